	.target	sm_90a

	.elftype	@"ET_EXEC"


//--------------------- .note.nv.tkinfo           --------------------------
	.section	.note.nv.tkinfo,"",@"SHT_NOTE"
	.sectionflags	@"SHF_NOTE_NV_TKINFO"
	.tkinfo
        /*0018*/ 	.word	0x00000002
        /*0030*/ 	.string	""
        /*0030*/ 	.string	"ptxas"
        /*0030*/ 	.string	"Cuda compilation tools, release 13.0, V13.0.88"
        /*0030*/ 	.string	"Build cuda_13.0.r13.0/compiler.36424714_0"
        /*0030*/ 	.string	"-arch sm_90a -m 64 "



//--------------------- .note.nv.cuinfo           --------------------------
	.section	.note.nv.cuinfo,"",@"SHT_NOTE"
	.sectionflags	@"SHF_NOTE_NV_CUINFO"
        /*0018*/ 	.short	0x0002
        /*001a*/ 	.short	0x005a
        /*001c*/ 	.short	0x0082
	.zero		2


//--------------------- .nv.info                  --------------------------
	.section	.nv.info,"",@"SHT_CUDA_INFO"
	.align	4


	//----- nvinfo : EIATTR_REGCOUNT
	.align		4
        /*0000*/ 	.byte	0x04, 0x2f
        /*0002*/ 	.short	(.L_18 - .L_17)
	.align		4
.L_17:
        /*0004*/ 	.word	index@(_ZN7cutlass13device_kernelIN5flash11enable_sm90INS1_16FlashAttnFwdSm90INS1_25CollectiveMainloopFwdSm90ILi2EN4cute5tupleIJNS5_1CILi1EEES8_S8_EEENS6_IJNS7_ILi128EEESA_SA_EEELi128ENS_10bfloat16_tEfNS_4arch4Sm90ELb1ELb0ELb0ELb1ELb1ELb1ELb0ELb1ELb1ELb1ELb0ELb0EEENS1_21CollectiveEpilogueFwdISB_S9_SC_SE_Li256ELb1ELb1ELb0ELb0EEENS1_36VarlenDynamicPersistentTileSchedulerILi128ELi128ELi256ELi128ELb0ELb1ELb1ELb1ELb1ELb1EEEEEEEEEvNT_6ParamsE)
        /*0008*/ 	.word	0x000000a8


	//----- nvinfo : EIATTR_FRAME_SIZE
	.align		4
.L_18:
        /*000c*/ 	.byte	0x04, 0x11
        /*000e*/ 	.short	(.L_20 - .L_19)
	.align		4
.L_19:
        /*0010*/ 	.word	index@(_ZN7cutlass13device_kernelIN5flash11enable_sm90INS1_16FlashAttnFwdSm90INS1_25CollectiveMainloopFwdSm90ILi2EN4cute5tupleIJNS5_1CILi1EEES8_S8_EEENS6_IJNS7_ILi128EEESA_SA_EEELi128ENS_10bfloat16_tEfNS_4arch4Sm90ELb1ELb0ELb0ELb1ELb1ELb1ELb0ELb1ELb1ELb1ELb0ELb0EEENS1_21CollectiveEpilogueFwdISB_S9_SC_SE_Li256ELb1ELb1ELb0ELb0EEENS1_36VarlenDynamicPersistentTileSchedulerILi128ELi128ELi256ELi128ELb0ELb1ELb1ELb1ELb1ELb1EEEEEEEEEvNT_6ParamsE)
        /*0014*/ 	.word	0x00000028


	//----- nvinfo : EIATTR_REGCOUNT
	.align		4
.L_20:
        /*0018*/ 	.byte	0x04, 0x2f
        /*001a*/ 	.short	(.L_22 - .L_21)
	.align		4
.L_21:
        /*001c*/ 	.word	index@(_ZN7cutlass13device_kernelIN5flash11enable_sm90INS1_16FlashAttnFwdSm90INS1_25CollectiveMainloopFwdSm90ILi2EN4cute5tupleIJNS5_1CILi1EEES8_S8_EEENS6_IJNS7_ILi128EEESA_SA_EEELi128ENS_10bfloat16_tEfNS_4arch4Sm90ELb1ELb0ELb0ELb1ELb1ELb0ELb0ELb1ELb1ELb1ELb0ELb0EEENS1_21CollectiveEpilogueFwdISB_S9_SC_SE_Li256ELb1ELb1ELb0ELb0EEENS1_36VarlenDynamicPersistentTileSchedulerILi128ELi128ELi256ELi128ELb0ELb1ELb1ELb1ELb1ELb1EEEEEEEEEvNT_6ParamsE)
        /*0020*/ 	.word	0x000000a8


	//----- nvinfo : EIATTR_FRAME_SIZE
	.align		4
.L_22:
        /*0024*/ 	.byte	0x04, 0x11
        /*0026*/ 	.short	(.L_24 - .L_23)
	.align		4
.L_23:
        /*0028*/ 	.word	index@(_ZN7cutlass13device_kernelIN5flash11enable_sm90INS1_16FlashAttnFwdSm90INS1_25CollectiveMainloopFwdSm90ILi2EN4cute5tupleIJNS5_1CILi1EEES8_S8_EEENS6_IJNS7_ILi128EEESA_SA_EEELi128ENS_10bfloat16_tEfNS_4arch4Sm90ELb1ELb0ELb0ELb1ELb1ELb0ELb0ELb1ELb1ELb1ELb0ELb0EEENS1_21CollectiveEpilogueFwdISB_S9_SC_SE_Li256ELb1ELb1ELb0ELb0EEENS1_36VarlenDynamicPersistentTileSchedulerILi128ELi128ELi256ELi128ELb0ELb1ELb1ELb1ELb1ELb1EEEEEEEEEvNT_6ParamsE)
        /*002c*/ 	.word	0x00000020


	//----- nvinfo : EIATTR_REGCOUNT
	.align		4
.L_24:
        /*0030*/ 	.byte	0x04, 0x2f
        /*0032*/ 	.short	(.L_26 - .L_25)
	.align		4
.L_25:
        /*0034*/ 	.word	index@(_ZN7cutlass13device_kernelIN5flash11enable_sm90INS1_16FlashAttnFwdSm90INS1_25CollectiveMainloopFwdSm90ILi2EN4cute5tupleIJNS5_1CILi1EEES8_S8_EEENS6_IJNS7_ILi128EEESA_SA_EEELi128ENS_10bfloat16_tEfNS_4arch4Sm90ELb1ELb0ELb0ELb0ELb1ELb0ELb0ELb1ELb1ELb1ELb0ELb0EEENS1_21CollectiveEpilogueFwdISB_S9_SC_SE_Li256ELb0ELb1ELb0ELb0EEENS1_30DynamicPersistentTileSchedulerILi256ELi128ELb0ELb1ELb1EEEEEEEEEvNT_6ParamsE)
        /*0038*/ 	.word	0x000000a8


	//----- nvinfo : EIATTR_FRAME_SIZE
	.align		4
.L_26:
        /*003c*/ 	.byte	0x04, 0x11
        /*003e*/ 	.short	(.L_28 - .L_27)
	.align		4
.L_27:
        /*0040*/ 	.word	index@(_ZN7cutlass13device_kernelIN5flash11enable_sm90INS1_16FlashAttnFwdSm90INS1_25CollectiveMainloopFwdSm90ILi2EN4cute5tupleIJNS5_1CILi1EEES8_S8_EEENS6_IJNS7_ILi128EEESA_SA_EEELi128ENS_10bfloat16_tEfNS_4arch4Sm90ELb1ELb0ELb0ELb0ELb1ELb0ELb0ELb1ELb1ELb1ELb0ELb0EEENS1_21CollectiveEpilogueFwdISB_S9_SC_SE_Li256ELb0ELb1ELb0ELb0EEENS1_30DynamicPersistentTileSchedulerILi256ELi128ELb0ELb1ELb1EEEEEEEEEvNT_6ParamsE)
        /*0044*/ 	.word	0x00000000


	//----- nvinfo : EIATTR_REGCOUNT
	.align		4
.L_28:
        /*0048*/ 	.byte	0x04, 0x2f
        /*004a*/ 	.short	(.L_30 - .L_29)
	.align		4
.L_29:
        /*004c*/ 	.word	index@(_ZN7cutlass13device_kernelIN5flash11enable_sm90INS1_16FlashAttnFwdSm90INS1_25CollectiveMainloopFwdSm90ILi2EN4cute5tupleIJNS5_1CILi1EEES8_S8_EEENS6_IJNS7_ILi128EEESA_SA_EEELi128ENS_10bfloat16_tEfNS_4arch4Sm90ELb0ELb1ELb0ELb1ELb1ELb1ELb0ELb1ELb1ELb1ELb0ELb0EEENS1_21CollectiveEpilogueFwdISB_S9_SC_SE_Li256ELb1ELb1ELb0ELb0EEENS1_36VarlenDynamicPersistentTileSchedulerILi128ELi128ELi256ELi128ELb0ELb1ELb1ELb1ELb0ELb1EEEEEEEEEvNT_6ParamsE)
        /*0050*/ 	.word	0x000000a8


	//----- nvinfo : EIATTR_FRAME_SIZE
	.align		4
.L_30:
        /*0054*/ 	.byte	0x04, 0x11
        /*0056*/ 	.short	(.L_32 - .L_31)
	.align		4
.L_31:
        /*0058*/ 	.word	index@(_ZN7cutlass13device_kernelIN5flash11enable_sm90INS1_16FlashAttnFwdSm90INS1_25CollectiveMainloopFwdSm90ILi2EN4cute5tupleIJNS5_1CILi1EEES8_S8_EEENS6_IJNS7_ILi128EEESA_SA_EEELi128ENS_10bfloat16_tEfNS_4arch4Sm90ELb0ELb1ELb0ELb1ELb1ELb1ELb0ELb1ELb1ELb1ELb0ELb0EEENS1_21CollectiveEpilogueFwdISB_S9_SC_SE_Li256ELb1ELb1ELb0ELb0EEENS1_36VarlenDynamicPersistentTileSchedulerILi128ELi128ELi256ELi128ELb0ELb1ELb1ELb1ELb0ELb1EEEEEEEEEvNT_6ParamsE)
        /*005c*/ 	.word	0x00000030


	//----- nvinfo : EIATTR_REGCOUNT
	.align		4
.L_32:
        /*0060*/ 	.byte	0x04, 0x2f
        /*0062*/ 	.short	(.L_34 - .L_33)
	.align		4
.L_33:
        /*0064*/ 	.word	index@(_ZN7cutlass13device_kernelIN5flash11enable_sm90INS1_16FlashAttnFwdSm90INS1_25CollectiveMainloopFwdSm90ILi2EN4cute5tupleIJNS5_1CILi1EEES8_S8_EEENS6_IJNS7_ILi128EEESA_SA_EEELi128ENS_10bfloat16_tEfNS_4arch4Sm90ELb0ELb1ELb0ELb1ELb1ELb0ELb0ELb1ELb1ELb1ELb0ELb0EEENS1_21CollectiveEpilogueFwdISB_S9_SC_SE_Li256ELb1ELb1ELb0ELb0EEENS1_36VarlenDynamicPersistentTileSchedulerILi128ELi128ELi256ELi128ELb0ELb1ELb1ELb1ELb0ELb1EEEEEEEEEvNT_6ParamsE)
        /*0068*/ 	.word	0x000000a8


	//----- nvinfo : EIATTR_FRAME_SIZE
	.align		4
.L_34:
        /*006c*/ 	.byte	0x04, 0x11
        /*006e*/ 	.short	(.L_36 - .L_35)
	.align		4
.L_35:
        /*0070*/ 	.word	index@(_ZN7cutlass13device_kernelIN5flash11enable_sm90INS1_16FlashAttnFwdSm90INS1_25CollectiveMainloopFwdSm90ILi2EN4cute5tupleIJNS5_1CILi1EEES8_S8_EEENS6_IJNS7_ILi128EEESA_SA_EEELi128ENS_10bfloat16_tEfNS_4arch4Sm90ELb0ELb1ELb0ELb1ELb1ELb0ELb0ELb1ELb1ELb1ELb0ELb0EEENS1_21CollectiveEpilogueFwdISB_S9_SC_SE_Li256ELb1ELb1ELb0ELb0EEENS1_36VarlenDynamicPersistentTileSchedulerILi128ELi128ELi256ELi128ELb0ELb1ELb1ELb1ELb0ELb1EEEEEEEEEvNT_6ParamsE)
        /*0074*/ 	.word	0x00000020


	//----- nvinfo : EIATTR_REGCOUNT
	.align		4
.L_36:
        /*0078*/ 	.byte	0x04, 0x2f
        /*007a*/ 	.short	(.L_38 - .L_37)
	.align		4
.L_37:
        /*007c*/ 	.word	index@(_ZN7cutlass13device_kernelIN5flash11enable_sm90INS1_16FlashAttnFwdSm90INS1_25CollectiveMainloopFwdSm90ILi2EN4cute5tupleIJNS5_1CILi1EEES8_S8_EEENS6_IJNS7_ILi128EEESA_SA_EEELi128ENS_10bfloat16_tEfNS_4arch4Sm90ELb0ELb1ELb0ELb0ELb1ELb0ELb0ELb1ELb1ELb1ELb0ELb0EEENS1_21CollectiveEpilogueFwdISB_S9_SC_SE_Li256ELb0ELb1ELb0ELb0EEENS1_30DynamicPersistentTileSchedulerILi256ELi128ELb0ELb1ELb1EEEEEEEEEvNT_6ParamsE)
        /*0080*/ 	.word	0x000000a8


	//----- nvinfo : EIATTR_FRAME_SIZE
	.align		4
.L_38:
        /*0084*/ 	.byte	0x04, 0x11
        /*0086*/ 	.short	(.L_40 - .L_39)
	.align		4
.L_39:
        /*0088*/ 	.word	index@(_ZN7cutlass13device_kernelIN5flash11enable_sm90INS1_16FlashAttnFwdSm90INS1_25CollectiveMainloopFwdSm90ILi2EN4cute5tupleIJNS5_1CILi1EEES8_S8_EEENS6_IJNS7_ILi128EEESA_SA_EEELi128ENS_10bfloat16_tEfNS_4arch4Sm90ELb0ELb1ELb0ELb0ELb1ELb0ELb0ELb1ELb1ELb1ELb0ELb0EEENS1_21CollectiveEpilogueFwdISB_S9_SC_SE_Li256ELb0ELb1ELb0ELb0EEENS1_30DynamicPersistentTileSchedulerILi256ELi128ELb0ELb1ELb1EEEEEEEEEvNT_6ParamsE)
        /*008c*/ 	.word	0x00000000


	//----- nvinfo : EIATTR_REGCOUNT
	.align		4
.L_40:
        /*0090*/ 	.byte	0x04, 0x2f
        /*0092*/ 	.short	(.L_42 - .L_41)
	.align		4
.L_41:
        /*0094*/ 	.word	index@(_ZN7cutlass13device_kernelIN5flash11enable_sm90INS1_16FlashAttnFwdSm90INS1_25CollectiveMainloopFwdSm90ILi2EN4cute5tupleIJNS5_1CILi1EEES8_S8_EEENS6_IJNS7_ILi128EEESA_SA_EEELi128ENS_10bfloat16_tEfNS_4arch4Sm90ELb0ELb0ELb0ELb1ELb1ELb1ELb0ELb1ELb1ELb1ELb0ELb0EEENS1_21CollectiveEpilogueFwdISB_S9_SC_SE_Li256ELb1ELb1ELb0ELb0EEENS1_36VarlenDynamicPersistentTileSchedulerILi128ELi128ELi256ELi128ELb0ELb1ELb1ELb0ELb1ELb1EEEEEEEEEvNT_6ParamsE)
        /*0098*/ 	.word	0x000000a8


	//----- nvinfo : EIATTR_FRAME_SIZE
	.align		4
.L_42:
        /*009c*/ 	.byte	0x04, 0x11
        /*009e*/ 	.short	(.L_44 - .L_43)
	.align		4
.L_43:
        /*00a0*/ 	.word	index@(_ZN7cutlass13device_kernelIN5flash11enable_sm90INS1_16FlashAttnFwdSm90INS1_25CollectiveMainloopFwdSm90ILi2EN4cute5tupleIJNS5_1CILi1EEES8_S8_EEENS6_IJNS7_ILi128EEESA_SA_EEELi128ENS_10bfloat16_tEfNS_4arch4Sm90ELb0ELb0ELb0ELb1ELb1ELb1ELb0ELb1ELb1ELb1ELb0ELb0EEENS1_21CollectiveEpilogueFwdISB_S9_SC_SE_Li256ELb1ELb1ELb0ELb0EEENS1_36VarlenDynamicPersistentTileSchedulerILi128ELi128ELi256ELi128ELb0ELb1ELb1ELb0ELb1ELb1EEEEEEEEEvNT_6ParamsE)
        /*00a4*/ 	.word	0x00000030


	//----- nvinfo : EIATTR_REGCOUNT
	.align		4
.L_44:
        /*00a8*/ 	.byte	0x04, 0x2f
        /*00aa*/ 	.short	(.L_46 - .L_45)
	.align		4
.L_45:
        /*00ac*/ 	.word	index@(_ZN7cutlass13device_kernelIN5flash11enable_sm90INS1_16FlashAttnFwdSm90INS1_25CollectiveMainloopFwdSm90ILi2EN4cute5tupleIJNS5_1CILi1EEES8_S8_EEENS6_IJNS7_ILi128EEESA_SA_EEELi128ENS_10bfloat16_tEfNS_4arch4Sm90ELb0ELb0ELb0ELb1ELb1ELb0ELb0ELb1ELb1ELb1ELb0ELb0EEENS1_21CollectiveEpilogueFwdISB_S9_SC_SE_Li256ELb1ELb1ELb0ELb0EEENS1_36VarlenDynamicPersistentTileSchedulerILi128ELi128ELi256ELi128ELb0ELb1ELb1ELb0ELb1ELb1EEEEEEEEEvNT_6ParamsE)
        /*00b0*/ 	.word	0x000000a8


	//----- nvinfo : EIATTR_FRAME_SIZE
	.align		4
.L_46:
        /*00b4*/ 	.byte	0x04, 0x11
        /*00b6*/ 	.short	(.L_48 - .L_47)
	.align		4
.L_47:
        /*00b8*/ 	.word	index@(_ZN7cutlass13device_kernelIN5flash11enable_sm90INS1_16FlashAttnFwdSm90INS1_25CollectiveMainloopFwdSm90ILi2EN4cute5tupleIJNS5_1CILi1EEES8_S8_EEENS6_IJNS7_ILi128EEESA_SA_EEELi128ENS_10bfloat16_tEfNS_4arch4Sm90ELb0ELb0ELb0ELb1ELb1ELb0ELb0ELb1ELb1ELb1ELb0ELb0EEENS1_21CollectiveEpilogueFwdISB_S9_SC_SE_Li256ELb1ELb1ELb0ELb0EEENS1_36VarlenDynamicPersistentTileSchedulerILi128ELi128ELi256ELi128ELb0ELb1ELb1ELb0ELb1ELb1EEEEEEEEEvNT_6ParamsE)
        /*00bc*/ 	.word	0x00000020


	//----- nvinfo : EIATTR_REGCOUNT
	.align		4
.L_48:
        /*00c0*/ 	.byte	0x04, 0x2f
        /*00c2*/ 	.short	(.L_50 - .L_49)
	.align		4
.L_49:
        /*00c4*/ 	.word	index@(_ZN7cutlass13device_kernelIN5flash11enable_sm90INS1_16FlashAttnFwdSm90INS1_25CollectiveMainloopFwdSm90ILi2EN4cute5tupleIJNS5_1CILi1EEES8_S8_EEENS6_IJNS7_ILi128EEESA_SA_EEELi128ENS_10bfloat16_tEfNS_4arch4Sm90ELb0ELb0ELb0ELb0ELb1ELb0ELb0ELb1ELb1ELb1ELb0ELb0EEENS1_21CollectiveEpilogueFwdISB_S9_SC_SE_Li256ELb0ELb1ELb0ELb0EEENS1_29StaticPersistentTileSchedulerILb0EEEEEEEEEvNT_6ParamsE)
        /*00c8*/ 	.word	0x000000a8


	//----- nvinfo : EIATTR_FRAME_SIZE
	.align		4
.L_50:
        /*00cc*/ 	.byte	0x04, 0x11
        /*00ce*/ 	.short	(.L_52 - .L_51)
	.align		4
.L_51:
        /*00d0*/ 	.word	index@(_ZN7cutlass13device_kernelIN5flash11enable_sm90INS1_16FlashAttnFwdSm90INS1_25CollectiveMainloopFwdSm90ILi2EN4cute5tupleIJNS5_1CILi1EEES8_S8_EEENS6_IJNS7_ILi128EEESA_SA_EEELi128ENS_10bfloat16_tEfNS_4arch4Sm90ELb0ELb0ELb0ELb0ELb1ELb0ELb0ELb1ELb1ELb1ELb0ELb0EEENS1_21CollectiveEpilogueFwdISB_S9_SC_SE_Li256ELb0ELb1ELb0ELb0EEENS1_29StaticPersistentTileSchedulerILb0EEEEEEEEEvNT_6ParamsE)
        /*00d4*/ 	.word	0x00000000


	//----- nvinfo : EIATTR_MIN_STACK_SIZE
	.align		4
.L_52:
        /*00d8*/ 	.byte	0x04, 0x12
        /*00da*/ 	.short	(.L_54 - .L_53)
	.align		4
.L_53:
        /*00dc*/ 	.word	index@(_ZN7cutlass13device_kernelIN5flash11enable_sm90INS1_16FlashAttnFwdSm90INS1_25CollectiveMainloopFwdSm90ILi2EN4cute5tupleIJNS5_1CILi1EEES8_S8_EEENS6_IJNS7_ILi128EEESA_SA_EEELi128ENS_10bfloat16_tEfNS_4arch4Sm90ELb0ELb0ELb0ELb0ELb1ELb0ELb0ELb1ELb1ELb1ELb0ELb0EEENS1_21CollectiveEpilogueFwdISB_S9_SC_SE_Li256ELb0ELb1ELb0ELb0EEENS1_29StaticPersistentTileSchedulerILb0EEEEEEEEEvNT_6ParamsE)
        /*00e0*/ 	.word	0x00000000


	//----- nvinfo : EIATTR_MIN_STACK_SIZE
	.align		4
.L_54:
        /*00e4*/ 	.byte	0x04, 0x12
        /*00e6*/ 	.short	(.L_56 - .L_55)
	.align		4
.L_55:
        /*00e8*/ 	.word	index@(_ZN7cutlass13device_kernelIN5flash11enable_sm90INS1_16FlashAttnFwdSm90INS1_25CollectiveMainloopFwdSm90ILi2EN4cute5tupleIJNS5_1CILi1EEES8_S8_EEENS6_IJNS7_ILi128EEESA_SA_EEELi128ENS_10bfloat16_tEfNS_4arch4Sm90ELb0ELb0ELb0ELb1ELb1ELb0ELb0ELb1ELb1ELb1ELb0ELb0EEENS1_21CollectiveEpilogueFwdISB_S9_SC_SE_Li256ELb1ELb1ELb0ELb0EEENS1_36VarlenDynamicPersistentTileSchedulerILi128ELi128ELi256ELi128ELb0ELb1ELb1ELb0ELb1ELb1EEEEEEEEEvNT_6ParamsE)
        /*00ec*/ 	.word	0x00000020


	//----- nvinfo : EIATTR_MIN_STACK_SIZE
	.align		4
.L_56:
        /*00f0*/ 	.byte	0x04, 0x12
        /*00f2*/ 	.short	(.L_58 - .L_57)
	.align		4
.L_57:
        /*00f4*/ 	.word	index@(_ZN7cutlass13device_kernelIN5flash11enable_sm90INS1_16FlashAttnFwdSm90INS1_25CollectiveMainloopFwdSm90ILi2EN4cute5tupleIJNS5_1CILi1EEES8_S8_EEENS6_IJNS7_ILi128EEESA_SA_EEELi128ENS_10bfloat16_tEfNS_4arch4Sm90ELb0ELb0ELb0ELb1ELb1ELb1ELb0ELb1ELb1ELb1ELb0ELb0EEENS1_21CollectiveEpilogueFwdISB_S9_SC_SE_Li256ELb1ELb1ELb0ELb0EEENS1_36VarlenDynamicPersistentTileSchedulerILi128ELi128ELi256ELi128ELb0ELb1ELb1ELb0ELb1ELb1EEEEEEEEEvNT_6ParamsE)
        /*00f8*/ 	.word	0x00000030


	//----- nvinfo : EIATTR_MIN_STACK_SIZE
	.align		4
.L_58:
        /*00fc*/ 	.byte	0x04, 0x12
        /*00fe*/ 	.short	(.L_60 - .L_59)
	.align		4
.L_59:
        /*0100*/ 	.word	index@(_ZN7cutlass13device_kernelIN5flash11enable_sm90INS1_16FlashAttnFwdSm90INS1_25CollectiveMainloopFwdSm90ILi2EN4cute5tupleIJNS5_1CILi1EEES8_S8_EEENS6_IJNS7_ILi128EEESA_SA_EEELi128ENS_10bfloat16_tEfNS_4arch4Sm90ELb0ELb1ELb0ELb0ELb1ELb0ELb0ELb1ELb1ELb1ELb0ELb0EEENS1_21CollectiveEpilogueFwdISB_S9_SC_SE_Li256ELb0ELb1ELb0ELb0EEENS1_30DynamicPersistentTileSchedulerILi256ELi128ELb0ELb1ELb1EEEEEEEEEvNT_6ParamsE)
        /*0104*/ 	.word	0x00000000


	//----- nvinfo : EIATTR_MIN_STACK_SIZE
	.align		4
.L_60:
        /*0108*/ 	.byte	0x04, 0x12
        /*010a*/ 	.short	(.L_62 - .L_61)
	.align		4
.L_61:
        /*010c*/ 	.word	index@(_ZN7cutlass13device_kernelIN5flash11enable_sm90INS1_16FlashAttnFwdSm90INS1_25CollectiveMainloopFwdSm90ILi2EN4cute5tupleIJNS5_1CILi1EEES8_S8_EEENS6_IJNS7_ILi128EEESA_SA_EEELi128ENS_10bfloat16_tEfNS_4arch4Sm90ELb0ELb1ELb0ELb1ELb1ELb0ELb0ELb1ELb1ELb1ELb0ELb0EEENS1_21CollectiveEpilogueFwdISB_S9_SC_SE_Li256ELb1ELb1ELb0ELb0EEENS1_36VarlenDynamicPersistentTileSchedulerILi128ELi128ELi256ELi128ELb0ELb1ELb1ELb1ELb0ELb1EEEEEEEEEvNT_6ParamsE)
        /*0110*/ 	.word	0x00000020


	//----- nvinfo : EIATTR_MIN_STACK_SIZE
	.align		4
.L_62:
        /*0114*/ 	.byte	0x04, 0x12
        /*0116*/ 	.short	(.L_64 - .L_63)
	.align		4
.L_63:
        /*0118*/ 	.word	index@(_ZN7cutlass13device_kernelIN5flash11enable_sm90INS1_16FlashAttnFwdSm90INS1_25CollectiveMainloopFwdSm90ILi2EN4cute5tupleIJNS5_1CILi1EEES8_S8_EEENS6_IJNS7_ILi128EEESA_SA_EEELi128ENS_10bfloat16_tEfNS_4arch4Sm90ELb0ELb1ELb0ELb1ELb1ELb1ELb0ELb1ELb1ELb1ELb0ELb0EEENS1_21CollectiveEpilogueFwdISB_S9_SC_SE_Li256ELb1ELb1ELb0ELb0EEENS1_36VarlenDynamicPersistentTileSchedulerILi128ELi128ELi256ELi128ELb0ELb1ELb1ELb1ELb0ELb1EEEEEEEEEvNT_6ParamsE)
        /*011c*/ 	.word	0x00000030


	//----- nvinfo : EIATTR_MIN_STACK_SIZE
	.align		4
.L_64:
        /*0120*/ 	.byte	0x04, 0x12
        /*0122*/ 	.short	(.L_66 - .L_65)
	.align		4
.L_65:
        /*0124*/ 	.word	index@(_ZN7cutlass13device_kernelIN5flash11enable_sm90INS1_16FlashAttnFwdSm90INS1_25CollectiveMainloopFwdSm90ILi2EN4cute5tupleIJNS5_1CILi1EEES8_S8_EEENS6_IJNS7_ILi128EEESA_SA_EEELi128ENS_10bfloat16_tEfNS_4arch4Sm90ELb1ELb0ELb0ELb0ELb1ELb0ELb0ELb1ELb1ELb1ELb0ELb0EEENS1_21CollectiveEpilogueFwdISB_S9_SC_SE_Li256ELb0ELb1ELb0ELb0EEENS1_30DynamicPersistentTileSchedulerILi256ELi128ELb0ELb1ELb1EEEEEEEEEvNT_6ParamsE)
        /*0128*/ 	.word	0x00000000


	//----- nvinfo : EIATTR_MIN_STACK_SIZE
	.align		4
.L_66:
        /*012c*/ 	.byte	0x04, 0x12
        /*012e*/ 	.short	(.L_68 - .L_67)
	.align		4
.L_67:
        /*0130*/ 	.word	index@(_ZN7cutlass13device_kernelIN5flash11enable_sm90INS1_16FlashAttnFwdSm90INS1_25CollectiveMainloopFwdSm90ILi2EN4cute5tupleIJNS5_1CILi1EEES8_S8_EEENS6_IJNS7_ILi128EEESA_SA_EEELi128ENS_10bfloat16_tEfNS_4arch4Sm90ELb1ELb0ELb0ELb1ELb1ELb0ELb0ELb1ELb1ELb1ELb0ELb0EEENS1_21CollectiveEpilogueFwdISB_S9_SC_SE_Li256ELb1ELb1ELb0ELb0EEENS1_36VarlenDynamicPersistentTileSchedulerILi128ELi128ELi256ELi128ELb0ELb1ELb1ELb1ELb1ELb1EEEEEEEEEvNT_6ParamsE)
        /*0134*/ 	.word	0x00000020


	//----- nvinfo : EIATTR_MIN_STACK_SIZE
	.align		4
.L_68:
        /*0138*/ 	.byte	0x04, 0x12
        /*013a*/ 	.short	(.L_70 - .L_69)
	.align		4
.L_69:
        /*013c*/ 	.word	index@(_ZN7cutlass13device_kernelIN5flash11enable_sm90INS1_16FlashAttnFwdSm90INS1_25CollectiveMainloopFwdSm90ILi2EN4cute5tupleIJNS5_1CILi1EEES8_S8_EEENS6_IJNS7_ILi128EEESA_SA_EEELi128ENS_10bfloat16_tEfNS_4arch4Sm90ELb1ELb0ELb0ELb1ELb1ELb1ELb0ELb1ELb1ELb1ELb0ELb0EEENS1_21CollectiveEpilogueFwdISB_S9_SC_SE_Li256ELb1ELb1ELb0ELb0EEENS1_36VarlenDynamicPersistentTileSchedulerILi128ELi128ELi256ELi128ELb0ELb1ELb1ELb1ELb1ELb1EEEEEEEEEvNT_6ParamsE)
        /*0140*/ 	.word	0x00000028
.L_70:


//--------------------- .nv.compat                --------------------------
	.section	.nv.compat,"",@"SHT_CUDA_COMPAT_INFO"
	.align	4
        /*0000*/ 	.byte	0x02, 0x09, 0x01, 0x00, 0x02, 0x02, 0x04, 0x00, 0x02, 0x05, 0x05, 0x00, 0x03, 0x07, 0x01, 0x01
        /*0010*/ 	.byte	0x02, 0x03, 0x01, 0x00, 0x02, 0x06, 0x01, 0x00, 0x04, 0x0b, 0x08, 0x00, 0x00, 0x00, 0x00, 0x00
        /*0020*/ 	.byte	0x00, 0x00, 0x00, 0x00


//--------------------- .nv.info._ZN7cutlass13device_kernelIN5flash11enable_sm90INS1_16FlashAttnFwdSm90INS1_25CollectiveMainloopFwdSm90ILi2EN4cute5tupleIJNS5_1CILi1EEES8_S8_EEENS6_IJNS7_ILi128EEESA_SA_EEELi128ENS_10bfloat16_tEfNS_4arch4Sm90ELb0ELb0ELb0ELb0ELb1ELb0ELb0ELb1ELb1ELb1ELb0ELb0EEENS1_21CollectiveEpilogueFwdISB_S9_SC_SE_Li256ELb0ELb1ELb0ELb0EEENS1_29StaticPersistentTileSchedulerILb0EEEEEEEEEvNT_6ParamsE --------------------------
	.section	.nv.info._ZN7cutlass13device_kernelIN5flash11enable_sm90INS1_16FlashAttnFwdSm90INS1_25CollectiveMainloopFwdSm90ILi2EN4cute5tupleIJNS5_1CILi1EEES8_S8_EEENS6_IJNS7_ILi128EEESA_SA_EEELi128ENS_10bfloat16_tEfNS_4arch4Sm90ELb0ELb0ELb0ELb0ELb1ELb0ELb0ELb1ELb1ELb1ELb0ELb0EEENS1_21CollectiveEpilogueFwdISB_S9_SC_SE_Li256ELb0ELb1ELb0ELb0EEENS1_29StaticPersistentTileSchedulerILb0EEEEEEEEEvNT_6ParamsE,"",@"SHT_CUDA_INFO"
	.sectionflags	@""
	.align	4


	//----- nvinfo : EIATTR_CUDA_API_VERSION
	.align		4
        /*0000*/ 	.byte	0x04, 0x37
        /*0002*/ 	.short	(.L_72 - .L_71)
.L_71:
        /*0004*/ 	.word	0x00000082


	//----- nvinfo : EIATTR_KPARAM_INFO
	.align		4
.L_72:
        /*0008*/ 	.byte	0x04, 0x17
        /*000a*/ 	.short	(.L_74 - .L_73)
.L_73:
        /*000c*/ 	.word	0x00000000
        /*0010*/ 	.short	0x0000
        /*0012*/ 	.short	0x0070
        /*0014*/ 	.byte	0x00, 0xf0, 0x01, 0x28


	//----- nvinfo : EIATTR_SPARSE_MMA_MASK
	.align		4
.L_74:
        /*0018*/ 	.byte	0x03, 0x50
        /*001a*/ 	.short	0x0000


	//----- nvinfo : EIATTR_MAXREG_COUNT
	.align		4
        /*001c*/ 	.byte	0x03, 0x1b
        /*001e*/ 	.short	0x00a8


	//----- nvinfo : EIATTR_NUM_BARRIERS
	.align		4
        /*0020*/ 	.byte	0x02, 0x4c
        /*0022*/ 	.byte	0x10
	.zero		1


	//----- nvinfo : EIATTR_EXTERNS
	.align		4
        /*0024*/ 	.byte	0x04, 0x0f
        /*0026*/ 	.short	(.L_76 - .L_75)


	//   ....[0]....
	.align		4
.L_75:
        /*0028*/ 	.word	index@(__assertfail)


	//----- nvinfo : EIATTR_MERCURY_ISA_VERSION
	.align		4
.L_76:
        /*002c*/ 	.byte	0x03, 0x5f
        /*002e*/ 	.short	0x0101


	//----- nvinfo : EIATTR_INT_WARP_WIDE_INSTR_OFFSETS
	.align		4
        /*0030*/ 	.byte	0x04, 0x31
        /*0032*/ 	.short	(.L_78 - .L_77)


	//   ....[0]....
.L_77:
        /*0034*/ 	.word	0x000000b0


	//   ....[1]....
        /*0038*/ 	.word	0x000000c0


	//   ....[2]....
        /*003c*/ 	.word	0x00000160


	//----- nvinfo : EIATTR_COOP_GROUP_MASK_REGIDS
	.align		4
.L_78:
        /*0040*/ 	.byte	0x04, 0x29
        /*0042*/ 	.short	(.L_80 - .L_79)


	//   ....[0]....
.L_79:
        /*0044*/ 	.word	0xffffffff


	//   ....[1]....
        /*0048*/ 	.word	0xffffffff


	//   ....[2]....
        /*004c*/ 	.word	0xffffffff


	//   ....[3]....
        /*0050*/ 	.word	0xffffffff


	//   ....[4]....
        /*0054*/ 	.word	0xffffffff


	//   ....[5]....
        /*0058*/ 	.word	0xffffffff


	//   ....[6]....
        /*005c*/ 	.word	0xffffffff


	//   ....[7]....
        /*0060*/ 	.word	0xffffffff


	//   ....[8]....
        /*0064*/ 	.word	0xffffffff


	//   ....[9]....
        /*0068*/ 	.word	0xffffffff


	//   ....[10]....
        /*006c*/ 	.word	0xffffffff


	//   ....[11]....
        /*0070*/ 	.word	0xffffffff


	//   ....[12]....
        /*0074*/ 	.word	0xffffffff


	//   ....[13]....
        /*0078*/ 	.word	0xffffffff


	//   ....[14]....
        /*007c*/ 	.word	0xffffffff


	//   ....[15]....
        /*0080*/ 	.word	0xffffffff


	//   ....[16]....
        /*0084*/ 	.word	0xffffffff


	//   ....[17]....
        /*0088*/ 	.word	0xffffffff


	//   ....[18]....
        /*008c*/ 	.word	0xffffffff


	//   ....[19]....
        /*0090*/ 	.word	0xffffffff


	//   ....[20]....
        /*0094*/ 	.word	0xffffffff


	//   ....[21]....
        /*0098*/ 	.word	0xffffffff


	//   ....[22]....
        /*009c*/ 	.word	0xffffffff


	//   ....[23]....
        /*00a0*/ 	.word	0xffffffff


	//   ....[24]....
        /*00a4*/ 	.word	0xffffffff


	//   ....[25]....
        /*00a8*/ 	.word	0xffffffff


	//   ....[26]....
        /*00ac*/ 	.word	0xffffffff


	//   ....[27]....
        /*00b0*/ 	.word	0xffffffff


	//   ....[28]....
        /*00b4*/ 	.word	0xffffffff


	//   ....[29]....
        /*00b8*/ 	.word	0xffffffff


	//   ....[30]....
        /*00bc*/ 	.word	0xffffffff


	//   ....[31]....
        /*00c0*/ 	.word	0xffffffff


	//   ....[32]....
        /*00c4*/ 	.word	0xffffffff


	//   ....[33]....
        /*00c8*/ 	.word	0xffffffff


	//   ....[34]....
        /*00cc*/ 	.word	0xffffffff


	//   ....[35]....
        /*00d0*/ 	.word	0xffffffff


	//   ....[36]....
        /*00d4*/ 	.word	0xffffffff


	//   ....[37]....
        /*00d8*/ 	.word	0xffffffff


	//   ....[38]....
        /*00dc*/ 	.word	0xffffffff


	//   ....[39]....
        /*00e0*/ 	.word	0xffffffff


	//   ....[40]....
        /*00e4*/ 	.word	0xffffffff


	//   ....[41]....
        /*00e8*/ 	.word	0xffffffff


	//   ....[42]....
        /*00ec*/ 	.word	0xffffffff


	//   ....[43]....
        /*00f0*/ 	.word	0xffffffff


	//   ....[44]....
        /*00f4*/ 	.word	0xffffffff


	//   ....[45]....
        /*00f8*/ 	.word	0xffffffff


	//   ....[46]....
        /*00fc*/ 	.word	0xffffffff


	//   ....[47]....
        /*0100*/ 	.word	0xffffffff


	//   ....[48]....
        /*0104*/ 	.word	0xffffffff


	//   ....[49]....
        /*0108*/ 	.word	0xffffffff


	//   ....[50]....
        /*010c*/ 	.word	0xffffffff


	//   ....[51]....
        /*0110*/ 	.word	0xffffffff


	//   ....[52]....
        /*0114*/ 	.word	0xffffffff


	//   ....[53]....
        /*0118*/ 	.word	0xffffffff


	//   ....[54]....
        /*011c*/ 	.word	0xffffffff


	//   ....[55]....
        /*0120*/ 	.word	0xffffffff


	//   ....[56]....
        /*0124*/ 	.word	0xffffffff


	//   ....[57]....
        /*0128*/ 	.word	0xffffffff


	//   ....[58]....
        /*012c*/ 	.word	0xffffffff


	//   ....[59]....
        /*0130*/ 	.word	0xffffffff


	//   ....[60]....
        /*0134*/ 	.word	0xffffffff


	//   ....[61]....
        /*0138*/ 	.word	0xffffffff


	//   ....[62]....
        /*013c*/ 	.word	0xffffffff


	//   ....[63]....
        /*0140*/ 	.word	0xffffffff


	//   ....[64]....
        /*0144*/ 	.word	0xffffffff


	//   ....[65]....
        /*0148*/ 	.word	0xffffffff


	//   ....[66]....
        /*014c*/ 	.word	0xffffffff


	//   ....[67]....
        /*0150*/ 	.word	0xffffffff


	//   ....[68]....
        /*0154*/ 	.word	0xffffffff


	//   ....[69]....
        /*0158*/ 	.word	0xffffffff


	//   ....[70]....
        /*015c*/ 	.word	0xffffffff


	//   ....[71]....
        /*0160*/ 	.word	0xffffffff


	//   ....[72]....
        /*0164*/ 	.word	0xffffffff


	//   ....[73]....
        /*0168*/ 	.word	0xffffffff


	//   ....[74]....
        /*016c*/ 	.word	0xffffffff


	//   ....[75]....
        /*0170*/ 	.word	0xffffffff


	//   ....[76]....
        /*0174*/ 	.word	0xffffffff


	//   ....[77]....
        /*0178*/ 	.word	0xffffffff


	//   ....[78]....
        /*017c*/ 	.word	0xffffffff


	//   ....[79]....
        /*0180*/ 	.word	0xffffffff


	//   ....[80]....
        /*0184*/ 	.word	0xffffffff


	//   ....[81]....
        /*0188*/ 	.word	0xffffffff


	//   ....[82]....
        /*018c*/ 	.word	0xffffffff


	//   ....[83]....
        /*0190*/ 	.word	0xffffffff


	//   ....[84]....
        /*0194*/ 	.word	0xffffffff


	//   ....[85]....
        /*0198*/ 	.word	0xffffffff


	//   ....[86]....
        /*019c*/ 	.word	0xffffffff


	//   ....[87]....
        /*01a0*/ 	.word	0xffffffff


	//   ....[88]....
        /*01a4*/ 	.word	0xffffffff


	//   ....[89]....
        /*01a8*/ 	.word	0xffffffff


	//   ....[90]....
        /*01ac*/ 	.word	0xffffffff


	//   ....[91]....
        /*01b0*/ 	.word	0xffffffff


	//   ....[92]....
        /*01b4*/ 	.word	0xffffffff


	//   ....[93]....
        /*01b8*/ 	.word	0xffffffff


	//   ....[94]....
        /*01bc*/ 	.word	0xffffffff


	//   ....[95]....
        /*01c0*/ 	.word	0xffffffff


	//   ....[96]....
        /*01c4*/ 	.word	0xffffffff


	//   ....[97]....
        /*01c8*/ 	.word	0xffffffff


	//   ....[98]....
        /*01cc*/ 	.word	0xffffffff


	//   ....[99]....
        /*01d0*/ 	.word	0xffffffff


	//   ....[100]....
        /*01d4*/ 	.word	0xffffffff


	//   ....[101]....
        /*01d8*/ 	.word	0xffffffff


	//   ....[102]....
        /*01dc*/ 	.word	0xffffffff


	//   ....[103]....
        /*01e0*/ 	.word	0xffffffff


	//   ....[104]....
        /*01e4*/ 	.word	0xffffffff


	//   ....[105]....
        /*01e8*/ 	.word	0xffffffff


	//   ....[106]....
        /*01ec*/ 	.word	0xffffffff


	//   ....[107]....
        /*01f0*/ 	.word	0xffffffff


	//   ....[108]....
        /*01f4*/ 	.word	0xffffffff


	//   ....[109]....
        /*01f8*/ 	.word	0xffffffff


	//   ....[110]....
        /*01fc*/ 	.word	0xffffffff


	//   ....[111]....
        /*0200*/ 	.word	0xffffffff


	//   ....[112]....
        /*0204*/ 	.word	0x0500000f


	//   ....[113]....
        /*0208*/ 	.word	0x0500000f


	//   ....[114]....
        /*020c*/ 	.word	0x0500000f


	//   ....[115]....
        /*0210*/ 	.word	0x0500000f


	//   ....[116]....
        /*0214*/ 	.word	0x0500000f


	//   ....[117]....
        /*0218*/ 	.word	0x0500000f


	//   ....[118]....
        /*021c*/ 	.word	0x0500000f


	//   ....[119]....
        /*0220*/ 	.word	0x0500000f


	//   ....[120]....
        /*0224*/ 	.word	0x0500000f


	//   ....[121]....
        /*0228*/ 	.word	0x0500000f


	//   ....[122]....
        /*022c*/ 	.word	0x0500000f


	//   ....[123]....
        /*0230*/ 	.word	0x0500000f


	//   ....[124]....
        /*0234*/ 	.word	0x0500000f


	//   ....[125]....
        /*0238*/ 	.word	0x0500000f


	//   ....[126]....
        /*023c*/ 	.word	0x0500000f


	//   ....[127]....
        /*0240*/ 	.word	0x0500000f


	//   ....[128]....
        /*0244*/ 	.word	0x0500000f


	//   ....[129]....
        /*0248*/ 	.word	0x0500000f


	//   ....[130]....
        /*024c*/ 	.word	0x0500000f


	//   ....[131]....
        /*0250*/ 	.word	0x0500000f


	//   ....[132]....
        /*0254*/ 	.word	0x0500000f


	//   ....[133]....
        /*0258*/ 	.word	0x0500000f


	//   ....[134]....
        /*025c*/ 	.word	0x0500000f


	//   ....[135]....
        /*0260*/ 	.word	0x0500000f


	//   ....[136]....
        /*0264*/ 	.word	0x0500000f


	//   ....[137]....
        /*0268*/ 	.word	0x0500000f


	//   ....[138]....
        /*026c*/ 	.word	0x0500000f


	//   ....[139]....
        /*0270*/ 	.word	0x0500000f


	//   ....[140]....
        /*0274*/ 	.word	0x0500000f


	//   ....[141]....
        /*0278*/ 	.word	0x0500000f


	//   ....[142]....
        /*027c*/ 	.word	0x0500000f


	//   ....[143]....
        /*0280*/ 	.word	0x0500000f


	//   ....[144]....
        /*0284*/ 	.word	0x0500000f


	//   ....[145]....
        /*0288*/ 	.word	0x0500000f


	//   ....[146]....
        /*028c*/ 	.word	0x0500000f


	//   ....[147]....
        /*0290*/ 	.word	0x0500000f


	//   ....[148]....
        /*0294*/ 	.word	0x0500000f


	//   ....[149]....
        /*0298*/ 	.word	0x0500000f


	//   ....[150]....
        /*029c*/ 	.word	0x0500000f


	//   ....[151]....
        /*02a0*/ 	.word	0x0500000f


	//   ....[152]....
        /*02a4*/ 	.word	0x0500000f


	//   ....[153]....
        /*02a8*/ 	.word	0x0500000f


	//   ....[154]....
        /*02ac*/ 	.word	0x0500000f


	//   ....[155]....
        /*02b0*/ 	.word	0x0500000f


	//   ....[156]....
        /*02b4*/ 	.word	0x0500000f


	//   ....[157]....
        /*02b8*/ 	.word	0x0500000f


	//   ....[158]....
        /*02bc*/ 	.word	0x0500000f


	//   ....[159]....
        /*02c0*/ 	.word	0x0500000f


	//   ....[160]....
        /*02c4*/ 	.word	0x0500000f


	//   ....[161]....
        /*02c8*/ 	.word	0x0500000f


	//   ....[162]....
        /*02cc*/ 	.word	0x0500000f


	//   ....[163]....
        /*02d0*/ 	.word	0x0500000f


	//   ....[164]....
        /*02d4*/ 	.word	0x0500000f


	//   ....[165]....
        /*02d8*/ 	.word	0x0500000f


	//   ....[166]....
        /*02dc*/ 	.word	0x0500000f


	//   ....[167]....
        /*02e0*/ 	.word	0x0500000f


	//   ....[168]....
        /*02e4*/ 	.word	0x0500000f


	//   ....[169]....
        /*02e8*/ 	.word	0x0500000f


	//   ....[170]....
        /*02ec*/ 	.word	0x0500000f


	//   ....[171]....
        /*02f0*/ 	.word	0x0500000f


	//   ....[172]....
        /*02f4*/ 	.word	0x0500000f


	//   ....[173]....
        /*02f8*/ 	.word	0x0500000f


	//   ....[174]....
        /*02fc*/ 	.word	0x0500000f


	//   ....[175]....
        /*0300*/ 	.word	0x0500000f


	//   ....[176]....
        /*0304*/ 	.word	0x0500000f


	//   ....[177]....
        /*0308*/ 	.word	0x0500000f


	//   ....[178]....
        /*030c*/ 	.word	0x0500000f


	//   ....[179]....
        /*0310*/ 	.word	0x0500000f


	//   ....[180]....
        /*0314*/ 	.word	0x0500000f


	//   ....[181]....
        /*0318*/ 	.word	0x0500000f


	//   ....[182]....
        /*031c*/ 	.word	0x0500000f


	//   ....[183]....
        /*0320*/ 	.word	0x0500000f


	//   ....[184]....
        /*0324*/ 	.word	0x0500000f


	//   ....[185]....
        /*0328*/ 	.word	0x0500000f


	//   ....[186]....
        /*032c*/ 	.word	0x0500000f


	//   ....[187]....
        /*0330*/ 	.word	0x0500000f


	//   ....[188]....
        /*0334*/ 	.word	0x0500000f


	//   ....[189]....
        /*0338*/ 	.word	0x0500000f


	//   ....[190]....
        /*033c*/ 	.word	0x0500000f


	//   ....[191]....
        /*0340*/ 	.word	0x0500000f


	//   ....[192]....
        /*0344*/ 	.word	0x0500000f


	//   ....[193]....
        /*0348*/ 	.word	0x0500000f


	//----- nvinfo : EIATTR_COOP_GROUP_INSTR_OFFSETS
	.align		4
.L_80:
        /*034c*/ 	.byte	0x04, 0x28
        /*034e*/ 	.short	(.L_82 - .L_81)


	//   ....[0]....
.L_81:
        /*0350*/ 	.word	0x00000060


	//   ....[1]....
        /*0354*/ 	.word	0x000000a0


	//   ....[2]....
        /*0358*/ 	.word	0x000002c0


	//   ....[3]....
        /*035c*/ 	.word	0x00000420


	//   ....[4]....
        /*0360*/ 	.word	0x00000540


	//   ....[5]....
        /*0364*/ 	.word	0x000006a0


	//   ....[6]....
        /*0368*/ 	.word	0x00000cb0


	//   ....[7]....
        /*036c*/ 	.word	0x00001f50


	//   ....[8]....
        /*0370*/ 	.word	0x00002050


	//   ....[9]....
        /*0374*/ 	.word	0x00002770


	//   ....[10]....
        /*0378*/ 	.word	0x00002800


	//   ....[11]....
        /*037c*/ 	.word	0x000041d0


	//   ....[12]....
        /*0380*/ 	.word	0x000041e0


	//   ....[13]....
        /*0384*/ 	.word	0x00004220


	//   ....[14]....
        /*0388*/ 	.word	0x00004230


	//   ....[15]....
        /*038c*/ 	.word	0x000056b0


	//   ....[16]....
        /*0390*/ 	.word	0x000056f0


	//   ....[17]....
        /*0394*/ 	.word	0x000057a0


	//   ....[18]....
        /*0398*/ 	.word	0x000057b0


	//   ....[19]....
        /*039c*/ 	.word	0x00006810


	//   ....[20]....
        /*03a0*/ 	.word	0x00006870


	//   ....[21]....
        /*03a4*/ 	.word	0x000068a0


	//   ....[22]....
        /*03a8*/ 	.word	0x00006900


	//   ....[23]....
        /*03ac*/ 	.word	0x00006ec0


	//   ....[24]....
        /*03b0*/ 	.word	0x00006f00


	//   ....[25]....
        /*03b4*/ 	.word	0x00006fd0


	//   ....[26]....
        /*03b8*/ 	.word	0x00006ff0


	//   ....[27]....
        /*03bc*/ 	.word	0x000070a0


	//   ....[28]....
        /*03c0*/ 	.word	0x000070c0


	//   ....[29]....
        /*03c4*/ 	.word	0x00007180


	//   ....[30]....
        /*03c8*/ 	.word	0x000071c0


	//   ....[31]....
        /*03cc*/ 	.word	0x00008180


	//   ....[32]....
        /*03d0*/ 	.word	0x000081a0


	//   ....[33]....
        /*03d4*/ 	.word	0x000081b0


	//   ....[34]....
        /*03d8*/ 	.word	0x00008200


	//   ....[35]....
        /*03dc*/ 	.word	0x00008240


	//   ....[36]....
        /*03e0*/ 	.word	0x00008290


	//   ....[37]....
        /*03e4*/ 	.word	0x00008320


	//   ....[38]....
        /*03e8*/ 	.word	0x00008340


	//   ....[39]....
        /*03ec*/ 	.word	0x000083c0


	//   ....[40]....
        /*03f0*/ 	.word	0x000083e0


	//   ....[41]....
        /*03f4*/ 	.word	0x00008460


	//   ....[42]....
        /*03f8*/ 	.word	0x00008480


	//   ....[43]....
        /*03fc*/ 	.word	0x00008500


	//   ....[44]....
        /*0400*/ 	.word	0x00008520


	//   ....[45]....
        /*0404*/ 	.word	0x000085a0


	//   ....[46]....
        /*0408*/ 	.word	0x000085c0


	//   ....[47]....
        /*040c*/ 	.word	0x00008bc0


	//   ....[48]....
        /*0410*/ 	.word	0x00008be0


	//   ....[49]....
        /*0414*/ 	.word	0x00008c10


	//   ....[50]....
        /*0418*/ 	.word	0x00008c50


	//   ....[51]....
        /*041c*/ 	.word	0x00008cc0


	//   ....[52]....
        /*0420*/ 	.word	0x00008ce0


	//   ....[53]....
        /*0424*/ 	.word	0x00008d60


	//   ....[54]....
        /*0428*/ 	.word	0x00008d80


	//   ....[55]....
        /*042c*/ 	.word	0x00008e00


	//   ....[56]....
        /*0430*/ 	.word	0x00008e20


	//   ....[57]....
        /*0434*/ 	.word	0x00008ea0


	//   ....[58]....
        /*0438*/ 	.word	0x00008ec0


	//   ....[59]....
        /*043c*/ 	.word	0x00008f40


	//   ....[60]....
        /*0440*/ 	.word	0x00008f60


	//   ....[61]....
        /*0444*/ 	.word	0x00008fe0


	//   ....[62]....
        /*0448*/ 	.word	0x00009000


	//   ....[63]....
        /*044c*/ 	.word	0x00009630


	//   ....[64]....
        /*0450*/ 	.word	0x00009660


	//   ....[65]....
        /*0454*/ 	.word	0x00009680


	//   ....[66]....
        /*0458*/ 	.word	0x000096c0


	//   ....[67]....
        /*045c*/ 	.word	0x000096e0


	//   ....[68]....
        /*0460*/ 	.word	0x00009720


	//   ....[69]....
        /*0464*/ 	.word	0x00009740


	//   ....[70]....
        /*0468*/ 	.word	0x00009780


	//   ....[71]....
        /*046c*/ 	.word	0x000097a0


	//   ....[72]....
        /*0470*/ 	.word	0x000097e0


	//   ....[73]....
        /*0474*/ 	.word	0x00009800


	//   ....[74]....
        /*0478*/ 	.word	0x00009840


	//   ....[75]....
        /*047c*/ 	.word	0x00009860


	//   ....[76]....
        /*0480*/ 	.word	0x000098a0


	//   ....[77]....
        /*0484*/ 	.word	0x000098c0


	//   ....[78]....
        /*0488*/ 	.word	0x000098d0


	//   ....[79]....
        /*048c*/ 	.word	0x00009b60


	//   ....[80]....
        /*0490*/ 	.word	0x00009b80


	//   ....[81]....
        /*0494*/ 	.word	0x00009ba0


	//   ....[82]....
        /*0498*/ 	.word	0x00009c00


	//   ....[83]....
        /*049c*/ 	.word	0x00009c20


	//   ....[84]....
        /*04a0*/ 	.word	0x00009c80


	//   ....[85]....
        /*04a4*/ 	.word	0x00009ca0


	//   ....[86]....
        /*04a8*/ 	.word	0x00009d00


	//   ....[87]....
        /*04ac*/ 	.word	0x00009d20


	//   ....[88]....
        /*04b0*/ 	.word	0x00009d80


	//   ....[89]....
        /*04b4*/ 	.word	0x00009da0


	//   ....[90]....
        /*04b8*/ 	.word	0x00009e00


	//   ....[91]....
        /*04bc*/ 	.word	0x00009e20


	//   ....[92]....
        /*04c0*/ 	.word	0x00009e80


	//   ....[93]....
        /*04c4*/ 	.word	0x00009ea0


	//   ....[94]....
        /*04c8*/ 	.word	0x00009eb0


	//   ....[95]....
        /*04cc*/ 	.word	0x0000a330


	//   ....[96]....
        /*04d0*/ 	.word	0x0000a350


	//   ....[97]....
        /*04d4*/ 	.word	0x0000a370


	//   ....[98]....
        /*04d8*/ 	.word	0x0000a3b0


	//   ....[99]....
        /*04dc*/ 	.word	0x0000a400


	//   ....[100]....
        /*04e0*/ 	.word	0x0000a430


	//   ....[101]....
        /*04e4*/ 	.word	0x0000a480


	//   ....[102]....
        /*04e8*/ 	.word	0x0000a4b0


	//   ....[103]....
        /*04ec*/ 	.word	0x0000a500


	//   ....[104]....
        /*04f0*/ 	.word	0x0000a530


	//   ....[105]....
        /*04f4*/ 	.word	0x0000a580


	//   ....[106]....
        /*04f8*/ 	.word	0x0000a5b0


	//   ....[107]....
        /*04fc*/ 	.word	0x0000a600


	//   ....[108]....
        /*0500*/ 	.word	0x0000a630


	//   ....[109]....
        /*0504*/ 	.word	0x0000a680


	//   ....[110]....
        /*0508*/ 	.word	0x0000a6b0


	//   ....[111]....
        /*050c*/ 	.word	0x0000a9e0


	//   ....[112]....
        /*0510*/ 	.word	0x0000aec0


	//   ....[113]....
        /*0514*/ 	.word	0x0000afb0


	//   ....[114]....
        /*0518*/ 	.word	0x0000b050


	//   ....[115]....
        /*051c*/ 	.word	0x0000b0e0


	//   ....[116]....
        /*0520*/ 	.word	0x0000b1a0


	//   ....[117]....
        /*0524*/ 	.word	0x0000b220


	//   ....[118]....
        /*0528*/ 	.word	0x0000b2e0


	//   ....[119]....
        /*052c*/ 	.word	0x0000b370


	//   ....[120]....
        /*0530*/ 	.word	0x0000b440


	//   ....[121]....
        /*0534*/ 	.word	0x0000b4b0


	//   ....[122]....
        /*0538*/ 	.word	0x0000b580


	//   ....[123]....
        /*053c*/ 	.word	0x0000b600


	//   ....[124]....
        /*0540*/ 	.word	0x0000b6d0


	//   ....[125]....
        /*0544*/ 	.word	0x0000b750


	//   ....[126]....
        /*0548*/ 	.word	0x0000b820


	//   ....[127]....
        /*054c*/ 	.word	0x0000b8a0


	//   ....[128]....
        /*0550*/ 	.word	0x0000b960


	//   ....[129]....
        /*0554*/ 	.word	0x0000b9f0


	//   ....[130]....
        /*0558*/ 	.word	0x0000ba60


	//   ....[131]....
        /*055c*/ 	.word	0x0000bae0


	//   ....[132]....
        /*0560*/ 	.word	0x0000bb90


	//   ....[133]....
        /*0564*/ 	.word	0x0000bc00


	//   ....[134]....
        /*0568*/ 	.word	0x0000bce0


	//   ....[135]....
        /*056c*/ 	.word	0x0000bd50


	//   ....[136]....
        /*0570*/ 	.word	0x0000be30


	//   ....[137]....
        /*0574*/ 	.word	0x0000beb0


	//   ....[138]....
        /*0578*/ 	.word	0x0000bf80


	//   ....[139]....
        /*057c*/ 	.word	0x0000bff0


	//   ....[140]....
        /*0580*/ 	.word	0x0000c0d0


	//   ....[141]....
        /*0584*/ 	.word	0x0000c140


	//   ....[142]....
        /*0588*/ 	.word	0x0000c220


	//   ....[143]....
        /*058c*/ 	.word	0x0000c2a0


	//   ....[144]....
        /*0590*/ 	.word	0x0000c350


	//   ....[145]....
        /*0594*/ 	.word	0x0000c490


	//   ....[146]....
        /*0598*/ 	.word	0x0000c540


	//   ....[147]....
        /*059c*/ 	.word	0x0000c5a0


	//   ....[148]....
        /*05a0*/ 	.word	0x0000c650


	//   ....[149]....
        /*05a4*/ 	.word	0x0000c6b0


	//   ....[150]....
        /*05a8*/ 	.word	0x0000c760


	//   ....[151]....
        /*05ac*/ 	.word	0x0000c7c0


	//   ....[152]....
        /*05b0*/ 	.word	0x0000c870


	//   ....[153]....
        /*05b4*/ 	.word	0x0000c8d0


	//   ....[154]....
        /*05b8*/ 	.word	0x0000c980


	//   ....[155]....
        /*05bc*/ 	.word	0x0000c9e0


	//   ....[156]....
        /*05c0*/ 	.word	0x0000ca90


	//   ....[157]....
        /*05c4*/ 	.word	0x0000caf0


	//   ....[158]....
        /*05c8*/ 	.word	0x0000cba0


	//   ....[159]....
        /*05cc*/ 	.word	0x0000cc00


	//   ....[160]....
        /*05d0*/ 	.word	0x0000ccb0


	//   ....[161]....
        /*05d4*/ 	.word	0x0000cd90


	//   ....[162]....
        /*05d8*/ 	.word	0x0000ce30


	//   ....[163]....
        /*05dc*/ 	.word	0x0000ce90


	//   ....[164]....
        /*05e0*/ 	.word	0x0000cf60


	//   ....[165]....
        /*05e4*/ 	.word	0x0000cfc0


	//   ....[166]....
        /*05e8*/ 	.word	0x0000d090


	//   ....[167]....
        /*05ec*/ 	.word	0x0000d0f0


	//   ....[168]....
        /*05f0*/ 	.word	0x0000d1c0


	//   ....[169]....
        /*05f4*/ 	.word	0x0000d220


	//   ....[170]....
        /*05f8*/ 	.word	0x0000d2f0


	//   ....[171]....
        /*05fc*/ 	.word	0x0000d350


	//   ....[172]....
        /*0600*/ 	.word	0x0000d420


	//   ....[173]....
        /*0604*/ 	.word	0x0000d480


	//   ....[174]....
        /*0608*/ 	.word	0x0000d550


	//   ....[175]....
        /*060c*/ 	.word	0x0000d5b0


	//   ....[176]....
        /*0610*/ 	.word	0x0000d670


	//   ....[177]....
        /*0614*/ 	.word	0x0000d790


	//   ....[178]....
        /*0618*/ 	.word	0x0000d830


	//   ....[179]....
        /*061c*/ 	.word	0x0000d890


	//   ....[180]....
        /*0620*/ 	.word	0x0000d960


	//   ....[181]....
        /*0624*/ 	.word	0x0000da00


	//   ....[182]....
        /*0628*/ 	.word	0x0000dac0


	//   ....[183]....
        /*062c*/ 	.word	0x0000db60


	//   ....[184]....
        /*0630*/ 	.word	0x0000dc20


	//   ....[185]....
        /*0634*/ 	.word	0x0000dcc0


	//   ....[186]....
        /*0638*/ 	.word	0x0000dd80


	//   ....[187]....
        /*063c*/ 	.word	0x0000de20


	//   ....[188]....
        /*0640*/ 	.word	0x0000dee0


	//   ....[189]....
        /*0644*/ 	.word	0x0000df80


	//   ....[190]....
        /*0648*/ 	.word	0x0000e040


	//   ....[191]....
        /*064c*/ 	.word	0x0000e0e0


	//   ....[192]....
        /*0650*/ 	.word	0x0000e1a0


	//   ....[193]....
        /*0654*/ 	.word	0x0000e2f0


	//----- nvinfo : EIATTR_REG_RECONFIG
	.align		4
.L_82:
        /*0658*/ 	.byte	0x01, 0x54
	.zero		2


	//----- nvinfo : EIATTR_SYSCALL_OFFSETS
	.align		4
        /*065c*/ 	.byte	0x04, 0x46
        /*065e*/ 	.short	(.L_84 - .L_83)


	//   ....[0]....
.L_83:
        /*0660*/ 	.word	0x00001010


	//   ....[1]....
        /*0664*/ 	.word	0x00007960


	//   ....[2]....
        /*0668*/ 	.word	0x00007aa0


	//   ....[3]....
        /*066c*/ 	.word	0x00007b90


	//   ....[4]....
        /*0670*/ 	.word	0x000088b0


	//----- nvinfo : EIATTR_MBARRIER_INSTR_OFFSETS
	.align		4
.L_84:
        /*0674*/ 	.byte	0x04, 0x39
        /*0676*/ 	.short	(.L_86 - .L_85)


	//   ....[0]....
.L_85:
        /*0678*/ 	.word	0x00000170
        /*067c*/ 	.word	0x000000ff
        /*0680*/ 	.word	0x00028800
        /*0684*/ 	.short	0x0100
        /*0686*/ 	.byte	0x08
	.zero		1


	//   ....[1]....
        /*0688*/ 	.word	0x00000180
        /*068c*/ 	.word	0x000000ff
        /*0690*/ 	.word	0x00028820
        /*0694*/ 	.short	0x0100
        /*0696*/ 	.byte	0x08
	.zero		1


	//   ....[2]....
        /*0698*/ 	.word	0x00000270
        /*069c*/ 	.word	0x000000ff
        /*06a0*/ 	.word	0x00028830
        /*06a4*/ 	.short	0x0100
        /*06a6*/ 	.byte	0x08
	.zero		1


	//   ....[3]....
        /*06a8*/ 	.word	0x00000280
        /*06ac*/ 	.word	0x000000ff
        /*06b0*/ 	.word	0x00028840
        /*06b4*/ 	.short	0x0100
        /*06b6*/ 	.byte	0x08
	.zero		1


	//   ....[4]....
        /*06b8*/ 	.word	0x00000290
        /*06bc*/ 	.word	0x000000ff
        /*06c0*/ 	.word	0x00028838
        /*06c4*/ 	.short	0x0100
        /*06c6*/ 	.byte	0x08
	.zero		1


	//   ....[5]....
        /*06c8*/ 	.word	0x000002a0
        /*06cc*/ 	.word	0x000000ff
        /*06d0*/ 	.word	0x00028848
        /*06d4*/ 	.short	0x0100
        /*06d6*/ 	.byte	0x08
	.zero		1


	//   ....[6]....
        /*06d8*/ 	.word	0x000003d0
        /*06dc*/ 	.word	0x000000ff
        /*06e0*/ 	.word	0x00028850
        /*06e4*/ 	.short	0x0100
        /*06e6*/ 	.byte	0x08
	.zero		1


	//   ....[7]....
        /*06e8*/ 	.word	0x000003e0
        /*06ec*/ 	.word	0x000000ff
        /*06f0*/ 	.word	0x00028860
        /*06f4*/ 	.short	0x0100
        /*06f6*/ 	.byte	0x08
	.zero		1


	//   ....[8]....
        /*06f8*/ 	.word	0x000003f0
        /*06fc*/ 	.word	0x000000ff
        /*0700*/ 	.word	0x00028858
        /*0704*/ 	.short	0x0100
        /*0706*/ 	.byte	0x08
	.zero		1


	//   ....[9]....
        /*0708*/ 	.word	0x00000400
        /*070c*/ 	.word	0x000000ff
        /*0710*/ 	.word	0x00028868
        /*0714*/ 	.short	0x0100
        /*0716*/ 	.byte	0x08
	.zero		1


	//   ....[10]....
        /*0718*/ 	.word	0x000004f0
        /*071c*/ 	.word	0x000000ff
        /*0720*/ 	.word	0x00028870
        /*0724*/ 	.short	0x0100
        /*0726*/ 	.byte	0x06
	.zero		1


	//   ....[11]....
        /*0728*/ 	.word	0x00000500
        /*072c*/ 	.word	0x000000ff
        /*0730*/ 	.word	0x00028880
        /*0734*/ 	.short	0x0100
        /*0736*/ 	.byte	0x06
	.zero		1


	//   ....[12]....
        /*0738*/ 	.word	0x00000510
        /*073c*/ 	.word	0x000000ff
        /*0740*/ 	.word	0x00028878
        /*0744*/ 	.short	0x0100
        /*0746*/ 	.byte	0x06
	.zero		1


	//   ....[13]....
        /*0748*/ 	.word	0x00000520
        /*074c*/ 	.word	0x000000ff
        /*0750*/ 	.word	0x00028888
        /*0754*/ 	.short	0x0100
        /*0756*/ 	.byte	0x06
	.zero		1


	//   ....[14]....
        /*0758*/ 	.word	0x00000650
        /*075c*/ 	.word	0x000000ff
        /*0760*/ 	.word	0x00028890
        /*0764*/ 	.short	0x0100
        /*0766*/ 	.byte	0x08
	.zero		1


	//   ....[15]....
        /*0768*/ 	.word	0x00000660
        /*076c*/ 	.word	0x000000ff
        /*0770*/ 	.word	0x000288a0
        /*0774*/ 	.short	0x0100
        /*0776*/ 	.byte	0x08
	.zero		1


	//   ....[16]....
        /*0778*/ 	.word	0x00000670
        /*077c*/ 	.word	0x000000ff
        /*0780*/ 	.word	0x00028898
        /*0784*/ 	.short	0x0100
        /*0786*/ 	.byte	0x08
	.zero		1


	//   ....[17]....
        /*0788*/ 	.word	0x00000680
        /*078c*/ 	.word	0x000000ff
        /*0790*/ 	.word	0x000288a8
        /*0794*/ 	.short	0x0100
        /*0796*/ 	.byte	0x08
	.zero		1


	//   ....[18]....
        /*0798*/ 	.word	0x000007c0
        /*079c*/ 	.word	0x000000ff
        /*07a0*/ 	.word	0x000288b0
        /*07a4*/ 	.short	0x0100
        /*07a6*/ 	.byte	0x08
	.zero		1


	//   ....[19]....
        /*07a8*/ 	.word	0x000007d0
        /*07ac*/ 	.word	0x000000ff
        /*07b0*/ 	.word	0x000288c0
        /*07b4*/ 	.short	0x0100
        /*07b6*/ 	.byte	0x08
	.zero		1


	//   ....[20]....
        /*07b8*/ 	.word	0x000007e0
        /*07bc*/ 	.word	0x000000ff
        /*07c0*/ 	.word	0x000288b8
        /*07c4*/ 	.short	0x0100
        /*07c6*/ 	.byte	0x08
	.zero		1


	//   ....[21]....
        /*07c8*/ 	.word	0x000007f0
        /*07cc*/ 	.word	0x000000ff
        /*07d0*/ 	.word	0x000288c8
        /*07d4*/ 	.short	0x0100
        /*07d6*/ 	.byte	0x08
	.zero		1


	//   ....[22]....
        /*07d8*/ 	.word	0x00001070
        /*07dc*/ 	.word	0x000000ff
        /*07e0*/ 	.word	0x00028800
        /*07e4*/ 	.short	0x010a
        /*07e6*/ 	.byte	0x27
	.zero		1


	//   ....[23]....
        /*07e8*/ 	.word	0x000010f0
        /*07ec*/ 	.word	0x00000005
        /*07f0*/ 	.word	0x00028830
        /*07f4*/ 	.short	0x010a
        /*07f6*/ 	.byte	0x3f
	.zero		1


	//   ....[24]....
        /*07f8*/ 	.word	0x00001140
        /*07fc*/ 	.word	0x00000005
        /*0800*/ 	.word	0x00028830
        /*0804*/ 	.short	0x010a
        /*0806*/ 	.byte	0x3f
	.zero		1


	//   ....[25]....
        /*0808*/ 	.word	0x00002130
        /*080c*/ 	.word	0x000000ff
        /*0810*/ 	.word	0x00000000
        /*0814*/ 	.short	0x0101
        /*0816*/ 	.byte	0x06
	.zero		1


	//   ....[26]....
        /*0818*/ 	.word	0x00003690
        /*081c*/ 	.word	0x000000ff
        /*0820*/ 	.word	0x00028830
        /*0824*/ 	.short	0x010a
        /*0826*/ 	.byte	0x06
	.zero		1


	//   ....[27]....
        /*0828*/ 	.word	0x000036d0
        /*082c*/ 	.word	0x000000ff
        /*0830*/ 	.word	0x00028830
        /*0834*/ 	.short	0x010a
        /*0836*/ 	.byte	0x06
	.zero		1


	//   ....[28]....
        /*0838*/ 	.word	0x00003a20
        /*083c*/ 	.word	0x000000ff
        /*0840*/ 	.word	0x00028850
        /*0844*/ 	.short	0x010a
        /*0846*/ 	.byte	0x06
	.zero		1


	//   ....[29]....
        /*0848*/ 	.word	0x00003a60
        /*084c*/ 	.word	0x000000ff
        /*0850*/ 	.word	0x00028850
        /*0854*/ 	.short	0x010a
        /*0856*/ 	.byte	0x06
	.zero		1


	//   ....[30]....
        /*0858*/ 	.word	0x00003e60
        /*085c*/ 	.word	0x000000ff
        /*0860*/ 	.word	0x00000000
        /*0864*/ 	.short	0x0101
        /*0866*/ 	.byte	0x06
	.zero		1


	//   ....[31]....
        /*0868*/ 	.word	0x00005010
        /*086c*/ 	.word	0x000000ff
        /*0870*/ 	.word	0x00000000
        /*0874*/ 	.short	0x0101
        /*0876*/ 	.byte	0x06
	.zero		1


	//   ....[32]....
        /*0878*/ 	.word	0x00005620
        /*087c*/ 	.word	0x000000ff
        /*0880*/ 	.word	0x00028850
        /*0884*/ 	.short	0x010a
        /*0886*/ 	.byte	0x0a
	.zero		1


	//   ....[33]....
        /*0888*/ 	.word	0x00005660
        /*088c*/ 	.word	0x000000ff
        /*0890*/ 	.word	0x00028850
        /*0894*/ 	.short	0x010a
        /*0896*/ 	.byte	0x0a
	.zero		1


	//   ....[34]....
        /*0898*/ 	.word	0x00005ff0
        /*089c*/ 	.word	0x000000ff
        /*08a0*/ 	.word	0x00000000
        /*08a4*/ 	.short	0x0101
        /*08a6*/ 	.byte	0x04
	.zero		1


	//   ....[35]....
        /*08a8*/ 	.word	0x00006ee0
        /*08ac*/ 	.word	0x000000ff
        /*08b0*/ 	.word	0x00000000
        /*08b4*/ 	.short	0x0101
        /*08b6*/ 	.byte	0x27
	.zero		1


	//   ....[36]....
        /*08b8*/ 	.word	0x00007fe0
        /*08bc*/ 	.word	0x00000000
        /*08c0*/ 	.word	0x00028840
        /*08c4*/ 	.short	0x010a
        /*08c6*/ 	.byte	0x3f
	.zero		1


	//   ....[37]....
        /*08c8*/ 	.word	0x00008690
        /*08cc*/ 	.word	0x00000000
        /*08d0*/ 	.word	0x00028830
        /*08d4*/ 	.short	0x0107
        /*08d6*/ 	.byte	0x3f
	.zero		1


	//   ....[38]....
        /*08d8*/ 	.word	0x00008750
        /*08dc*/ 	.word	0x00000000
        /*08e0*/ 	.word	0x00028830
        /*08e4*/ 	.short	0x0101
        /*08e6*/ 	.byte	0x3f
	.zero		1


	//   ....[39]....
        /*08e8*/ 	.word	0x000090e0
        /*08ec*/ 	.word	0x000000ff
        /*08f0*/ 	.word	0x00028800
        /*08f4*/ 	.short	0x0107
        /*08f6*/ 	.byte	0x27
	.zero		1


	//   ....[40]....
        /*08f8*/ 	.word	0x00009120
        /*08fc*/ 	.word	0x000000ff
        /*0900*/ 	.word	0x00028800
        /*0904*/ 	.short	0x0101
        /*0906*/ 	.byte	0x27
	.zero		1


	//   ....[41]....
        /*0908*/ 	.word	0x00009140
        /*090c*/ 	.word	0x000000ff
        /*0910*/ 	.word	0x00028820
        /*0914*/ 	.short	0x010a
        /*0916*/ 	.byte	0x27
	.zero		1


	//   ....[42]....
        /*0918*/ 	.word	0x00009480
        /*091c*/ 	.word	0x00000006
        /*0920*/ 	.word	0x00028840
        /*0924*/ 	.short	0x010a
        /*0926*/ 	.byte	0x3f
	.zero		1


	//   ....[43]....
        /*0928*/ 	.word	0x00009990
        /*092c*/ 	.word	0x00000006
        /*0930*/ 	.word	0x00028830
        /*0934*/ 	.short	0x0107
        /*0936*/ 	.byte	0x3f
	.zero		1


	//   ....[44]....
        /*0938*/ 	.word	0x00009a50
        /*093c*/ 	.word	0x00000006
        /*0940*/ 	.word	0x00028830
        /*0944*/ 	.short	0x0101
        /*0946*/ 	.byte	0x3f
	.zero		1


	//   ....[45]....
        /*0948*/ 	.word	0x00009ad0
        /*094c*/ 	.word	0x00000006
        /*0950*/ 	.word	0x00028860
        /*0954*/ 	.short	0x010a
        /*0956*/ 	.byte	0x3f
	.zero		1


	//   ....[46]....
        /*0958*/ 	.word	0x0000a070
        /*095c*/ 	.word	0x00000006
        /*0960*/ 	.word	0x00028850
        /*0964*/ 	.short	0x0107
        /*0966*/ 	.byte	0x3f
	.zero		1


	//   ....[47]....
        /*0968*/ 	.word	0x0000a1a0
        /*096c*/ 	.word	0x00000006
        /*0970*/ 	.word	0x00028850
        /*0974*/ 	.short	0x0101
        /*0976*/ 	.byte	0x3f
	.zero		1


	//   ....[48]....
        /*0978*/ 	.word	0x0000a2a0
        /*097c*/ 	.word	0x00000004
        /*0980*/ 	.word	0x00028860
        /*0984*/ 	.short	0x010a
        /*0986*/ 	.byte	0x3f
	.zero		1


	//   ....[49]....
        /*0988*/ 	.word	0x0000a790
        /*098c*/ 	.word	0x00000004
        /*0990*/ 	.word	0x00028850
        /*0994*/ 	.short	0x0107
        /*0996*/ 	.byte	0x3f
	.zero		1


	//   ....[50]....
        /*0998*/ 	.word	0x0000a880
        /*099c*/ 	.word	0x00000004
        /*09a0*/ 	.word	0x00028850
        /*09a4*/ 	.short	0x0101
        /*09a6*/ 	.byte	0x3f
	.zero		1


	//   ....[51]....
        /*09a8*/ 	.word	0x0000a960
        /*09ac*/ 	.word	0x00000005
        /*09b0*/ 	.word	0x00028820
        /*09b4*/ 	.short	0x010a
        /*09b6*/ 	.byte	0x3f
	.zero		1


	//   ....[52]....
        /*09b8*/ 	.word	0x0000aae0
        /*09bc*/ 	.word	0x00000003
        /*09c0*/ 	.word	0x00028840
        /*09c4*/ 	.short	0x010a
        /*09c6*/ 	.byte	0x3f
	.zero		1


	//   ....[53]....
        /*09c8*/ 	.word	0x0000ab80
        /*09cc*/ 	.word	0x00000005
        /*09d0*/ 	.word	0x00028840
        /*09d4*/ 	.short	0x010a
        /*09d6*/ 	.byte	0x3f
	.zero		1


	//   ....[54]....
        /*09d8*/ 	.word	0x0000abc0
        /*09dc*/ 	.word	0x00000003
        /*09e0*/ 	.word	0x00028860
        /*09e4*/ 	.short	0x010a
        /*09e6*/ 	.byte	0x3f
	.zero		1


	//   ....[55]....
        /*09e8*/ 	.word	0x0000ac00
        /*09ec*/ 	.word	0x00000005
        /*09f0*/ 	.word	0x00028860
        /*09f4*/ 	.short	0x010a
        /*09f6*/ 	.byte	0x3f
	.zero		1


	//   ....[56]....
        /*09f8*/ 	.word	0x0000ac70
        /*09fc*/ 	.word	0x00000003
        /*0a00*/ 	.word	0x00028800
        /*0a04*/ 	.short	0x010a
        /*0a06*/ 	.byte	0x3f
	.zero		1


	//   ....[57]....
        /*0a08*/ 	.word	0x0000acc0
        /*0a0c*/ 	.word	0x00000005
        /*0a10*/ 	.word	0x00028830
        /*0a14*/ 	.short	0x010a
        /*0a16*/ 	.byte	0x3f
	.zero		1


	//   ....[58]....
        /*0a18*/ 	.word	0x0000ad20
        /*0a1c*/ 	.word	0x00000003
        /*0a20*/ 	.word	0x00028830
        /*0a24*/ 	.short	0x010a
        /*0a26*/ 	.byte	0x3f
	.zero		1


	//   ....[59]....
        /*0a28*/ 	.word	0x0000ad80
        /*0a2c*/ 	.word	0x00000003
        /*0a30*/ 	.word	0x00028850
        /*0a34*/ 	.short	0x010a
        /*0a36*/ 	.byte	0x3f
	.zero		1


	//   ....[60]....
        /*0a38*/ 	.word	0x0000ade0
        /*0a3c*/ 	.word	0x00000008
        /*0a40*/ 	.word	0x00028850
        /*0a44*/ 	.short	0x010a
        /*0a46*/ 	.byte	0x3f
	.zero		1


	//   ....[61]....
        /*0a48*/ 	.word	0x0000af00
        /*0a4c*/ 	.word	0x00000000
        /*0a50*/ 	.word	0x00028840
        /*0a54*/ 	.short	0x010a
        /*0a56*/ 	.byte	0x3f
	.zero		1


	//   ....[62]....
        /*0a58*/ 	.word	0x0000c390
        /*0a5c*/ 	.word	0x00000003
        /*0a60*/ 	.word	0x00028820
        /*0a64*/ 	.short	0x010a
        /*0a66*/ 	.byte	0x3f
	.zero		1


	//   ....[63]....
        /*0a68*/ 	.word	0x0000c3e0
        /*0a6c*/ 	.word	0x00000006
        /*0a70*/ 	.word	0x00028840
        /*0a74*/ 	.short	0x010a
        /*0a76*/ 	.byte	0x3f
	.zero		1


	//   ....[64]....
        /*0a78*/ 	.word	0x0000cce0
        /*0a7c*/ 	.word	0x00000006
        /*0a80*/ 	.word	0x00028860
        /*0a84*/ 	.short	0x010a
        /*0a86*/ 	.byte	0x3f
	.zero		1


	//   ....[65]....
        /*0a88*/ 	.word	0x0000d6e0
        /*0a8c*/ 	.word	0x00000004
        /*0a90*/ 	.word	0x00028860
        /*0a94*/ 	.short	0x010a
        /*0a96*/ 	.byte	0x3f
	.zero		1


	//   ....[66]....
        /*0a98*/ 	.word	0x0000e210
        /*0a9c*/ 	.word	0x00000005
        /*0aa0*/ 	.word	0x00028820
        /*0aa4*/ 	.short	0x010a
        /*0aa6*/ 	.byte	0x3f
	.zero		1


	//   ....[67]....
        /*0aa8*/ 	.word	0x0000e3b0
        /*0aac*/ 	.word	0x00000003
        /*0ab0*/ 	.word	0x00028840
        /*0ab4*/ 	.short	0x010a
        /*0ab6*/ 	.byte	0x3f
	.zero		1


	//   ....[68]....
        /*0ab8*/ 	.word	0x0000e400
        /*0abc*/ 	.word	0x00000005
        /*0ac0*/ 	.word	0x00028840
        /*0ac4*/ 	.short	0x010a
        /*0ac6*/ 	.byte	0x3f
	.zero		1


	//   ....[69]....
        /*0ac8*/ 	.word	0x0000e450
        /*0acc*/ 	.word	0x00000003
        /*0ad0*/ 	.word	0x00028860
        /*0ad4*/ 	.short	0x010a
        /*0ad6*/ 	.byte	0x3f
	.zero		1


	//----- nvinfo : EIATTR_NUM_MBARRIERS
	.align		4
.L_86:
        /*0ad8*/ 	.byte	0x03, 0x38
        /*0ada*/ 	.short	0x0016


	//----- nvinfo : EIATTR_EXIT_INSTR_OFFSETS
	.align		4
        /*0adc*/ 	.byte	0x04, 0x1c
        /*0ade*/ 	.short	(.L_88 - .L_87)


	//   ....[0]....
.L_87:
        /*0ae0*/ 	.word	0x00000940


	//   ....[1]....
        /*0ae4*/ 	.word	0x000072a0


	//   ....[2]....
        /*0ae8*/ 	.word	0x0000ac50


	//----- nvinfo : EIATTR_MAX_THREADS
	.align		4
.L_88:
        /*0aec*/ 	.byte	0x04, 0x05
        /*0aee*/ 	.short	(.L_90 - .L_89)
.L_89:
        /*0af0*/ 	.word	0x00000180
        /*0af4*/ 	.word	0x00000001
        /*0af8*/ 	.word	0x00000001


	//----- nvinfo : EIATTR_CRS_STACK_SIZE
	.align		4
.L_90:
        /*0afc*/ 	.byte	0x04, 0x1e
        /*0afe*/ 	.short	(.L_92 - .L_91)
.L_91:
        /*0b00*/ 	.word	0x00000000


	//----- nvinfo : EIATTR_CBANK_PARAM_SIZE
	.align		4
.L_92:
        /*0b04*/ 	.byte	0x03, 0x19
        /*0b06*/ 	.short	0x0a70


	//----- nvinfo : EIATTR_PARAM_CBANK
	.align		4
        /*0b08*/ 	.byte	0x04, 0x0a
        /*0b0a*/ 	.short	(.L_94 - .L_93)
	.align		4
.L_93:
        /*0b0c*/ 	.word	index@(.nv.constant0._ZN7cutlass13device_kernelIN5flash11enable_sm90INS1_16FlashAttnFwdSm90INS1_25CollectiveMainloopFwdSm90ILi2EN4cute5tupleIJNS5_1CILi1EEES8_S8_EEENS6_IJNS7_ILi128EEESA_SA_EEELi128ENS_10bfloat16_tEfNS_4arch4Sm90ELb0ELb0ELb0ELb0ELb1ELb0ELb0ELb1ELb1ELb1ELb0ELb0EEENS1_21CollectiveEpilogueFwdISB_S9_SC_SE_Li256ELb0ELb1ELb0ELb0EEENS1_29StaticPersistentTileSchedulerILb0EEEEEEEEEvNT_6ParamsE)
        /*0b10*/ 	.short	0x0210
        /*0b12*/ 	.short	0x0a70


	//----- nvinfo : EIATTR_SW_WAR
	.align		4
.L_94:
        /*0b14*/ 	.byte	0x04, 0x36
        /*0b16*/ 	.short	(.L_96 - .L_95)
.L_95:
        /*0b18*/ 	.word	0x00000008
.L_96:


//--------------------- .nv.info._ZN7cutlass13device_kernelIN5flash11enable_sm90INS1_16FlashAttnFwdSm90INS1_25CollectiveMainloopFwdSm90ILi2EN4cute5tupleIJNS5_1CILi1EEES8_S8_EEENS6_IJNS7_ILi128EEESA_SA_EEELi128ENS_10bfloat16_tEfNS_4arch4Sm90ELb0ELb0ELb0ELb1ELb1ELb0ELb0ELb1ELb1ELb1ELb0ELb0EEENS1_21CollectiveEpilogueFwdISB_S9_SC_SE_Li256ELb1ELb1ELb0ELb0EEENS1_36VarlenDynamicPersistentTileSchedulerILi128ELi128ELi256ELi128ELb0ELb1ELb1ELb0ELb1ELb1EEEEEEEEEvNT_6ParamsE --------------------------
	.section	.nv.info._ZN7cutlass13device_kernelIN5flash11enable_sm90INS1_16FlashAttnFwdSm90INS1_25CollectiveMainloopFwdSm90ILi2EN4cute5tupleIJNS5_1CILi1EEES8_S8_EEENS6_IJNS7_ILi128EEESA_SA_EEELi128ENS_10bfloat16_tEfNS_4arch4Sm90ELb0ELb0ELb0ELb1ELb1ELb0ELb0ELb1ELb1ELb1ELb0ELb0EEENS1_21CollectiveEpilogueFwdISB_S9_SC_SE_Li256ELb1ELb1ELb0ELb0EEENS1_36VarlenDynamicPersistentTileSchedulerILi128ELi128ELi256ELi128ELb0ELb1ELb1ELb0ELb1ELb1EEEEEEEEEvNT_6ParamsE,"",@"SHT_CUDA_INFO"
	.sectionflags	@""
	.align	4


	//----- nvinfo : EIATTR_CUDA_API_VERSION
	.align		4
        /*0000*/ 	.byte	0x04, 0x37
        /*0002*/ 	.short	(.L_98 - .L_97)
.L_97:
        /*0004*/ 	.word	0x00000082


	//----- nvinfo : EIATTR_KPARAM_INFO
	.align		4
.L_98:
        /*0008*/ 	.byte	0x04, 0x17
        /*000a*/ 	.short	(.L_100 - .L_99)
.L_99:
        /*000c*/ 	.word	0x00000000
        /*0010*/ 	.short	0x0000
        /*0012*/ 	.short	0x0070
        /*0014*/ 	.byte	0x00, 0xf0, 0x01, 0x2a


	//----- nvinfo : EIATTR_SPARSE_MMA_MASK
	.align		4
.L_100:
        /*0018*/ 	.byte	0x03, 0x50
        /*001a*/ 	.short	0x0000


	//----- nvinfo : EIATTR_MAXREG_COUNT
	.align		4
        /*001c*/ 	.byte	0x03, 0x1b
        /*001e*/ 	.short	0x00a8


	//----- nvinfo : EIATTR_NUM_BARRIERS
	.align		4
        /*0020*/ 	.byte	0x02, 0x4c
        /*0022*/ 	.byte	0x10
	.zero		1


	//----- nvinfo : EIATTR_EXTERNS
	.align		4
        /*0024*/ 	.byte	0x04, 0x0f
        /*0026*/ 	.short	(.L_102 - .L_101)


	//   ....[0]....
	.align		4
.L_101:
        /*0028*/ 	.word	index@(__assertfail)


	//----- nvinfo : EIATTR_ANNOTATIONS
	.align		4
.L_102:
        /*002c*/ 	.byte	0x04, 0x55
        /*002e*/ 	.short	(.L_104 - .L_103)


	//   ....[0]....
.L_103:
        /*0030*/ 	.word	0x00000001
        /*0034*/ 	.byte	0x90, 0x90, 0x00, 0x00, 0x01, 0x00, 0x00, 0x00, 0x30, 0x91, 0x00, 0x00, 0x01, 0x00, 0x00, 0x00
        /* <DEDUP_REMOVED lines=10> */
        /*00e4*/ 	.byte	0xd0, 0xd7, 0x00, 0x00


	//----- nvinfo : EIATTR_MERCURY_ISA_VERSION
	.align		4
.L_104:
        /*00e8*/ 	.byte	0x03, 0x5f
        /*00ea*/ 	.short	0x0101


	//----- nvinfo : EIATTR_UNUSED_LOAD_BYTE_OFFSET
	.align		4
        /*00ec*/ 	.byte	0x04, 0x44
        /*00ee*/ 	.short	(.L_106 - .L_105)


	//   ....[0]....
.L_105:
        /*00f0*/ 	.word	0x00000970
        /*00f4*/ 	.word	0x0000fff0


	//   ....[1]....
        /*00f8*/ 	.word	0x00006640
        /*00fc*/ 	.word	0x0000fff0


	//----- nvinfo : EIATTR_INT_WARP_WIDE_INSTR_OFFSETS
	.align		4
.L_106:
        /*0100*/ 	.byte	0x04, 0x31
        /*0102*/ 	.short	(.L_108 - .L_107)


	//   ....[0]....
.L_107:
        /*0104*/ 	.word	0x000000c0


	//   ....[1]....
        /*0108*/ 	.word	0x000000d0


	//   ....[2]....
        /*010c*/ 	.word	0x00000170


	//   ....[3]....
        /*0110*/ 	.word	0x00009720


	//   ....[4]....
        /*0114*/ 	.word	0x000097b0


	//   ....[5]....
        /*0118*/ 	.word	0x0000c640


	//   ....[6]....
        /*011c*/ 	.word	0x0000c6d0


	//----- nvinfo : EIATTR_COOP_GROUP_MASK_REGIDS
	.align		4
.L_108:
        /*0120*/ 	.byte	0x04, 0x29
        /*0122*/ 	.short	(.L_110 - .L_109)


	//   ....[0]....
.L_109:
        /*0124*/ 	.word	0xffffffff


	//   ....[1]....
        /*0128*/ 	.word	0xffffffff


	//   ....[2]....
        /*012c*/ 	.word	0xffffffff


	//   ....[3]....
        /*0130*/ 	.word	0xffffffff


	//   ....[4]....
        /*0134*/ 	.word	0xffffffff


	//   ....[5]....
        /*0138*/ 	.word	0xffffffff


	//   ....[6]....
        /*013c*/ 	.word	0xffffffff


	//   ....[7]....
        /*0140*/ 	.word	0xffffffff


	//   ....[8]....
        /*0144*/ 	.word	0xffffffff


	//   ....[9]....
        /*0148*/ 	.word	0xffffffff


	//   ....[10]....
        /*014c*/ 	.word	0xffffffff


	//   ....[11]....
        /*0150*/ 	.word	0xffffffff


	//   ....[12]....
        /*0154*/ 	.word	0xffffffff


	//   ....[13]....
        /*0158*/ 	.word	0xffffffff


	//   ....[14]....
        /*015c*/ 	.word	0xffffffff


	//   ....[15]....
        /*0160*/ 	.word	0xffffffff


	//   ....[16]....
        /*0164*/ 	.word	0xffffffff


	//   ....[17]....
        /*0168*/ 	.word	0xffffffff


	//   ....[18]....
        /*016c*/ 	.word	0xffffffff


	//   ....[19]....
        /*0170*/ 	.word	0xffffffff


	//   ....[20]....
        /*0174*/ 	.word	0xffffffff


	//   ....[21]....
        /*0178*/ 	.word	0xffffffff


	//   ....[22]....
        /*017c*/ 	.word	0xffffffff


	//   ....[23]....
        /*0180*/ 	.word	0xffffffff


	//   ....[24]....
        /*0184*/ 	.word	0xffffffff


	//   ....[25]....
        /*0188*/ 	.word	0xffffffff


	//   ....[26]....
        /*018c*/ 	.word	0xffffffff


	//   ....[27]....
        /*0190*/ 	.word	0xffffffff


	//   ....[28]....
        /*0194*/ 	.word	0xffffffff


	//   ....[29]....
        /*0198*/ 	.word	0xffffffff


	//   ....[30]....
        /*019c*/ 	.word	0xffffffff


	//   ....[31]....
        /*01a0*/ 	.word	0xffffffff


	//   ....[32]....
        /*01a4*/ 	.word	0xffffffff


	//   ....[33]....
        /*01a8*/ 	.word	0xffffffff


	//   ....[34]....
        /*01ac*/ 	.word	0xffffffff


	//   ....[35]....
        /*01b0*/ 	.word	0xffffffff


	//   ....[36]....
        /*01b4*/ 	.word	0xffffffff


	//   ....[37]....
        /*01b8*/ 	.word	0xffffffff


	//   ....[38]....
        /*01bc*/ 	.word	0xffffffff


	//   ....[39]....
        /*01c0*/ 	.word	0xffffffff


	//   ....[40]....
        /*01c4*/ 	.word	0xffffffff


	//   ....[41]....
        /*01c8*/ 	.word	0xffffffff


	//   ....[42]....
        /*01cc*/ 	.word	0xffffffff


	//   ....[43]....
        /*01d0*/ 	.word	0xffffffff


	//   ....[44]....
        /*01d4*/ 	.word	0xffffffff


	//   ....[45]....
        /*01d8*/ 	.word	0xffffffff


	//   ....[46]....
        /*01dc*/ 	.word	0xffffffff


	//   ....[47]....
        /*01e0*/ 	.word	0xffffffff


	//   ....[48]....
        /*01e4*/ 	.word	0xffffffff


	//   ....[49]....
        /*01e8*/ 	.word	0xffffffff


	//   ....[50]....
        /*01ec*/ 	.word	0xffffffff


	//   ....[51]....
        /*01f0*/ 	.word	0xffffffff


	//   ....[52]....
        /*01f4*/ 	.word	0xffffffff


	//   ....[53]....
        /*01f8*/ 	.word	0xffffffff


	//   ....[54]....
        /*01fc*/ 	.word	0xffffffff


	//   ....[55]....
        /*0200*/ 	.word	0xffffffff


	//   ....[56]....
        /*0204*/ 	.word	0xffffffff


	//   ....[57]....
        /*0208*/ 	.word	0xffffffff


	//   ....[58]....
        /*020c*/ 	.word	0xffffffff


	//   ....[59]....
        /*0210*/ 	.word	0xffffffff


	//   ....[60]....
        /*0214*/ 	.word	0xffffffff


	//   ....[61]....
        /*0218*/ 	.word	0xffffffff


	//   ....[62]....
        /*021c*/ 	.word	0xffffffff


	//   ....[63]....
        /*0220*/ 	.word	0xffffffff


	//   ....[64]....
        /*0224*/ 	.word	0xffffffff


	//   ....[65]....
        /*0228*/ 	.word	0xffffffff


	//   ....[66]....
        /*022c*/ 	.word	0xffffffff


	//   ....[67]....
        /*0230*/ 	.word	0xffffffff


	//   ....[68]....
        /*0234*/ 	.word	0xffffffff


	//   ....[69]....
        /*0238*/ 	.word	0xffffffff


	//   ....[70]....
        /*023c*/ 	.word	0xffffffff


	//   ....[71]....
        /*0240*/ 	.word	0xffffffff


	//   ....[72]....
        /*0244*/ 	.word	0xffffffff


	//   ....[73]....
        /*0248*/ 	.word	0xffffffff


	//   ....[74]....
        /*024c*/ 	.word	0xffffffff


	//   ....[75]....
        /*0250*/ 	.word	0xffffffff


	//   ....[76]....
        /*0254*/ 	.word	0xffffffff


	//   ....[77]....
        /*0258*/ 	.word	0xffffffff


	//   ....[78]....
        /*025c*/ 	.word	0xffffffff


	//   ....[79]....
        /*0260*/ 	.word	0xffffffff


	//   ....[80]....
        /*0264*/ 	.word	0xffffffff


	//   ....[81]....
        /*0268*/ 	.word	0xffffffff


	//   ....[82]....
        /*026c*/ 	.word	0xffffffff


	//   ....[83]....
        /*0270*/ 	.word	0xffffffff


	//   ....[84]....
        /*0274*/ 	.word	0xffffffff


	//   ....[85]....
        /*0278*/ 	.word	0xffffffff


	//   ....[86]....
        /*027c*/ 	.word	0xffffffff


	//   ....[87]....
        /*0280*/ 	.word	0xffffffff


	//   ....[88]....
        /*0284*/ 	.word	0xffffffff


	//   ....[89]....
        /*0288*/ 	.word	0xffffffff


	//   ....[90]....
        /*028c*/ 	.word	0xffffffff


	//   ....[91]....
        /*0290*/ 	.word	0xffffffff


	//   ....[92]....
        /*0294*/ 	.word	0xffffffff


	//   ....[93]....
        /*0298*/ 	.word	0xffffffff


	//   ....[94]....
        /*029c*/ 	.word	0xffffffff


	//   ....[95]....
        /*02a0*/ 	.word	0xffffffff


	//   ....[96]....
        /*02a4*/ 	.word	0xffffffff


	//   ....[97]....
        /*02a8*/ 	.word	0xffffffff


	//   ....[98]....
        /*02ac*/ 	.word	0xffffffff


	//   ....[99]....
        /*02b0*/ 	.word	0xffffffff


	//   ....[100]....
        /*02b4*/ 	.word	0xffffffff


	//   ....[101]....
        /*02b8*/ 	.word	0xffffffff


	//   ....[102]....
        /*02bc*/ 	.word	0xffffffff


	//   ....[103]....
        /*02c0*/ 	.word	0xffffffff


	//   ....[104]....
        /*02c4*/ 	.word	0xffffffff


	//   ....[105]....
        /*02c8*/ 	.word	0xffffffff


	//   ....[106]....
        /*02cc*/ 	.word	0xffffffff


	//   ....[107]....
        /*02d0*/ 	.word	0xffffffff


	//   ....[108]....
        /*02d4*/ 	.word	0xffffffff


	//   ....[109]....
        /*02d8*/ 	.word	0xffffffff


	//   ....[110]....
        /*02dc*/ 	.word	0xffffffff


	//   ....[111]....
        /*02e0*/ 	.word	0xffffffff


	//   ....[112]....
        /*02e4*/ 	.word	0xffffffff


	//   ....[113]....
        /*02e8*/ 	.word	0xffffffff


	//   ....[114]....
        /*02ec*/ 	.word	0xffffffff


	//   ....[115]....
        /*02f0*/ 	.word	0xffffffff


	//   ....[116]....
        /*02f4*/ 	.word	0xffffffff


	//   ....[117]....
        /*02f8*/ 	.word	0xffffffff


	//   ....[118]....
        /*02fc*/ 	.word	0xffffffff


	//   ....[119]....
        /*0300*/ 	.word	0xffffffff


	//   ....[120]....
        /*0304*/ 	.word	0xffffffff


	//   ....[121]....
        /*0308*/ 	.word	0xffffffff


	//   ....[122]....
        /*030c*/ 	.word	0xffffffff


	//   ....[123]....
        /*0310*/ 	.word	0xffffffff


	//   ....[124]....
        /*0314*/ 	.word	0xffffffff


	//   ....[125]....
        /*0318*/ 	.word	0xffffffff


	//   ....[126]....
        /*031c*/ 	.word	0xffffffff


	//   ....[127]....
        /*0320*/ 	.word	0xffffffff


	//   ....[128]....
        /*0324*/ 	.word	0xffffffff


	//   ....[129]....
        /*0328*/ 	.word	0xffffffff


	//   ....[130]....
        /*032c*/ 	.word	0xffffffff


	//   ....[131]....
        /*0330*/ 	.word	0xffffffff


	//   ....[132]....
        /*0334*/ 	.word	0xffffffff


	//   ....[133]....
        /*0338*/ 	.word	0xffffffff


	//   ....[134]....
        /*033c*/ 	.word	0xffffffff


	//   ....[135]....
        /*0340*/ 	.word	0xffffffff


	//   ....[136]....
        /*0344*/ 	.word	0xffffffff


	//   ....[137]....
        /*0348*/ 	.word	0xffffffff


	//   ....[138]....
        /*034c*/ 	.word	0xffffffff


	//   ....[139]....
        /*0350*/ 	.word	0xffffffff


	//   ....[140]....
        /*0354*/ 	.word	0xffffffff


	//   ....[141]....
        /*0358*/ 	.word	0xffffffff


	//   ....[142]....
        /*035c*/ 	.word	0xffffffff


	//   ....[143]....
        /*0360*/ 	.word	0xffffffff


	//   ....[144]....
        /*0364*/ 	.word	0xffffffff


	//   ....[145]....
        /*0368*/ 	.word	0xffffffff


	//   ....[146]....
        /*036c*/ 	.word	0xffffffff


	//   ....[147]....
        /*0370*/ 	.word	0xffffffff


	//   ....[148]....
        /*0374*/ 	.word	0xffffffff


	//   ....[149]....
        /*0378*/ 	.word	0xffffffff


	//   ....[150]....
        /*037c*/ 	.word	0xffffffff


	//   ....[151]....
        /*0380*/ 	.word	0xffffffff


	//   ....[152]....
        /*0384*/ 	.word	0xffffffff


	//   ....[153]....
        /*0388*/ 	.word	0x0500000f


	//   ....[154]....
        /*038c*/ 	.word	0x0500000f


	//   ....[155]....
        /*0390*/ 	.word	0x0500000f


	//   ....[156]....
        /*0394*/ 	.word	0x0500000f


	//   ....[157]....
        /*0398*/ 	.word	0x0500000f


	//   ....[158]....
        /*039c*/ 	.word	0x0500000f


	//   ....[159]....
        /*03a0*/ 	.word	0x0500000f


	//   ....[160]....
        /*03a4*/ 	.word	0x0500000f


	//   ....[161]....
        /*03a8*/ 	.word	0x0500000f


	//   ....[162]....
        /*03ac*/ 	.word	0x0500000f


	//   ....[163]....
        /*03b0*/ 	.word	0x0500000f


	//   ....[164]....
        /*03b4*/ 	.word	0x0500000f


	//   ....[165]....
        /*03b8*/ 	.word	0x0500000f


	//   ....[166]....
        /*03bc*/ 	.word	0x0500000f


	//   ....[167]....
        /*03c0*/ 	.word	0x0500000f


	//   ....[168]....
        /*03c4*/ 	.word	0x0500000f


	//   ....[169]....
        /*03c8*/ 	.word	0x0500000f


	//   ....[170]....
        /*03cc*/ 	.word	0x0500000f


	//   ....[171]....
        /*03d0*/ 	.word	0x0500000f


	//   ....[172]....
        /*03d4*/ 	.word	0x0500000f


	//   ....[173]....
        /*03d8*/ 	.word	0x0500000f


	//   ....[174]....
        /*03dc*/ 	.word	0x0500000f


	//   ....[175]....
        /*03e0*/ 	.word	0x0500000f


	//   ....[176]....
        /*03e4*/ 	.word	0x0500000f


	//   ....[177]....
        /*03e8*/ 	.word	0x0500000f


	//   ....[178]....
        /*03ec*/ 	.word	0x0500000f


	//   ....[179]....
        /*03f0*/ 	.word	0x0500000f


	//   ....[180]....
        /*03f4*/ 	.word	0x0500000f


	//   ....[181]....
        /*03f8*/ 	.word	0x0500000f


	//   ....[182]....
        /*03fc*/ 	.word	0x0500000f


	//   ....[183]....
        /*0400*/ 	.word	0x0500000f


	//   ....[184]....
        /*0404*/ 	.word	0x0500000f


	//   ....[185]....
        /*0408*/ 	.word	0x0500000f


	//   ....[186]....
        /*040c*/ 	.word	0x0500000f


	//   ....[187]....
        /*0410*/ 	.word	0x0500000f


	//   ....[188]....
        /*0414*/ 	.word	0x0500000f


	//   ....[189]....
        /*0418*/ 	.word	0x0500000f


	//   ....[190]....
        /*041c*/ 	.word	0x0500000f


	//   ....[191]....
        /*0420*/ 	.word	0x0500000f


	//   ....[192]....
        /*0424*/ 	.word	0x0500000f


	//   ....[193]....
        /*0428*/ 	.word	0x0500000f


	//   ....[194]....
        /*042c*/ 	.word	0x0500000f


	//   ....[195]....
        /*0430*/ 	.word	0x0500000f


	//   ....[196]....
        /*0434*/ 	.word	0x0500000f


	//   ....[197]....
        /*0438*/ 	.word	0x0500000f


	//   ....[198]....
        /*043c*/ 	.word	0x0500000f


	//   ....[199]....
        /*0440*/ 	.word	0x0500000f


	//   ....[200]....
        /*0444*/ 	.word	0x0500000f


	//   ....[201]....
        /*0448*/ 	.word	0x0500000f


	//   ....[202]....
        /*044c*/ 	.word	0x0500000f


	//   ....[203]....
        /*0450*/ 	.word	0x0500000f


	//   ....[204]....
        /*0454*/ 	.word	0x0500000f


	//   ....[205]....
        /*0458*/ 	.word	0x0500000f


	//   ....[206]....
        /*045c*/ 	.word	0x0500000f


	//   ....[207]....
        /*0460*/ 	.word	0x0500000f


	//   ....[208]....
        /*0464*/ 	.word	0x0500000f


	//   ....[209]....
        /*0468*/ 	.word	0x0500000f


	//   ....[210]....
        /*046c*/ 	.word	0x0500000f


	//   ....[211]....
        /*0470*/ 	.word	0x0500000f


	//   ....[212]....
        /*0474*/ 	.word	0x0500000f


	//   ....[213]....
        /*0478*/ 	.word	0x0500000f


	//   ....[214]....
        /*047c*/ 	.word	0x0500000f


	//   ....[215]....
        /*0480*/ 	.word	0x0500000f


	//   ....[216]....
        /*0484*/ 	.word	0x0500000f


	//   ....[217]....
        /*0488*/ 	.word	0x0500000f


	//   ....[218]....
        /*048c*/ 	.word	0x0500000f


	//   ....[219]....
        /*0490*/ 	.word	0x0500000f


	//   ....[220]....
        /*0494*/ 	.word	0x0500000f


	//   ....[221]....
        /*0498*/ 	.word	0x0500000f


	//   ....[222]....
        /*049c*/ 	.word	0x0500000f


	//   ....[223]....
        /*04a0*/ 	.word	0x0500000f


	//   ....[224]....
        /*04a4*/ 	.word	0x0500000f


	//   ....[225]....
        /*04a8*/ 	.word	0x0500000f


	//   ....[226]....
        /*04ac*/ 	.word	0x0500000f


	//   ....[227]....
        /*04b0*/ 	.word	0x0500000f


	//   ....[228]....
        /*04b4*/ 	.word	0x0500000f


	//   ....[229]....
        /*04b8*/ 	.word	0x0500000f


	//   ....[230]....
        /*04bc*/ 	.word	0x0500000f


	//   ....[231]....
        /*04c0*/ 	.word	0x0500000f


	//   ....[232]....
        /*04c4*/ 	.word	0x0500000f


	//   ....[233]....
        /*04c8*/ 	.word	0x0500000f


	//   ....[234]....
        /*04cc*/ 	.word	0x0500000f


	//   ....[235]....
        /*04d0*/ 	.word	0x0500000f


	//   ....[236]....
        /*04d4*/ 	.word	0x0500000f


	//   ....[237]....
        /*04d8*/ 	.word	0x0500000f


	//   ....[238]....
        /*04dc*/ 	.word	0x0500000f


	//   ....[239]....
        /*04e0*/ 	.word	0x0500000f


	//   ....[240]....
        /*04e4*/ 	.word	0x0500000f


	//   ....[241]....
        /*04e8*/ 	.word	0x0500000f


	//   ....[242]....
        /*04ec*/ 	.word	0x0500000f


	//   ....[243]....
        /*04f0*/ 	.word	0x0500000f


	//   ....[244]....
        /*04f4*/ 	.word	0x0500000f


	//   ....[245]....
        /*04f8*/ 	.word	0x0500000f


	//   ....[246]....
        /*04fc*/ 	.word	0x0500000f


	//   ....[247]....
        /*0500*/ 	.word	0x0500000f


	//   ....[248]....
        /*0504*/ 	.word	0x0500000f


	//   ....[249]....
        /*0508*/ 	.word	0x0500000f


	//   ....[250]....
        /*050c*/ 	.word	0x0500000f


	//   ....[251]....
        /*0510*/ 	.word	0x0500000f


	//----- nvinfo : EIATTR_COOP_GROUP_INSTR_OFFSETS
	.align		4
.L_110:
        /*0514*/ 	.byte	0x04, 0x28
        /*0516*/ 	.short	(.L_112 - .L_111)


	//   ....[0]....
.L_111:
        /*0518*/ 	.word	0x00000070


	//   ....[1]....
        /*051c*/ 	.word	0x000000b0


	//   ....[2]....
        /*0520*/ 	.word	0x000002d0


	//   ....[3]....
        /*0524*/ 	.word	0x00000430


	//   ....[4]....
        /*0528*/ 	.word	0x00000550


	//   ....[5]....
        /*052c*/ 	.word	0x000006b0


	//   ....[6]....
        /*0530*/ 	.word	0x00001330


	//   ....[7]....
        /*0534*/ 	.word	0x000024e0


	//   ....[8]....
        /*0538*/ 	.word	0x000025e0


	//   ....[9]....
        /*053c*/ 	.word	0x00002cb0


	//   ....[10]....
        /*0540*/ 	.word	0x00002d40


	//   ....[11]....
        /*0544*/ 	.word	0x00004790


	//   ....[12]....
        /*0548*/ 	.word	0x000047a0


	//   ....[13]....
        /*054c*/ 	.word	0x000047e0


	//   ....[14]....
        /*0550*/ 	.word	0x000047f0


	//   ....[15]....
        /*0554*/ 	.word	0x00005ca0


	//   ....[16]....
        /*0558*/ 	.word	0x00005ce0


	//   ....[17]....
        /*055c*/ 	.word	0x00005dc0


	//   ....[18]....
        /*0560*/ 	.word	0x00005dd0


	//   ....[19]....
        /*0564*/ 	.word	0x00007190


	//   ....[20]....
        /*0568*/ 	.word	0x000071c0


	//   ....[21]....
        /*056c*/ 	.word	0x00007200


	//   ....[22]....
        /*0570*/ 	.word	0x00007230


	//   ....[23]....
        /*0574*/ 	.word	0x000077f0


	//   ....[24]....
        /*0578*/ 	.word	0x00007820


	//   ....[25]....
        /*057c*/ 	.word	0x000078e0


	//   ....[26]....
        /*0580*/ 	.word	0x00007900


	//   ....[27]....
        /*0584*/ 	.word	0x000079c0


	//   ....[28]....
        /*0588*/ 	.word	0x000079e0


	//   ....[29]....
        /*058c*/ 	.word	0x00007ab0


	//   ....[30]....
        /*0590*/ 	.word	0x00007ad0


	//   ....[31]....
        /*0594*/ 	.word	0x000083c0


	//   ....[32]....
        /*0598*/ 	.word	0x000083e0


	//   ....[33]....
        /*059c*/ 	.word	0x000084a0


	//   ....[34]....
        /*05a0*/ 	.word	0x000084c0


	//   ....[35]....
        /*05a4*/ 	.word	0x00008580


	//   ....[36]....
        /*05a8*/ 	.word	0x000085a0


	//   ....[37]....
        /*05ac*/ 	.word	0x00008670


	//   ....[38]....
        /*05b0*/ 	.word	0x00008690


	//   ....[39]....
        /*05b4*/ 	.word	0x000087d0


	//   ....[40]....
        /*05b8*/ 	.word	0x000089a0


	//   ....[41]....
        /*05bc*/ 	.word	0x000089d0


	//   ....[42]....
        /*05c0*/ 	.word	0x00008a00


	//   ....[43]....
        /*05c4*/ 	.word	0x00008a30


	//   ....[44]....
        /*05c8*/ 	.word	0x00008a60


	//   ....[45]....
        /*05cc*/ 	.word	0x00008a90


	//   ....[46]....
        /*05d0*/ 	.word	0x00008be0


	//   ....[47]....
        /*05d4*/ 	.word	0x00008c10


	//   ....[48]....
        /*05d8*/ 	.word	0x00008c40


	//   ....[49]....
        /*05dc*/ 	.word	0x00008c70


	//   ....[50]....
        /*05e0*/ 	.word	0x00008ca0


	//   ....[51]....
        /*05e4*/ 	.word	0x00008cd0


	//   ....[52]....
        /*05e8*/ 	.word	0x00008d60


	//   ....[53]....
        /*05ec*/ 	.word	0x00008d90


	//   ....[54]....
        /*05f0*/ 	.word	0x00008e10


	//   ....[55]....
        /*05f4*/ 	.word	0x0000a250


	//   ....[56]....
        /*05f8*/ 	.word	0x0000a270


	//   ....[57]....
        /*05fc*/ 	.word	0x0000a310


	//   ....[58]....
        /*0600*/ 	.word	0x0000a330


	//   ....[59]....
        /*0604*/ 	.word	0x0000a3c0


	//   ....[60]....
        /*0608*/ 	.word	0x0000a3e0


	//   ....[61]....
        /*060c*/ 	.word	0x0000a470


	//   ....[62]....
        /*0610*/ 	.word	0x0000a490


	//   ....[63]....
        /*0614*/ 	.word	0x0000a520


	//   ....[64]....
        /*0618*/ 	.word	0x0000a540


	//   ....[65]....
        /*061c*/ 	.word	0x0000a5d0


	//   ....[66]....
        /*0620*/ 	.word	0x0000a5f0


	//   ....[67]....
        /*0624*/ 	.word	0x0000a680


	//   ....[68]....
        /*0628*/ 	.word	0x0000a6a0


	//   ....[69]....
        /*062c*/ 	.word	0x0000a6b0


	//   ....[70]....
        /*0630*/ 	.word	0x0000a730


	//   ....[71]....
        /*0634*/ 	.word	0x0000ae50


	//   ....[72]....
        /*0638*/ 	.word	0x0000ae80


	//   ....[73]....
        /*063c*/ 	.word	0x0000aee0


	//   ....[74]....
        /*0640*/ 	.word	0x0000af20


	//   ....[75]....
        /*0644*/ 	.word	0x0000af60


	//   ....[76]....
        /*0648*/ 	.word	0x0000afc0


	//   ....[77]....
        /*064c*/ 	.word	0x0000b010


	//   ....[78]....
        /*0650*/ 	.word	0x0000b060


	//   ....[79]....
        /*0654*/ 	.word	0x0000b0a0


	//   ....[80]....
        /*0658*/ 	.word	0x0000b100


	//   ....[81]....
        /*065c*/ 	.word	0x0000b150


	//   ....[82]....
        /*0660*/ 	.word	0x0000b1a0


	//   ....[83]....
        /*0664*/ 	.word	0x0000b1e0


	//   ....[84]....
        /*0668*/ 	.word	0x0000b240


	//   ....[85]....
        /*066c*/ 	.word	0x0000b260


	//   ....[86]....
        /*0670*/ 	.word	0x0000b2a0


	//   ....[87]....
        /*0674*/ 	.word	0x0000b9f0


	//   ....[88]....
        /*0678*/ 	.word	0x0000ba20


	//   ....[89]....
        /*067c*/ 	.word	0x0000ba80


	//   ....[90]....
        /*0680*/ 	.word	0x0000ba90


	//   ....[91]....
        /*0684*/ 	.word	0x0000bae0


	//   ....[92]....
        /*0688*/ 	.word	0x0000baf0


	//   ....[93]....
        /*068c*/ 	.word	0x0000bb40


	//   ....[94]....
        /*0690*/ 	.word	0x0000bb50


	//   ....[95]....
        /*0694*/ 	.word	0x0000bba0


	//   ....[96]....
        /*0698*/ 	.word	0x0000bbb0


	//   ....[97]....
        /*069c*/ 	.word	0x0000bc00


	//   ....[98]....
        /*06a0*/ 	.word	0x0000bc10


	//   ....[99]....
        /*06a4*/ 	.word	0x0000bc60


	//   ....[100]....
        /*06a8*/ 	.word	0x0000bc70


	//   ....[101]....
        /*06ac*/ 	.word	0x0000bc80


	//   ....[102]....
        /*06b0*/ 	.word	0x0000bcd0


	//   ....[103]....
        /*06b4*/ 	.word	0x0000bf30


	//   ....[104]....
        /*06b8*/ 	.word	0x0000bf50


	//   ....[105]....
        /*06bc*/ 	.word	0x0000bf70


	//   ....[106]....
        /*06c0*/ 	.word	0x0000bfd0


	//   ....[107]....
        /*06c4*/ 	.word	0x0000bff0


	//   ....[108]....
        /*06c8*/ 	.word	0x0000c050


	//   ....[109]....
        /*06cc*/ 	.word	0x0000c070


	//   ....[110]....
        /*06d0*/ 	.word	0x0000c0d0


	//   ....[111]....
        /*06d4*/ 	.word	0x0000c0f0


	//   ....[112]....
        /*06d8*/ 	.word	0x0000c150


	//   ....[113]....
        /*06dc*/ 	.word	0x0000c170


	//   ....[114]....
        /*06e0*/ 	.word	0x0000c1d0


	//   ....[115]....
        /*06e4*/ 	.word	0x0000c1f0


	//   ....[116]....
        /*06e8*/ 	.word	0x0000c250


	//   ....[117]....
        /*06ec*/ 	.word	0x0000c270


	//   ....[118]....
        /*06f0*/ 	.word	0x0000c280


	//   ....[119]....
        /*06f4*/ 	.word	0x0000c820


	//   ....[120]....
        /*06f8*/ 	.word	0x0000c860


	//   ....[121]....
        /*06fc*/ 	.word	0x0000c8a0


	//   ....[122]....
        /*0700*/ 	.word	0x0000c8c0


	//   ....[123]....
        /*0704*/ 	.word	0x0000c8d0


	//   ....[124]....
        /*0708*/ 	.word	0x0000c8f0


	//   ....[125]....
        /*070c*/ 	.word	0x0000c960


	//   ....[126]....
        /*0710*/ 	.word	0x0000c980


	//   ....[127]....
        /*0714*/ 	.word	0x0000c9e0


	//   ....[128]....
        /*0718*/ 	.word	0x0000ca00


	//   ....[129]....
        /*071c*/ 	.word	0x0000ca60


	//   ....[130]....
        /*0720*/ 	.word	0x0000ca80


	//   ....[131]....
        /*0724*/ 	.word	0x0000cae0


	//   ....[132]....
        /*0728*/ 	.word	0x0000cb00


	//   ....[133]....
        /*072c*/ 	.word	0x0000cb50


	//   ....[134]....
        /*0730*/ 	.word	0x0000cb70


	//   ....[135]....
        /*0734*/ 	.word	0x0000cf70


	//   ....[136]....
        /*0738*/ 	.word	0x0000cfc0


	//   ....[137]....
        /*073c*/ 	.word	0x0000cff0


	//   ....[138]....
        /*0740*/ 	.word	0x0000d000


	//   ....[139]....
        /*0744*/ 	.word	0x0000d030


	//   ....[140]....
        /*0748*/ 	.word	0x0000d060


	//   ....[141]....
        /*074c*/ 	.word	0x0000d090


	//   ....[142]....
        /*0750*/ 	.word	0x0000d0c0


	//   ....[143]....
        /*0754*/ 	.word	0x0000d240


	//   ....[144]....
        /*0758*/ 	.word	0x0000d270


	//   ....[145]....
        /*075c*/ 	.word	0x0000d2a0


	//   ....[146]....
        /*0760*/ 	.word	0x0000d2d0


	//   ....[147]....
        /*0764*/ 	.word	0x0000d300


	//   ....[148]....
        /*0768*/ 	.word	0x0000d330


	//   ....[149]....
        /*076c*/ 	.word	0x0000d3f0


	//   ....[150]....
        /*0770*/ 	.word	0x0000d410


	//   ....[151]....
        /*0774*/ 	.word	0x0000d480


	//   ....[152]....
        /*0778*/ 	.word	0x0000d8f0


	//   ....[153]....
        /*077c*/ 	.word	0x0000ddd0


	//   ....[154]....
        /*0780*/ 	.word	0x0000dec0


	//   ....[155]....
        /*0784*/ 	.word	0x0000df60


	//   ....[156]....
        /*0788*/ 	.word	0x0000dfc0


	//   ....[157]....
        /*078c*/ 	.word	0x0000e0c0


	//   ....[158]....
        /*0790*/ 	.word	0x0000e130


	//   ....[159]....
        /*0794*/ 	.word	0x0000e230


	//   ....[160]....
        /*0798*/ 	.word	0x0000e2a0


	//   ....[161]....
        /*079c*/ 	.word	0x0000e3a0


	//   ....[162]....
        /*07a0*/ 	.word	0x0000e410


	//   ....[163]....
        /*07a4*/ 	.word	0x0000e510


	//   ....[164]....
        /*07a8*/ 	.word	0x0000e580


	//   ....[165]....
        /*07ac*/ 	.word	0x0000e680


	//   ....[166]....
        /*07b0*/ 	.word	0x0000e6f0


	//   ....[167]....
        /*07b4*/ 	.word	0x0000e7f0


	//   ....[168]....
        /*07b8*/ 	.word	0x0000e860


	//   ....[169]....
        /*07bc*/ 	.word	0x0000e900


	//   ....[170]....
        /*07c0*/ 	.word	0x0000ea00


	//   ....[171]....
        /*07c4*/ 	.word	0x0000ea70


	//   ....[172]....
        /*07c8*/ 	.word	0x0000eaf0


	//   ....[173]....
        /*07cc*/ 	.word	0x0000eba0


	//   ....[174]....
        /*07d0*/ 	.word	0x0000ec20


	//   ....[175]....
        /*07d4*/ 	.word	0x0000ecf0


	//   ....[176]....
        /*07d8*/ 	.word	0x0000ed70


	//   ....[177]....
        /*07dc*/ 	.word	0x0000ee40


	//   ....[178]....
        /*07e0*/ 	.word	0x0000eec0


	//   ....[179]....
        /*07e4*/ 	.word	0x0000ef90


	//   ....[180]....
        /*07e8*/ 	.word	0x0000f010


	//   ....[181]....
        /*07ec*/ 	.word	0x0000f0e0


	//   ....[182]....
        /*07f0*/ 	.word	0x0000f160


	//   ....[183]....
        /*07f4*/ 	.word	0x0000f230


	//   ....[184]....
        /*07f8*/ 	.word	0x0000f2b0


	//   ....[185]....
        /*07fc*/ 	.word	0x0000f360


	//   ....[186]....
        /*0800*/ 	.word	0x0000f490


	//   ....[187]....
        /*0804*/ 	.word	0x0000f530


	//   ....[188]....
        /*0808*/ 	.word	0x0000f5a0


	//   ....[189]....
        /*080c*/ 	.word	0x0000f660


	//   ....[190]....
        /*0810*/ 	.word	0x0000f6c0


	//   ....[191]....
        /*0814*/ 	.word	0x0000f780


	//   ....[192]....
        /*0818*/ 	.word	0x0000f7e0


	//   ....[193]....
        /*081c*/ 	.word	0x0000f8a0


	//   ....[194]....
        /*0820*/ 	.word	0x0000f900


	//   ....[195]....
        /*0824*/ 	.word	0x0000f9c0


	//   ....[196]....
        /*0828*/ 	.word	0x0000fa20


	//   ....[197]....
        /*082c*/ 	.word	0x0000fae0


	//   ....[198]....
        /*0830*/ 	.word	0x0000fb40


	//   ....[199]....
        /*0834*/ 	.word	0x0000fc00


	//   ....[200]....
        /*0838*/ 	.word	0x0000fc60


	//   ....[201]....
        /*083c*/ 	.word	0x0000fd20


	//   ....[202]....
        /*0840*/ 	.word	0x0000fe10


	//   ....[203]....
        /*0844*/ 	.word	0x0000feb0


	//   ....[204]....
        /*0848*/ 	.word	0x0000ff10


	//   ....[205]....
        /*084c*/ 	.word	0x0000ffe0


	//   ....[206]....
        /*0850*/ 	.word	0x00010040


	//   ....[207]....
        /*0854*/ 	.word	0x00010110


	//   ....[208]....
        /*0858*/ 	.word	0x00010170


	//   ....[209]....
        /*085c*/ 	.word	0x00010240


	//   ....[210]....
        /*0860*/ 	.word	0x000102a0


	//   ....[211]....
        /*0864*/ 	.word	0x00010370


	//   ....[212]....
        /*0868*/ 	.word	0x000103d0


	//   ....[213]....
        /*086c*/ 	.word	0x000104a0


	//   ....[214]....
        /*0870*/ 	.word	0x00010500


	//   ....[215]....
        /*0874*/ 	.word	0x000105d0


	//   ....[216]....
        /*0878*/ 	.word	0x00010630


	//   ....[217]....
        /*087c*/ 	.word	0x000106f0


	//   ....[218]....
        /*0880*/ 	.word	0x00010810


	//   ....[219]....
        /*0884*/ 	.word	0x000108b0


	//   ....[220]....
        /*0888*/ 	.word	0x00010970


	//   ....[221]....
        /*088c*/ 	.word	0x00010a40


	//   ....[222]....
        /*0890*/ 	.word	0x00010aa0


	//   ....[223]....
        /*0894*/ 	.word	0x00010b80


	//   ....[224]....
        /*0898*/ 	.word	0x00010be0


	//   ....[225]....
        /*089c*/ 	.word	0x00010cb0


	//   ....[226]....
        /*08a0*/ 	.word	0x00010d10


	//   ....[227]....
        /*08a4*/ 	.word	0x00010de0


	//   ....[228]....
        /*08a8*/ 	.word	0x00010e40


	//   ....[229]....
        /*08ac*/ 	.word	0x00010f20


	//   ....[230]....
        /*08b0*/ 	.word	0x00010f80


	//   ....[231]....
        /*08b4*/ 	.word	0x00011050


	//   ....[232]....
        /*08b8*/ 	.word	0x000110b0


	//   ....[233]....
        /*08bc*/ 	.word	0x00011170


	//   ....[234]....
        /*08c0*/ 	.word	0x00011200


	//   ....[235]....
        /*08c4*/ 	.word	0x000112a0


	//   ....[236]....
        /*08c8*/ 	.word	0x000113c0


	//   ....[237]....
        /*08cc*/ 	.word	0x00011430


	//   ....[238]....
        /*08d0*/ 	.word	0x000114a0


	//   ....[239]....
        /*08d4*/ 	.word	0x00011510


	//   ....[240]....
        /*08d8*/ 	.word	0x00011580


	//   ....[241]....
        /*08dc*/ 	.word	0x00011600


	//   ....[242]....
        /*08e0*/ 	.word	0x00011690


	//   ....[243]....
        /*08e4*/ 	.word	0x00011720


	//   ....[244]....
        /*08e8*/ 	.word	0x00011790


	//   ....[245]....
        /*08ec*/ 	.word	0x00011800


	//   ....[246]....
        /*08f0*/ 	.word	0x00011870


	//   ....[247]....
        /*08f4*/ 	.word	0x000118f0


	//   ....[248]....
        /*08f8*/ 	.word	0x00011960


	//   ....[249]....
        /*08fc*/ 	.word	0x00011a00


	//   ....[250]....
        /*0900*/ 	.word	0x00011a90


	//   ....[251]....
        /*0904*/ 	.word	0x00011bb0


	//----- nvinfo : EIATTR_REG_RECONFIG
	.align		4
.L_112:
        /*0908*/ 	.byte	0x01, 0x54
	.zero		2


	//----- nvinfo : EIATTR_SYSCALL_OFFSETS
	.align		4
        /*090c*/ 	.byte	0x04, 0x46
        /*090e*/ 	.short	(.L_114 - .L_113)


	//   ....[0]....
.L_113:
        /*0910*/ 	.word	0x00001520


	//   ....[1]....
        /*0914*/ 	.word	0x00009910


	//   ....[2]....
        /*0918*/ 	.word	0x00009a60


	//   ....[3]....
        /*091c*/ 	.word	0x00009b50


	//   ....[4]....
        /*0920*/ 	.word	0x0000aae0


	//----- nvinfo : EIATTR_MBARRIER_INSTR_OFFSETS
	.align		4
.L_114:
        /*0924*/ 	.byte	0x04, 0x39
        /*0926*/ 	.short	(.L_116 - .L_115)


	//   ....[0]....
.L_115:
        /*0928*/ 	.word	0x00000180
        /*092c*/ 	.word	0x000000ff
        /*0930*/ 	.word	0x00028800
        /*0934*/ 	.short	0x0100
        /*0936*/ 	.byte	0x08
	.zero		1


	//   ....[1]....
        /*0938*/ 	.word	0x00000190
        /*093c*/ 	.word	0x000000ff
        /*0940*/ 	.word	0x00028820
        /*0944*/ 	.short	0x0100
        /*0946*/ 	.byte	0x08
	.zero		1


	//   ....[2]....
        /*0948*/ 	.word	0x00000280
        /*094c*/ 	.word	0x000000ff
        /*0950*/ 	.word	0x00028830
        /*0954*/ 	.short	0x0100
        /*0956*/ 	.byte	0x08
	.zero		1


	//   ....[3]....
        /*0958*/ 	.word	0x00000290
        /*095c*/ 	.word	0x000000ff
        /*0960*/ 	.word	0x00028840
        /*0964*/ 	.short	0x0100
        /*0966*/ 	.byte	0x08
	.zero		1


	//   ....[4]....
        /*0968*/ 	.word	0x000002a0
        /*096c*/ 	.word	0x000000ff
        /*0970*/ 	.word	0x00028838
        /*0974*/ 	.short	0x0100
        /*0976*/ 	.byte	0x08
	.zero		1


	//   ....[5]....
        /*0978*/ 	.word	0x000002b0
        /*097c*/ 	.word	0x000000ff
        /*0980*/ 	.word	0x00028848
        /*0984*/ 	.short	0x0100
        /*0986*/ 	.byte	0x08
	.zero		1


	//   ....[6]....
        /*0988*/ 	.word	0x000003e0
        /*098c*/ 	.word	0x000000ff
        /*0990*/ 	.word	0x00028850
        /*0994*/ 	.short	0x0100
        /*0996*/ 	.byte	0x08
	.zero		1


	//   ....[7]....
        /*0998*/ 	.word	0x000003f0
        /*099c*/ 	.word	0x000000ff
        /*09a0*/ 	.word	0x00028860
        /*09a4*/ 	.short	0x0100
        /*09a6*/ 	.byte	0x08
	.zero		1


	//   ....[8]....
        /*09a8*/ 	.word	0x00000400
        /*09ac*/ 	.word	0x000000ff
        /*09b0*/ 	.word	0x00028858
        /*09b4*/ 	.short	0x0100
        /*09b6*/ 	.byte	0x08
	.zero		1


	//   ....[9]....
        /*09b8*/ 	.word	0x00000410
        /*09bc*/ 	.word	0x000000ff
        /*09c0*/ 	.word	0x00028868
        /*09c4*/ 	.short	0x0100
        /*09c6*/ 	.byte	0x08
	.zero		1


	//   ....[10]....
        /*09c8*/ 	.word	0x00000500
        /*09cc*/ 	.word	0x000000ff
        /*09d0*/ 	.word	0x00028870
        /*09d4*/ 	.short	0x0100
        /*09d6*/ 	.byte	0x06
	.zero		1


	//   ....[11]....
        /*09d8*/ 	.word	0x00000510
        /*09dc*/ 	.word	0x000000ff
        /*09e0*/ 	.word	0x00028880
        /*09e4*/ 	.short	0x0100
        /*09e6*/ 	.byte	0x06
	.zero		1


	//   ....[12]....
        /*09e8*/ 	.word	0x00000520
        /*09ec*/ 	.word	0x000000ff
        /*09f0*/ 	.word	0x00028878
        /*09f4*/ 	.short	0x0100
        /*09f6*/ 	.byte	0x06
	.zero		1


	//   ....[13]....
        /*09f8*/ 	.word	0x00000530
        /*09fc*/ 	.word	0x000000ff
        /*0a00*/ 	.word	0x00028888
        /*0a04*/ 	.short	0x0100
        /*0a06*/ 	.byte	0x06
	.zero		1


	//   ....[14]....
        /*0a08*/ 	.word	0x00000660
        /*0a0c*/ 	.word	0x000000ff
        /*0a10*/ 	.word	0x00028890
        /*0a14*/ 	.short	0x0100
        /*0a16*/ 	.byte	0x08
	.zero		1


	//   ....[15]....
        /*0a18*/ 	.word	0x00000670
        /*0a1c*/ 	.word	0x000000ff
        /*0a20*/ 	.word	0x000288a0
        /*0a24*/ 	.short	0x0100
        /*0a26*/ 	.byte	0x08
	.zero		1


	//   ....[16]....
        /*0a28*/ 	.word	0x00000680
        /*0a2c*/ 	.word	0x000000ff
        /*0a30*/ 	.word	0x00028898
        /*0a34*/ 	.short	0x0100
        /*0a36*/ 	.byte	0x08
	.zero		1


	//   ....[17]....
        /*0a38*/ 	.word	0x00000690
        /*0a3c*/ 	.word	0x000000ff
        /*0a40*/ 	.word	0x000288a8
        /*0a44*/ 	.short	0x0100
        /*0a46*/ 	.byte	0x08
	.zero		1


	//   ....[18]....
        /*0a48*/ 	.word	0x000007d0
        /*0a4c*/ 	.word	0x000000ff
        /*0a50*/ 	.word	0x000288b0
        /*0a54*/ 	.short	0x0100
        /*0a56*/ 	.byte	0x08
	.zero		1


	//   ....[19]....
        /*0a58*/ 	.word	0x000007e0
        /*0a5c*/ 	.word	0x000000ff
        /*0a60*/ 	.word	0x000288c0
        /*0a64*/ 	.short	0x0100
        /*0a66*/ 	.byte	0x08
	.zero		1


	//   ....[20]....
        /*0a68*/ 	.word	0x000007f0
        /*0a6c*/ 	.word	0x000000ff
        /*0a70*/ 	.word	0x000288b8
        /*0a74*/ 	.short	0x0100
        /*0a76*/ 	.byte	0x08
	.zero		1


	//   ....[21]....
        /*0a78*/ 	.word	0x00000800
        /*0a7c*/ 	.word	0x000000ff
        /*0a80*/ 	.word	0x000288c8
        /*0a84*/ 	.short	0x0100
        /*0a86*/ 	.byte	0x08
	.zero		1


	//   ....[22]....
        /*0a88*/ 	.word	0x000015a0
        /*0a8c*/ 	.word	0x000000ff
        /*0a90*/ 	.word	0x00028800
        /*0a94*/ 	.short	0x010a
        /*0a96*/ 	.byte	0x31
	.zero		1


	//   ....[23]....
        /*0a98*/ 	.word	0x00001620
        /*0a9c*/ 	.word	0x00000005
        /*0aa0*/ 	.word	0x00028830
        /*0aa4*/ 	.short	0x010a
        /*0aa6*/ 	.byte	0x3f
	.zero		1


	//   ....[24]....
        /*0aa8*/ 	.word	0x00001670
        /*0aac*/ 	.word	0x00000005
        /*0ab0*/ 	.word	0x00028830
        /*0ab4*/ 	.short	0x010a
        /*0ab6*/ 	.byte	0x3f
	.zero		1


	//   ....[25]....
        /*0ab8*/ 	.word	0x00002660
        /*0abc*/ 	.word	0x000000ff
        /*0ac0*/ 	.word	0x00000000
        /*0ac4*/ 	.short	0x0101
        /*0ac6*/ 	.byte	0x06
	.zero		1


	//   ....[26]....
        /*0ac8*/ 	.word	0x00003bf0
        /*0acc*/ 	.word	0x000000ff
        /*0ad0*/ 	.word	0x00028830
        /*0ad4*/ 	.short	0x010a
        /*0ad6*/ 	.byte	0x06
	.zero		1


	//   ....[27]....
        /*0ad8*/ 	.word	0x00003c30
        /*0adc*/ 	.word	0x000000ff
        /*0ae0*/ 	.word	0x00028830
        /*0ae4*/ 	.short	0x010a
        /*0ae6*/ 	.byte	0x06
	.zero		1


	//   ....[28]....
        /*0ae8*/ 	.word	0x00003fb0
        /*0aec*/ 	.word	0x000000ff
        /*0af0*/ 	.word	0x00028850
        /*0af4*/ 	.short	0x010a
        /*0af6*/ 	.byte	0x06
	.zero		1


	//   ....[29]....
        /*0af8*/ 	.word	0x00003ff0
        /*0afc*/ 	.word	0x000000ff
        /*0b00*/ 	.word	0x00028850
        /*0b04*/ 	.short	0x010a
        /*0b06*/ 	.byte	0x06
	.zero		1


	//   ....[30]....
        /*0b08*/ 	.word	0x00004420
        /*0b0c*/ 	.word	0x000000ff
        /*0b10*/ 	.word	0x00000000
        /*0b14*/ 	.short	0x0101
        /*0b16*/ 	.byte	0x06
	.zero		1


	//   ....[31]....
        /*0b18*/ 	.word	0x000055d0
        /*0b1c*/ 	.word	0x000000ff
        /*0b20*/ 	.word	0x00000000
        /*0b24*/ 	.short	0x0101
        /*0b26*/ 	.byte	0x06
	.zero		1


	//   ....[32]....
        /*0b28*/ 	.word	0x00005c10
        /*0b2c*/ 	.word	0x000000ff
        /*0b30*/ 	.word	0x00028850
        /*0b34*/ 	.short	0x010a
        /*0b36*/ 	.byte	0x05
	.zero		1


	//   ....[33]....
        /*0b38*/ 	.word	0x00005c50
        /*0b3c*/ 	.word	0x000000ff
        /*0b40*/ 	.word	0x00028850
        /*0b44*/ 	.short	0x010a
        /*0b46*/ 	.byte	0x05
	.zero		1


	//   ....[34]....
        /*0b48*/ 	.word	0x00006220
        /*0b4c*/ 	.word	0x000000ff
        /*0b50*/ 	.word	0x00000000
        /*0b54*/ 	.short	0x0101
        /*0b56*/ 	.byte	0x04
	.zero		1


	//   ....[35]....
        /*0b58*/ 	.word	0x00007810
        /*0b5c*/ 	.word	0x00000000
        /*0b60*/ 	.word	0x00000000
        /*0b64*/ 	.short	0x0101
        /*0b66*/ 	.byte	0x3f
	.zero		1


	//   ....[36]....
        /*0b68*/ 	.word	0x0000a060
        /*0b6c*/ 	.word	0x00000007
        /*0b70*/ 	.word	0x00028840
        /*0b74*/ 	.short	0x010a
        /*0b76*/ 	.byte	0x3f
	.zero		1


	//   ....[37]....
        /*0b78*/ 	.word	0x0000a7e0
        /*0b7c*/ 	.word	0x00000007
        /*0b80*/ 	.word	0x00028830
        /*0b84*/ 	.short	0x0107
        /*0b86*/ 	.byte	0x3f
	.zero		1


	//   ....[38]....
        /*0b88*/ 	.word	0x0000a8b0
        /*0b8c*/ 	.word	0x00000007
        /*0b90*/ 	.word	0x00028830
        /*0b94*/ 	.short	0x0101
        /*0b96*/ 	.byte	0x3f
	.zero		1


	//   ....[39]....
        /*0b98*/ 	.word	0x0000b390
        /*0b9c*/ 	.word	0x00000016
        /*0ba0*/ 	.word	0x00028800
        /*0ba4*/ 	.short	0x0107
        /*0ba6*/ 	.byte	0x3f
	.zero		1


	//   ....[40]....
        /*0ba8*/ 	.word	0x0000b490
        /*0bac*/ 	.word	0x00000016
        /*0bb0*/ 	.word	0x00028800
        /*0bb4*/ 	.short	0x0101
        /*0bb6*/ 	.byte	0x3f
	.zero		1


	//   ....[41]....
        /*0bb8*/ 	.word	0x0000b4c0
        /*0bbc*/ 	.word	0x00000016
        /*0bc0*/ 	.word	0x00028820
        /*0bc4*/ 	.short	0x010a
        /*0bc6*/ 	.byte	0x3f
	.zero		1


	//   ....[42]....
        /*0bc8*/ 	.word	0x0000b840
        /*0bcc*/ 	.word	0x00000006
        /*0bd0*/ 	.word	0x00028840
        /*0bd4*/ 	.short	0x010a
        /*0bd6*/ 	.byte	0x3f
	.zero		1


	//   ....[43]....
        /*0bd8*/ 	.word	0x0000bd60
        /*0bdc*/ 	.word	0x00000006
        /*0be0*/ 	.word	0x00028830
        /*0be4*/ 	.short	0x0107
        /*0be6*/ 	.byte	0x3f
	.zero		1


	//   ....[44]....
        /*0be8*/ 	.word	0x0000be20
        /*0bec*/ 	.word	0x00000006
        /*0bf0*/ 	.word	0x00028830
        /*0bf4*/ 	.short	0x0101
        /*0bf6*/ 	.byte	0x3f
	.zero		1


	//   ....[45]....
        /*0bf8*/ 	.word	0x0000be90
        /*0bfc*/ 	.word	0x00000006
        /*0c00*/ 	.word	0x00028860
        /*0c04*/ 	.short	0x010a
        /*0c06*/ 	.byte	0x3f
	.zero		1


	//   ....[46]....
        /*0c08*/ 	.word	0x0000c410
        /*0c0c*/ 	.word	0x00000006
        /*0c10*/ 	.word	0x00028850
        /*0c14*/ 	.short	0x0107
        /*0c16*/ 	.byte	0x3f
	.zero		1


	//   ....[47]....
        /*0c18*/ 	.word	0x0000c570
        /*0c1c*/ 	.word	0x00000006
        /*0c20*/ 	.word	0x00028850
        /*0c24*/ 	.short	0x0101
        /*0c26*/ 	.byte	0x3f
	.zero		1


	//   ....[48]....
        /*0c28*/ 	.word	0x0000c780
        /*0c2c*/ 	.word	0x00000000
        /*0c30*/ 	.word	0x00028860
        /*0c34*/ 	.short	0x010a
        /*0c36*/ 	.byte	0x3f
	.zero		1


	//   ....[49]....
        /*0c38*/ 	.word	0x0000ccb0
        /*0c3c*/ 	.word	0x00000000
        /*0c40*/ 	.word	0x00028850
        /*0c44*/ 	.short	0x0107
        /*0c46*/ 	.byte	0x3f
	.zero		1


	//   ....[50]....
        /*0c48*/ 	.word	0x0000cd70
        /*0c4c*/ 	.word	0x00000000
        /*0c50*/ 	.word	0x00028850
        /*0c54*/ 	.short	0x0101
        /*0c56*/ 	.byte	0x3f
	.zero		1


	//   ....[51]....
        /*0c58*/ 	.word	0x0000d870
        /*0c5c*/ 	.word	0x00000004
        /*0c60*/ 	.word	0x00028820
        /*0c64*/ 	.short	0x010a
        /*0c66*/ 	.byte	0x3f
	.zero		1


	//   ....[52]....
        /*0c68*/ 	.word	0x0000d9f0
        /*0c6c*/ 	.word	0x00000005
        /*0c70*/ 	.word	0x00028840
        /*0c74*/ 	.short	0x010a
        /*0c76*/ 	.byte	0x3f
	.zero		1


	//   ....[53]....
        /*0c78*/ 	.word	0x0000da90
        /*0c7c*/ 	.word	0x00000019
        /*0c80*/ 	.word	0x00028840
        /*0c84*/ 	.short	0x010a
        /*0c86*/ 	.byte	0x3f
	.zero		1


	//   ....[54]....
        /*0c88*/ 	.word	0x0000dad0
        /*0c8c*/ 	.word	0x00000005
        /*0c90*/ 	.word	0x00028860
        /*0c94*/ 	.short	0x010a
        /*0c96*/ 	.byte	0x3f
	.zero		1


	//   ....[55]....
        /*0c98*/ 	.word	0x0000db10
        /*0c9c*/ 	.word	0x00000019
        /*0ca0*/ 	.word	0x00028860
        /*0ca4*/ 	.short	0x010a
        /*0ca6*/ 	.byte	0x3f
	.zero		1


	//   ....[56]....
        /*0ca8*/ 	.word	0x0000db80
        /*0cac*/ 	.word	0x00000003
        /*0cb0*/ 	.word	0x00028800
        /*0cb4*/ 	.short	0x010a
        /*0cb6*/ 	.byte	0x3f
	.zero		1


	//   ....[57]....
        /*0cb8*/ 	.word	0x0000dbd0
        /*0cbc*/ 	.word	0x00000005
        /*0cc0*/ 	.word	0x00028830
        /*0cc4*/ 	.short	0x010a
        /*0cc6*/ 	.byte	0x3f
	.zero		1


	//   ....[58]....
        /*0cc8*/ 	.word	0x0000dc30
        /*0ccc*/ 	.word	0x00000003
        /*0cd0*/ 	.word	0x00028830
        /*0cd4*/ 	.short	0x010a
        /*0cd6*/ 	.byte	0x3f
	.zero		1


	//   ....[59]....
        /*0cd8*/ 	.word	0x0000dc90
        /*0cdc*/ 	.word	0x00000003
        /*0ce0*/ 	.word	0x00028850
        /*0ce4*/ 	.short	0x010a
        /*0ce6*/ 	.byte	0x3f
	.zero		1


	//   ....[60]....
        /*0ce8*/ 	.word	0x0000dcf0
        /*0cec*/ 	.word	0x00000008
        /*0cf0*/ 	.word	0x00028850
        /*0cf4*/ 	.short	0x010a
        /*0cf6*/ 	.byte	0x3f
	.zero		1


	//   ....[61]....
        /*0cf8*/ 	.word	0x0000de10
        /*0cfc*/ 	.word	0x00000007
        /*0d00*/ 	.word	0x00028840
        /*0d04*/ 	.short	0x010a
        /*0d06*/ 	.byte	0x3f
	.zero		1


	//   ....[62]....
        /*0d08*/ 	.word	0x0000f390
        /*0d0c*/ 	.word	0x00000016
        /*0d10*/ 	.word	0x00028820
        /*0d14*/ 	.short	0x010a
        /*0d16*/ 	.byte	0x3f
	.zero		1


	//   ....[63]....
        /*0d18*/ 	.word	0x0000f3e0
        /*0d1c*/ 	.word	0x00000006
        /*0d20*/ 	.word	0x00028840
        /*0d24*/ 	.short	0x010a
        /*0d26*/ 	.byte	0x3f
	.zero		1


	//   ....[64]....
        /*0d28*/ 	.word	0x0000fd60
        /*0d2c*/ 	.word	0x00000006
        /*0d30*/ 	.word	0x00028860
        /*0d34*/ 	.short	0x010a
        /*0d36*/ 	.byte	0x3f
	.zero		1


	//   ....[65]....
        /*0d38*/ 	.word	0x00010760
        /*0d3c*/ 	.word	0x00000000
        /*0d40*/ 	.word	0x00028860
        /*0d44*/ 	.short	0x010a
        /*0d46*/ 	.byte	0x3f
	.zero		1


	//   ....[66]....
        /*0d48*/ 	.word	0x00011ad0
        /*0d4c*/ 	.word	0x00000004
        /*0d50*/ 	.word	0x00028820
        /*0d54*/ 	.short	0x010a
        /*0d56*/ 	.byte	0x3f
	.zero		1


	//   ....[67]....
        /*0d58*/ 	.word	0x00011c70
        /*0d5c*/ 	.word	0x00000005
        /*0d60*/ 	.word	0x00028840
        /*0d64*/ 	.short	0x010a
        /*0d66*/ 	.byte	0x3f
	.zero		1


	//   ....[68]....
        /*0d68*/ 	.word	0x00011cc0
        /*0d6c*/ 	.word	0x00000019
        /*0d70*/ 	.word	0x00028840
        /*0d74*/ 	.short	0x010a
        /*0d76*/ 	.byte	0x3f
	.zero		1


	//   ....[69]....
        /*0d78*/ 	.word	0x00011d10
        /*0d7c*/ 	.word	0x00000005
        /*0d80*/ 	.word	0x00028860
        /*0d84*/ 	.short	0x010a
        /*0d86*/ 	.byte	0x3f
	.zero		1


	//----- nvinfo : EIATTR_NUM_MBARRIERS
	.align		4
.L_116:
        /*0d88*/ 	.byte	0x03, 0x38
        /*0d8a*/ 	.short	0x0016


	//----- nvinfo : EIATTR_EXIT_INSTR_OFFSETS
	.align		4
        /*0d8c*/ 	.byte	0x04, 0x1c
        /*0d8e*/ 	.short	(.L_118 - .L_117)


	//   ....[0]....
.L_117:
        /*0d90*/ 	.word	0x000009b0


	//   ....[1]....
        /*0d94*/ 	.word	0x00008780


	//   ....[2]....
        /*0d98*/ 	.word	0x0000db60


	//----- nvinfo : EIATTR_MAX_THREADS
	.align		4
.L_118:
        /*0d9c*/ 	.byte	0x04, 0x05
        /*0d9e*/ 	.short	(.L_120 - .L_119)
.L_119:
        /*0da0*/ 	.word	0x00000180
        /*0da4*/ 	.word	0x00000001
        /*0da8*/ 	.word	0x00000001


	//----- nvinfo : EIATTR_CRS_STACK_SIZE
	.align		4
.L_120:
        /*0dac*/ 	.byte	0x04, 0x1e
        /*0dae*/ 	.short	(.L_122 - .L_121)
.L_121:
        /*0db0*/ 	.word	0x00000000


	//----- nvinfo : EIATTR_CBANK_PARAM_SIZE
	.align		4
.L_122:
        /*0db4*/ 	.byte	0x03, 0x19
        /*0db6*/ 	.short	0x0af0


	//----- nvinfo : EIATTR_PARAM_CBANK
	.align		4
        /*0db8*/ 	.byte	0x04, 0x0a
        /*0dba*/ 	.short	(.L_124 - .L_123)
	.align		4
.L_123:
        /*0dbc*/ 	.word	index@(.nv.constant0._ZN7cutlass13device_kernelIN5flash11enable_sm90INS1_16FlashAttnFwdSm90INS1_25CollectiveMainloopFwdSm90ILi2EN4cute5tupleIJNS5_1CILi1EEES8_S8_EEENS6_IJNS7_ILi128EEESA_SA_EEELi128ENS_10bfloat16_tEfNS_4arch4Sm90ELb0ELb0ELb0ELb1ELb1ELb0ELb0ELb1ELb1ELb1ELb0ELb0EEENS1_21CollectiveEpilogueFwdISB_S9_SC_SE_Li256ELb1ELb1ELb0ELb0EEENS1_36VarlenDynamicPersistentTileSchedulerILi128ELi128ELi256ELi128ELb0ELb1ELb1ELb0ELb1ELb1EEEEEEEEEvNT_6ParamsE)
        /*0dc0*/ 	.short	0x0210
        /*0dc2*/ 	.short	0x0af0


	//----- nvinfo : EIATTR_SW_WAR
	.align		4
.L_124:
        /*0dc4*/ 	.byte	0x04, 0x36
        /*0dc6*/ 	.short	(.L_126 - .L_125)
.L_125:
        /*0dc8*/ 	.word	0x00000008
.L_126:


//--------------------- .nv.info._ZN7cutlass13device_kernelIN5flash11enable_sm90INS1_16FlashAttnFwdSm90INS1_25CollectiveMainloopFwdSm90ILi2EN4cute5tupleIJNS5_1CILi1EEES8_S8_EEENS6_IJNS7_ILi128EEESA_SA_EEELi128ENS_10bfloat16_tEfNS_4arch4Sm90ELb0ELb0ELb0ELb1ELb1ELb1ELb0ELb1ELb1ELb1ELb0ELb0EEENS1_21CollectiveEpilogueFwdISB_S9_SC_SE_Li256ELb1ELb1ELb0ELb0EEENS1_36VarlenDynamicPersistentTileSchedulerILi128ELi128ELi256ELi128ELb0ELb1ELb1ELb0ELb1ELb1EEEEEEEEEvNT_6ParamsE --------------------------
	.section	.nv.info._ZN7cutlass13device_kernelIN5flash11enable_sm90INS1_16FlashAttnFwdSm90INS1_25CollectiveMainloopFwdSm90ILi2EN4cute5tupleIJNS5_1CILi1EEES8_S8_EEENS6_IJNS7_ILi128EEESA_SA_EEELi128ENS_10bfloat16_tEfNS_4arch4Sm90ELb0ELb0ELb0ELb1ELb1ELb1ELb0ELb1ELb1ELb1ELb0ELb0EEENS1_21CollectiveEpilogueFwdISB_S9_SC_SE_Li256ELb1ELb1ELb0ELb0EEENS1_36VarlenDynamicPersistentTileSchedulerILi128ELi128ELi256ELi128ELb0ELb1ELb1ELb0ELb1ELb1EEEEEEEEEvNT_6ParamsE,"",@"SHT_CUDA_INFO"
	.sectionflags	@""
	.align	4


	//----- nvinfo : EIATTR_CUDA_API_VERSION
	.align		4
        /*0000*/ 	.byte	0x04, 0x37
        /*0002*/ 	.short	(.L_128 - .L_127)
.L_127:
        /*0004*/ 	.word	0x00000082


	//----- nvinfo : EIATTR_KPARAM_INFO
	.align		4
.L_128:
        /*0008*/ 	.byte	0x04, 0x17
        /*000a*/ 	.short	(.L_130 - .L_129)
.L_129:
        /*000c*/ 	.word	0x00000000
        /*0010*/ 	.short	0x0000
        /*0012*/ 	.short	0x0070
        /*0014*/ 	.byte	0x00, 0xf0, 0x01, 0x2a


	//----- nvinfo : EIATTR_SPARSE_MMA_MASK
	.align		4
.L_130:
        /*0018*/ 	.byte	0x03, 0x50
        /*001a*/ 	.short	0x0000


	//----- nvinfo : EIATTR_MAXREG_COUNT
	.align		4
        /*001c*/ 	.byte	0x03, 0x1b
        /*001e*/ 	.short	0x00a8


	//----- nvinfo : EIATTR_NUM_BARRIERS
	.align		4
        /*0020*/ 	.byte	0x02, 0x4c
        /*0022*/ 	.byte	0x10
	.zero		1


	//----- nvinfo : EIATTR_EXTERNS
	.align		4
        /*0024*/ 	.byte	0x04, 0x0f
        /*0026*/ 	.short	(.L_132 - .L_131)


	//   ....[0]....
	.align		4
.L_131:
        /*0028*/ 	.word	index@(__assertfail)


	//----- nvinfo : EIATTR_ANNOTATIONS
	.align		4
.L_132:
        /*002c*/ 	.byte	0x04, 0x55
        /*002e*/ 	.short	(.L_134 - .L_133)


	//   ....[0]....
.L_133:
        /* <DEDUP_REMOVED lines=22> */


	//----- nvinfo : EIATTR_MERCURY_ISA_VERSION
	.align		4
.L_134:
        /*0178*/ 	.byte	0x03, 0x5f
        /*017a*/ 	.short	0x0101


	//----- nvinfo : EIATTR_UNUSED_LOAD_BYTE_OFFSET
	.align		4
        /*017c*/ 	.byte	0x04, 0x44
        /*017e*/ 	.short	(.L_136 - .L_135)


	//   ....[0]....
.L_135:
        /*0180*/ 	.word	0x00000a40
        /*0184*/ 	.word	0x0000fff0


	//   ....[1]....
        /*0188*/ 	.word	0x00011690
        /*018c*/ 	.word	0x0000fff0


	//----- nvinfo : EIATTR_INT_WARP_WIDE_INSTR_OFFSETS
	.align		4
.L_136:
        /*0190*/ 	.byte	0x04, 0x31
        /*0192*/ 	.short	(.L_138 - .L_137)


	//   ....[0]....
.L_137:
        /*0194*/ 	.word	0x00000120


	//   ....[1]....
        /*0198*/ 	.word	0x000001c0


	//   ....[2]....
        /*019c*/ 	.word	0x00000230


	//   ....[3]....
        /*01a0*/ 	.word	0x00015860


	//   ....[4]....
        /*01a4*/ 	.word	0x000158f0


	//   ....[5]....
        /*01a8*/ 	.word	0x000187c0


	//   ....[6]....
        /*01ac*/ 	.word	0x00018850


	//----- nvinfo : EIATTR_COOP_GROUP_MASK_REGIDS
	.align		4
.L_138:
        /*01b0*/ 	.byte	0x04, 0x29
        /*01b2*/ 	.short	(.L_140 - .L_139)


	//   ....[0]....
.L_139:
        /*01b4*/ 	.word	0xffffffff


	//   ....[1]....
        /*01b8*/ 	.word	0xffffffff


	//   ....[2]....
        /*01bc*/ 	.word	0xffffffff


	//   ....[3]....
        /*01c0*/ 	.word	0xffffffff


	//   ....[4]....
        /*01c4*/ 	.word	0xffffffff


	//   ....[5]....
        /*01c8*/ 	.word	0xffffffff


	//   ....[6]....
        /*01cc*/ 	.word	0xffffffff


	//   ....[7]....
        /*01d0*/ 	.word	0xffffffff


	//   ....[8]....
        /*01d4*/ 	.word	0xffffffff


	//   ....[9]....
        /*01d8*/ 	.word	0xffffffff


	//   ....[10]....
        /*01dc*/ 	.word	0xffffffff


	//   ....[11]....
        /*01e0*/ 	.word	0xffffffff


	//   ....[12]....
        /*01e4*/ 	.word	0xffffffff


	//   ....[13]....
        /*01e8*/ 	.word	0xffffffff


	//   ....[14]....
        /*01ec*/ 	.word	0xffffffff


	//   ....[15]....
        /*01f0*/ 	.word	0xffffffff


	//   ....[16]....
        /*01f4*/ 	.word	0xffffffff


	//   ....[17]....
        /*01f8*/ 	.word	0xffffffff


	//   ....[18]....
        /*01fc*/ 	.word	0xffffffff


	//   ....[19]....
        /*0200*/ 	.word	0xffffffff


	//   ....[20]....
        /*0204*/ 	.word	0xffffffff


	//   ....[21]....
        /*0208*/ 	.word	0xffffffff


	//   ....[22]....
        /*020c*/ 	.word	0xffffffff


	//   ....[23]....
        /*0210*/ 	.word	0xffffffff


	//   ....[24]....
        /*0214*/ 	.word	0xffffffff


	//   ....[25]....
        /*0218*/ 	.word	0xffffffff


	//   ....[26]....
        /*021c*/ 	.word	0xffffffff


	//   ....[27]....
        /*0220*/ 	.word	0xffffffff


	//   ....[28]....
        /*0224*/ 	.word	0xffffffff


	//   ....[29]....
        /*0228*/ 	.word	0xffffffff


	//   ....[30]....
        /*022c*/ 	.word	0xffffffff


	//   ....[31]....
        /*0230*/ 	.word	0xffffffff


	//   ....[32]....
        /*0234*/ 	.word	0xffffffff


	//   ....[33]....
        /*0238*/ 	.word	0xffffffff


	//   ....[34]....
        /*023c*/ 	.word	0xffffffff


	//   ....[35]....
        /*0240*/ 	.word	0xffffffff


	//   ....[36]....
        /*0244*/ 	.word	0xffffffff


	//   ....[37]....
        /*0248*/ 	.word	0xffffffff


	//   ....[38]....
        /*024c*/ 	.word	0xffffffff


	//   ....[39]....
        /*0250*/ 	.word	0xffffffff


	//   ....[40]....
        /*0254*/ 	.word	0xffffffff


	//   ....[41]....
        /*0258*/ 	.word	0xffffffff


	//   ....[42]....
        /*025c*/ 	.word	0xffffffff


	//   ....[43]....
        /*0260*/ 	.word	0xffffffff


	//   ....[44]....
        /*0264*/ 	.word	0xffffffff


	//   ....[45]....
        /*0268*/ 	.word	0xffffffff


	//   ....[46]....
        /*026c*/ 	.word	0xffffffff


	//   ....[47]....
        /*0270*/ 	.word	0xffffffff


	//   ....[48]....
        /*0274*/ 	.word	0xffffffff


	//   ....[49]....
        /*0278*/ 	.word	0xffffffff


	//   ....[50]....
        /*027c*/ 	.word	0xffffffff


	//   ....[51]....
        /*0280*/ 	.word	0xffffffff


	//   ....[52]....
        /*0284*/ 	.word	0xffffffff


	//   ....[53]....
        /*0288*/ 	.word	0xffffffff


	//   ....[54]....
        /*028c*/ 	.word	0xffffffff


	//   ....[55]....
        /*0290*/ 	.word	0xffffffff


	//   ....[56]....
        /*0294*/ 	.word	0xffffffff


	//   ....[57]....
        /*0298*/ 	.word	0xffffffff


	//   ....[58]....
        /*029c*/ 	.word	0xffffffff


	//   ....[59]....
        /*02a0*/ 	.word	0xffffffff


	//   ....[60]....
        /*02a4*/ 	.word	0xffffffff


	//   ....[61]....
        /*02a8*/ 	.word	0xffffffff


	//   ....[62]....
        /*02ac*/ 	.word	0xffffffff


	//   ....[63]....
        /*02b0*/ 	.word	0xffffffff


	//   ....[64]....
        /*02b4*/ 	.word	0xffffffff


	//   ....[65]....
        /*02b8*/ 	.word	0xffffffff


	//   ....[66]....
        /*02bc*/ 	.word	0xffffffff


	//   ....[67]....
        /*02c0*/ 	.word	0xffffffff


	//   ....[68]....
        /*02c4*/ 	.word	0xffffffff


	//   ....[69]....
        /*02c8*/ 	.word	0xffffffff


	//   ....[70]....
        /*02cc*/ 	.word	0xffffffff


	//   ....[71]....
        /*02d0*/ 	.word	0xffffffff


	//   ....[72]....
        /*02d4*/ 	.word	0xffffffff


	//   ....[73]....
        /*02d8*/ 	.word	0xffffffff


	//   ....[74]....
        /*02dc*/ 	.word	0xffffffff


	//   ....[75]....
        /*02e0*/ 	.word	0xffffffff


	//   ....[76]....
        /*02e4*/ 	.word	0xffffffff


	//   ....[77]....
        /*02e8*/ 	.word	0xffffffff


	//   ....[78]....
        /*02ec*/ 	.word	0xffffffff


	//   ....[79]....
        /*02f0*/ 	.word	0xffffffff


	//   ....[80]....
        /*02f4*/ 	.word	0xffffffff


	//   ....[81]....
        /*02f8*/ 	.word	0xffffffff


	//   ....[82]....
        /*02fc*/ 	.word	0xffffffff


	//   ....[83]....
        /*0300*/ 	.word	0xffffffff


	//   ....[84]....
        /*0304*/ 	.word	0xffffffff


	//   ....[85]....
        /*0308*/ 	.word	0xffffffff


	//   ....[86]....
        /*030c*/ 	.word	0xffffffff


	//   ....[87]....
        /*0310*/ 	.word	0xffffffff


	//   ....[88]....
        /*0314*/ 	.word	0xffffffff


	//   ....[89]....
        /*0318*/ 	.word	0xffffffff


	//   ....[90]....
        /*031c*/ 	.word	0xffffffff


	//   ....[91]....
        /*0320*/ 	.word	0xffffffff


	//   ....[92]....
        /*0324*/ 	.word	0xffffffff


	//   ....[93]....
        /*0328*/ 	.word	0xffffffff


	//   ....[94]....
        /*032c*/ 	.word	0xffffffff


	//   ....[95]....
        /*0330*/ 	.word	0xffffffff


	//   ....[96]....
        /*0334*/ 	.word	0xffffffff


	//   ....[97]....
        /*0338*/ 	.word	0xffffffff


	//   ....[98]....
        /*033c*/ 	.word	0xffffffff


	//   ....[99]....
        /*0340*/ 	.word	0xffffffff


	//   ....[100]....
        /*0344*/ 	.word	0xffffffff


	//   ....[101]....
        /*0348*/ 	.word	0xffffffff


	//   ....[102]....
        /*034c*/ 	.word	0xffffffff


	//   ....[103]....
        /*0350*/ 	.word	0xffffffff


	//   ....[104]....
        /*0354*/ 	.word	0xffffffff


	//   ....[105]....
        /*0358*/ 	.word	0xffffffff


	//   ....[106]....
        /*035c*/ 	.word	0xffffffff


	//   ....[107]....
        /*0360*/ 	.word	0xffffffff


	//   ....[108]....
        /*0364*/ 	.word	0xffffffff


	//   ....[109]....
        /*0368*/ 	.word	0xffffffff


	//   ....[110]....
        /*036c*/ 	.word	0xffffffff


	//   ....[111]....
        /*0370*/ 	.word	0xffffffff


	//   ....[112]....
        /*0374*/ 	.word	0xffffffff


	//   ....[113]....
        /*0378*/ 	.word	0xffffffff


	//   ....[114]....
        /*037c*/ 	.word	0xffffffff


	//   ....[115]....
        /*0380*/ 	.word	0xffffffff


	//   ....[116]....
        /*0384*/ 	.word	0xffffffff


	//   ....[117]....
        /*0388*/ 	.word	0xffffffff


	//   ....[118]....
        /*038c*/ 	.word	0xffffffff


	//   ....[119]....
        /*0390*/ 	.word	0xffffffff


	//   ....[120]....
        /*0394*/ 	.word	0xffffffff


	//   ....[121]....
        /*0398*/ 	.word	0xffffffff


	//   ....[122]....
        /*039c*/ 	.word	0xffffffff


	//   ....[123]....
        /*03a0*/ 	.word	0xffffffff


	//   ....[124]....
        /*03a4*/ 	.word	0xffffffff


	//   ....[125]....
        /*03a8*/ 	.word	0xffffffff


	//   ....[126]....
        /*03ac*/ 	.word	0xffffffff


	//   ....[127]....
        /*03b0*/ 	.word	0xffffffff


	//   ....[128]....
        /*03b4*/ 	.word	0xffffffff


	//   ....[129]....
        /*03b8*/ 	.word	0xffffffff


	//   ....[130]....
        /*03bc*/ 	.word	0xffffffff


	//   ....[131]....
        /*03c0*/ 	.word	0xffffffff


	//   ....[132]....
        /*03c4*/ 	.word	0xffffffff


	//   ....[133]....
        /*03c8*/ 	.word	0xffffffff


	//   ....[134]....
        /*03cc*/ 	.word	0xffffffff


	//   ....[135]....
        /*03d0*/ 	.word	0xffffffff


	//   ....[136]....
        /*03d4*/ 	.word	0xffffffff


	//   ....[137]....
        /*03d8*/ 	.word	0xffffffff


	//   ....[138]....
        /*03dc*/ 	.word	0xffffffff


	//   ....[139]....
        /*03e0*/ 	.word	0xffffffff


	//   ....[140]....
        /*03e4*/ 	.word	0xffffffff


	//   ....[141]....
        /*03e8*/ 	.word	0xffffffff


	//   ....[142]....
        /*03ec*/ 	.word	0xffffffff


	//   ....[143]....
        /*03f0*/ 	.word	0xffffffff


	//   ....[144]....
        /*03f4*/ 	.word	0xffffffff


	//   ....[145]....
        /*03f8*/ 	.word	0xffffffff


	//   ....[146]....
        /*03fc*/ 	.word	0xffffffff


	//   ....[147]....
        /*0400*/ 	.word	0xffffffff


	//   ....[148]....
        /*0404*/ 	.word	0xffffffff


	//   ....[149]....
        /*0408*/ 	.word	0xffffffff


	//   ....[150]....
        /*040c*/ 	.word	0xffffffff


	//   ....[151]....
        /*0410*/ 	.word	0xffffffff


	//   ....[152]....
        /*0414*/ 	.word	0xffffffff


	//   ....[153]....
        /*0418*/ 	.word	0xffffffff


	//   ....[154]....
        /*041c*/ 	.word	0xffffffff


	//   ....[155]....
        /*0420*/ 	.word	0xffffffff


	//   ....[156]....
        /*0424*/ 	.word	0xffffffff


	//   ....[157]....
        /*0428*/ 	.word	0xffffffff


	//   ....[158]....
        /*042c*/ 	.word	0xffffffff


	//   ....[159]....
        /*0430*/ 	.word	0xffffffff


	//   ....[160]....
        /*0434*/ 	.word	0xffffffff


	//   ....[161]....
        /*0438*/ 	.word	0xffffffff


	//   ....[162]....
        /*043c*/ 	.word	0xffffffff


	//   ....[163]....
        /*0440*/ 	.word	0xffffffff


	//   ....[164]....
        /*0444*/ 	.word	0xffffffff


	//   ....[165]....
        /*0448*/ 	.word	0xffffffff


	//   ....[166]....
        /*044c*/ 	.word	0xffffffff


	//   ....[167]....
        /*0450*/ 	.word	0xffffffff


	//   ....[168]....
        /*0454*/ 	.word	0xffffffff


	//   ....[169]....
        /*0458*/ 	.word	0xffffffff


	//   ....[170]....
        /*045c*/ 	.word	0xffffffff


	//   ....[171]....
        /*0460*/ 	.word	0xffffffff


	//   ....[172]....
        /*0464*/ 	.word	0xffffffff


	//   ....[173]....
        /*0468*/ 	.word	0xffffffff


	//   ....[174]....
        /*046c*/ 	.word	0xffffffff


	//   ....[175]....
        /*0470*/ 	.word	0xffffffff


	//   ....[176]....
        /*0474*/ 	.word	0xffffffff


	//   ....[177]....
        /*0478*/ 	.word	0xffffffff


	//   ....[178]....
        /*047c*/ 	.word	0xffffffff


	//   ....[179]....
        /*0480*/ 	.word	0xffffffff


	//   ....[180]....
        /*0484*/ 	.word	0xffffffff


	//   ....[181]....
        /*0488*/ 	.word	0xffffffff


	//   ....[182]....
        /*048c*/ 	.word	0xffffffff


	//   ....[183]....
        /*0490*/ 	.word	0xffffffff


	//   ....[184]....
        /*0494*/ 	.word	0xffffffff


	//   ....[185]....
        /*0498*/ 	.word	0xffffffff


	//   ....[186]....
        /*049c*/ 	.word	0xffffffff


	//   ....[187]....
        /*04a0*/ 	.word	0xffffffff


	//   ....[188]....
        /*04a4*/ 	.word	0xffffffff


	//   ....[189]....
        /*04a8*/ 	.word	0xffffffff


	//   ....[190]....
        /*04ac*/ 	.word	0xffffffff


	//   ....[191]....
        /*04b0*/ 	.word	0xffffffff


	//   ....[192]....
        /*04b4*/ 	.word	0xffffffff


	//   ....[193]....
        /*04b8*/ 	.word	0xffffffff


	//   ....[194]....
        /*04bc*/ 	.word	0xffffffff


	//   ....[195]....
        /*04c0*/ 	.word	0x0500000f


	//   ....[196]....
        /*04c4*/ 	.word	0x0500000f


	//   ....[197]....
        /*04c8*/ 	.word	0x0500000f


	//   ....[198]....
        /*04cc*/ 	.word	0x0500000f


	//   ....[199]....
        /*04d0*/ 	.word	0x0500000f


	//   ....[200]....
        /*04d4*/ 	.word	0x0500000f


	//   ....[201]....
        /*04d8*/ 	.word	0x0500000f


	//   ....[202]....
        /*04dc*/ 	.word	0x0500000f


	//   ....[203]....
        /*04e0*/ 	.word	0x0500000f


	//   ....[204]....
        /*04e4*/ 	.word	0x0500000f


	//   ....[205]....
        /*04e8*/ 	.word	0x0500000f


	//   ....[206]....
        /*04ec*/ 	.word	0x0500000f


	//   ....[207]....
        /*04f0*/ 	.word	0x0500000f


	//   ....[208]....
        /*04f4*/ 	.word	0x0500000f


	//   ....[209]....
        /*04f8*/ 	.word	0x0500000f


	//   ....[210]....
        /*04fc*/ 	.word	0x0500000f


	//   ....[211]....
        /*0500*/ 	.word	0x0500000f


	//   ....[212]....
        /*0504*/ 	.word	0x0500000f


	//   ....[213]....
        /*0508*/ 	.word	0x0500000f


	//   ....[214]....
        /*050c*/ 	.word	0x0500000f


	//   ....[215]....
        /*0510*/ 	.word	0x0500000f


	//   ....[216]....
        /*0514*/ 	.word	0x0500000f


	//   ....[217]....
        /*0518*/ 	.word	0x0500000f


	//   ....[218]....
        /*051c*/ 	.word	0x0500000f


	//   ....[219]....
        /*0520*/ 	.word	0x0500000f


	//   ....[220]....
        /*0524*/ 	.word	0x0500000f


	//   ....[221]....
        /*0528*/ 	.word	0x0500000f


	//   ....[222]....
        /*052c*/ 	.word	0x0500000f


	//   ....[223]....
        /*0530*/ 	.word	0x0500000f


	//   ....[224]....
        /*0534*/ 	.word	0x0500000f


	//   ....[225]....
        /*0538*/ 	.word	0x0500000f


	//   ....[226]....
        /*053c*/ 	.word	0x0500000f


	//   ....[227]....
        /*0540*/ 	.word	0x0500000f


	//   ....[228]....
        /*0544*/ 	.word	0x0500000f


	//   ....[229]....
        /*0548*/ 	.word	0x0500000f


	//   ....[230]....
        /*054c*/ 	.word	0x0500000f


	//   ....[231]....
        /*0550*/ 	.word	0x0500000f


	//   ....[232]....
        /*0554*/ 	.word	0x0500000f


	//   ....[233]....
        /*0558*/ 	.word	0x0500000f


	//   ....[234]....
        /*055c*/ 	.word	0x0500000f


	//   ....[235]....
        /*0560*/ 	.word	0x0500000f


	//   ....[236]....
        /*0564*/ 	.word	0x0500000f


	//   ....[237]....
        /*0568*/ 	.word	0x0500000f


	//   ....[238]....
        /*056c*/ 	.word	0x0500000f


	//   ....[239]....
        /*0570*/ 	.word	0x0500000f


	//   ....[240]....
        /*0574*/ 	.word	0x0500000f


	//   ....[241]....
        /*0578*/ 	.word	0x0500000f


	//   ....[242]....
        /*057c*/ 	.word	0x0500000f


	//   ....[243]....
        /*0580*/ 	.word	0x0500000f


	//   ....[244]....
        /*0584*/ 	.word	0x0500000f


	//   ....[245]....
        /*0588*/ 	.word	0x0500000f


	//   ....[246]....
        /*058c*/ 	.word	0x0500000f


	//   ....[247]....
        /*0590*/ 	.word	0x0500000f


	//   ....[248]....
        /*0594*/ 	.word	0x0500000f


	//   ....[249]....
        /*0598*/ 	.word	0x0500000f


	//   ....[250]....
        /*059c*/ 	.word	0x0500000f


	//   ....[251]....
        /*05a0*/ 	.word	0x0500000f


	//   ....[252]....
        /*05a4*/ 	.word	0x0500000f


	//   ....[253]....
        /*05a8*/ 	.word	0x0500000f


	//   ....[254]....
        /*05ac*/ 	.word	0x0500000f


	//   ....[255]....
        /*05b0*/ 	.word	0x0500000f


	//   ....[0]....
        /*05b4*/ 	.word	0x0500000f


	//   ....[1]....
        /*05b8*/ 	.word	0x0500000f


	//   ....[2]....
        /*05bc*/ 	.word	0x0500000f


	//   ....[3]....
        /*05c0*/ 	.word	0x0500000f


	//   ....[4]....
        /*05c4*/ 	.word	0x0500000f


	//   ....[5]....
        /*05c8*/ 	.word	0x0500000f


	//   ....[6]....
        /*05cc*/ 	.word	0x0500000f


	//   ....[7]....
        /*05d0*/ 	.word	0x0500000f


	//   ....[8]....
        /*05d4*/ 	.word	0x0500000f


	//   ....[9]....
        /*05d8*/ 	.word	0x0500000f


	//   ....[10]....
        /*05dc*/ 	.word	0x0500000f


	//   ....[11]....
        /*05e0*/ 	.word	0x0500000f


	//   ....[12]....
        /*05e4*/ 	.word	0x0500000f


	//   ....[13]....
        /*05e8*/ 	.word	0x0500000f


	//   ....[14]....
        /*05ec*/ 	.word	0x0500000f


	//   ....[15]....
        /*05f0*/ 	.word	0x0500000f


	//   ....[16]....
        /*05f4*/ 	.word	0x0500000f


	//   ....[17]....
        /*05f8*/ 	.word	0x0500000f


	//   ....[18]....
        /*05fc*/ 	.word	0x0500000f


	//   ....[19]....
        /*0600*/ 	.word	0x0500000f


	//   ....[20]....
        /*0604*/ 	.word	0x0500000f


	//   ....[21]....
        /*0608*/ 	.word	0x0500000f


	//   ....[22]....
        /*060c*/ 	.word	0x0500000f


	//   ....[23]....
        /*0610*/ 	.word	0x0500000f


	//   ....[24]....
        /*0614*/ 	.word	0x0500000f


	//   ....[25]....
        /*0618*/ 	.word	0x0500000f


	//   ....[26]....
        /*061c*/ 	.word	0x0500000f


	//   ....[27]....
        /*0620*/ 	.word	0x0500000f


	//   ....[28]....
        /*0624*/ 	.word	0x0500000f


	//   ....[29]....
        /*0628*/ 	.word	0x0500000f


	//   ....[30]....
        /*062c*/ 	.word	0x0500000f


	//   ....[31]....
        /*0630*/ 	.word	0x0500000f


	//   ....[32]....
        /*0634*/ 	.word	0x0500000f


	//   ....[33]....
        /*0638*/ 	.word	0x0500000f


	//   ....[34]....
        /*063c*/ 	.word	0x0500000f


	//   ....[35]....
        /*0640*/ 	.word	0x0500000f


	//   ....[36]....
        /*0644*/ 	.word	0x0500000f


	//   ....[37]....
        /*0648*/ 	.word	0x0500000f


	//   ....[38]....
        /*064c*/ 	.word	0x0500000f


	//   ....[39]....
        /*0650*/ 	.word	0x0500000f


	//   ....[40]....
        /*0654*/ 	.word	0x0500000f


	//   ....[41]....
        /*0658*/ 	.word	0x0500000f


	//   ....[42]....
        /*065c*/ 	.word	0x0500000f


	//   ....[43]....
        /*0660*/ 	.word	0x0500000f


	//   ....[44]....
        /*0664*/ 	.word	0x0500000f


	//   ....[45]....
        /*0668*/ 	.word	0x0500000f


	//   ....[46]....
        /*066c*/ 	.word	0x0500000f


	//   ....[47]....
        /*0670*/ 	.word	0x0500000f


	//   ....[48]....
        /*0674*/ 	.word	0x0500000f


	//   ....[49]....
        /*0678*/ 	.word	0x0500000f


	//   ....[50]....
        /*067c*/ 	.word	0x0500000f


	//   ....[51]....
        /*0680*/ 	.word	0x0500000f


	//   ....[52]....
        /*0684*/ 	.word	0x0500000f


	//   ....[53]....
        /*0688*/ 	.word	0x0500000f


	//   ....[54]....
        /*068c*/ 	.word	0x0500000f


	//   ....[55]....
        /*0690*/ 	.word	0x0500000f


	//   ....[56]....
        /*0694*/ 	.word	0x0500000f


	//   ....[57]....
        /*0698*/ 	.word	0x0500000f


	//   ....[58]....
        /*069c*/ 	.word	0x0500000f


	//   ....[59]....
        /*06a0*/ 	.word	0x0500000f


	//   ....[60]....
        /*06a4*/ 	.word	0x0500000f


	//   ....[61]....
        /*06a8*/ 	.word	0x0500000f


	//   ....[62]....
        /*06ac*/ 	.word	0x0500000f


	//   ....[63]....
        /*06b0*/ 	.word	0x0500000f


	//   ....[64]....
        /*06b4*/ 	.word	0x0500000f


	//   ....[65]....
        /*06b8*/ 	.word	0x0500000f


	//   ....[66]....
        /*06bc*/ 	.word	0x0500000f


	//   ....[67]....
        /*06c0*/ 	.word	0x0500000f


	//   ....[68]....
        /*06c4*/ 	.word	0x0500000f


	//   ....[69]....
        /*06c8*/ 	.word	0x0500000f


	//   ....[70]....
        /*06cc*/ 	.word	0x0500000f


	//   ....[71]....
        /*06d0*/ 	.word	0x0500000f


	//   ....[72]....
        /*06d4*/ 	.word	0x0500000f


	//   ....[73]....
        /*06d8*/ 	.word	0x0500000f


	//   ....[74]....
        /*06dc*/ 	.word	0x0500000f


	//   ....[75]....
        /*06e0*/ 	.word	0x0500000f


	//   ....[76]....
        /*06e4*/ 	.word	0x0500000f


	//   ....[77]....
        /*06e8*/ 	.word	0x0500000f


	//   ....[78]....
        /*06ec*/ 	.word	0x0500000f


	//   ....[79]....
        /*06f0*/ 	.word	0x0500000f


	//----- nvinfo : EIATTR_COOP_GROUP_INSTR_OFFSETS
	.align		4
.L_140:
        /*06f4*/ 	.byte	0x04, 0x28
        /*06f6*/ 	.short	(.L_142 - .L_141)


	//   ....[0]....
.L_141:
        /*06f8*/ 	.word	0x00000060


	//   ....[1]....
        /*06fc*/ 	.word	0x00000130


	//   ....[2]....
        /*0700*/ 	.word	0x000001e0


	//   ....[3]....
        /*0704*/ 	.word	0x000003a0


	//   ....[4]....
        /*0708*/ 	.word	0x00000500


	//   ....[5]....
        /*070c*/ 	.word	0x00000620


	//   ....[6]....
        /*0710*/ 	.word	0x00000780


	//   ....[7]....
        /*0714*/ 	.word	0x00003040


	//   ....[8]....
        /*0718*/ 	.word	0x00003050


	//   ....[9]....
        /*071c*/ 	.word	0x000037c0


	//   ....[10]....
        /*0720*/ 	.word	0x000037d0


	//   ....[11]....
        /*0724*/ 	.word	0x00003f40


	//   ....[12]....
        /*0728*/ 	.word	0x00003f50


	//   ....[13]....
        /*072c*/ 	.word	0x000046b0


	//   ....[14]....
        /*0730*/ 	.word	0x000046c0


	//   ....[15]....
        /*0734*/ 	.word	0x00005800


	//   ....[16]....
        /*0738*/ 	.word	0x00005810


	//   ....[17]....
        /*073c*/ 	.word	0x00006000


	//   ....[18]....
        /*0740*/ 	.word	0x00006010


	//   ....[19]....
        /*0744*/ 	.word	0x000067e0


	//   ....[20]....
        /*0748*/ 	.word	0x000067f0


	//   ....[21]....
        /*074c*/ 	.word	0x00006fc0


	//   ....[22]....
        /*0750*/ 	.word	0x00006fd0


	//   ....[23]....
        /*0754*/ 	.word	0x000079c0


	//   ....[24]....
        /*0758*/ 	.word	0x000079d0


	//   ....[25]....
        /*075c*/ 	.word	0x00007ae0


	//   ....[26]....
        /*0760*/ 	.word	0x00007af0


	//   ....[27]....
        /*0764*/ 	.word	0x00007c10


	//   ....[28]....
        /*0768*/ 	.word	0x00007c20


	//   ....[29]....
        /*076c*/ 	.word	0x00007d40


	//   ....[30]....
        /*0770*/ 	.word	0x00007d50


	//   ....[31]....
        /*0774*/ 	.word	0x000080f0


	//   ....[32]....
        /*0778*/ 	.word	0x00008110


	//   ....[33]....
        /*077c*/ 	.word	0x000081f0


	//   ....[34]....
        /*0780*/ 	.word	0x00008210


	//   ....[35]....
        /*0784*/ 	.word	0x000082f0


	//   ....[36]....
        /*0788*/ 	.word	0x00008310


	//   ....[37]....
        /*078c*/ 	.word	0x000083f0


	//   ....[38]....
        /*0790*/ 	.word	0x00008410


	//   ....[39]....
        /*0794*/ 	.word	0x00008900


	//   ....[40]....
        /*0798*/ 	.word	0x00008e60


	//   ....[41]....
        /*079c*/ 	.word	0x00008e70


	//   ....[42]....
        /*07a0*/ 	.word	0x00008e80


	//   ....[43]....
        /*07a4*/ 	.word	0x00008e90


	//   ....[44]....
        /*07a8*/ 	.word	0x0000a880


	//   ....[45]....
        /*07ac*/ 	.word	0x0000a890


	//   ....[46]....
        /*07b0*/ 	.word	0x0000a8a0


	//   ....[47]....
        /*07b4*/ 	.word	0x0000a8b0


	//   ....[48]....
        /*07b8*/ 	.word	0x0000d3c0


	//   ....[49]....
        /*07bc*/ 	.word	0x0000d4a0


	//   ....[50]....
        /*07c0*/ 	.word	0x0000da70


	//   ....[51]....
        /*07c4*/ 	.word	0x0000db10


	//   ....[52]....
        /*07c8*/ 	.word	0x0000f740


	//   ....[53]....
        /*07cc*/ 	.word	0x0000f750


	//   ....[54]....
        /*07d0*/ 	.word	0x0000f780


	//   ....[55]....
        /*07d4*/ 	.word	0x0000f7a0


	//   ....[56]....
        /*07d8*/ 	.word	0x00010cd0


	//   ....[57]....
        /*07dc*/ 	.word	0x00010d00


	//   ....[58]....
        /*07e0*/ 	.word	0x00010db0


	//   ....[59]....
        /*07e4*/ 	.word	0x00011030


	//   ....[60]....
        /*07e8*/ 	.word	0x000120a0


	//   ....[61]....
        /*07ec*/ 	.word	0x000120e0


	//   ....[62]....
        /*07f0*/ 	.word	0x00012120


	//   ....[63]....
        /*07f4*/ 	.word	0x00012150


	//   ....[64]....
        /*07f8*/ 	.word	0x00012710


	//   ....[65]....
        /*07fc*/ 	.word	0x00012740


	//   ....[66]....
        /*0800*/ 	.word	0x00012800


	//   ....[67]....
        /*0804*/ 	.word	0x00012820


	//   ....[68]....
        /*0808*/ 	.word	0x000128e0


	//   ....[69]....
        /*080c*/ 	.word	0x00012900


	//   ....[70]....
        /*0810*/ 	.word	0x000129d0


	//   ....[71]....
        /*0814*/ 	.word	0x000129f0


	//   ....[72]....
        /*0818*/ 	.word	0x000131e0


	//   ....[73]....
        /*081c*/ 	.word	0x000131f0


	//   ....[74]....
        /*0820*/ 	.word	0x00013300


	//   ....[75]....
        /*0824*/ 	.word	0x00013310


	//   ....[76]....
        /*0828*/ 	.word	0x00013420


	//   ....[77]....
        /*082c*/ 	.word	0x00013430


	//   ....[78]....
        /*0830*/ 	.word	0x00013540


	//   ....[79]....
        /*0834*/ 	.word	0x00013550


	//   ....[80]....
        /*0838*/ 	.word	0x000136c0


	//   ....[81]....
        /*083c*/ 	.word	0x00013870


	//   ....[82]....
        /*0840*/ 	.word	0x000138a0


	//   ....[83]....
        /*0844*/ 	.word	0x000138d0


	//   ....[84]....
        /*0848*/ 	.word	0x00013900


	//   ....[85]....
        /*084c*/ 	.word	0x00013930


	//   ....[86]....
        /*0850*/ 	.word	0x00013960


	//   ....[87]....
        /*0854*/ 	.word	0x00013ad0


	//   ....[88]....
        /*0858*/ 	.word	0x00013b00


	//   ....[89]....
        /*085c*/ 	.word	0x00013b30


	//   ....[90]....
        /*0860*/ 	.word	0x00013b60


	//   ....[91]....
        /*0864*/ 	.word	0x00013b90


	//   ....[92]....
        /*0868*/ 	.word	0x00013bc0


	//   ....[93]....
        /*086c*/ 	.word	0x00013c50


	//   ....[94]....
        /*0870*/ 	.word	0x00013c80


	//   ....[95]....
        /*0874*/ 	.word	0x00013d00


	//   ....[96]....
        /*0878*/ 	.word	0x000147d0


	//   ....[97]....
        /*087c*/ 	.word	0x000163a0


	//   ....[98]....
        /*0880*/ 	.word	0x000163c0


	//   ....[99]....
        /*0884*/ 	.word	0x00016460


	//   ....[100]....
        /*0888*/ 	.word	0x00016480


	//   ....[101]....
        /*088c*/ 	.word	0x00016510


	//   ....[102]....
        /*0890*/ 	.word	0x00016530


	//   ....[103]....
        /*0894*/ 	.word	0x000165c0


	//   ....[104]....
        /*0898*/ 	.word	0x000165e0


	//   ....[105]....
        /*089c*/ 	.word	0x00016670


	//   ....[106]....
        /*08a0*/ 	.word	0x00016690


	//   ....[107]....
        /*08a4*/ 	.word	0x00016720


	//   ....[108]....
        /*08a8*/ 	.word	0x00016740


	//   ....[109]....
        /*08ac*/ 	.word	0x000167d0


	//   ....[110]....
        /*08b0*/ 	.word	0x000167f0


	//   ....[111]....
        /*08b4*/ 	.word	0x00016800


	//   ....[112]....
        /*08b8*/ 	.word	0x00016880


	//   ....[113]....
        /*08bc*/ 	.word	0x00016fc0


	//   ....[114]....
        /*08c0*/ 	.word	0x00016ff0


	//   ....[115]....
        /*08c4*/ 	.word	0x00017050


	//   ....[116]....
        /*08c8*/ 	.word	0x00017090


	//   ....[117]....
        /*08cc*/ 	.word	0x000170d0


	//   ....[118]....
        /*08d0*/ 	.word	0x00017130


	//   ....[119]....
        /*08d4*/ 	.word	0x00017180


	//   ....[120]....
        /*08d8*/ 	.word	0x000171d0


	//   ....[121]....
        /*08dc*/ 	.word	0x00017220


	//   ....[122]....
        /*08e0*/ 	.word	0x00017270


	//   ....[123]....
        /*08e4*/ 	.word	0x000172b0


	//   ....[124]....
        /*08e8*/ 	.word	0x00017310


	//   ....[125]....
        /*08ec*/ 	.word	0x00017360


	//   ....[126]....
        /*08f0*/ 	.word	0x000173b0


	//   ....[127]....
        /*08f4*/ 	.word	0x000173d0


	//   ....[128]....
        /*08f8*/ 	.word	0x00017410


	//   ....[129]....
        /*08fc*/ 	.word	0x00017b70


	//   ....[130]....
        /*0900*/ 	.word	0x00017ba0


	//   ....[131]....
        /*0904*/ 	.word	0x00017c00


	//   ....[132]....
        /*0908*/ 	.word	0x00017c10


	//   ....[133]....
        /*090c*/ 	.word	0x00017c60


	//   ....[134]....
        /*0910*/ 	.word	0x00017c70


	//   ....[135]....
        /*0914*/ 	.word	0x00017cc0


	//   ....[136]....
        /*0918*/ 	.word	0x00017cd0


	//   ....[137]....
        /*091c*/ 	.word	0x00017d20


	//   ....[138]....
        /*0920*/ 	.word	0x00017d30


	//   ....[139]....
        /*0924*/ 	.word	0x00017d80


	//   ....[140]....
        /*0928*/ 	.word	0x00017d90


	//   ....[141]....
        /*092c*/ 	.word	0x00017de0


	//   ....[142]....
        /*0930*/ 	.word	0x00017df0


	//   ....[143]....
        /*0934*/ 	.word	0x00017e00


	//   ....[144]....
        /*0938*/ 	.word	0x00017e50


	//   ....[145]....
        /*093c*/ 	.word	0x000180b0


	//   ....[146]....
        /*0940*/ 	.word	0x000180d0


	//   ....[147]....
        /*0944*/ 	.word	0x000180e0


	//   ....[148]....
        /*0948*/ 	.word	0x00018150


	//   ....[149]....
        /*094c*/ 	.word	0x00018160


	//   ....[150]....
        /*0950*/ 	.word	0x000181d0


	//   ....[151]....
        /*0954*/ 	.word	0x000181e0


	//   ....[152]....
        /*0958*/ 	.word	0x00018250


	//   ....[153]....
        /*095c*/ 	.word	0x00018260


	//   ....[154]....
        /*0960*/ 	.word	0x000182d0


	//   ....[155]....
        /*0964*/ 	.word	0x000182e0


	//   ....[156]....
        /*0968*/ 	.word	0x00018350


	//   ....[157]....
        /*096c*/ 	.word	0x00018360


	//   ....[158]....
        /*0970*/ 	.word	0x000183d0


	//   ....[159]....
        /*0974*/ 	.word	0x000183e0


	//   ....[160]....
        /*0978*/ 	.word	0x000183f0


	//   ....[161]....
        /*097c*/ 	.word	0x000189a0


	//   ....[162]....
        /*0980*/ 	.word	0x000189e0


	//   ....[163]....
        /*0984*/ 	.word	0x00018a10


	//   ....[164]....
        /*0988*/ 	.word	0x00018a40


	//   ....[165]....
        /*098c*/ 	.word	0x00018a50


	//   ....[166]....
        /*0990*/ 	.word	0x00018a70


	//   ....[167]....
        /*0994*/ 	.word	0x00018ae0


	//   ....[168]....
        /*0998*/ 	.word	0x00018b00


	//   ....[169]....
        /*099c*/ 	.word	0x00018b60


	//   ....[170]....
        /*09a0*/ 	.word	0x00018b80


	//   ....[171]....
        /*09a4*/ 	.word	0x00018be0


	//   ....[172]....
        /*09a8*/ 	.word	0x00018c00


	//   ....[173]....
        /*09ac*/ 	.word	0x00018c60


	//   ....[174]....
        /*09b0*/ 	.word	0x00018c80


	//   ....[175]....
        /*09b4*/ 	.word	0x00018cd0


	//   ....[176]....
        /*09b8*/ 	.word	0x00018cf0


	//   ....[177]....
        /*09bc*/ 	.word	0x000190f0


	//   ....[178]....
        /*09c0*/ 	.word	0x00019140


	//   ....[179]....
        /*09c4*/ 	.word	0x00019170


	//   ....[180]....
        /*09c8*/ 	.word	0x00019180


	//   ....[181]....
        /*09cc*/ 	.word	0x000191b0


	//   ....[182]....
        /*09d0*/ 	.word	0x000191e0


	//   ....[183]....
        /*09d4*/ 	.word	0x00019210


	//   ....[184]....
        /*09d8*/ 	.word	0x00019240


	//   ....[185]....
        /*09dc*/ 	.word	0x000193c0


	//   ....[186]....
        /*09e0*/ 	.word	0x000193f0


	//   ....[187]....
        /*09e4*/ 	.word	0x00019420


	//   ....[188]....
        /*09e8*/ 	.word	0x00019450


	//   ....[189]....
        /*09ec*/ 	.word	0x00019480


	//   ....[190]....
        /*09f0*/ 	.word	0x000194b0


	//   ....[191]....
        /*09f4*/ 	.word	0x00019570


	//   ....[192]....
        /*09f8*/ 	.word	0x00019590


	//   ....[193]....
        /*09fc*/ 	.word	0x00019600


	//   ....[194]....
        /*0a00*/ 	.word	0x00019a70


	//   ....[195]....
        /*0a04*/ 	.word	0x00019d90


	//   ....[196]....
        /*0a08*/ 	.word	0x00019e20


	//   ....[197]....
        /*0a0c*/ 	.word	0x00019ec0


	//   ....[198]....
        /*0a10*/ 	.word	0x00019f50


	//   ....[199]....
        /*0a14*/ 	.word	0x00019ff0


	//   ....[200]....
        /*0a18*/ 	.word	0x0001a080


	//   ....[201]....
        /*0a1c*/ 	.word	0x0001a120


	//   ....[202]....
        /*0a20*/ 	.word	0x0001a1b0


	//   ....[203]....
        /*0a24*/ 	.word	0x0001a2a0


	//   ....[204]....
        /*0a28*/ 	.word	0x0001a330


	//   ....[205]....
        /*0a2c*/ 	.word	0x0001a3d0


	//   ....[206]....
        /*0a30*/ 	.word	0x0001a460


	//   ....[207]....
        /*0a34*/ 	.word	0x0001a500


	//   ....[208]....
        /*0a38*/ 	.word	0x0001a590


	//   ....[209]....
        /*0a3c*/ 	.word	0x0001a630


	//   ....[210]....
        /*0a40*/ 	.word	0x0001a6c0


	//   ....[211]....
        /*0a44*/ 	.word	0x0001a7b0


	//   ....[212]....
        /*0a48*/ 	.word	0x0001a840


	//   ....[213]....
        /*0a4c*/ 	.word	0x0001a8d0


	//   ....[214]....
        /*0a50*/ 	.word	0x0001a960


	//   ....[215]....
        /*0a54*/ 	.word	0x0001a9f0


	//   ....[216]....
        /*0a58*/ 	.word	0x0001aa80


	//   ....[217]....
        /*0a5c*/ 	.word	0x0001ab10


	//   ....[218]....
        /*0a60*/ 	.word	0x0001aba0


	//   ....[219]....
        /*0a64*/ 	.word	0x0001ac80


	//   ....[220]....
        /*0a68*/ 	.word	0x0001ad30


	//   ....[221]....
        /*0a6c*/ 	.word	0x0001adc0


	//   ....[222]....
        /*0a70*/ 	.word	0x0001ae10


	//   ....[223]....
        /*0a74*/ 	.word	0x0001ae60


	//   ....[224]....
        /*0a78*/ 	.word	0x0001af40


	//   ....[225]....
        /*0a7c*/ 	.word	0x0001afd0


	//   ....[226]....
        /*0a80*/ 	.word	0x0001b020


	//   ....[227]....
        /*0a84*/ 	.word	0x0001b070


	//   ....[228]....
        /*0a88*/ 	.word	0x0001b280


	//   ....[229]....
        /*0a8c*/ 	.word	0x0001b2d0


	//   ....[230]....
        /*0a90*/ 	.word	0x0001b360


	//   ....[231]....
        /*0a94*/ 	.word	0x0001b3f0


	//   ....[232]....
        /*0a98*/ 	.word	0x0001b480


	//   ....[233]....
        /*0a9c*/ 	.word	0x0001b510


	//   ....[234]....
        /*0aa0*/ 	.word	0x0001b5a0


	//   ....[235]....
        /*0aa4*/ 	.word	0x0001b630


	//   ....[236]....
        /*0aa8*/ 	.word	0x0001b6f0


	//   ....[237]....
        /*0aac*/ 	.word	0x0001b9d0


	//   ....[238]....
        /*0ab0*/ 	.word	0x0001bac0


	//   ....[239]....
        /*0ab4*/ 	.word	0x0001bb60


	//   ....[240]....
        /*0ab8*/ 	.word	0x0001bbc0


	//   ....[241]....
        /*0abc*/ 	.word	0x0001bcc0


	//   ....[242]....
        /*0ac0*/ 	.word	0x0001bd30


	//   ....[243]....
        /*0ac4*/ 	.word	0x0001be30


	//   ....[244]....
        /*0ac8*/ 	.word	0x0001bea0


	//   ....[245]....
        /*0acc*/ 	.word	0x0001bfa0


	//   ....[246]....
        /*0ad0*/ 	.word	0x0001c010


	//   ....[247]....
        /*0ad4*/ 	.word	0x0001c110


	//   ....[248]....
        /*0ad8*/ 	.word	0x0001c180


	//   ....[249]....
        /*0adc*/ 	.word	0x0001c280


	//   ....[250]....
        /*0ae0*/ 	.word	0x0001c2f0


	//   ....[251]....
        /*0ae4*/ 	.word	0x0001c3f0


	//   ....[252]....
        /*0ae8*/ 	.word	0x0001c460


	//   ....[253]....
        /*0aec*/ 	.word	0x0001c500


	//   ....[254]....
        /*0af0*/ 	.word	0x0001c600


	//   ....[255]....
        /*0af4*/ 	.word	0x0001c670


	//   ....[0]....
        /*0af8*/ 	.word	0x0001c6f0


	//   ....[1]....
        /*0afc*/ 	.word	0x0001c7a0


	//   ....[2]....
        /*0b00*/ 	.word	0x0001c820


	//   ....[3]....
        /*0b04*/ 	.word	0x0001c8f0


	//   ....[4]....
        /*0b08*/ 	.word	0x0001c970


	//   ....[5]....
        /*0b0c*/ 	.word	0x0001ca40


	//   ....[6]....
        /*0b10*/ 	.word	0x0001cac0


	//   ....[7]....
        /*0b14*/ 	.word	0x0001cb90


	//   ....[8]....
        /*0b18*/ 	.word	0x0001cc10


	//   ....[9]....
        /*0b1c*/ 	.word	0x0001cce0


	//   ....[10]....
        /*0b20*/ 	.word	0x0001cd60


	//   ....[11]....
        /*0b24*/ 	.word	0x0001ce20


	//   ....[12]....
        /*0b28*/ 	.word	0x0001ceb0


	//   ....[13]....
        /*0b2c*/ 	.word	0x0001cf60


	//   ....[14]....
        /*0b30*/ 	.word	0x0001d090


	//   ....[15]....
        /*0b34*/ 	.word	0x0001d130


	//   ....[16]....
        /*0b38*/ 	.word	0x0001d1a0


	//   ....[17]....
        /*0b3c*/ 	.word	0x0001d260


	//   ....[18]....
        /*0b40*/ 	.word	0x0001d2c0


	//   ....[19]....
        /*0b44*/ 	.word	0x0001d380


	//   ....[20]....
        /*0b48*/ 	.word	0x0001d3e0


	//   ....[21]....
        /*0b4c*/ 	.word	0x0001d4a0


	//   ....[22]....
        /*0b50*/ 	.word	0x0001d500


	//   ....[23]....
        /*0b54*/ 	.word	0x0001d5c0


	//   ....[24]....
        /*0b58*/ 	.word	0x0001d620


	//   ....[25]....
        /*0b5c*/ 	.word	0x0001d6e0


	//   ....[26]....
        /*0b60*/ 	.word	0x0001d740


	//   ....[27]....
        /*0b64*/ 	.word	0x0001d800


	//   ....[28]....
        /*0b68*/ 	.word	0x0001d860


	//   ....[29]....
        /*0b6c*/ 	.word	0x0001d920


	//   ....[30]....
        /*0b70*/ 	.word	0x0001da10


	//   ....[31]....
        /*0b74*/ 	.word	0x0001dab0


	//   ....[32]....
        /*0b78*/ 	.word	0x0001db10


	//   ....[33]....
        /*0b7c*/ 	.word	0x0001dbf0


	//   ....[34]....
        /*0b80*/ 	.word	0x0001dc50


	//   ....[35]....
        /*0b84*/ 	.word	0x0001dd30


	//   ....[36]....
        /*0b88*/ 	.word	0x0001dd90


	//   ....[37]....
        /*0b8c*/ 	.word	0x0001de70


	//   ....[38]....
        /*0b90*/ 	.word	0x0001ded0


	//   ....[39]....
        /*0b94*/ 	.word	0x0001dfb0


	//   ....[40]....
        /*0b98*/ 	.word	0x0001e010


	//   ....[41]....
        /*0b9c*/ 	.word	0x0001e0f0


	//   ....[42]....
        /*0ba0*/ 	.word	0x0001e150


	//   ....[43]....
        /*0ba4*/ 	.word	0x0001e230


	//   ....[44]....
        /*0ba8*/ 	.word	0x0001e290


	//   ....[45]....
        /*0bac*/ 	.word	0x0001e360


	//   ....[46]....
        /*0bb0*/ 	.word	0x0001e480


	//   ....[47]....
        /*0bb4*/ 	.word	0x0001e530


	//   ....[48]....
        /*0bb8*/ 	.word	0x0001e5e0


	//   ....[49]....
        /*0bbc*/ 	.word	0x0001e6b0


	//   ....[50]....
        /*0bc0*/ 	.word	0x0001e710


	//   ....[51]....
        /*0bc4*/ 	.word	0x0001e7f0


	//   ....[52]....
        /*0bc8*/ 	.word	0x0001e850


	//   ....[53]....
        /*0bcc*/ 	.word	0x0001e920


	//   ....[54]....
        /*0bd0*/ 	.word	0x0001e980


	//   ....[55]....
        /*0bd4*/ 	.word	0x0001ea50


	//   ....[56]....
        /*0bd8*/ 	.word	0x0001eab0


	//   ....[57]....
        /*0bdc*/ 	.word	0x0001eb90


	//   ....[58]....
        /*0be0*/ 	.word	0x0001ebf0


	//   ....[59]....
        /*0be4*/ 	.word	0x0001ecc0


	//   ....[60]....
        /*0be8*/ 	.word	0x0001ed20


	//   ....[61]....
        /*0bec*/ 	.word	0x0001ede0


	//   ....[62]....
        /*0bf0*/ 	.word	0x0001ee70


	//   ....[63]....
        /*0bf4*/ 	.word	0x0001ef10


	//   ....[64]....
        /*0bf8*/ 	.word	0x0001f030


	//   ....[65]....
        /*0bfc*/ 	.word	0x0001f0a0


	//   ....[66]....
        /*0c00*/ 	.word	0x0001f110


	//   ....[67]....
        /*0c04*/ 	.word	0x0001f180


	//   ....[68]....
        /*0c08*/ 	.word	0x0001f1f0


	//   ....[69]....
        /*0c0c*/ 	.word	0x0001f270


	//   ....[70]....
        /*0c10*/ 	.word	0x0001f300


	//   ....[71]....
        /*0c14*/ 	.word	0x0001f390


	//   ....[72]....
        /*0c18*/ 	.word	0x0001f400


	//   ....[73]....
        /*0c1c*/ 	.word	0x0001f470


	//   ....[74]....
        /*0c20*/ 	.word	0x0001f4e0


	//   ....[75]....
        /*0c24*/ 	.word	0x0001f560


	//   ....[76]....
        /*0c28*/ 	.word	0x0001f5d0


	//   ....[77]....
        /*0c2c*/ 	.word	0x0001f670


	//   ....[78]....
        /*0c30*/ 	.word	0x0001f700


	//   ....[79]....
        /*0c34*/ 	.word	0x0001f820


	//----- nvinfo : EIATTR_REG_RECONFIG
	.align		4
.L_142:
        /*0c38*/ 	.byte	0x01, 0x54
	.zero		2


	//----- nvinfo : EIATTR_SYSCALL_OFFSETS
	.align		4
        /*0c3c*/ 	.byte	0x04, 0x46
        /*0c3e*/ 	.short	(.L_144 - .L_143)


	//   ....[0]....
.L_143:
        /*0c40*/ 	.word	0x00001890


	//   ....[1]....
        /*0c44*/ 	.word	0x000019e0


	//   ....[2]....
        /*0c48*/ 	.word	0x00008a90


	//   ....[3]....
        /*0c4c*/ 	.word	0x00008de0


	//   ....[4]....
        /*0c50*/ 	.word	0x00015a50


	//   ....[5]....
        /*0c54*/ 	.word	0x00015ba0


	//   ....[6]....
        /*0c58*/ 	.word	0x00015c90


	//   ....[7]....
        /*0c5c*/ 	.word	0x00016c50


	//----- nvinfo : EIATTR_MBARRIER_INSTR_OFFSETS
	.align		4
.L_144:
        /*0c60*/ 	.byte	0x04, 0x39
        /*0c62*/ 	.short	(.L_146 - .L_145)


	//   ....[0]....
.L_145:
        /*0c64*/ 	.word	0x00000250
        /*0c68*/ 	.word	0x000000ff
        /*0c6c*/ 	.word	0x00028800
        /*0c70*/ 	.short	0x0100
        /*0c72*/ 	.byte	0x08
	.zero		1


	//   ....[1]....
        /*0c74*/ 	.word	0x00000260
        /*0c78*/ 	.word	0x000000ff
        /*0c7c*/ 	.word	0x00028820
        /*0c80*/ 	.short	0x0100
        /*0c82*/ 	.byte	0x08
	.zero		1


	//   ....[2]....
        /*0c84*/ 	.word	0x00000350
        /*0c88*/ 	.word	0x000000ff
        /*0c8c*/ 	.word	0x00028830
        /*0c90*/ 	.short	0x0100
        /*0c92*/ 	.byte	0x08
	.zero		1


	//   ....[3]....
        /*0c94*/ 	.word	0x00000360
        /*0c98*/ 	.word	0x000000ff
        /*0c9c*/ 	.word	0x00028840
        /*0ca0*/ 	.short	0x0100
        /*0ca2*/ 	.byte	0x08
	.zero		1


	//   ....[4]....
        /*0ca4*/ 	.word	0x00000370
        /*0ca8*/ 	.word	0x000000ff
        /*0cac*/ 	.word	0x00028838
        /*0cb0*/ 	.short	0x0100
        /*0cb2*/ 	.byte	0x08
	.zero		1


	//   ....[5]....
        /*0cb4*/ 	.word	0x00000380
        /*0cb8*/ 	.word	0x000000ff
        /*0cbc*/ 	.word	0x00028848
        /*0cc0*/ 	.short	0x0100
        /*0cc2*/ 	.byte	0x08
	.zero		1


	//   ....[6]....
        /*0cc4*/ 	.word	0x000004b0
        /*0cc8*/ 	.word	0x000000ff
        /*0ccc*/ 	.word	0x00028850
        /*0cd0*/ 	.short	0x0100
        /*0cd2*/ 	.byte	0x08
	.zero		1


	//   ....[7]....
        /*0cd4*/ 	.word	0x000004c0
        /*0cd8*/ 	.word	0x000000ff
        /*0cdc*/ 	.word	0x00028860
        /*0ce0*/ 	.short	0x0100
        /*0ce2*/ 	.byte	0x08
	.zero		1


	//   ....[8]....
        /*0ce4*/ 	.word	0x000004d0
        /*0ce8*/ 	.word	0x000000ff
        /*0cec*/ 	.word	0x00028858
        /*0cf0*/ 	.short	0x0100
        /*0cf2*/ 	.byte	0x08
	.zero		1


	//   ....[9]....
        /*0cf4*/ 	.word	0x000004e0
        /*0cf8*/ 	.word	0x000000ff
        /*0cfc*/ 	.word	0x00028868
        /*0d00*/ 	.short	0x0100
        /*0d02*/ 	.byte	0x08
	.zero		1


	//   ....[10]....
        /*0d04*/ 	.word	0x000005d0
        /*0d08*/ 	.word	0x000000ff
        /*0d0c*/ 	.word	0x00028870
        /*0d10*/ 	.short	0x0100
        /*0d12*/ 	.byte	0x06
	.zero		1


	//   ....[11]....
        /*0d14*/ 	.word	0x000005e0
        /*0d18*/ 	.word	0x000000ff
        /*0d1c*/ 	.word	0x00028880
        /*0d20*/ 	.short	0x0100
        /*0d22*/ 	.byte	0x06
	.zero		1


	//   ....[12]....
        /*0d24*/ 	.word	0x000005f0
        /*0d28*/ 	.word	0x000000ff
        /*0d2c*/ 	.word	0x00028878
        /*0d30*/ 	.short	0x0100
        /*0d32*/ 	.byte	0x06
	.zero		1


	//   ....[13]....
        /*0d34*/ 	.word	0x00000600
        /*0d38*/ 	.word	0x000000ff
        /*0d3c*/ 	.word	0x00028888
        /*0d40*/ 	.short	0x0100
        /*0d42*/ 	.byte	0x06
	.zero		1


	//   ....[14]....
        /*0d44*/ 	.word	0x00000730
        /*0d48*/ 	.word	0x000000ff
        /*0d4c*/ 	.word	0x00028890
        /*0d50*/ 	.short	0x0100
        /*0d52*/ 	.byte	0x08
	.zero		1


	//   ....[15]....
        /*0d54*/ 	.word	0x00000740
        /*0d58*/ 	.word	0x000000ff
        /*0d5c*/ 	.word	0x000288a0
        /*0d60*/ 	.short	0x0100
        /*0d62*/ 	.byte	0x08
	.zero		1


	//   ....[16]....
        /*0d64*/ 	.word	0x00000750
        /*0d68*/ 	.word	0x000000ff
        /*0d6c*/ 	.word	0x00028898
        /*0d70*/ 	.short	0x0100
        /*0d72*/ 	.byte	0x08
	.zero		1


	//   ....[17]....
        /*0d74*/ 	.word	0x00000760
        /*0d78*/ 	.word	0x000000ff
        /*0d7c*/ 	.word	0x000288a8
        /*0d80*/ 	.short	0x0100
        /*0d82*/ 	.byte	0x08
	.zero		1


	//   ....[18]....
        /*0d84*/ 	.word	0x00000890
        /*0d88*/ 	.word	0x000000ff
        /*0d8c*/ 	.word	0x000288b0
        /*0d90*/ 	.short	0x0100
        /*0d92*/ 	.byte	0x08
	.zero		1


	//   ....[19]....
        /*0d94*/ 	.word	0x000008a0
        /*0d98*/ 	.word	0x000000ff
        /*0d9c*/ 	.word	0x000288c0
        /*0da0*/ 	.short	0x0100
        /*0da2*/ 	.byte	0x08
	.zero		1


	//   ....[20]....
        /*0da4*/ 	.word	0x000008b0
        /*0da8*/ 	.word	0x000000ff
        /*0dac*/ 	.word	0x000288b8
        /*0db0*/ 	.short	0x0100
        /*0db2*/ 	.byte	0x08
	.zero		1


	//   ....[21]....
        /*0db4*/ 	.word	0x000008c0
        /*0db8*/ 	.word	0x000000ff
        /*0dbc*/ 	.word	0x000288c8
        /*0dc0*/ 	.short	0x0100
        /*0dc2*/ 	.byte	0x08
	.zero		1


	//   ....[22]....
        /*0dc4*/ 	.word	0x00002ff0
        /*0dc8*/ 	.word	0x0000005c
        /*0dcc*/ 	.word	0x00028890
        /*0dd0*/ 	.short	0x010a
        /*0dd2*/ 	.byte	0x3f
	.zero		1


	//   ....[23]....
        /*0dd4*/ 	.word	0x000057a0
        /*0dd8*/ 	.word	0x0000005c
        /*0ddc*/ 	.word	0x00028890
        /*0de0*/ 	.short	0x010a
        /*0de2*/ 	.byte	0x3f
	.zero		1


	//   ....[24]....
        /*0de4*/ 	.word	0x00007800
        /*0de8*/ 	.word	0x0000005c
        /*0dec*/ 	.word	0x00028890
        /*0df0*/ 	.short	0x010a
        /*0df2*/ 	.byte	0x3f
	.zero		1


	//   ....[25]....
        /*0df4*/ 	.word	0x00007f20
        /*0df8*/ 	.word	0x0000000b
        /*0dfc*/ 	.word	0x00000000
        /*0e00*/ 	.short	0x0101
        /*0e02*/ 	.byte	0x3f
	.zero		1


	//   ....[26]....
        /*0e04*/ 	.word	0x00007f60
        /*0e08*/ 	.word	0x0000005c
        /*0e0c*/ 	.word	0x000288b0
        /*0e10*/ 	.short	0x010a
        /*0e12*/ 	.byte	0x3f
	.zero		1


	//   ....[27]....
        /*0e14*/ 	.word	0x00008590
        /*0e18*/ 	.word	0x0000005c
        /*0e1c*/ 	.word	0x00000000
        /*0e20*/ 	.short	0x0101
        /*0e22*/ 	.byte	0x3f
	.zero		1


	//   ....[28]....
        /*0e24*/ 	.word	0x00008b10
        /*0e28*/ 	.word	0x0000009c
        /*0e2c*/ 	.word	0x00028800
        /*0e30*/ 	.short	0x010a
        /*0e32*/ 	.byte	0x3f
	.zero		1


	//   ....[29]....
        /*0e34*/ 	.word	0x00008b60
        /*0e38*/ 	.word	0x0000009c
        /*0e3c*/ 	.word	0x00028800
        /*0e40*/ 	.short	0x010a
        /*0e42*/ 	.byte	0x3f
	.zero		1


	//   ....[30]....
        /*0e44*/ 	.word	0x000090d0
        /*0e48*/ 	.word	0x0000009c
        /*0e4c*/ 	.word	0x00028800
        /*0e50*/ 	.short	0x010a
        /*0e52*/ 	.byte	0x3f
	.zero		1


	//   ....[31]....
        /*0e54*/ 	.word	0x0000aa70
        /*0e58*/ 	.word	0x0000009c
        /*0e5c*/ 	.word	0x00028800
        /*0e60*/ 	.short	0x010a
        /*0e62*/ 	.byte	0x3f
	.zero		1


	//   ....[32]....
        /*0e64*/ 	.word	0x0000c3d0
        /*0e68*/ 	.word	0x00000003
        /*0e6c*/ 	.word	0x00028830
        /*0e70*/ 	.short	0x010a
        /*0e72*/ 	.byte	0x3f
	.zero		1


	//   ....[33]....
        /*0e74*/ 	.word	0x0000c420
        /*0e78*/ 	.word	0x00000003
        /*0e7c*/ 	.word	0x00028830
        /*0e80*/ 	.short	0x010a
        /*0e82*/ 	.byte	0x3f
	.zero		1


	//   ....[34]....
        /*0e84*/ 	.word	0x0000ca00
        /*0e88*/ 	.word	0x00000003
        /*0e8c*/ 	.word	0x00000000
        /*0e90*/ 	.short	0x0101
        /*0e92*/ 	.byte	0x3f
	.zero		1


	//   ....[35]....
        /*0e94*/ 	.word	0x0000ea20
        /*0e98*/ 	.word	0x00000005
        /*0e9c*/ 	.word	0x00028830
        /*0ea0*/ 	.short	0x010a
        /*0ea2*/ 	.byte	0x3f
	.zero		1


	//   ....[36]....
        /*0ea4*/ 	.word	0x0000ea70
        /*0ea8*/ 	.word	0x00000005
        /*0eac*/ 	.word	0x00028830
        /*0eb0*/ 	.short	0x010a
        /*0eb2*/ 	.byte	0x3f
	.zero		1


	//   ....[37]....
        /*0eb4*/ 	.word	0x0000eeb0
        /*0eb8*/ 	.word	0x00000005
        /*0ebc*/ 	.word	0x00028850
        /*0ec0*/ 	.short	0x010a
        /*0ec2*/ 	.byte	0x3f
	.zero		1


	//   ....[38]....
        /*0ec4*/ 	.word	0x0000eef0
        /*0ec8*/ 	.word	0x00000005
        /*0ecc*/ 	.word	0x00028850
        /*0ed0*/ 	.short	0x010a
        /*0ed2*/ 	.byte	0x3f
	.zero		1


	//   ....[39]....
        /*0ed4*/ 	.word	0x000102e0
        /*0ed8*/ 	.word	0x00000003
        /*0edc*/ 	.word	0x00000000
        /*0ee0*/ 	.short	0x0101
        /*0ee2*/ 	.byte	0x3f
	.zero		1


	//   ....[40]....
        /*0ee4*/ 	.word	0x00010580
        /*0ee8*/ 	.word	0x0000000b
        /*0eec*/ 	.word	0x00000000
        /*0ef0*/ 	.short	0x0101
        /*0ef2*/ 	.byte	0x3f
	.zero		1


	//   ....[41]....
        /*0ef4*/ 	.word	0x00010bc0
        /*0ef8*/ 	.word	0x0000000d
        /*0efc*/ 	.word	0x00028850
        /*0f00*/ 	.short	0x010a
        /*0f02*/ 	.byte	0x3f
	.zero		1


	//   ....[42]....
        /*0f04*/ 	.word	0x00010c40
        /*0f08*/ 	.word	0x0000000d
        /*0f0c*/ 	.word	0x00028850
        /*0f10*/ 	.short	0x010a
        /*0f12*/ 	.byte	0x3f
	.zero		1


	//   ....[43]....
        /*0f14*/ 	.word	0x00011220
        /*0f18*/ 	.word	0x00000005
        /*0f1c*/ 	.word	0x00000000
        /*0f20*/ 	.short	0x0101
        /*0f22*/ 	.byte	0x3f
	.zero		1


	//   ....[44]....
        /*0f24*/ 	.word	0x00012730
        /*0f28*/ 	.word	0x00000000
        /*0f2c*/ 	.word	0x00000000
        /*0f30*/ 	.short	0x0101
        /*0f32*/ 	.byte	0x3f
	.zero		1


	//   ....[45]....
        /*0f34*/ 	.word	0x000148b0
        /*0f38*/ 	.word	0x00000016
        /*0f3c*/ 	.word	0x00028820
        /*0f40*/ 	.short	0x010a
        /*0f42*/ 	.byte	0x3f
	.zero		1


	//   ....[46]....
        /*0f44*/ 	.word	0x00014940
        /*0f48*/ 	.word	0x00000005
        /*0f4c*/ 	.word	0x000288a0
        /*0f50*/ 	.short	0x010a
        /*0f52*/ 	.byte	0x3f
	.zero		1


	//   ....[47]....
        /*0f54*/ 	.word	0x00014ca0
        /*0f58*/ 	.word	0x00000005
        /*0f5c*/ 	.word	0x000288c0
        /*0f60*/ 	.short	0x010a
        /*0f62*/ 	.byte	0x3f
	.zero		1


	//   ....[48]....
        /*0f64*/ 	.word	0x000150d0
        /*0f68*/ 	.word	0x00000008
        /*0f6c*/ 	.word	0x000288a0
        /*0f70*/ 	.short	0x010a
        /*0f72*/ 	.byte	0x3f
	.zero		1


	//   ....[49]....
        /*0f74*/ 	.word	0x00015410
        /*0f78*/ 	.word	0x00000008
        /*0f7c*/ 	.word	0x000288c0
        /*0f80*/ 	.short	0x010a
        /*0f82*/ 	.byte	0x3f
	.zero		1


	//   ....[50]....
        /*0f84*/ 	.word	0x000161b0
        /*0f88*/ 	.word	0x00000007
        /*0f8c*/ 	.word	0x00028840
        /*0f90*/ 	.short	0x010a
        /*0f92*/ 	.byte	0x3f
	.zero		1


	//   ....[51]....
        /*0f94*/ 	.word	0x00016930
        /*0f98*/ 	.word	0x00000007
        /*0f9c*/ 	.word	0x00028830
        /*0fa0*/ 	.short	0x0107
        /*0fa2*/ 	.byte	0x3f
	.zero		1


	//   ....[52]....
        /*0fa4*/ 	.word	0x00016a00
        /*0fa8*/ 	.word	0x00000007
        /*0fac*/ 	.word	0x00028830
        /*0fb0*/ 	.short	0x0101
        /*0fb2*/ 	.byte	0x3f
	.zero		1


	//   ....[53]....
        /*0fb4*/ 	.word	0x00017500
        /*0fb8*/ 	.word	0x00000016
        /*0fbc*/ 	.word	0x00028800
        /*0fc0*/ 	.short	0x0107
        /*0fc2*/ 	.byte	0x3f
	.zero		1


	//   ....[54]....
        /*0fc4*/ 	.word	0x00017600
        /*0fc8*/ 	.word	0x00000016
        /*0fcc*/ 	.word	0x00028800
        /*0fd0*/ 	.short	0x0101
        /*0fd2*/ 	.byte	0x3f
	.zero		1


	//   ....[55]....
        /*0fd4*/ 	.word	0x00017630
        /*0fd8*/ 	.word	0x00000016
        /*0fdc*/ 	.word	0x00028820
        /*0fe0*/ 	.short	0x010a
        /*0fe2*/ 	.byte	0x3f
	.zero		1


	//   ....[56]....
        /*0fe4*/ 	.word	0x000179c0
        /*0fe8*/ 	.word	0x00000006
        /*0fec*/ 	.word	0x00028840
        /*0ff0*/ 	.short	0x010a
        /*0ff2*/ 	.byte	0x3f
	.zero		1


	//   ....[57]....
        /*0ff4*/ 	.word	0x00017ee0
        /*0ff8*/ 	.word	0x00000006
        /*0ffc*/ 	.word	0x00028830
        /*1000*/ 	.short	0x0107
        /*1002*/ 	.byte	0x3f
	.zero		1


	//   ....[58]....
        /*1004*/ 	.word	0x00017fa0
        /*1008*/ 	.word	0x00000006
        /*100c*/ 	.word	0x00028830
        /*1010*/ 	.short	0x0101
        /*1012*/ 	.byte	0x3f
	.zero		1


	//   ....[59]....
        /*1014*/ 	.word	0x00018000
        /*1018*/ 	.word	0x00000006
        /*101c*/ 	.word	0x00028860
        /*1020*/ 	.short	0x010a
        /*1022*/ 	.byte	0x3f
	.zero		1


	//   ....[60]....
        /*1024*/ 	.word	0x00018540
        /*1028*/ 	.word	0x00000006
        /*102c*/ 	.word	0x00028850
        /*1030*/ 	.short	0x0107
        /*1032*/ 	.byte	0x3f
	.zero		1


	//   ....[61]....
        /*1034*/ 	.word	0x000186f0
        /*1038*/ 	.word	0x00000006
        /*103c*/ 	.word	0x00028850
        /*1040*/ 	.short	0x0101
        /*1042*/ 	.byte	0x3f
	.zero		1


	//   ....[62]....
        /*1044*/ 	.word	0x00018900
        /*1048*/ 	.word	0x00000000
        /*104c*/ 	.word	0x00028860
        /*1050*/ 	.short	0x010a
        /*1052*/ 	.byte	0x3f
	.zero		1


	//   ....[63]....
        /*1054*/ 	.word	0x00018e30
        /*1058*/ 	.word	0x00000000
        /*105c*/ 	.word	0x00028850
        /*1060*/ 	.short	0x0107
        /*1062*/ 	.byte	0x3f
	.zero		1


	//   ....[64]....
        /*1064*/ 	.word	0x00018ef0
        /*1068*/ 	.word	0x00000000
        /*106c*/ 	.word	0x00028850
        /*1070*/ 	.short	0x0101
        /*1072*/ 	.byte	0x3f
	.zero		1


	//   ....[65]....
        /*1074*/ 	.word	0x000199f0
        /*1078*/ 	.word	0x00000004
        /*107c*/ 	.word	0x00028820
        /*1080*/ 	.short	0x010a
        /*1082*/ 	.byte	0x3f
	.zero		1


	//   ....[66]....
        /*1084*/ 	.word	0x00019b60
        /*1088*/ 	.word	0x00000005
        /*108c*/ 	.word	0x00028840
        /*1090*/ 	.short	0x010a
        /*1092*/ 	.byte	0x3f
	.zero		1


	//   ....[67]....
        /*1094*/ 	.word	0x00019c00
        /*1098*/ 	.word	0x00000019
        /*109c*/ 	.word	0x00028840
        /*10a0*/ 	.short	0x010a
        /*10a2*/ 	.byte	0x3f
	.zero		1


	//   ....[68]....
        /*10a4*/ 	.word	0x00019c40
        /*10a8*/ 	.word	0x00000005
        /*10ac*/ 	.word	0x00028860
        /*10b0*/ 	.short	0x010a
        /*10b2*/ 	.byte	0x3f
	.zero		1


	//   ....[69]....
        /*10b4*/ 	.word	0x00019c80
        /*10b8*/ 	.word	0x00000019
        /*10bc*/ 	.word	0x00028860
        /*10c0*/ 	.short	0x010a
        /*10c2*/ 	.byte	0x3f
	.zero		1


	//   ....[70]....
        /*10c4*/ 	.word	0x00019ce0
        /*10c8*/ 	.word	0x0000005c
        /*10cc*/ 	.word	0x00028890
        /*10d0*/ 	.short	0x010a
        /*10d2*/ 	.byte	0x3f
	.zero		1


	//   ....[71]....
        /*10d4*/ 	.word	0x0001a1f0
        /*10d8*/ 	.word	0x0000005c
        /*10dc*/ 	.word	0x00028890
        /*10e0*/ 	.short	0x010a
        /*10e2*/ 	.byte	0x3f
	.zero		1


	//   ....[72]....
        /*10e4*/ 	.word	0x0001a700
        /*10e8*/ 	.word	0x0000005c
        /*10ec*/ 	.word	0x00028890
        /*10f0*/ 	.short	0x010a
        /*10f2*/ 	.byte	0x3f
	.zero		1


	//   ....[73]....
        /*10f4*/ 	.word	0x0001abd0
        /*10f8*/ 	.word	0x0000005c
        /*10fc*/ 	.word	0x000288b0
        /*1100*/ 	.short	0x010a
        /*1102*/ 	.byte	0x3f
	.zero		1


	//   ....[74]....
        /*1104*/ 	.word	0x0001ae90
        /*1108*/ 	.word	0x0000009c
        /*110c*/ 	.word	0x00028800
        /*1110*/ 	.short	0x010a
        /*1112*/ 	.byte	0x3f
	.zero		1


	//   ....[75]....
        /*1114*/ 	.word	0x0001b0a0
        /*1118*/ 	.word	0x0000009c
        /*111c*/ 	.word	0x00028800
        /*1120*/ 	.short	0x010a
        /*1122*/ 	.byte	0x3f
	.zero		1


	//   ....[76]....
        /*1124*/ 	.word	0x0001b0f0
        /*1128*/ 	.word	0x00000003
        /*112c*/ 	.word	0x00028830
        /*1130*/ 	.short	0x010a
        /*1132*/ 	.byte	0x3f
	.zero		1


	//   ....[77]....
        /*1134*/ 	.word	0x0001b140
        /*1138*/ 	.word	0x00000005
        /*113c*/ 	.word	0x00028830
        /*1140*/ 	.short	0x010a
        /*1142*/ 	.byte	0x3f
	.zero		1


	//   ....[78]....
        /*1144*/ 	.word	0x0001b190
        /*1148*/ 	.word	0x00000005
        /*114c*/ 	.word	0x00028850
        /*1150*/ 	.short	0x010a
        /*1152*/ 	.byte	0x3f
	.zero		1


	//   ....[79]....
        /*1154*/ 	.word	0x0001b1e0
        /*1158*/ 	.word	0x0000000d
        /*115c*/ 	.word	0x00028850
        /*1160*/ 	.short	0x010a
        /*1162*/ 	.byte	0x3f
	.zero		1


	//   ....[80]....
        /*1164*/ 	.word	0x0001b7b0
        /*1168*/ 	.word	0x00000016
        /*116c*/ 	.word	0x00028820
        /*1170*/ 	.short	0x010a
        /*1172*/ 	.byte	0x3f
	.zero		1


	//   ....[81]....
        /*1174*/ 	.word	0x0001b800
        /*1178*/ 	.word	0x00000005
        /*117c*/ 	.word	0x000288a0
        /*1180*/ 	.short	0x010a
        /*1182*/ 	.byte	0x3f
	.zero		1


	//   ....[82]....
        /*1184*/ 	.word	0x0001b850
        /*1188*/ 	.word	0x00000005
        /*118c*/ 	.word	0x000288c0
        /*1190*/ 	.short	0x010a
        /*1192*/ 	.byte	0x3f
	.zero		1


	//   ....[83]....
        /*1194*/ 	.word	0x0001b8a0
        /*1198*/ 	.word	0x00000008
        /*119c*/ 	.word	0x000288a0
        /*11a0*/ 	.short	0x010a
        /*11a2*/ 	.byte	0x3f
	.zero		1


	//   ....[84]....
        /*11a4*/ 	.word	0x0001b8f0
        /*11a8*/ 	.word	0x00000008
        /*11ac*/ 	.word	0x000288c0
        /*11b0*/ 	.short	0x010a
        /*11b2*/ 	.byte	0x3f
	.zero		1


	//   ....[85]....
        /*11b4*/ 	.word	0x0001ba10
        /*11b8*/ 	.word	0x00000007
        /*11bc*/ 	.word	0x00028840
        /*11c0*/ 	.short	0x010a
        /*11c2*/ 	.byte	0x3f
	.zero		1


	//   ....[86]....
        /*11c4*/ 	.word	0x0001cf90
        /*11c8*/ 	.word	0x00000016
        /*11cc*/ 	.word	0x00028820
        /*11d0*/ 	.short	0x010a
        /*11d2*/ 	.byte	0x3f
	.zero		1


	//   ....[87]....
        /*11d4*/ 	.word	0x0001cfe0
        /*11d8*/ 	.word	0x00000006
        /*11dc*/ 	.word	0x00028840
        /*11e0*/ 	.short	0x010a
        /*11e2*/ 	.byte	0x3f
	.zero		1


	//   ....[88]....
        /*11e4*/ 	.word	0x0001d960
        /*11e8*/ 	.word	0x00000006
        /*11ec*/ 	.word	0x00028860
        /*11f0*/ 	.short	0x010a
        /*11f2*/ 	.byte	0x3f
	.zero		1


	//   ....[89]....
        /*11f4*/ 	.word	0x0001e3d0
        /*11f8*/ 	.word	0x00000000
        /*11fc*/ 	.word	0x00028860
        /*1200*/ 	.short	0x010a
        /*1202*/ 	.byte	0x3f
	.zero		1


	//   ....[90]....
        /*1204*/ 	.word	0x0001f740
        /*1208*/ 	.word	0x00000004
        /*120c*/ 	.word	0x00028820
        /*1210*/ 	.short	0x010a
        /*1212*/ 	.byte	0x3f
	.zero		1


	//   ....[91]....
        /*1214*/ 	.word	0x0001f8e0
        /*1218*/ 	.word	0x00000005
        /*121c*/ 	.word	0x00028840
        /*1220*/ 	.short	0x010a
        /*1222*/ 	.byte	0x3f
	.zero		1


	//   ....[92]....
        /*1224*/ 	.word	0x0001f930
        /*1228*/ 	.word	0x00000019
        /*122c*/ 	.word	0x00028840
        /*1230*/ 	.short	0x010a
        /*1232*/ 	.byte	0x3f
	.zero		1


	//   ....[93]....
        /*1234*/ 	.word	0x0001f980
        /*1238*/ 	.word	0x00000005
        /*123c*/ 	.word	0x00028860
        /*1240*/ 	.short	0x010a
        /*1242*/ 	.byte	0x3f
	.zero		1


	//----- nvinfo : EIATTR_NUM_MBARRIERS
	.align		4
.L_146:
        /*1244*/ 	.byte	0x03, 0x38
        /*1246*/ 	.short	0x0016


	//----- nvinfo : EIATTR_EXIT_INSTR_OFFSETS
	.align		4
        /*1248*/ 	.byte	0x04, 0x1c
        /*124a*/ 	.short	(.L_148 - .L_147)


	//   ....[0]....
.L_147:
        /*124c*/ 	.word	0x00019cd0


	//----- nvinfo : EIATTR_MAX_THREADS
	.align		4
.L_148:
        /*1250*/ 	.byte	0x04, 0x05
        /*1252*/ 	.short	(.L_150 - .L_149)
.L_149:
        /*1254*/ 	.word	0x00000180
        /*1258*/ 	.word	0x00000001
        /*125c*/ 	.word	0x00000001


	//----- nvinfo : EIATTR_CRS_STACK_SIZE
	.align		4
.L_150:
        /*1260*/ 	.byte	0x04, 0x1e
        /*1262*/ 	.short	(.L_152 - .L_151)
.L_151:
        /*1264*/ 	.word	0x00000000


	//----- nvinfo : EIATTR_CBANK_PARAM_SIZE
	.align		4
.L_152:
        /*1268*/ 	.byte	0x03, 0x19
        /*126a*/ 	.short	0x0af0


	//----- nvinfo : EIATTR_PARAM_CBANK
	.align		4
        /*126c*/ 	.byte	0x04, 0x0a
        /*126e*/ 	.short	(.L_154 - .L_153)
	.align		4
.L_153:
        /*1270*/ 	.word	index@(.nv.constant0._ZN7cutlass13device_kernelIN5flash11enable_sm90INS1_16FlashAttnFwdSm90INS1_25CollectiveMainloopFwdSm90ILi2EN4cute5tupleIJNS5_1CILi1EEES8_S8_EEENS6_IJNS7_ILi128EEESA_SA_EEELi128ENS_10bfloat16_tEfNS_4arch4Sm90ELb0ELb0ELb0ELb1ELb1ELb1ELb0ELb1ELb1ELb1ELb0ELb0EEENS1_21CollectiveEpilogueFwdISB_S9_SC_SE_Li256ELb1ELb1ELb0ELb0EEENS1_36VarlenDynamicPersistentTileSchedulerILi128ELi128ELi256ELi128ELb0ELb1ELb1ELb0ELb1ELb1EEEEEEEEEvNT_6ParamsE)
        /*1274*/ 	.short	0x0210
        /*1276*/ 	.short	0x0af0


	//----- nvinfo : EIATTR_SW_WAR
	.align		4
.L_154:
        /*1278*/ 	.byte	0x04, 0x36
        /*127a*/ 	.short	(.L_156 - .L_155)
.L_155:
        /*127c*/ 	.word	0x00000008
.L_156:


//--------------------- .nv.info._ZN7cutlass13device_kernelIN5flash11enable_sm90INS1_16FlashAttnFwdSm90INS1_25CollectiveMainloopFwdSm90ILi2EN4cute5tupleIJNS5_1CILi1EEES8_S8_EEENS6_IJNS7_ILi128EEESA_SA_EEELi128ENS_10bfloat16_tEfNS_4arch4Sm90ELb0ELb1ELb0ELb0ELb1ELb0ELb0ELb1ELb1ELb1ELb0ELb0EEENS1_21CollectiveEpilogueFwdISB_S9_SC_SE_Li256ELb0ELb1ELb0ELb0EEENS1_30DynamicPersistentTileSchedulerILi256ELi128ELb0ELb1ELb1EEEEEEEEEvNT_6ParamsE --------------------------
	.section	.nv.info._ZN7cutlass13device_kernelIN5flash11enable_sm90INS1_16FlashAttnFwdSm90INS1_25CollectiveMainloopFwdSm90ILi2EN4cute5tupleIJNS5_1CILi1EEES8_S8_EEENS6_IJNS7_ILi128EEESA_SA_EEELi128ENS_10bfloat16_tEfNS_4arch4Sm90ELb0ELb1ELb0ELb0ELb1ELb0ELb0ELb1ELb1ELb1ELb0ELb0EEENS1_21CollectiveEpilogueFwdISB_S9_SC_SE_Li256ELb0ELb1ELb0ELb0EEENS1_30DynamicPersistentTileSchedulerILi256ELi128ELb0ELb1ELb1EEEEEEEEEvNT_6ParamsE,"",@"SHT_CUDA_INFO"
	.sectionflags	@""
	.align	4


	//----- nvinfo : EIATTR_CUDA_API_VERSION
	.align		4
        /*0000*/ 	.byte	0x04, 0x37
        /*0002*/ 	.short	(.L_158 - .L_157)
.L_157:
        /*0004*/ 	.word	0x00000082


	//----- nvinfo : EIATTR_KPARAM_INFO
	.align		4
.L_158:
        /*0008*/ 	.byte	0x04, 0x17
        /*000a*/ 	.short	(.L_160 - .L_159)
.L_159:
        /*000c*/ 	.word	0x00000000
        /*0010*/ 	.short	0x0000
        /*0012*/ 	.short	0x0070
        /*0014*/ 	.byte	0x00, 0xf0, 0x01, 0x2a


	//----- nvinfo : EIATTR_SPARSE_MMA_MASK
	.align		4
.L_160:
        /*0018*/ 	.byte	0x03, 0x50
        /*001a*/ 	.short	0x0000


	//----- nvinfo : EIATTR_MAXREG_COUNT
	.align		4
        /*001c*/ 	.byte	0x03, 0x1b
        /*001e*/ 	.short	0x00a8


	//----- nvinfo : EIATTR_NUM_BARRIERS
	.align		4
        /*0020*/ 	.byte	0x02, 0x4c
        /*0022*/ 	.byte	0x10
	.zero		1


	//----- nvinfo : EIATTR_EXTERNS
	.align		4
        /*0024*/ 	.byte	0x04, 0x0f
        /*0026*/ 	.short	(.L_162 - .L_161)


	//   ....[0]....
	.align		4
.L_161:
        /*0028*/ 	.word	index@(__assertfail)


	//----- nvinfo : EIATTR_MERCURY_ISA_VERSION
	.align		4
.L_162:
        /*002c*/ 	.byte	0x03, 0x5f
        /*002e*/ 	.short	0x0101


	//----- nvinfo : EIATTR_INT_WARP_WIDE_INSTR_OFFSETS
	.align		4
        /*0030*/ 	.byte	0x04, 0x31
        /*0032*/ 	.short	(.L_164 - .L_163)


	//   ....[0]....
.L_163:
        /*0034*/ 	.word	0x000000b0


	//   ....[1]....
        /*0038*/ 	.word	0x000000c0


	//   ....[2]....
        /*003c*/ 	.word	0x00000160


	//   ....[3]....
        /*0040*/ 	.word	0x000105a0


	//   ....[4]....
        /*0044*/ 	.word	0x00010630


	//   ....[5]....
        /*0048*/ 	.word	0x00013250


	//   ....[6]....
        /*004c*/ 	.word	0x000132e0


	//----- nvinfo : EIATTR_COOP_GROUP_MASK_REGIDS
	.align		4
.L_164:
        /*0050*/ 	.byte	0x04, 0x29
        /*0052*/ 	.short	(.L_166 - .L_165)


	//   ....[0]....
.L_165:
        /*0054*/ 	.word	0xffffffff


	//   ....[1]....
        /*0058*/ 	.word	0xffffffff


	//   ....[2]....
        /*005c*/ 	.word	0xffffffff


	//   ....[3]....
        /*0060*/ 	.word	0xffffffff


	//   ....[4]....
        /*0064*/ 	.word	0xffffffff


	//   ....[5]....
        /*0068*/ 	.word	0xffffffff


	//   ....[6]....
        /*006c*/ 	.word	0xffffffff


	//   ....[7]....
        /*0070*/ 	.word	0xffffffff


	//   ....[8]....
        /*0074*/ 	.word	0xffffffff


	//   ....[9]....
        /*0078*/ 	.word	0xffffffff


	//   ....[10]....
        /*007c*/ 	.word	0xffffffff


	//   ....[11]....
        /*0080*/ 	.word	0xffffffff


	//   ....[12]....
        /*0084*/ 	.word	0xffffffff


	//   ....[13]....
        /*0088*/ 	.word	0xffffffff


	//   ....[14]....
        /*008c*/ 	.word	0xffffffff


	//   ....[15]....
        /*0090*/ 	.word	0xffffffff


	//   ....[16]....
        /*0094*/ 	.word	0xffffffff


	//   ....[17]....
        /*0098*/ 	.word	0xffffffff


	//   ....[18]....
        /*009c*/ 	.word	0xffffffff


	//   ....[19]....
        /*00a0*/ 	.word	0xffffffff


	//   ....[20]....
        /*00a4*/ 	.word	0xffffffff


	//   ....[21]....
        /*00a8*/ 	.word	0xffffffff


	//   ....[22]....
        /*00ac*/ 	.word	0xffffffff


	//   ....[23]....
        /*00b0*/ 	.word	0xffffffff


	//   ....[24]....
        /*00b4*/ 	.word	0xffffffff


	//   ....[25]....
        /*00b8*/ 	.word	0xffffffff


	//   ....[26]....
        /*00bc*/ 	.word	0xffffffff


	//   ....[27]....
        /*00c0*/ 	.word	0xffffffff


	//   ....[28]....
        /*00c4*/ 	.word	0xffffffff


	//   ....[29]....
        /*00c8*/ 	.word	0xffffffff


	//   ....[30]....
        /*00cc*/ 	.word	0xffffffff


	//   ....[31]....
        /*00d0*/ 	.word	0xffffffff


	//   ....[32]....
        /*00d4*/ 	.word	0xffffffff


	//   ....[33]....
        /*00d8*/ 	.word	0xffffffff


	//   ....[34]....
        /*00dc*/ 	.word	0xffffffff


	//   ....[35]....
        /*00e0*/ 	.word	0xffffffff


	//   ....[36]....
        /*00e4*/ 	.word	0xffffffff


	//   ....[37]....
        /*00e8*/ 	.word	0xffffffff


	//   ....[38]....
        /*00ec*/ 	.word	0xffffffff


	//   ....[39]....
        /*00f0*/ 	.word	0xffffffff


	//   ....[40]....
        /*00f4*/ 	.word	0xffffffff


	//   ....[41]....
        /*00f8*/ 	.word	0xffffffff


	//   ....[42]....
        /*00fc*/ 	.word	0xffffffff


	//   ....[43]....
        /*0100*/ 	.word	0xffffffff


	//   ....[44]....
        /*0104*/ 	.word	0xffffffff


	//   ....[45]....
        /*0108*/ 	.word	0xffffffff


	//   ....[46]....
        /*010c*/ 	.word	0xffffffff


	//   ....[47]....
        /*0110*/ 	.word	0xffffffff


	//   ....[48]....
        /*0114*/ 	.word	0xffffffff


	//   ....[49]....
        /*0118*/ 	.word	0xffffffff


	//   ....[50]....
        /*011c*/ 	.word	0xffffffff


	//   ....[51]....
        /*0120*/ 	.word	0xffffffff


	//   ....[52]....
        /*0124*/ 	.word	0xffffffff


	//   ....[53]....
        /*0128*/ 	.word	0xffffffff


	//   ....[54]....
        /*012c*/ 	.word	0xffffffff


	//   ....[55]....
        /*0130*/ 	.word	0xffffffff


	//   ....[56]....
        /*0134*/ 	.word	0xffffffff


	//   ....[57]....
        /*0138*/ 	.word	0xffffffff


	//   ....[58]....
        /*013c*/ 	.word	0xffffffff


	//   ....[59]....
        /*0140*/ 	.word	0xffffffff


	//   ....[60]....
        /*0144*/ 	.word	0xffffffff


	//   ....[61]....
        /*0148*/ 	.word	0xffffffff


	//   ....[62]....
        /*014c*/ 	.word	0xffffffff


	//   ....[63]....
        /*0150*/ 	.word	0xffffffff


	//   ....[64]....
        /*0154*/ 	.word	0xffffffff


	//   ....[65]....
        /*0158*/ 	.word	0xffffffff


	//   ....[66]....
        /*015c*/ 	.word	0xffffffff


	//   ....[67]....
        /*0160*/ 	.word	0xffffffff


	//   ....[68]....
        /*0164*/ 	.word	0xffffffff


	//   ....[69]....
        /*0168*/ 	.word	0xffffffff


	//   ....[70]....
        /*016c*/ 	.word	0xffffffff


	//   ....[71]....
        /*0170*/ 	.word	0xffffffff


	//   ....[72]....
        /*0174*/ 	.word	0xffffffff


	//   ....[73]....
        /*0178*/ 	.word	0xffffffff


	//   ....[74]....
        /*017c*/ 	.word	0xffffffff


	//   ....[75]....
        /*0180*/ 	.word	0xffffffff


	//   ....[76]....
        /*0184*/ 	.word	0xffffffff


	//   ....[77]....
        /*0188*/ 	.word	0xffffffff


	//   ....[78]....
        /*018c*/ 	.word	0xffffffff


	//   ....[79]....
        /*0190*/ 	.word	0xffffffff


	//   ....[80]....
        /*0194*/ 	.word	0xffffffff


	//   ....[81]....
        /*0198*/ 	.word	0xffffffff


	//   ....[82]....
        /*019c*/ 	.word	0xffffffff


	//   ....[83]....
        /*01a0*/ 	.word	0xffffffff


	//   ....[84]....
        /*01a4*/ 	.word	0xffffffff


	//   ....[85]....
        /*01a8*/ 	.word	0xffffffff


	//   ....[86]....
        /*01ac*/ 	.word	0xffffffff


	//   ....[87]....
        /*01b0*/ 	.word	0xffffffff


	//   ....[88]....
        /*01b4*/ 	.word	0xffffffff


	//   ....[89]....
        /*01b8*/ 	.word	0xffffffff


	//   ....[90]....
        /*01bc*/ 	.word	0xffffffff


	//   ....[91]....
        /*01c0*/ 	.word	0xffffffff


	//   ....[92]....
        /*01c4*/ 	.word	0xffffffff


	//   ....[93]....
        /*01c8*/ 	.word	0xffffffff


	//   ....[94]....
        /*01cc*/ 	.word	0xffffffff


	//   ....[95]....
        /*01d0*/ 	.word	0xffffffff


	//   ....[96]....
        /*01d4*/ 	.word	0xffffffff


	//   ....[97]....
        /*01d8*/ 	.word	0xffffffff


	//   ....[98]....
        /*01dc*/ 	.word	0xffffffff


	//   ....[99]....
        /*01e0*/ 	.word	0xffffffff


	//   ....[100]....
        /*01e4*/ 	.word	0xffffffff


	//   ....[101]....
        /*01e8*/ 	.word	0xffffffff


	//   ....[102]....
        /*01ec*/ 	.word	0xffffffff


	//   ....[103]....
        /*01f0*/ 	.word	0xffffffff


	//   ....[104]....
        /*01f4*/ 	.word	0xffffffff


	//   ....[105]....
        /*01f8*/ 	.word	0xffffffff


	//   ....[106]....
        /*01fc*/ 	.word	0xffffffff


	//   ....[107]....
        /*0200*/ 	.word	0xffffffff


	//   ....[108]....
        /*0204*/ 	.word	0xffffffff


	//   ....[109]....
        /*0208*/ 	.word	0xffffffff


	//   ....[110]....
        /*020c*/ 	.word	0xffffffff


	//   ....[111]....
        /*0210*/ 	.word	0xffffffff


	//   ....[112]....
        /*0214*/ 	.word	0xffffffff


	//   ....[113]....
        /*0218*/ 	.word	0xffffffff


	//   ....[114]....
        /*021c*/ 	.word	0xffffffff


	//   ....[115]....
        /*0220*/ 	.word	0xffffffff


	//   ....[116]....
        /*0224*/ 	.word	0xffffffff


	//   ....[117]....
        /*0228*/ 	.word	0xffffffff


	//   ....[118]....
        /*022c*/ 	.word	0xffffffff


	//   ....[119]....
        /*0230*/ 	.word	0xffffffff


	//   ....[120]....
        /*0234*/ 	.word	0xffffffff


	//   ....[121]....
        /*0238*/ 	.word	0xffffffff


	//   ....[122]....
        /*023c*/ 	.word	0xffffffff


	//   ....[123]....
        /*0240*/ 	.word	0xffffffff


	//   ....[124]....
        /*0244*/ 	.word	0xffffffff


	//   ....[125]....
        /*0248*/ 	.word	0xffffffff


	//   ....[126]....
        /*024c*/ 	.word	0xffffffff


	//   ....[127]....
        /*0250*/ 	.word	0xffffffff


	//   ....[128]....
        /*0254*/ 	.word	0xffffffff


	//   ....[129]....
        /*0258*/ 	.word	0xffffffff


	//   ....[130]....
        /*025c*/ 	.word	0xffffffff


	//   ....[131]....
        /*0260*/ 	.word	0xffffffff


	//   ....[132]....
        /*0264*/ 	.word	0xffffffff


	//   ....[133]....
        /*0268*/ 	.word	0xffffffff


	//   ....[134]....
        /*026c*/ 	.word	0xffffffff


	//   ....[135]....
        /*0270*/ 	.word	0xffffffff


	//   ....[136]....
        /*0274*/ 	.word	0x0500000f


	//   ....[137]....
        /*0278*/ 	.word	0x0500000f


	//   ....[138]....
        /*027c*/ 	.word	0x0500000f


	//   ....[139]....
        /*0280*/ 	.word	0x0500000f


	//   ....[140]....
        /*0284*/ 	.word	0x0500000f


	//   ....[141]....
        /*0288*/ 	.word	0x0500000f


	//   ....[142]....
        /*028c*/ 	.word	0x0500000f


	//   ....[143]....
        /*0290*/ 	.word	0x0500000f


	//   ....[144]....
        /*0294*/ 	.word	0x0500000f


	//   ....[145]....
        /*0298*/ 	.word	0x0500000f


	//   ....[146]....
        /*029c*/ 	.word	0x0500000f


	//   ....[147]....
        /*02a0*/ 	.word	0x0500000f


	//   ....[148]....
        /*02a4*/ 	.word	0x0500000f


	//   ....[149]....
        /*02a8*/ 	.word	0x0500000f


	//   ....[150]....
        /*02ac*/ 	.word	0x0500000f


	//   ....[151]....
        /*02b0*/ 	.word	0x0500000f


	//   ....[152]....
        /*02b4*/ 	.word	0x0500000f


	//   ....[153]....
        /*02b8*/ 	.word	0x0500000f


	//   ....[154]....
        /*02bc*/ 	.word	0x0500000f


	//   ....[155]....
        /*02c0*/ 	.word	0x0500000f


	//   ....[156]....
        /*02c4*/ 	.word	0x0500000f


	//   ....[157]....
        /*02c8*/ 	.word	0x0500000f


	//   ....[158]....
        /*02cc*/ 	.word	0x0500000f


	//   ....[159]....
        /*02d0*/ 	.word	0x0500000f


	//   ....[160]....
        /*02d4*/ 	.word	0x0500000f


	//   ....[161]....
        /*02d8*/ 	.word	0x0500000f


	//   ....[162]....
        /*02dc*/ 	.word	0x0500000f


	//   ....[163]....
        /*02e0*/ 	.word	0x0500000f


	//   ....[164]....
        /*02e4*/ 	.word	0x0500000f


	//   ....[165]....
        /*02e8*/ 	.word	0x0500000f


	//   ....[166]....
        /*02ec*/ 	.word	0x0500000f


	//   ....[167]....
        /*02f0*/ 	.word	0x0500000f


	//   ....[168]....
        /*02f4*/ 	.word	0x0500000f


	//   ....[169]....
        /*02f8*/ 	.word	0x0500000f


	//   ....[170]....
        /*02fc*/ 	.word	0x0500000f


	//   ....[171]....
        /*0300*/ 	.word	0x0500000f


	//   ....[172]....
        /*0304*/ 	.word	0x0500000f


	//   ....[173]....
        /*0308*/ 	.word	0x0500000f


	//   ....[174]....
        /*030c*/ 	.word	0x0500000f


	//   ....[175]....
        /*0310*/ 	.word	0x0500000f


	//   ....[176]....
        /*0314*/ 	.word	0x0500000f


	//   ....[177]....
        /*0318*/ 	.word	0x0500000f


	//   ....[178]....
        /*031c*/ 	.word	0x0500000f


	//   ....[179]....
        /*0320*/ 	.word	0x0500000f


	//   ....[180]....
        /*0324*/ 	.word	0x0500000f


	//   ....[181]....
        /*0328*/ 	.word	0x0500000f


	//   ....[182]....
        /*032c*/ 	.word	0x0500000f


	//   ....[183]....
        /*0330*/ 	.word	0x0500000f


	//   ....[184]....
        /*0334*/ 	.word	0x0500000f


	//   ....[185]....
        /*0338*/ 	.word	0x0500000f


	//   ....[186]....
        /*033c*/ 	.word	0x0500000f


	//   ....[187]....
        /*0340*/ 	.word	0x0500000f


	//   ....[188]....
        /*0344*/ 	.word	0x0500000f


	//   ....[189]....
        /*0348*/ 	.word	0x0500000f


	//   ....[190]....
        /*034c*/ 	.word	0x0500000f


	//   ....[191]....
        /*0350*/ 	.word	0x0500000f


	//   ....[192]....
        /*0354*/ 	.word	0x0500000f


	//   ....[193]....
        /*0358*/ 	.word	0x0500000f


	//   ....[194]....
        /*035c*/ 	.word	0x0500000f


	//   ....[195]....
        /*0360*/ 	.word	0x0500000f


	//   ....[196]....
        /*0364*/ 	.word	0x0500000f


	//   ....[197]....
        /*0368*/ 	.word	0x0500000f


	//   ....[198]....
        /*036c*/ 	.word	0x0500000f


	//   ....[199]....
        /*0370*/ 	.word	0x0500000f


	//   ....[200]....
        /*0374*/ 	.word	0x0500000f


	//   ....[201]....
        /*0378*/ 	.word	0x0500000f


	//   ....[202]....
        /*037c*/ 	.word	0x0500000f


	//   ....[203]....
        /*0380*/ 	.word	0x0500000f


	//   ....[204]....
        /*0384*/ 	.word	0x0500000f


	//   ....[205]....
        /*0388*/ 	.word	0x0500000f


	//   ....[206]....
        /*038c*/ 	.word	0x0500000f


	//   ....[207]....
        /*0390*/ 	.word	0x0500000f


	//   ....[208]....
        /*0394*/ 	.word	0x0500000f


	//   ....[209]....
        /*0398*/ 	.word	0x0500000f


	//   ....[210]....
        /*039c*/ 	.word	0x0500000f


	//   ....[211]....
        /*03a0*/ 	.word	0x0500000f


	//   ....[212]....
        /*03a4*/ 	.word	0x0500000f


	//   ....[213]....
        /*03a8*/ 	.word	0x0500000f


	//   ....[214]....
        /*03ac*/ 	.word	0x0500000f


	//   ....[215]....
        /*03b0*/ 	.word	0x0500000f


	//   ....[216]....
        /*03b4*/ 	.word	0x0500000f


	//   ....[217]....
        /*03b8*/ 	.word	0x0500000f


	//   ....[218]....
        /*03bc*/ 	.word	0x0500000f


	//----- nvinfo : EIATTR_COOP_GROUP_INSTR_OFFSETS
	.align		4
.L_166:
        /*03c0*/ 	.byte	0x04, 0x28
        /*03c2*/ 	.short	(.L_168 - .L_167)


	//   ....[0]....
.L_167:
        /*03c4*/ 	.word	0x00000070


	//   ....[1]....
        /*03c8*/ 	.word	0x00000080


	//   ....[2]....
        /*03cc*/ 	.word	0x000002c0


	//   ....[3]....
        /*03d0*/ 	.word	0x00000420


	//   ....[4]....
        /*03d4*/ 	.word	0x00000540


	//   ....[5]....
        /*03d8*/ 	.word	0x000006a0


	//   ....[6]....
        /*03dc*/ 	.word	0x00001720


	//   ....[7]....
        /*03e0*/ 	.word	0x00001fc0


	//   ....[8]....
        /*03e4*/ 	.word	0x00002210


	//   ....[9]....
        /*03e8*/ 	.word	0x00003600


	//   ....[10]....
        /*03ec*/ 	.word	0x000036a0


	//   ....[11]....
        /*03f0*/ 	.word	0x00003d40


	//   ....[12]....
        /*03f4*/ 	.word	0x00003da0


	//   ....[13]....
        /*03f8*/ 	.word	0x00005600


	//   ....[14]....
        /*03fc*/ 	.word	0x00005800


	//   ....[15]....
        /*0400*/ 	.word	0x000063e0


	//   ....[16]....
        /*0404*/ 	.word	0x00006400


	//   ....[17]....
        /*0408*/ 	.word	0x00006d80


	//   ....[18]....
        /*040c*/ 	.word	0x00006e00


	//   ....[19]....
        /*0410*/ 	.word	0x00008cc0


	//   ....[20]....
        /*0414*/ 	.word	0x00008cd0


	//   ....[21]....
        /*0418*/ 	.word	0x00008d00


	//   ....[22]....
        /*041c*/ 	.word	0x00008d20


	//   ....[23]....
        /*0420*/ 	.word	0x0000aa20


	//   ....[24]....
        /*0424*/ 	.word	0x0000ac10


	//   ....[25]....
        /*0428*/ 	.word	0x0000b7f0


	//   ....[26]....
        /*042c*/ 	.word	0x0000b860


	//   ....[27]....
        /*0430*/ 	.word	0x0000c170


	//   ....[28]....
        /*0434*/ 	.word	0x0000c1e0


	//   ....[29]....
        /*0438*/ 	.word	0x0000d310


	//   ....[30]....
        /*043c*/ 	.word	0x0000d340


	//   ....[31]....
        /*0440*/ 	.word	0x0000d400


	//   ....[32]....
        /*0444*/ 	.word	0x0000d410


	//   ....[33]....
        /*0448*/ 	.word	0x0000e5a0


	//   ....[34]....
        /*044c*/ 	.word	0x0000e600


	//   ....[35]....
        /*0450*/ 	.word	0x0000e650


	//   ....[36]....
        /*0454*/ 	.word	0x0000e6b0


	//   ....[37]....
        /*0458*/ 	.word	0x0000eb90


	//   ....[38]....
        /*045c*/ 	.word	0x0000eba0


	//   ....[39]....
        /*0460*/ 	.word	0x0000ec60


	//   ....[40]....
        /*0464*/ 	.word	0x0000ec80


	//   ....[41]....
        /*0468*/ 	.word	0x0000ed40


	//   ....[42]....
        /*046c*/ 	.word	0x0000ed60


	//   ....[43]....
        /*0470*/ 	.word	0x0000ee30


	//   ....[44]....
        /*0474*/ 	.word	0x0000ee50


	//   ....[45]....
        /*0478*/ 	.word	0x0000f4f0


	//   ....[46]....
        /*047c*/ 	.word	0x0000f510


	//   ....[47]....
        /*0480*/ 	.word	0x0000f5d0


	//   ....[48]....
        /*0484*/ 	.word	0x0000f5f0


	//   ....[49]....
        /*0488*/ 	.word	0x0000f6b0


	//   ....[50]....
        /*048c*/ 	.word	0x0000f6d0


	//   ....[51]....
        /*0490*/ 	.word	0x0000f7a0


	//   ....[52]....
        /*0494*/ 	.word	0x0000f7c0


	//   ....[53]....
        /*0498*/ 	.word	0x0000f930


	//   ....[54]....
        /*049c*/ 	.word	0x000110b0


	//   ....[55]....
        /*04a0*/ 	.word	0x000110d0


	//   ....[56]....
        /*04a4*/ 	.word	0x000110e0


	//   ....[57]....
        /*04a8*/ 	.word	0x00011120


	//   ....[58]....
        /*04ac*/ 	.word	0x000111a0


	//   ....[59]....
        /*04b0*/ 	.word	0x000111c0


	//   ....[60]....
        /*04b4*/ 	.word	0x00011240


	//   ....[61]....
        /*04b8*/ 	.word	0x00011260


	//   ....[62]....
        /*04bc*/ 	.word	0x000112e0


	//   ....[63]....
        /*04c0*/ 	.word	0x00011300


	//   ....[64]....
        /*04c4*/ 	.word	0x00011380


	//   ....[65]....
        /*04c8*/ 	.word	0x000113a0


	//   ....[66]....
        /*04cc*/ 	.word	0x00011420


	//   ....[67]....
        /*04d0*/ 	.word	0x00011440


	//   ....[68]....
        /*04d4*/ 	.word	0x000114c0


	//   ....[69]....
        /*04d8*/ 	.word	0x000114e0


	//   ....[70]....
        /*04dc*/ 	.word	0x00011b10


	//   ....[71]....
        /*04e0*/ 	.word	0x00011b30


	//   ....[72]....
        /*04e4*/ 	.word	0x00011b60


	//   ....[73]....
        /*04e8*/ 	.word	0x00011ba0


	//   ....[74]....
        /*04ec*/ 	.word	0x00011c10


	//   ....[75]....
        /*04f0*/ 	.word	0x00011c30


	//   ....[76]....
        /*04f4*/ 	.word	0x00011cb0


	//   ....[77]....
        /*04f8*/ 	.word	0x00011cd0


	//   ....[78]....
        /*04fc*/ 	.word	0x00011d50


	//   ....[79]....
        /*0500*/ 	.word	0x00011d70


	//   ....[80]....
        /*0504*/ 	.word	0x00011df0


	//   ....[81]....
        /*0508*/ 	.word	0x00011e10


	//   ....[82]....
        /*050c*/ 	.word	0x00011e90


	//   ....[83]....
        /*0510*/ 	.word	0x00011eb0


	//   ....[84]....
        /*0514*/ 	.word	0x00011f30


	//   ....[85]....
        /*0518*/ 	.word	0x00011f50


	//   ....[86]....
        /*051c*/ 	.word	0x00012610


	//   ....[87]....
        /*0520*/ 	.word	0x00012640


	//   ....[88]....
        /*0524*/ 	.word	0x00012650


	//   ....[89]....
        /*0528*/ 	.word	0x000126a0


	//   ....[90]....
        /*052c*/ 	.word	0x000126b0


	//   ....[91]....
        /*0530*/ 	.word	0x00012700


	//   ....[92]....
        /*0534*/ 	.word	0x00012710


	//   ....[93]....
        /*0538*/ 	.word	0x00012760


	//   ....[94]....
        /*053c*/ 	.word	0x00012770


	//   ....[95]....
        /*0540*/ 	.word	0x000127c0


	//   ....[96]....
        /*0544*/ 	.word	0x000127d0


	//   ....[97]....
        /*0548*/ 	.word	0x00012820


	//   ....[98]....
        /*054c*/ 	.word	0x00012830


	//   ....[99]....
        /*0550*/ 	.word	0x00012880


	//   ....[100]....
        /*0554*/ 	.word	0x00012890


	//   ....[101]....
        /*0558*/ 	.word	0x000128a0


	//   ....[102]....
        /*055c*/ 	.word	0x00012b40


	//   ....[103]....
        /*0560*/ 	.word	0x00012b60


	//   ....[104]....
        /*0564*/ 	.word	0x00012b80


	//   ....[105]....
        /*0568*/ 	.word	0x00012be0


	//   ....[106]....
        /*056c*/ 	.word	0x00012c00


	//   ....[107]....
        /*0570*/ 	.word	0x00012c60


	//   ....[108]....
        /*0574*/ 	.word	0x00012c80


	//   ....[109]....
        /*0578*/ 	.word	0x00012ce0


	//   ....[110]....
        /*057c*/ 	.word	0x00012d00


	//   ....[111]....
        /*0580*/ 	.word	0x00012d60


	//   ....[112]....
        /*0584*/ 	.word	0x00012d80


	//   ....[113]....
        /*0588*/ 	.word	0x00012de0


	//   ....[114]....
        /*058c*/ 	.word	0x00012e00


	//   ....[115]....
        /*0590*/ 	.word	0x00012e60


	//   ....[116]....
        /*0594*/ 	.word	0x00012e80


	//   ....[117]....
        /*0598*/ 	.word	0x00012e90


	//   ....[118]....
        /*059c*/ 	.word	0x00013430


	//   ....[119]....
        /*05a0*/ 	.word	0x00013450


	//   ....[120]....
        /*05a4*/ 	.word	0x00013470


	//   ....[121]....
        /*05a8*/ 	.word	0x000134b0


	//   ....[122]....
        /*05ac*/ 	.word	0x00013500


	//   ....[123]....
        /*05b0*/ 	.word	0x00013530


	//   ....[124]....
        /*05b4*/ 	.word	0x00013580


	//   ....[125]....
        /*05b8*/ 	.word	0x000135b0


	//   ....[126]....
        /*05bc*/ 	.word	0x00013600


	//   ....[127]....
        /*05c0*/ 	.word	0x00013630


	//   ....[128]....
        /*05c4*/ 	.word	0x00013680


	//   ....[129]....
        /*05c8*/ 	.word	0x000136b0


	//   ....[130]....
        /*05cc*/ 	.word	0x00013700


	//   ....[131]....
        /*05d0*/ 	.word	0x00013730


	//   ....[132]....
        /*05d4*/ 	.word	0x00013780


	//   ....[133]....
        /*05d8*/ 	.word	0x000137b0


	//   ....[134]....
        /*05dc*/ 	.word	0x00013a90


	//   ....[135]....
        /*05e0*/ 	.word	0x00013c60


	//   ....[136]....
        /*05e4*/ 	.word	0x000142b0


	//   ....[137]....
        /*05e8*/ 	.word	0x00014390


	//   ....[138]....
        /*05ec*/ 	.word	0x00014430


	//   ....[139]....
        /*05f0*/ 	.word	0x000144b0


	//   ....[140]....
        /*05f4*/ 	.word	0x00014570


	//   ....[141]....
        /*05f8*/ 	.word	0x000145e0


	//   ....[142]....
        /*05fc*/ 	.word	0x000146b0


	//   ....[143]....
        /*0600*/ 	.word	0x00014730


	//   ....[144]....
        /*0604*/ 	.word	0x00014800


	//   ....[145]....
        /*0608*/ 	.word	0x00014880


	//   ....[146]....
        /*060c*/ 	.word	0x00014950


	//   ....[147]....
        /*0610*/ 	.word	0x000149d0


	//   ....[148]....
        /*0614*/ 	.word	0x00014aa0


	//   ....[149]....
        /*0618*/ 	.word	0x00014b20


	//   ....[150]....
        /*061c*/ 	.word	0x00014bf0


	//   ....[151]....
        /*0620*/ 	.word	0x00014c70


	//   ....[152]....
        /*0624*/ 	.word	0x00014d30


	//   ....[153]....
        /*0628*/ 	.word	0x00014dc0


	//   ....[154]....
        /*062c*/ 	.word	0x00014e30


	//   ....[155]....
        /*0630*/ 	.word	0x00014eb0


	//   ....[156]....
        /*0634*/ 	.word	0x00014f60


	//   ....[157]....
        /*0638*/ 	.word	0x00014fd0


	//   ....[158]....
        /*063c*/ 	.word	0x000150b0


	//   ....[159]....
        /*0640*/ 	.word	0x00015120


	//   ....[160]....
        /*0644*/ 	.word	0x00015200


	//   ....[161]....
        /*0648*/ 	.word	0x00015270


	//   ....[162]....
        /*064c*/ 	.word	0x00015350


	//   ....[163]....
        /*0650*/ 	.word	0x000153c0


	//   ....[164]....
        /*0654*/ 	.word	0x000154a0


	//   ....[165]....
        /*0658*/ 	.word	0x00015510


	//   ....[166]....
        /*065c*/ 	.word	0x000155f0


	//   ....[167]....
        /*0660*/ 	.word	0x00015660


	//   ....[168]....
        /*0664*/ 	.word	0x00015720


	//   ....[169]....
        /*0668*/ 	.word	0x00015850


	//   ....[170]....
        /*066c*/ 	.word	0x000158f0


	//   ....[171]....
        /*0670*/ 	.word	0x00015960


	//   ....[172]....
        /*0674*/ 	.word	0x00015a20


	//   ....[173]....
        /*0678*/ 	.word	0x00015a80


	//   ....[174]....
        /*067c*/ 	.word	0x00015b40


	//   ....[175]....
        /*0680*/ 	.word	0x00015ba0


	//   ....[176]....
        /*0684*/ 	.word	0x00015c60


	//   ....[177]....
        /*0688*/ 	.word	0x00015cc0


	//   ....[178]....
        /*068c*/ 	.word	0x00015d80


	//   ....[179]....
        /*0690*/ 	.word	0x00015de0


	//   ....[180]....
        /*0694*/ 	.word	0x00015ea0


	//   ....[181]....
        /*0698*/ 	.word	0x00015f00


	//   ....[182]....
        /*069c*/ 	.word	0x00015fc0


	//   ....[183]....
        /*06a0*/ 	.word	0x00016020


	//   ....[184]....
        /*06a4*/ 	.word	0x000160e0


	//   ....[185]....
        /*06a8*/ 	.word	0x000161c0


	//   ....[186]....
        /*06ac*/ 	.word	0x00016260


	//   ....[187]....
        /*06b0*/ 	.word	0x000162c0


	//   ....[188]....
        /*06b4*/ 	.word	0x00016390


	//   ....[189]....
        /*06b8*/ 	.word	0x000163f0


	//   ....[190]....
        /*06bc*/ 	.word	0x000164c0


	//   ....[191]....
        /*06c0*/ 	.word	0x00016520


	//   ....[192]....
        /*06c4*/ 	.word	0x000165f0


	//   ....[193]....
        /*06c8*/ 	.word	0x00016650


	//   ....[194]....
        /*06cc*/ 	.word	0x00016720


	//   ....[195]....
        /*06d0*/ 	.word	0x00016780


	//   ....[196]....
        /*06d4*/ 	.word	0x00016850


	//   ....[197]....
        /*06d8*/ 	.word	0x000168b0


	//   ....[198]....
        /*06dc*/ 	.word	0x00016980


	//   ....[199]....
        /*06e0*/ 	.word	0x000169e0


	//   ....[200]....
        /*06e4*/ 	.word	0x00016aa0


	//   ....[201]....
        /*06e8*/ 	.word	0x00016bc0


	//   ....[202]....
        /*06ec*/ 	.word	0x00016c60


	//   ....[203]....
        /*06f0*/ 	.word	0x00016cc0


	//   ....[204]....
        /*06f4*/ 	.word	0x00016d90


	//   ....[205]....
        /*06f8*/ 	.word	0x00016e30


	//   ....[206]....
        /*06fc*/ 	.word	0x00016ef0


	//   ....[207]....
        /*0700*/ 	.word	0x00016f90


	//   ....[208]....
        /*0704*/ 	.word	0x00017050


	//   ....[209]....
        /*0708*/ 	.word	0x000170f0


	//   ....[210]....
        /*070c*/ 	.word	0x000171b0


	//   ....[211]....
        /*0710*/ 	.word	0x00017250


	//   ....[212]....
        /*0714*/ 	.word	0x00017310


	//   ....[213]....
        /*0718*/ 	.word	0x000173b0


	//   ....[214]....
        /*071c*/ 	.word	0x00017470


	//   ....[215]....
        /*0720*/ 	.word	0x00017510


	//   ....[216]....
        /*0724*/ 	.word	0x000175d0


	//   ....[217]....
        /*0728*/ 	.word	0x000176a0


	//   ....[218]....
        /*072c*/ 	.word	0x000177c0


	//----- nvinfo : EIATTR_REG_RECONFIG
	.align		4
.L_168:
        /*0730*/ 	.byte	0x01, 0x54
	.zero		2


	//----- nvinfo : EIATTR_SYSCALL_OFFSETS
	.align		4
        /*0734*/ 	.byte	0x04, 0x46
        /*0736*/ 	.short	(.L_170 - .L_169)


	//   ....[0]....
.L_169:
        /*0738*/ 	.word	0x00001900


	//   ....[1]....
        /*073c*/ 	.word	0x00010790


	//   ....[2]....
        /*0740*/ 	.word	0x000108e0


	//   ....[3]....
        /*0744*/ 	.word	0x000109d0


	//   ....[4]....
        /*0748*/ 	.word	0x000117d0


	//----- nvinfo : EIATTR_MBARRIER_INSTR_OFFSETS
	.align		4
.L_170:
        /*074c*/ 	.byte	0x04, 0x39
        /*074e*/ 	.short	(.L_172 - .L_171)


	//   ....[0]....
.L_171:
        /*0750*/ 	.word	0x00000170
        /*0754*/ 	.word	0x000000ff
        /*0758*/ 	.word	0x00028800
        /*075c*/ 	.short	0x0100
        /*075e*/ 	.byte	0x08
	.zero		1


	//   ....[1]....
        /*0760*/ 	.word	0x00000180
        /*0764*/ 	.word	0x000000ff
        /*0768*/ 	.word	0x00028820
        /*076c*/ 	.short	0x0100
        /*076e*/ 	.byte	0x08
	.zero		1


	//   ....[2]....
        /*0770*/ 	.word	0x00000270
        /*0774*/ 	.word	0x000000ff
        /*0778*/ 	.word	0x00028830
        /*077c*/ 	.short	0x0100
        /*077e*/ 	.byte	0x08
	.zero		1


	//   ....[3]....
        /*0780*/ 	.word	0x00000280
        /*0784*/ 	.word	0x000000ff
        /*0788*/ 	.word	0x00028840
        /*078c*/ 	.short	0x0100
        /*078e*/ 	.byte	0x08
	.zero		1


	//   ....[4]....
        /*0790*/ 	.word	0x00000290
        /*0794*/ 	.word	0x000000ff
        /*0798*/ 	.word	0x00028838
        /*079c*/ 	.short	0x0100
        /*079e*/ 	.byte	0x08
	.zero		1


	//   ....[5]....
        /*07a0*/ 	.word	0x000002a0
        /*07a4*/ 	.word	0x000000ff
        /*07a8*/ 	.word	0x00028848
        /*07ac*/ 	.short	0x0100
        /*07ae*/ 	.byte	0x08
	.zero		1


	//   ....[6]....
        /*07b0*/ 	.word	0x000003d0
        /*07b4*/ 	.word	0x000000ff
        /*07b8*/ 	.word	0x00028850
        /*07bc*/ 	.short	0x0100
        /*07be*/ 	.byte	0x08
	.zero		1


	//   ....[7]....
        /*07c0*/ 	.word	0x000003e0
        /*07c4*/ 	.word	0x000000ff
        /*07c8*/ 	.word	0x00028860
        /*07cc*/ 	.short	0x0100
        /*07ce*/ 	.byte	0x08
	.zero		1


	//   ....[8]....
        /*07d0*/ 	.word	0x000003f0
        /*07d4*/ 	.word	0x000000ff
        /*07d8*/ 	.word	0x00028858
        /*07dc*/ 	.short	0x0100
        /*07de*/ 	.byte	0x08
	.zero		1


	//   ....[9]....
        /*07e0*/ 	.word	0x00000400
        /*07e4*/ 	.word	0x000000ff
        /*07e8*/ 	.word	0x00028868
        /*07ec*/ 	.short	0x0100
        /*07ee*/ 	.byte	0x08
	.zero		1


	//   ....[10]....
        /*07f0*/ 	.word	0x000004f0
        /*07f4*/ 	.word	0x000000ff
        /*07f8*/ 	.word	0x00028870
        /*07fc*/ 	.short	0x0100
        /*07fe*/ 	.byte	0x06
	.zero		1


	//   ....[11]....
        /*0800*/ 	.word	0x00000500
        /*0804*/ 	.word	0x000000ff
        /*0808*/ 	.word	0x00028880
        /*080c*/ 	.short	0x0100
        /*080e*/ 	.byte	0x06
	.zero		1


	//   ....[12]....
        /*0810*/ 	.word	0x00000510
        /*0814*/ 	.word	0x000000ff
        /*0818*/ 	.word	0x00028878
        /*081c*/ 	.short	0x0100
        /*081e*/ 	.byte	0x06
	.zero		1


	//   ....[13]....
        /*0820*/ 	.word	0x00000520
        /*0824*/ 	.word	0x000000ff
        /*0828*/ 	.word	0x00028888
        /*082c*/ 	.short	0x0100
        /*082e*/ 	.byte	0x06
	.zero		1


	//   ....[14]....
        /*0830*/ 	.word	0x00000650
        /*0834*/ 	.word	0x000000ff
        /*0838*/ 	.word	0x00028890
        /*083c*/ 	.short	0x0100
        /*083e*/ 	.byte	0x08
	.zero		1


	//   ....[15]....
        /*0840*/ 	.word	0x00000660
        /*0844*/ 	.word	0x000000ff
        /*0848*/ 	.word	0x000288a0
        /*084c*/ 	.short	0x0100
        /*084e*/ 	.byte	0x08
	.zero		1


	//   ....[16]....
        /*0850*/ 	.word	0x00000670
        /*0854*/ 	.word	0x000000ff
        /*0858*/ 	.word	0x00028898
        /*085c*/ 	.short	0x0100
        /*085e*/ 	.byte	0x08
	.zero		1


	//   ....[17]....
        /*0860*/ 	.word	0x00000680
        /*0864*/ 	.word	0x000000ff
        /*0868*/ 	.word	0x000288a8
        /*086c*/ 	.short	0x0100
        /*086e*/ 	.byte	0x08
	.zero		1


	//   ....[18]....
        /*0870*/ 	.word	0x000007c0
        /*0874*/ 	.word	0x000000ff
        /*0878*/ 	.word	0x000288b0
        /*087c*/ 	.short	0x0100
        /*087e*/ 	.byte	0x08
	.zero		1


	//   ....[19]....
        /*0880*/ 	.word	0x000007d0
        /*0884*/ 	.word	0x000000ff
        /*0888*/ 	.word	0x000288c0
        /*088c*/ 	.short	0x0100
        /*088e*/ 	.byte	0x08
	.zero		1


	//   ....[20]....
        /*0890*/ 	.word	0x000007e0
        /*0894*/ 	.word	0x000000ff
        /*0898*/ 	.word	0x000288b8
        /*089c*/ 	.short	0x0100
        /*089e*/ 	.byte	0x08
	.zero		1


	//   ....[21]....
        /*08a0*/ 	.word	0x000007f0
        /*08a4*/ 	.word	0x000000ff
        /*08a8*/ 	.word	0x000288c8
        /*08ac*/ 	.short	0x0100
        /*08ae*/ 	.byte	0x08
	.zero		1


	//   ....[22]....
        /*08b0*/ 	.word	0x00001980
        /*08b4*/ 	.word	0x000000ff
        /*08b8*/ 	.word	0x00028800
        /*08bc*/ 	.short	0x010a
        /*08be*/ 	.byte	0x29
	.zero		1


	//   ....[23]....
        /*08c0*/ 	.word	0x00001a00
        /*08c4*/ 	.word	0x00000003
        /*08c8*/ 	.word	0x00028830
        /*08cc*/ 	.short	0x010a
        /*08ce*/ 	.byte	0x3f
	.zero		1


	//   ....[24]....
        /*08d0*/ 	.word	0x00001a40
        /*08d4*/ 	.word	0x00000003
        /*08d8*/ 	.word	0x00028830
        /*08dc*/ 	.short	0x010a
        /*08de*/ 	.byte	0x3f
	.zero		1


	//   ....[25]....
        /*08e0*/ 	.word	0x00001fe0
        /*08e4*/ 	.word	0x000000ff
        /*08e8*/ 	.word	0x00000000
        /*08ec*/ 	.short	0x0101
        /*08ee*/ 	.byte	0x06
	.zero		1


	//   ....[26]....
        /*08f0*/ 	.word	0x00004dc0
        /*08f4*/ 	.word	0x000000ff
        /*08f8*/ 	.word	0x00028830
        /*08fc*/ 	.short	0x010a
        /*08fe*/ 	.byte	0x06
	.zero		1


	//   ....[27]....
        /*0900*/ 	.word	0x00004e00
        /*0904*/ 	.word	0x000000ff
        /*0908*/ 	.word	0x00028830
        /*090c*/ 	.short	0x010a
        /*090e*/ 	.byte	0x06
	.zero		1


	//   ....[28]....
        /*0910*/ 	.word	0x00005150
        /*0914*/ 	.word	0x000000ff
        /*0918*/ 	.word	0x00028850
        /*091c*/ 	.short	0x010a
        /*091e*/ 	.byte	0x06
	.zero		1


	//   ....[29]....
        /*0920*/ 	.word	0x00005190
        /*0924*/ 	.word	0x000000ff
        /*0928*/ 	.word	0x00028850
        /*092c*/ 	.short	0x010a
        /*092e*/ 	.byte	0x06
	.zero		1


	//   ....[30]....
        /*0930*/ 	.word	0x000055c0
        /*0934*/ 	.word	0x000000ff
        /*0938*/ 	.word	0x00000000
        /*093c*/ 	.short	0x0101
        /*093e*/ 	.byte	0x06
	.zero		1


	//   ....[31]....
        /*0940*/ 	.word	0x00007870
        /*0944*/ 	.word	0x000000ff
        /*0948*/ 	.word	0x00000000
        /*094c*/ 	.short	0x0101
        /*094e*/ 	.byte	0x06
	.zero		1


	//   ....[32]....
        /*0950*/ 	.word	0x00008180
        /*0954*/ 	.word	0x000000ff
        /*0958*/ 	.word	0x00028830
        /*095c*/ 	.short	0x010a
        /*095e*/ 	.byte	0x06
	.zero		1


	//   ....[33]....
        /*0960*/ 	.word	0x000081c0
        /*0964*/ 	.word	0x000000ff
        /*0968*/ 	.word	0x00028830
        /*096c*/ 	.short	0x010a
        /*096e*/ 	.byte	0x06
	.zero		1


	//   ....[34]....
        /*0970*/ 	.word	0x00008510
        /*0974*/ 	.word	0x000000ff
        /*0978*/ 	.word	0x00028850
        /*097c*/ 	.short	0x010a
        /*097e*/ 	.byte	0x06
	.zero		1


	//   ....[35]....
        /*0980*/ 	.word	0x00008550
        /*0984*/ 	.word	0x000000ff
        /*0988*/ 	.word	0x00028850
        /*098c*/ 	.short	0x010a
        /*098e*/ 	.byte	0x06
	.zero		1


	//   ....[36]....
        /*0990*/ 	.word	0x00008950
        /*0994*/ 	.word	0x000000ff
        /*0998*/ 	.word	0x00000000
        /*099c*/ 	.short	0x0101
        /*099e*/ 	.byte	0x06
	.zero		1


	//   ....[37]....
        /*09a0*/ 	.word	0x00009b00
        /*09a4*/ 	.word	0x000000ff
        /*09a8*/ 	.word	0x00000000
        /*09ac*/ 	.short	0x0101
        /*09ae*/ 	.byte	0x06
	.zero		1


	//   ....[38]....
        /*09b0*/ 	.word	0x0000a210
        /*09b4*/ 	.word	0x000000ff
        /*09b8*/ 	.word	0x00028830
        /*09bc*/ 	.short	0x010a
        /*09be*/ 	.byte	0x06
	.zero		1


	//   ....[39]....
        /*09c0*/ 	.word	0x0000a250
        /*09c4*/ 	.word	0x000000ff
        /*09c8*/ 	.word	0x00028830
        /*09cc*/ 	.short	0x010a
        /*09ce*/ 	.byte	0x06
	.zero		1


	//   ....[40]....
        /*09d0*/ 	.word	0x0000a570
        /*09d4*/ 	.word	0x000000ff
        /*09d8*/ 	.word	0x00028850
        /*09dc*/ 	.short	0x010a
        /*09de*/ 	.byte	0x06
	.zero		1


	//   ....[41]....
        /*09e0*/ 	.word	0x0000a5b0
        /*09e4*/ 	.word	0x000000ff
        /*09e8*/ 	.word	0x00028850
        /*09ec*/ 	.short	0x010a
        /*09ee*/ 	.byte	0x06
	.zero		1


	//   ....[42]....
        /*09f0*/ 	.word	0x0000a9e0
        /*09f4*/ 	.word	0x000000ff
        /*09f8*/ 	.word	0x00000000
        /*09fc*/ 	.short	0x0101
        /*09fe*/ 	.byte	0x06
	.zero		1


	//   ....[43]....
        /*0a00*/ 	.word	0x0000cc80
        /*0a04*/ 	.word	0x000000ff
        /*0a08*/ 	.word	0x00000000
        /*0a0c*/ 	.short	0x0101
        /*0a0e*/ 	.byte	0x06
	.zero		1


	//   ....[44]....
        /*0a10*/ 	.word	0x0000d280
        /*0a14*/ 	.word	0x000000ff
        /*0a18*/ 	.word	0x00028850
        /*0a1c*/ 	.short	0x010a
        /*0a1e*/ 	.byte	0x05
	.zero		1


	//   ....[45]....
        /*0a20*/ 	.word	0x0000d2c0
        /*0a24*/ 	.word	0x000000ff
        /*0a28*/ 	.word	0x00028850
        /*0a2c*/ 	.short	0x010a
        /*0a2e*/ 	.byte	0x05
	.zero		1


	//   ....[46]....
        /*0a30*/ 	.word	0x0000d830
        /*0a34*/ 	.word	0x000000ff
        /*0a38*/ 	.word	0x00000000
        /*0a3c*/ 	.short	0x0101
        /*0a3e*/ 	.byte	0x04
	.zero		1


	//   ....[47]....
        /*0a40*/ 	.word	0x0000eb80
        /*0a44*/ 	.word	0x00000000
        /*0a48*/ 	.word	0x00000000
        /*0a4c*/ 	.short	0x0101
        /*0a4e*/ 	.byte	0x3f
	.zero		1


	//   ....[48]....
        /*0a50*/ 	.word	0x00010ef0
        /*0a54*/ 	.word	0x00000007
        /*0a58*/ 	.word	0x00028840
        /*0a5c*/ 	.short	0x010a
        /*0a5e*/ 	.byte	0x3f
	.zero		1


	//   ....[49]....
        /*0a60*/ 	.word	0x000115b0
        /*0a64*/ 	.word	0x00000007
        /*0a68*/ 	.word	0x00028830
        /*0a6c*/ 	.short	0x0107
        /*0a6e*/ 	.byte	0x3f
	.zero		1


	//   ....[50]....
        /*0a70*/ 	.word	0x00011680
        /*0a74*/ 	.word	0x00000007
        /*0a78*/ 	.word	0x00028830
        /*0a7c*/ 	.short	0x0101
        /*0a7e*/ 	.byte	0x3f
	.zero		1


	//   ....[51]....
        /*0a80*/ 	.word	0x00012020
        /*0a84*/ 	.word	0x00000010
        /*0a88*/ 	.word	0x00028800
        /*0a8c*/ 	.short	0x0107
        /*0a8e*/ 	.byte	0x3f
	.zero		1


	//   ....[52]....
        /*0a90*/ 	.word	0x000120f0
        /*0a94*/ 	.word	0x00000010
        /*0a98*/ 	.word	0x00028800
        /*0a9c*/ 	.short	0x0101
        /*0a9e*/ 	.byte	0x3f
	.zero		1


	//   ....[53]....
        /*0aa0*/ 	.word	0x00012110
        /*0aa4*/ 	.word	0x00000010
        /*0aa8*/ 	.word	0x00028820
        /*0aac*/ 	.short	0x010a
        /*0aae*/ 	.byte	0x3f
	.zero		1


	//   ....[54]....
        /*0ab0*/ 	.word	0x00012460
        /*0ab4*/ 	.word	0x00000006
        /*0ab8*/ 	.word	0x00028840
        /*0abc*/ 	.short	0x010a
        /*0abe*/ 	.byte	0x3f
	.zero		1


	//   ....[55]....
        /*0ac0*/ 	.word	0x00012970
        /*0ac4*/ 	.word	0x00000006
        /*0ac8*/ 	.word	0x00028830
        /*0acc*/ 	.short	0x0107
        /*0ace*/ 	.byte	0x3f
	.zero		1


	//   ....[56]....
        /*0ad0*/ 	.word	0x00012a30
        /*0ad4*/ 	.word	0x00000006
        /*0ad8*/ 	.word	0x00028830
        /*0adc*/ 	.short	0x0101
        /*0ade*/ 	.byte	0x3f
	.zero		1


	//   ....[57]....
        /*0ae0*/ 	.word	0x00012a90
        /*0ae4*/ 	.word	0x00000006
        /*0ae8*/ 	.word	0x00028860
        /*0aec*/ 	.short	0x010a
        /*0aee*/ 	.byte	0x3f
	.zero		1


	//   ....[58]....
        /*0af0*/ 	.word	0x00013020
        /*0af4*/ 	.word	0x00000006
        /*0af8*/ 	.word	0x00028850
        /*0afc*/ 	.short	0x0107
        /*0afe*/ 	.byte	0x3f
	.zero		1


	//   ....[59]....
        /*0b00*/ 	.word	0x00013180
        /*0b04*/ 	.word	0x00000006
        /*0b08*/ 	.word	0x00028850
        /*0b0c*/ 	.short	0x0101
        /*0b0e*/ 	.byte	0x3f
	.zero		1


	//   ....[60]....
        /*0b10*/ 	.word	0x00013390
        /*0b14*/ 	.word	0x00000004
        /*0b18*/ 	.word	0x00028860
        /*0b1c*/ 	.short	0x010a
        /*0b1e*/ 	.byte	0x3f
	.zero		1


	//   ....[61]....
        /*0b20*/ 	.word	0x00013890
        /*0b24*/ 	.word	0x00000004
        /*0b28*/ 	.word	0x00028850
        /*0b2c*/ 	.short	0x0107
        /*0b2e*/ 	.byte	0x3f
	.zero		1


	//   ....[62]....
        /*0b30*/ 	.word	0x00013950
        /*0b34*/ 	.word	0x00000004
        /*0b38*/ 	.word	0x00028850
        /*0b3c*/ 	.short	0x0101
        /*0b3e*/ 	.byte	0x3f
	.zero		1


	//   ....[63]....
        /*0b40*/ 	.word	0x00013be0
        /*0b44*/ 	.word	0x00000004
        /*0b48*/ 	.word	0x00028820
        /*0b4c*/ 	.short	0x010a
        /*0b4e*/ 	.byte	0x3f
	.zero		1


	//   ....[64]....
        /*0b50*/ 	.word	0x00013d60
        /*0b54*/ 	.word	0x00000005
        /*0b58*/ 	.word	0x00028840
        /*0b5c*/ 	.short	0x010a
        /*0b5e*/ 	.byte	0x3f
	.zero		1


	//   ....[65]....
        /*0b60*/ 	.word	0x00013e00
        /*0b64*/ 	.word	0x00000017
        /*0b68*/ 	.word	0x00028840
        /*0b6c*/ 	.short	0x010a
        /*0b6e*/ 	.byte	0x3f
	.zero		1


	//   ....[66]....
        /*0b70*/ 	.word	0x00013e40
        /*0b74*/ 	.word	0x00000005
        /*0b78*/ 	.word	0x00028860
        /*0b7c*/ 	.short	0x010a
        /*0b7e*/ 	.byte	0x3f
	.zero		1


	//   ....[67]....
        /*0b80*/ 	.word	0x00013e80
        /*0b84*/ 	.word	0x00000017
        /*0b88*/ 	.word	0x00028860
        /*0b8c*/ 	.short	0x010a
        /*0b8e*/ 	.byte	0x3f
	.zero		1


	//   ....[68]....
        /*0b90*/ 	.word	0x00013ef0
        /*0b94*/ 	.word	0x00000003
        /*0b98*/ 	.word	0x00028800
        /*0b9c*/ 	.short	0x010a
        /*0b9e*/ 	.byte	0x3f
	.zero		1


	//   ....[69]....
        /*0ba0*/ 	.word	0x00013f40
        /*0ba4*/ 	.word	0x00000003
        /*0ba8*/ 	.word	0x00028830
        /*0bac*/ 	.short	0x010a
        /*0bae*/ 	.byte	0x3f
	.zero		1


	//   ....[70]....
        /*0bb0*/ 	.word	0x00013fa0
        /*0bb4*/ 	.word	0x00000005
        /*0bb8*/ 	.word	0x00028830
        /*0bbc*/ 	.short	0x010a
        /*0bbe*/ 	.byte	0x3f
	.zero		1


	//   ....[71]....
        /*0bc0*/ 	.word	0x00014000
        /*0bc4*/ 	.word	0x00000005
        /*0bc8*/ 	.word	0x00028850
        /*0bcc*/ 	.short	0x010a
        /*0bce*/ 	.byte	0x3f
	.zero		1


	//   ....[72]....
        /*0bd0*/ 	.word	0x00014060
        /*0bd4*/ 	.word	0x00000007
        /*0bd8*/ 	.word	0x00028830
        /*0bdc*/ 	.short	0x010a
        /*0bde*/ 	.byte	0x3f
	.zero		1


	//   ....[73]....
        /*0be0*/ 	.word	0x000140c0
        /*0be4*/ 	.word	0x00000007
        /*0be8*/ 	.word	0x00028850
        /*0bec*/ 	.short	0x010a
        /*0bee*/ 	.byte	0x3f
	.zero		1


	//   ....[74]....
        /*0bf0*/ 	.word	0x00014120
        /*0bf4*/ 	.word	0x00000007
        /*0bf8*/ 	.word	0x00028830
        /*0bfc*/ 	.short	0x010a
        /*0bfe*/ 	.byte	0x3f
	.zero		1


	//   ....[75]....
        /*0c00*/ 	.word	0x00014180
        /*0c04*/ 	.word	0x00000007
        /*0c08*/ 	.word	0x00028850
        /*0c0c*/ 	.short	0x010a
        /*0c0e*/ 	.byte	0x3f
	.zero		1


	//   ....[76]....
        /*0c10*/ 	.word	0x000141e0
        /*0c14*/ 	.word	0x00000006
        /*0c18*/ 	.word	0x00028850
        /*0c1c*/ 	.short	0x010a
        /*0c1e*/ 	.byte	0x3f
	.zero		1


	//   ....[77]....
        /*0c20*/ 	.word	0x000142e0
        /*0c24*/ 	.word	0x00000007
        /*0c28*/ 	.word	0x00028840
        /*0c2c*/ 	.short	0x010a
        /*0c2e*/ 	.byte	0x3f
	.zero		1


	//   ....[78]....
        /*0c30*/ 	.word	0x00015750
        /*0c34*/ 	.word	0x00000010
        /*0c38*/ 	.word	0x00028820
        /*0c3c*/ 	.short	0x010a
        /*0c3e*/ 	.byte	0x3f
	.zero		1


	//   ....[79]....
        /*0c40*/ 	.word	0x000157a0
        /*0c44*/ 	.word	0x00000006
        /*0c48*/ 	.word	0x00028840
        /*0c4c*/ 	.short	0x010a
        /*0c4e*/ 	.byte	0x3f
	.zero		1


	//   ....[80]....
        /*0c50*/ 	.word	0x00016110
        /*0c54*/ 	.word	0x00000006
        /*0c58*/ 	.word	0x00028860
        /*0c5c*/ 	.short	0x010a
        /*0c5e*/ 	.byte	0x3f
	.zero		1


	//   ....[81]....
        /*0c60*/ 	.word	0x00016b10
        /*0c64*/ 	.word	0x00000004
        /*0c68*/ 	.word	0x00028860
        /*0c6c*/ 	.short	0x010a
        /*0c6e*/ 	.byte	0x3f
	.zero		1


	//   ....[82]....
        /*0c70*/ 	.word	0x000176e0
        /*0c74*/ 	.word	0x00000004
        /*0c78*/ 	.word	0x00028820
        /*0c7c*/ 	.short	0x010a
        /*0c7e*/ 	.byte	0x3f
	.zero		1


	//   ....[83]....
        /*0c80*/ 	.word	0x00017880
        /*0c84*/ 	.word	0x00000005
        /*0c88*/ 	.word	0x00028840
        /*0c8c*/ 	.short	0x010a
        /*0c8e*/ 	.byte	0x3f
	.zero		1


	//   ....[84]....
        /*0c90*/ 	.word	0x000178d0
        /*0c94*/ 	.word	0x00000017
        /*0c98*/ 	.word	0x00028840
        /*0c9c*/ 	.short	0x010a
        /*0c9e*/ 	.byte	0x3f
	.zero		1


	//   ....[85]....
        /*0ca0*/ 	.word	0x00017920
        /*0ca4*/ 	.word	0x00000005
        /*0ca8*/ 	.word	0x00028860
        /*0cac*/ 	.short	0x010a
        /*0cae*/ 	.byte	0x3f
	.zero		1


	//----- nvinfo : EIATTR_NUM_MBARRIERS
	.align		4
.L_172:
        /*0cb0*/ 	.byte	0x03, 0x38
        /*0cb2*/ 	.short	0x0016


	//----- nvinfo : EIATTR_EXIT_INSTR_OFFSETS
	.align		4
        /*0cb4*/ 	.byte	0x04, 0x1c
        /*0cb6*/ 	.short	(.L_174 - .L_173)


	//   ....[0]....
.L_173:
        /*0cb8*/ 	.word	0x00000960


	//   ....[1]....
        /*0cbc*/ 	.word	0x0000f8c0


	//   ....[2]....
        /*0cc0*/ 	.word	0x00013ed0


	//----- nvinfo : EIATTR_MAX_THREADS
	.align		4
.L_174:
        /*0cc4*/ 	.byte	0x04, 0x05
        /*0cc6*/ 	.short	(.L_176 - .L_175)
.L_175:
        /*0cc8*/ 	.word	0x00000180
        /*0ccc*/ 	.word	0x00000001
        /*0cd0*/ 	.word	0x00000001


	//----- nvinfo : EIATTR_CRS_STACK_SIZE
	.align		4
.L_176:
        /*0cd4*/ 	.byte	0x04, 0x1e
        /*0cd6*/ 	.short	(.L_178 - .L_177)
.L_177:
        /*0cd8*/ 	.word	0x00000000


	//----- nvinfo : EIATTR_CBANK_PARAM_SIZE
	.align		4
.L_178:
        /*0cdc*/ 	.byte	0x03, 0x19
        /*0cde*/ 	.short	0x0af0


	//----- nvinfo : EIATTR_PARAM_CBANK
	.align		4
        /*0ce0*/ 	.byte	0x04, 0x0a
        /*0ce2*/ 	.short	(.L_180 - .L_179)
	.align		4
.L_179:
        /*0ce4*/ 	.word	index@(.nv.constant0._ZN7cutlass13device_kernelIN5flash11enable_sm90INS1_16FlashAttnFwdSm90INS1_25CollectiveMainloopFwdSm90ILi2EN4cute5tupleIJNS5_1CILi1EEES8_S8_EEENS6_IJNS7_ILi128EEESA_SA_EEELi128ENS_10bfloat16_tEfNS_4arch4Sm90ELb0ELb1ELb0ELb0ELb1ELb0ELb0ELb1ELb1ELb1ELb0ELb0EEENS1_21CollectiveEpilogueFwdISB_S9_SC_SE_Li256ELb0ELb1ELb0ELb0EEENS1_30DynamicPersistentTileSchedulerILi256ELi128ELb0ELb1ELb1EEEEEEEEEvNT_6ParamsE)
        /*0ce8*/ 	.short	0x0210
        /*0cea*/ 	.short	0x0af0


	//----- nvinfo : EIATTR_SW_WAR
	.align		4
.L_180:
        /*0cec*/ 	.byte	0x04, 0x36
        /*0cee*/ 	.short	(.L_182 - .L_181)
.L_181:
        /*0cf0*/ 	.word	0x00000008
.L_182:


//--------------------- .nv.info._ZN7cutlass13device_kernelIN5flash11enable_sm90INS1_16FlashAttnFwdSm90INS1_25CollectiveMainloopFwdSm90ILi2EN4cute5tupleIJNS5_1CILi1EEES8_S8_EEENS6_IJNS7_ILi128EEESA_SA_EEELi128ENS_10bfloat16_tEfNS_4arch4Sm90ELb0ELb1ELb0ELb1ELb1ELb0ELb0ELb1ELb1ELb1ELb0ELb0EEENS1_21CollectiveEpilogueFwdISB_S9_SC_SE_Li256ELb1ELb1ELb0ELb0EEENS1_36VarlenDynamicPersistentTileSchedulerILi128ELi128ELi256ELi128ELb0ELb1ELb1ELb1ELb0ELb1EEEEEEEEEvNT_6ParamsE --------------------------
	.section	.nv.info._ZN7cutlass13device_kernelIN5flash11enable_sm90INS1_16FlashAttnFwdSm90INS1_25CollectiveMainloopFwdSm90ILi2EN4cute5tupleIJNS5_1CILi1EEES8_S8_EEENS6_IJNS7_ILi128EEESA_SA_EEELi128ENS_10bfloat16_tEfNS_4arch4Sm90ELb0ELb1ELb0ELb1ELb1ELb0ELb0ELb1ELb1ELb1ELb0ELb0EEENS1_21CollectiveEpilogueFwdISB_S9_SC_SE_Li256ELb1ELb1ELb0ELb0EEENS1_36VarlenDynamicPersistentTileSchedulerILi128ELi128ELi256ELi128ELb0ELb1ELb1ELb1ELb0ELb1EEEEEEEEEvNT_6ParamsE,"",@"SHT_CUDA_INFO"
	.sectionflags	@""
	.align	4


	//----- nvinfo : EIATTR_CUDA_API_VERSION
	.align		4
        /*0000*/ 	.byte	0x04, 0x37
        /*0002*/ 	.short	(.L_184 - .L_183)
.L_183:
        /*0004*/ 	.word	0x00000082


	//----- nvinfo : EIATTR_KPARAM_INFO
	.align		4
.L_184:
        /*0008*/ 	.byte	0x04, 0x17
        /*000a*/ 	.short	(.L_186 - .L_185)
.L_185:
        /*000c*/ 	.word	0x00000000
        /*0010*/ 	.short	0x0000
        /*0012*/ 	.short	0x0070
        /*0014*/ 	.byte	0x00, 0xf0, 0x01, 0x2a


	//----- nvinfo : EIATTR_SPARSE_MMA_MASK
	.align		4
.L_186:
        /*0018*/ 	.byte	0x03, 0x50
        /*001a*/ 	.short	0x0000


	//----- nvinfo : EIATTR_MAXREG_COUNT
	.align		4
        /*001c*/ 	.byte	0x03, 0x1b
        /*001e*/ 	.short	0x00a8


	//----- nvinfo : EIATTR_NUM_BARRIERS
	.align		4
        /*0020*/ 	.byte	0x02, 0x4c
        /*0022*/ 	.byte	0x10
	.zero		1


	//----- nvinfo : EIATTR_EXTERNS
	.align		4
        /*0024*/ 	.byte	0x04, 0x0f
        /*0026*/ 	.short	(.L_188 - .L_187)


	//   ....[0]....
	.align		4
.L_187:
        /*0028*/ 	.word	index@(__assertfail)


	//----- nvinfo : EIATTR_ANNOTATIONS
	.align		4
.L_188:
        /*002c*/ 	.byte	0x04, 0x55
        /*002e*/ 	.short	(.L_190 - .L_189)


	//   ....[0]....
.L_189:
        /* <DEDUP_REMOVED lines=10> */


	//----- nvinfo : EIATTR_MERCURY_ISA_VERSION
	.align		4
.L_190:
        /*00b8*/ 	.byte	0x03, 0x5f
        /*00ba*/ 	.short	0x0101


	//----- nvinfo : EIATTR_UNUSED_LOAD_BYTE_OFFSET
	.align		4
        /*00bc*/ 	.byte	0x04, 0x44
        /*00be*/ 	.short	(.L_192 - .L_191)


	//   ....[0]....
.L_191:
        /*00c0*/ 	.word	0x00000970
        /*00c4*/ 	.word	0x0000fff0


	//   ....[1]....
        /*00c8*/ 	.word	0x0000ddd0
        /*00cc*/ 	.word	0x0000fff0


	//----- nvinfo : EIATTR_INT_WARP_WIDE_INSTR_OFFSETS
	.align		4
.L_192:
        /*00d0*/ 	.byte	0x04, 0x31
        /*00d2*/ 	.short	(.L_194 - .L_193)


	//   ....[0]....
.L_193:
        /*00d4*/ 	.word	0x000000c0


	//   ....[1]....
        /*00d8*/ 	.word	0x000000d0


	//   ....[2]....
        /*00dc*/ 	.word	0x00000170


	//   ....[3]....
        /*00e0*/ 	.word	0x00011490


	//   ....[4]....
        /*00e4*/ 	.word	0x00011520


	//   ....[5]....
        /*00e8*/ 	.word	0x00014400


	//   ....[6]....
        /*00ec*/ 	.word	0x00014490


	//----- nvinfo : EIATTR_COOP_GROUP_MASK_REGIDS
	.align		4
.L_194:
        /*00f0*/ 	.byte	0x04, 0x29
        /*00f2*/ 	.short	(.L_196 - .L_195)


	//   ....[0]....
.L_195:
        /*00f4*/ 	.word	0xffffffff


	//   ....[1]....
        /*00f8*/ 	.word	0xffffffff


	//   ....[2]....
        /*00fc*/ 	.word	0xffffffff


	//   ....[3]....
        /*0100*/ 	.word	0xffffffff


	//   ....[4]....
        /*0104*/ 	.word	0xffffffff


	//   ....[5]....
        /*0108*/ 	.word	0xffffffff


	//   ....[6]....
        /*010c*/ 	.word	0xffffffff


	//   ....[7]....
        /*0110*/ 	.word	0xffffffff


	//   ....[8]....
        /*0114*/ 	.word	0xffffffff


	//   ....[9]....
        /*0118*/ 	.word	0xffffffff


	//   ....[10]....
        /*011c*/ 	.word	0xffffffff


	//   ....[11]....
        /*0120*/ 	.word	0xffffffff


	//   ....[12]....
        /*0124*/ 	.word	0xffffffff


	//   ....[13]....
        /*0128*/ 	.word	0xffffffff


	//   ....[14]....
        /*012c*/ 	.word	0xffffffff


	//   ....[15]....
        /*0130*/ 	.word	0xffffffff


	//   ....[16]....
        /*0134*/ 	.word	0xffffffff


	//   ....[17]....
        /*0138*/ 	.word	0xffffffff


	//   ....[18]....
        /*013c*/ 	.word	0xffffffff


	//   ....[19]....
        /*0140*/ 	.word	0xffffffff


	//   ....[20]....
        /*0144*/ 	.word	0xffffffff


	//   ....[21]....
        /*0148*/ 	.word	0xffffffff


	//   ....[22]....
        /*014c*/ 	.word	0xffffffff


	//   ....[23]....
        /*0150*/ 	.word	0xffffffff


	//   ....[24]....
        /*0154*/ 	.word	0xffffffff


	//   ....[25]....
        /*0158*/ 	.word	0xffffffff


	//   ....[26]....
        /*015c*/ 	.word	0xffffffff


	//   ....[27]....
        /*0160*/ 	.word	0xffffffff


	//   ....[28]....
        /*0164*/ 	.word	0xffffffff


	//   ....[29]....
        /*0168*/ 	.word	0xffffffff


	//   ....[30]....
        /*016c*/ 	.word	0xffffffff


	//   ....[31]....
        /*0170*/ 	.word	0xffffffff


	//   ....[32]....
        /*0174*/ 	.word	0xffffffff


	//   ....[33]....
        /*0178*/ 	.word	0xffffffff


	//   ....[34]....
        /*017c*/ 	.word	0xffffffff


	//   ....[35]....
        /*0180*/ 	.word	0xffffffff


	//   ....[36]....
        /*0184*/ 	.word	0xffffffff


	//   ....[37]....
        /*0188*/ 	.word	0xffffffff


	//   ....[38]....
        /*018c*/ 	.word	0xffffffff


	//   ....[39]....
        /*0190*/ 	.word	0xffffffff


	//   ....[40]....
        /*0194*/ 	.word	0xffffffff


	//   ....[41]....
        /*0198*/ 	.word	0xffffffff


	//   ....[42]....
        /*019c*/ 	.word	0xffffffff


	//   ....[43]....
        /*01a0*/ 	.word	0xffffffff


	//   ....[44]....
        /*01a4*/ 	.word	0xffffffff


	//   ....[45]....
        /*01a8*/ 	.word	0xffffffff


	//   ....[46]....
        /*01ac*/ 	.word	0xffffffff


	//   ....[47]....
        /*01b0*/ 	.word	0xffffffff


	//   ....[48]....
        /*01b4*/ 	.word	0xffffffff


	//   ....[49]....
        /*01b8*/ 	.word	0xffffffff


	//   ....[50]....
        /*01bc*/ 	.word	0xffffffff


	//   ....[51]....
        /*01c0*/ 	.word	0xffffffff


	//   ....[52]....
        /*01c4*/ 	.word	0xffffffff


	//   ....[53]....
        /*01c8*/ 	.word	0xffffffff


	//   ....[54]....
        /*01cc*/ 	.word	0xffffffff


	//   ....[55]....
        /*01d0*/ 	.word	0xffffffff


	//   ....[56]....
        /*01d4*/ 	.word	0xffffffff


	//   ....[57]....
        /*01d8*/ 	.word	0xffffffff


	//   ....[58]....
        /*01dc*/ 	.word	0xffffffff


	//   ....[59]....
        /*01e0*/ 	.word	0xffffffff


	//   ....[60]....
        /*01e4*/ 	.word	0xffffffff


	//   ....[61]....
        /*01e8*/ 	.word	0xffffffff


	//   ....[62]....
        /*01ec*/ 	.word	0xffffffff


	//   ....[63]....
        /*01f0*/ 	.word	0xffffffff


	//   ....[64]....
        /*01f4*/ 	.word	0xffffffff


	//   ....[65]....
        /*01f8*/ 	.word	0xffffffff


	//   ....[66]....
        /*01fc*/ 	.word	0xffffffff


	//   ....[67]....
        /*0200*/ 	.word	0xffffffff


	//   ....[68]....
        /*0204*/ 	.word	0xffffffff


	//   ....[69]....
        /*0208*/ 	.word	0xffffffff


	//   ....[70]....
        /*020c*/ 	.word	0xffffffff


	//   ....[71]....
        /*0210*/ 	.word	0xffffffff


	//   ....[72]....
        /*0214*/ 	.word	0xffffffff


	//   ....[73]....
        /*0218*/ 	.word	0xffffffff


	//   ....[74]....
        /*021c*/ 	.word	0xffffffff


	//   ....[75]....
        /*0220*/ 	.word	0xffffffff


	//   ....[76]....
        /*0224*/ 	.word	0xffffffff


	//   ....[77]....
        /*0228*/ 	.word	0xffffffff


	//   ....[78]....
        /*022c*/ 	.word	0xffffffff


	//   ....[79]....
        /*0230*/ 	.word	0xffffffff


	//   ....[80]....
        /*0234*/ 	.word	0xffffffff


	//   ....[81]....
        /*0238*/ 	.word	0xffffffff


	//   ....[82]....
        /*023c*/ 	.word	0xffffffff


	//   ....[83]....
        /*0240*/ 	.word	0xffffffff


	//   ....[84]....
        /*0244*/ 	.word	0xffffffff


	//   ....[85]....
        /*0248*/ 	.word	0xffffffff


	//   ....[86]....
        /*024c*/ 	.word	0xffffffff


	//   ....[87]....
        /*0250*/ 	.word	0xffffffff


	//   ....[88]....
        /*0254*/ 	.word	0xffffffff


	//   ....[89]....
        /*0258*/ 	.word	0xffffffff


	//   ....[90]....
        /*025c*/ 	.word	0xffffffff


	//   ....[91]....
        /*0260*/ 	.word	0xffffffff


	//   ....[92]....
        /*0264*/ 	.word	0xffffffff


	//   ....[93]....
        /*0268*/ 	.word	0xffffffff


	//   ....[94]....
        /*026c*/ 	.word	0xffffffff


	//   ....[95]....
        /*0270*/ 	.word	0xffffffff


	//   ....[96]....
        /*0274*/ 	.word	0xffffffff


	//   ....[97]....
        /*0278*/ 	.word	0xffffffff


	//   ....[98]....
        /*027c*/ 	.word	0xffffffff


	//   ....[99]....
        /*0280*/ 	.word	0xffffffff


	//   ....[100]....
        /*0284*/ 	.word	0xffffffff


	//   ....[101]....
        /*0288*/ 	.word	0xffffffff


	//   ....[102]....
        /*028c*/ 	.word	0xffffffff


	//   ....[103]....
        /*0290*/ 	.word	0xffffffff


	//   ....[104]....
        /*0294*/ 	.word	0xffffffff


	//   ....[105]....
        /*0298*/ 	.word	0xffffffff


	//   ....[106]....
        /*029c*/ 	.word	0xffffffff


	//   ....[107]....
        /*02a0*/ 	.word	0xffffffff


	//   ....[108]....
        /*02a4*/ 	.word	0xffffffff


	//   ....[109]....
        /*02a8*/ 	.word	0xffffffff


	//   ....[110]....
        /*02ac*/ 	.word	0xffffffff


	//   ....[111]....
        /*02b0*/ 	.word	0xffffffff


	//   ....[112]....
        /*02b4*/ 	.word	0xffffffff


	//   ....[113]....
        /*02b8*/ 	.word	0xffffffff


	//   ....[114]....
        /*02bc*/ 	.word	0xffffffff


	//   ....[115]....
        /*02c0*/ 	.word	0xffffffff


	//   ....[116]....
        /*02c4*/ 	.word	0xffffffff


	//   ....[117]....
        /*02c8*/ 	.word	0xffffffff


	//   ....[118]....
        /*02cc*/ 	.word	0xffffffff


	//   ....[119]....
        /*02d0*/ 	.word	0xffffffff


	//   ....[120]....
        /*02d4*/ 	.word	0xffffffff


	//   ....[121]....
        /*02d8*/ 	.word	0xffffffff


	//   ....[122]....
        /*02dc*/ 	.word	0xffffffff


	//   ....[123]....
        /*02e0*/ 	.word	0xffffffff


	//   ....[124]....
        /*02e4*/ 	.word	0xffffffff


	//   ....[125]....
        /*02e8*/ 	.word	0xffffffff


	//   ....[126]....
        /*02ec*/ 	.word	0xffffffff


	//   ....[127]....
        /*02f0*/ 	.word	0xffffffff


	//   ....[128]....
        /*02f4*/ 	.word	0xffffffff


	//   ....[129]....
        /*02f8*/ 	.word	0xffffffff


	//   ....[130]....
        /*02fc*/ 	.word	0xffffffff


	//   ....[131]....
        /*0300*/ 	.word	0xffffffff


	//   ....[132]....
        /*0304*/ 	.word	0xffffffff


	//   ....[133]....
        /*0308*/ 	.word	0xffffffff


	//   ....[134]....
        /*030c*/ 	.word	0xffffffff


	//   ....[135]....
        /*0310*/ 	.word	0xffffffff


	//   ....[136]....
        /*0314*/ 	.word	0xffffffff


	//   ....[137]....
        /*0318*/ 	.word	0xffffffff


	//   ....[138]....
        /*031c*/ 	.word	0xffffffff


	//   ....[139]....
        /*0320*/ 	.word	0xffffffff


	//   ....[140]....
        /*0324*/ 	.word	0xffffffff


	//   ....[141]....
        /*0328*/ 	.word	0xffffffff


	//   ....[142]....
        /*032c*/ 	.word	0xffffffff


	//   ....[143]....
        /*0330*/ 	.word	0xffffffff


	//   ....[144]....
        /*0334*/ 	.word	0xffffffff


	//   ....[145]....
        /*0338*/ 	.word	0xffffffff


	//   ....[146]....
        /*033c*/ 	.word	0xffffffff


	//   ....[147]....
        /*0340*/ 	.word	0xffffffff


	//   ....[148]....
        /*0344*/ 	.word	0xffffffff


	//   ....[149]....
        /*0348*/ 	.word	0xffffffff


	//   ....[150]....
        /*034c*/ 	.word	0xffffffff


	//   ....[151]....
        /*0350*/ 	.word	0xffffffff


	//   ....[152]....
        /*0354*/ 	.word	0xffffffff


	//   ....[153]....
        /*0358*/ 	.word	0xffffffff


	//   ....[154]....
        /*035c*/ 	.word	0xffffffff


	//   ....[155]....
        /*0360*/ 	.word	0xffffffff


	//   ....[156]....
        /*0364*/ 	.word	0xffffffff


	//   ....[157]....
        /*0368*/ 	.word	0xffffffff


	//   ....[158]....
        /*036c*/ 	.word	0xffffffff


	//   ....[159]....
        /*0370*/ 	.word	0xffffffff


	//   ....[160]....
        /*0374*/ 	.word	0xffffffff


	//   ....[161]....
        /*0378*/ 	.word	0xffffffff


	//   ....[162]....
        /*037c*/ 	.word	0xffffffff


	//   ....[163]....
        /*0380*/ 	.word	0xffffffff


	//   ....[164]....
        /*0384*/ 	.word	0xffffffff


	//   ....[165]....
        /*0388*/ 	.word	0xffffffff


	//   ....[166]....
        /*038c*/ 	.word	0xffffffff


	//   ....[167]....
        /*0390*/ 	.word	0x0500000f


	//   ....[168]....
        /*0394*/ 	.word	0x0500000f


	//   ....[169]....
        /*0398*/ 	.word	0x0500000f


	//   ....[170]....
        /*039c*/ 	.word	0x0500000f


	//   ....[171]....
        /*03a0*/ 	.word	0x0500000f


	//   ....[172]....
        /*03a4*/ 	.word	0x0500000f


	//   ....[173]....
        /*03a8*/ 	.word	0x0500000f


	//   ....[174]....
        /*03ac*/ 	.word	0x0500000f


	//   ....[175]....
        /*03b0*/ 	.word	0x0500000f


	//   ....[176]....
        /*03b4*/ 	.word	0x0500000f


	//   ....[177]....
        /*03b8*/ 	.word	0x0500000f


	//   ....[178]....
        /*03bc*/ 	.word	0x0500000f


	//   ....[179]....
        /*03c0*/ 	.word	0x0500000f


	//   ....[180]....
        /*03c4*/ 	.word	0x0500000f


	//   ....[181]....
        /*03c8*/ 	.word	0x0500000f


	//   ....[182]....
        /*03cc*/ 	.word	0x0500000f


	//   ....[183]....
        /*03d0*/ 	.word	0x0500000f


	//   ....[184]....
        /*03d4*/ 	.word	0x0500000f


	//   ....[185]....
        /*03d8*/ 	.word	0x0500000f


	//   ....[186]....
        /*03dc*/ 	.word	0x0500000f


	//   ....[187]....
        /*03e0*/ 	.word	0x0500000f


	//   ....[188]....
        /*03e4*/ 	.word	0x0500000f


	//   ....[189]....
        /*03e8*/ 	.word	0x0500000f


	//   ....[190]....
        /*03ec*/ 	.word	0x0500000f


	//   ....[191]....
        /*03f0*/ 	.word	0x0500000f


	//   ....[192]....
        /*03f4*/ 	.word	0x0500000f


	//   ....[193]....
        /*03f8*/ 	.word	0x0500000f


	//   ....[194]....
        /*03fc*/ 	.word	0x0500000f


	//   ....[195]....
        /*0400*/ 	.word	0x0500000f


	//   ....[196]....
        /*0404*/ 	.word	0x0500000f


	//   ....[197]....
        /*0408*/ 	.word	0x0500000f


	//   ....[198]....
        /*040c*/ 	.word	0x0500000f


	//   ....[199]....
        /*0410*/ 	.word	0x0500000f


	//   ....[200]....
        /*0414*/ 	.word	0x0500000f


	//   ....[201]....
        /*0418*/ 	.word	0x0500000f


	//   ....[202]....
        /*041c*/ 	.word	0x0500000f


	//   ....[203]....
        /*0420*/ 	.word	0x0500000f


	//   ....[204]....
        /*0424*/ 	.word	0x0500000f


	//   ....[205]....
        /*0428*/ 	.word	0x0500000f


	//   ....[206]....
        /*042c*/ 	.word	0x0500000f


	//   ....[207]....
        /*0430*/ 	.word	0x0500000f


	//   ....[208]....
        /*0434*/ 	.word	0x0500000f


	//   ....[209]....
        /*0438*/ 	.word	0x0500000f


	//   ....[210]....
        /*043c*/ 	.word	0x0500000f


	//   ....[211]....
        /*0440*/ 	.word	0x0500000f


	//   ....[212]....
        /*0444*/ 	.word	0x0500000f


	//   ....[213]....
        /*0448*/ 	.word	0x0500000f


	//   ....[214]....
        /*044c*/ 	.word	0x0500000f


	//   ....[215]....
        /*0450*/ 	.word	0x0500000f


	//   ....[216]....
        /*0454*/ 	.word	0x0500000f


	//   ....[217]....
        /*0458*/ 	.word	0x0500000f


	//   ....[218]....
        /*045c*/ 	.word	0x0500000f


	//   ....[219]....
        /*0460*/ 	.word	0x0500000f


	//   ....[220]....
        /*0464*/ 	.word	0x0500000f


	//   ....[221]....
        /*0468*/ 	.word	0x0500000f


	//   ....[222]....
        /*046c*/ 	.word	0x0500000f


	//   ....[223]....
        /*0470*/ 	.word	0x0500000f


	//   ....[224]....
        /*0474*/ 	.word	0x0500000f


	//   ....[225]....
        /*0478*/ 	.word	0x0500000f


	//   ....[226]....
        /*047c*/ 	.word	0x0500000f


	//   ....[227]....
        /*0480*/ 	.word	0x0500000f


	//   ....[228]....
        /*0484*/ 	.word	0x0500000f


	//   ....[229]....
        /*0488*/ 	.word	0x0500000f


	//   ....[230]....
        /*048c*/ 	.word	0x0500000f


	//   ....[231]....
        /*0490*/ 	.word	0x0500000f


	//   ....[232]....
        /*0494*/ 	.word	0x0500000f


	//   ....[233]....
        /*0498*/ 	.word	0x0500000f


	//   ....[234]....
        /*049c*/ 	.word	0x0500000f


	//   ....[235]....
        /*04a0*/ 	.word	0x0500000f


	//   ....[236]....
        /*04a4*/ 	.word	0x0500000f


	//   ....[237]....
        /*04a8*/ 	.word	0x0500000f


	//   ....[238]....
        /*04ac*/ 	.word	0x0500000f


	//   ....[239]....
        /*04b0*/ 	.word	0x0500000f


	//   ....[240]....
        /*04b4*/ 	.word	0x0500000f


	//   ....[241]....
        /*04b8*/ 	.word	0x0500000f


	//   ....[242]....
        /*04bc*/ 	.word	0x0500000f


	//   ....[243]....
        /*04c0*/ 	.word	0x0500000f


	//   ....[244]....
        /*04c4*/ 	.word	0x0500000f


	//   ....[245]....
        /*04c8*/ 	.word	0x0500000f


	//   ....[246]....
        /*04cc*/ 	.word	0x0500000f


	//   ....[247]....
        /*04d0*/ 	.word	0x0500000f


	//   ....[248]....
        /*04d4*/ 	.word	0x0500000f


	//   ....[249]....
        /*04d8*/ 	.word	0x0500000f


	//   ....[250]....
        /*04dc*/ 	.word	0x0500000f


	//   ....[251]....
        /*04e0*/ 	.word	0x0500000f


	//   ....[252]....
        /*04e4*/ 	.word	0x0500000f


	//   ....[253]....
        /*04e8*/ 	.word	0x0500000f


	//   ....[254]....
        /*04ec*/ 	.word	0x0500000f


	//   ....[255]....
        /*04f0*/ 	.word	0x0500000f


	//   ....[0]....
        /*04f4*/ 	.word	0x0500000f


	//   ....[1]....
        /*04f8*/ 	.word	0x0500000f


	//   ....[2]....
        /*04fc*/ 	.word	0x0500000f


	//   ....[3]....
        /*0500*/ 	.word	0x0500000f


	//   ....[4]....
        /*0504*/ 	.word	0x0500000f


	//   ....[5]....
        /*0508*/ 	.word	0x0500000f


	//   ....[6]....
        /*050c*/ 	.word	0x0500000f


	//   ....[7]....
        /*0510*/ 	.word	0x0500000f


	//   ....[8]....
        /*0514*/ 	.word	0x0500000f


	//   ....[9]....
        /*0518*/ 	.word	0x0500000f


	//----- nvinfo : EIATTR_COOP_GROUP_INSTR_OFFSETS
	.align		4
.L_196:
        /*051c*/ 	.byte	0x04, 0x28
        /*051e*/ 	.short	(.L_198 - .L_197)


	//   ....[0]....
.L_197:
        /*0520*/ 	.word	0x00000080


	//   ....[1]....
        /*0524*/ 	.word	0x00000090


	//   ....[2]....
        /*0528*/ 	.word	0x000002d0


	//   ....[3]....
        /*052c*/ 	.word	0x00000430


	//   ....[4]....
        /*0530*/ 	.word	0x00000550


	//   ....[5]....
        /*0534*/ 	.word	0x000006b0


	//   ....[6]....
        /*0538*/ 	.word	0x000018d0


	//   ....[7]....
        /*053c*/ 	.word	0x00002160


	//   ....[8]....
        /*0540*/ 	.word	0x00002460


	//   ....[9]....
        /*0544*/ 	.word	0x00003530


	//   ....[10]....
        /*0548*/ 	.word	0x00003680


	//   ....[11]....
        /*054c*/ 	.word	0x00003ed0


	//   ....[12]....
        /*0550*/ 	.word	0x00003f30


	//   ....[13]....
        /*0554*/ 	.word	0x00005780


	//   ....[14]....
        /*0558*/ 	.word	0x00005970


	//   ....[15]....
        /*055c*/ 	.word	0x00006550


	//   ....[16]....
        /*0560*/ 	.word	0x000065c0


	//   ....[17]....
        /*0564*/ 	.word	0x00006ee0


	//   ....[18]....
        /*0568*/ 	.word	0x00006f50


	//   ....[19]....
        /*056c*/ 	.word	0x00008e70


	//   ....[20]....
        /*0570*/ 	.word	0x00008e80


	//   ....[21]....
        /*0574*/ 	.word	0x00008eb0


	//   ....[22]....
        /*0578*/ 	.word	0x00008ec0


	//   ....[23]....
        /*057c*/ 	.word	0x0000aba0


	//   ....[24]....
        /*0580*/ 	.word	0x0000ad90


	//   ....[25]....
        /*0584*/ 	.word	0x0000b970


	//   ....[26]....
        /*0588*/ 	.word	0x0000b9e0


	//   ....[27]....
        /*058c*/ 	.word	0x0000c300


	//   ....[28]....
        /*0590*/ 	.word	0x0000c370


	//   ....[29]....
        /*0594*/ 	.word	0x0000d490


	//   ....[30]....
        /*0598*/ 	.word	0x0000d4c0


	//   ....[31]....
        /*059c*/ 	.word	0x0000d580


	//   ....[32]....
        /*05a0*/ 	.word	0x0000d590


	//   ....[33]....
        /*05a4*/ 	.word	0x0000e910


	//   ....[34]....
        /*05a8*/ 	.word	0x0000e950


	//   ....[35]....
        /*05ac*/ 	.word	0x0000e980


	//   ....[36]....
        /*05b0*/ 	.word	0x0000e9b0


	//   ....[37]....
        /*05b4*/ 	.word	0x0000ef60


	//   ....[38]....
        /*05b8*/ 	.word	0x0000ef70


	//   ....[39]....
        /*05bc*/ 	.word	0x0000f030


	//   ....[40]....
        /*05c0*/ 	.word	0x0000f050


	//   ....[41]....
        /*05c4*/ 	.word	0x0000f110


	//   ....[42]....
        /*05c8*/ 	.word	0x0000f130


	//   ....[43]....
        /*05cc*/ 	.word	0x0000f200


	//   ....[44]....
        /*05d0*/ 	.word	0x0000f220


	//   ....[45]....
        /*05d4*/ 	.word	0x0000faf0


	//   ....[46]....
        /*05d8*/ 	.word	0x0000fb10


	//   ....[47]....
        /*05dc*/ 	.word	0x0000fbd0


	//   ....[48]....
        /*05e0*/ 	.word	0x0000fbf0


	//   ....[49]....
        /*05e4*/ 	.word	0x0000fcb0


	//   ....[50]....
        /*05e8*/ 	.word	0x0000fcd0


	//   ....[51]....
        /*05ec*/ 	.word	0x0000fda0


	//   ....[52]....
        /*05f0*/ 	.word	0x0000fdc0


	//   ....[53]....
        /*05f4*/ 	.word	0x0000ff10


	//   ....[54]....
        /*05f8*/ 	.word	0x000100e0


	//   ....[55]....
        /*05fc*/ 	.word	0x00010110


	//   ....[56]....
        /*0600*/ 	.word	0x00010140


	//   ....[57]....
        /*0604*/ 	.word	0x00010170


	//   ....[58]....
        /*0608*/ 	.word	0x000101a0


	//   ....[59]....
        /*060c*/ 	.word	0x000101d0


	//   ....[60]....
        /*0610*/ 	.word	0x00010320


	//   ....[61]....
        /*0614*/ 	.word	0x00010350


	//   ....[62]....
        /*0618*/ 	.word	0x00010380


	//   ....[63]....
        /*061c*/ 	.word	0x000103b0


	//   ....[64]....
        /*0620*/ 	.word	0x000103e0


	//   ....[65]....
        /*0624*/ 	.word	0x00010410


	//   ....[66]....
        /*0628*/ 	.word	0x000104a0


	//   ....[67]....
        /*062c*/ 	.word	0x00010500


	//   ....[68]....
        /*0630*/ 	.word	0x00010590


	//   ....[69]....
        /*0634*/ 	.word	0x00011fe0


	//   ....[70]....
        /*0638*/ 	.word	0x00012000


	//   ....[71]....
        /*063c*/ 	.word	0x000120a0


	//   ....[72]....
        /*0640*/ 	.word	0x000120c0


	//   ....[73]....
        /*0644*/ 	.word	0x00012150


	//   ....[74]....
        /*0648*/ 	.word	0x00012170


	//   ....[75]....
        /*064c*/ 	.word	0x00012200


	//   ....[76]....
        /*0650*/ 	.word	0x00012220


	//   ....[77]....
        /*0654*/ 	.word	0x000122b0


	//   ....[78]....
        /*0658*/ 	.word	0x000122d0


	//   ....[79]....
        /*065c*/ 	.word	0x00012360


	//   ....[80]....
        /*0660*/ 	.word	0x00012380


	//   ....[81]....
        /*0664*/ 	.word	0x00012410


	//   ....[82]....
        /*0668*/ 	.word	0x00012430


	//   ....[83]....
        /*066c*/ 	.word	0x00012440


	//   ....[84]....
        /*0670*/ 	.word	0x000124c0


	//   ....[85]....
        /*0674*/ 	.word	0x00012c00


	//   ....[86]....
        /*0678*/ 	.word	0x00012c30


	//   ....[87]....
        /*067c*/ 	.word	0x00012c90


	//   ....[88]....
        /*0680*/ 	.word	0x00012ce0


	//   ....[89]....
        /*0684*/ 	.word	0x00012d30


	//   ....[90]....
        /*0688*/ 	.word	0x00012d80


	//   ....[91]....
        /*068c*/ 	.word	0x00012dd0


	//   ....[92]....
        /*0690*/ 	.word	0x00012e20


	//   ....[93]....
        /*0694*/ 	.word	0x00012e70


	//   ....[94]....
        /*0698*/ 	.word	0x00012ec0


	//   ....[95]....
        /*069c*/ 	.word	0x00012f10


	//   ....[96]....
        /*06a0*/ 	.word	0x00012f60


	//   ....[97]....
        /*06a4*/ 	.word	0x00012fb0


	//   ....[98]....
        /*06a8*/ 	.word	0x00012ff0


	//   ....[99]....
        /*06ac*/ 	.word	0x00013010


	//   ....[100]....
        /*06b0*/ 	.word	0x00013050


	//   ....[101]....
        /*06b4*/ 	.word	0x000137b0


	//   ....[102]....
        /*06b8*/ 	.word	0x000137e0


	//   ....[103]....
        /*06bc*/ 	.word	0x00013840


	//   ....[104]....
        /*06c0*/ 	.word	0x00013850


	//   ....[105]....
        /*06c4*/ 	.word	0x000138a0


	//   ....[106]....
        /*06c8*/ 	.word	0x000138b0


	//   ....[107]....
        /*06cc*/ 	.word	0x00013900


	//   ....[108]....
        /*06d0*/ 	.word	0x00013910


	//   ....[109]....
        /*06d4*/ 	.word	0x00013960


	//   ....[110]....
        /*06d8*/ 	.word	0x00013970


	//   ....[111]....
        /*06dc*/ 	.word	0x000139c0


	//   ....[112]....
        /*06e0*/ 	.word	0x000139d0


	//   ....[113]....
        /*06e4*/ 	.word	0x00013a20


	//   ....[114]....
        /*06e8*/ 	.word	0x00013a30


	//   ....[115]....
        /*06ec*/ 	.word	0x00013a40


	//   ....[116]....
        /*06f0*/ 	.word	0x00013a90


	//   ....[117]....
        /*06f4*/ 	.word	0x00013cf0


	//   ....[118]....
        /*06f8*/ 	.word	0x00013d10


	//   ....[119]....
        /*06fc*/ 	.word	0x00013d20


	//   ....[120]....
        /*0700*/ 	.word	0x00013d90


	//   ....[121]....
        /*0704*/ 	.word	0x00013da0


	//   ....[122]....
        /*0708*/ 	.word	0x00013e10


	//   ....[123]....
        /*070c*/ 	.word	0x00013e20


	//   ....[124]....
        /*0710*/ 	.word	0x00013e90


	//   ....[125]....
        /*0714*/ 	.word	0x00013ea0


	//   ....[126]....
        /*0718*/ 	.word	0x00013f10


	//   ....[127]....
        /*071c*/ 	.word	0x00013f20


	//   ....[128]....
        /*0720*/ 	.word	0x00013f90


	//   ....[129]....
        /*0724*/ 	.word	0x00013fa0


	//   ....[130]....
        /*0728*/ 	.word	0x00014010


	//   ....[131]....
        /*072c*/ 	.word	0x00014020


	//   ....[132]....
        /*0730*/ 	.word	0x00014030


	//   ....[133]....
        /*0734*/ 	.word	0x000145e0


	//   ....[134]....
        /*0738*/ 	.word	0x00014620


	//   ....[135]....
        /*073c*/ 	.word	0x00014660


	//   ....[136]....
        /*0740*/ 	.word	0x00014680


	//   ....[137]....
        /*0744*/ 	.word	0x00014690


	//   ....[138]....
        /*0748*/ 	.word	0x000146b0


	//   ....[139]....
        /*074c*/ 	.word	0x00014720


	//   ....[140]....
        /*0750*/ 	.word	0x00014740


	//   ....[141]....
        /*0754*/ 	.word	0x000147a0


	//   ....[142]....
        /*0758*/ 	.word	0x000147c0


	//   ....[143]....
        /*075c*/ 	.word	0x00014820


	//   ....[144]....
        /*0760*/ 	.word	0x00014840


	//   ....[145]....
        /*0764*/ 	.word	0x000148a0


	//   ....[146]....
        /*0768*/ 	.word	0x000148c0


	//   ....[147]....
        /*076c*/ 	.word	0x00014910


	//   ....[148]....
        /*0770*/ 	.word	0x00014930


	//   ....[149]....
        /*0774*/ 	.word	0x00014d30


	//   ....[150]....
        /*0778*/ 	.word	0x00014d80


	//   ....[151]....
        /*077c*/ 	.word	0x00014db0


	//   ....[152]....
        /*0780*/ 	.word	0x00014dc0


	//   ....[153]....
        /*0784*/ 	.word	0x00014df0


	//   ....[154]....
        /*0788*/ 	.word	0x00014e20


	//   ....[155]....
        /*078c*/ 	.word	0x00014e50


	//   ....[156]....
        /*0790*/ 	.word	0x00014e80


	//   ....[157]....
        /*0794*/ 	.word	0x00015000


	//   ....[158]....
        /*0798*/ 	.word	0x00015030


	//   ....[159]....
        /*079c*/ 	.word	0x00015060


	//   ....[160]....
        /*07a0*/ 	.word	0x00015090


	//   ....[161]....
        /*07a4*/ 	.word	0x000150c0


	//   ....[162]....
        /*07a8*/ 	.word	0x000150f0


	//   ....[163]....
        /*07ac*/ 	.word	0x000151b0


	//   ....[164]....
        /*07b0*/ 	.word	0x000151d0


	//   ....[165]....
        /*07b4*/ 	.word	0x00015240


	//   ....[166]....
        /*07b8*/ 	.word	0x000158e0


	//   ....[167]....
        /*07bc*/ 	.word	0x00015f40


	//   ....[168]....
        /*07c0*/ 	.word	0x00016030


	//   ....[169]....
        /*07c4*/ 	.word	0x000160d0


	//   ....[170]....
        /*07c8*/ 	.word	0x00016130


	//   ....[171]....
        /*07cc*/ 	.word	0x00016230


	//   ....[172]....
        /*07d0*/ 	.word	0x000162a0


	//   ....[173]....
        /*07d4*/ 	.word	0x000163a0


	//   ....[174]....
        /*07d8*/ 	.word	0x00016410


	//   ....[175]....
        /*07dc*/ 	.word	0x00016510


	//   ....[176]....
        /*07e0*/ 	.word	0x00016580


	//   ....[177]....
        /*07e4*/ 	.word	0x00016680


	//   ....[178]....
        /*07e8*/ 	.word	0x000166f0


	//   ....[179]....
        /*07ec*/ 	.word	0x000167f0


	//   ....[180]....
        /*07f0*/ 	.word	0x00016860


	//   ....[181]....
        /*07f4*/ 	.word	0x00016960


	//   ....[182]....
        /*07f8*/ 	.word	0x000169d0


	//   ....[183]....
        /*07fc*/ 	.word	0x00016a70


	//   ....[184]....
        /*0800*/ 	.word	0x00016b70


	//   ....[185]....
        /*0804*/ 	.word	0x00016be0


	//   ....[186]....
        /*0808*/ 	.word	0x00016c60


	//   ....[187]....
        /*080c*/ 	.word	0x00016d20


	//   ....[188]....
        /*0810*/ 	.word	0x00016da0


	//   ....[189]....
        /*0814*/ 	.word	0x00016e70


	//   ....[190]....
        /*0818*/ 	.word	0x00016ef0


	//   ....[191]....
        /*081c*/ 	.word	0x00016fc0


	//   ....[192]....
        /*0820*/ 	.word	0x00017040


	//   ....[193]....
        /*0824*/ 	.word	0x00017110


	//   ....[194]....
        /*0828*/ 	.word	0x00017190


	//   ....[195]....
        /*082c*/ 	.word	0x00017260


	//   ....[196]....
        /*0830*/ 	.word	0x000172e0


	//   ....[197]....
        /*0834*/ 	.word	0x000173a0


	//   ....[198]....
        /*0838*/ 	.word	0x00017420


	//   ....[199]....
        /*083c*/ 	.word	0x000174d0


	//   ....[200]....
        /*0840*/ 	.word	0x00017600


	//   ....[201]....
        /*0844*/ 	.word	0x000176a0


	//   ....[202]....
        /*0848*/ 	.word	0x00017710


	//   ....[203]....
        /*084c*/ 	.word	0x000177d0


	//   ....[204]....
        /*0850*/ 	.word	0x00017830


	//   ....[205]....
        /*0854*/ 	.word	0x000178f0


	//   ....[206]....
        /*0858*/ 	.word	0x00017950


	//   ....[207]....
        /*085c*/ 	.word	0x00017a10


	//   ....[208]....
        /*0860*/ 	.word	0x00017a70


	//   ....[209]....
        /*0864*/ 	.word	0x00017b30


	//   ....[210]....
        /*0868*/ 	.word	0x00017b90


	//   ....[211]....
        /*086c*/ 	.word	0x00017c50


	//   ....[212]....
        /*0870*/ 	.word	0x00017cb0


	//   ....[213]....
        /*0874*/ 	.word	0x00017d70


	//   ....[214]....
        /*0878*/ 	.word	0x00017dd0


	//   ....[215]....
        /*087c*/ 	.word	0x00017e90


	//   ....[216]....
        /*0880*/ 	.word	0x00017f80


	//   ....[217]....
        /*0884*/ 	.word	0x00018020


	//   ....[218]....
        /*0888*/ 	.word	0x00018080


	//   ....[219]....
        /*088c*/ 	.word	0x00018160


	//   ....[220]....
        /*0890*/ 	.word	0x000181c0


	//   ....[221]....
        /*0894*/ 	.word	0x000182a0


	//   ....[222]....
        /*0898*/ 	.word	0x00018300


	//   ....[223]....
        /*089c*/ 	.word	0x000183e0


	//   ....[224]....
        /*08a0*/ 	.word	0x00018440


	//   ....[225]....
        /*08a4*/ 	.word	0x00018520


	//   ....[226]....
        /*08a8*/ 	.word	0x00018580


	//   ....[227]....
        /*08ac*/ 	.word	0x00018660


	//   ....[228]....
        /*08b0*/ 	.word	0x000186c0


	//   ....[229]....
        /*08b4*/ 	.word	0x000187a0


	//   ....[230]....
        /*08b8*/ 	.word	0x00018800


	//   ....[231]....
        /*08bc*/ 	.word	0x000188d0


	//   ....[232]....
        /*08c0*/ 	.word	0x000189f0


	//   ....[233]....
        /*08c4*/ 	.word	0x00018a90


	//   ....[234]....
        /*08c8*/ 	.word	0x00018b50


	//   ....[235]....
        /*08cc*/ 	.word	0x00018c20


	//   ....[236]....
        /*08d0*/ 	.word	0x00018c80


	//   ....[237]....
        /*08d4*/ 	.word	0x00018d60


	//   ....[238]....
        /*08d8*/ 	.word	0x00018dc0


	//   ....[239]....
        /*08dc*/ 	.word	0x00018e90


	//   ....[240]....
        /*08e0*/ 	.word	0x00018ef0


	//   ....[241]....
        /*08e4*/ 	.word	0x00018fc0


	//   ....[242]....
        /*08e8*/ 	.word	0x00019020


	//   ....[243]....
        /*08ec*/ 	.word	0x00019100


	//   ....[244]....
        /*08f0*/ 	.word	0x00019160


	//   ....[245]....
        /*08f4*/ 	.word	0x00019230


	//   ....[246]....
        /*08f8*/ 	.word	0x00019290


	//   ....[247]....
        /*08fc*/ 	.word	0x00019350


	//   ....[248]....
        /*0900*/ 	.word	0x000193e0


	//   ....[249]....
        /*0904*/ 	.word	0x00019480


	//   ....[250]....
        /*0908*/ 	.word	0x000195a0


	//   ....[251]....
        /*090c*/ 	.word	0x00019610


	//   ....[252]....
        /*0910*/ 	.word	0x00019680


	//   ....[253]....
        /*0914*/ 	.word	0x000196f0


	//   ....[254]....
        /*0918*/ 	.word	0x00019760


	//   ....[255]....
        /*091c*/ 	.word	0x000197e0


	//   ....[0]....
        /*0920*/ 	.word	0x00019870


	//   ....[1]....
        /*0924*/ 	.word	0x00019900


	//   ....[2]....
        /*0928*/ 	.word	0x00019970


	//   ....[3]....
        /*092c*/ 	.word	0x000199e0


	//   ....[4]....
        /*0930*/ 	.word	0x00019a50


	//   ....[5]....
        /*0934*/ 	.word	0x00019ad0


	//   ....[6]....
        /*0938*/ 	.word	0x00019b40


	//   ....[7]....
        /*093c*/ 	.word	0x00019be0


	//   ....[8]....
        /*0940*/ 	.word	0x00019c70


	//   ....[9]....
        /*0944*/ 	.word	0x00019d90


	//----- nvinfo : EIATTR_REG_RECONFIG
	.align		4
.L_198:
        /*0948*/ 	.byte	0x01, 0x54
	.zero		2


	//----- nvinfo : EIATTR_SYSCALL_OFFSETS
	.align		4
        /*094c*/ 	.byte	0x04, 0x46
        /*094e*/ 	.short	(.L_200 - .L_199)


	//   ....[0]....
.L_199:
        /*0950*/ 	.word	0x00001ab0


	//   ....[1]....
        /*0954*/ 	.word	0x00011680


	//   ....[2]....
        /*0958*/ 	.word	0x000117d0


	//   ....[3]....
        /*095c*/ 	.word	0x000118c0


	//   ....[4]....
        /*0960*/ 	.word	0x00012820


	//----- nvinfo : EIATTR_MBARRIER_INSTR_OFFSETS
	.align		4
.L_200:
        /*0964*/ 	.byte	0x04, 0x39
        /*0966*/ 	.short	(.L_202 - .L_201)


	//   ....[0]....
.L_201:
        /*0968*/ 	.word	0x00000180
        /*096c*/ 	.word	0x000000ff
        /*0970*/ 	.word	0x00028800
        /*0974*/ 	.short	0x0100
        /*0976*/ 	.byte	0x08
	.zero		1


	//   ....[1]....
        /*0978*/ 	.word	0x00000190
        /*097c*/ 	.word	0x000000ff
        /*0980*/ 	.word	0x00028820
        /*0984*/ 	.short	0x0100
        /*0986*/ 	.byte	0x08
	.zero		1


	//   ....[2]....
        /*0988*/ 	.word	0x00000280
        /*098c*/ 	.word	0x000000ff
        /*0990*/ 	.word	0x00028830
        /*0994*/ 	.short	0x0100
        /*0996*/ 	.byte	0x08
	.zero		1


	//   ....[3]....
        /*0998*/ 	.word	0x00000290
        /*099c*/ 	.word	0x000000ff
        /*09a0*/ 	.word	0x00028840
        /*09a4*/ 	.short	0x0100
        /*09a6*/ 	.byte	0x08
	.zero		1


	//   ....[4]....
        /*09a8*/ 	.word	0x000002a0
        /*09ac*/ 	.word	0x000000ff
        /*09b0*/ 	.word	0x00028838
        /*09b4*/ 	.short	0x0100
        /*09b6*/ 	.byte	0x08
	.zero		1


	//   ....[5]....
        /*09b8*/ 	.word	0x000002b0
        /*09bc*/ 	.word	0x000000ff
        /*09c0*/ 	.word	0x00028848
        /*09c4*/ 	.short	0x0100
        /*09c6*/ 	.byte	0x08
	.zero		1


	//   ....[6]....
        /*09c8*/ 	.word	0x000003e0
        /*09cc*/ 	.word	0x000000ff
        /*09d0*/ 	.word	0x00028850
        /*09d4*/ 	.short	0x0100
        /*09d6*/ 	.byte	0x08
	.zero		1


	//   ....[7]....
        /*09d8*/ 	.word	0x000003f0
        /*09dc*/ 	.word	0x000000ff
        /*09e0*/ 	.word	0x00028860
        /*09e4*/ 	.short	0x0100
        /*09e6*/ 	.byte	0x08
	.zero		1


	//   ....[8]....
        /*09e8*/ 	.word	0x00000400
        /*09ec*/ 	.word	0x000000ff
        /*09f0*/ 	.word	0x00028858
        /*09f4*/ 	.short	0x0100
        /*09f6*/ 	.byte	0x08
	.zero		1


	//   ....[9]....
        /*09f8*/ 	.word	0x00000410
        /*09fc*/ 	.word	0x000000ff
        /*0a00*/ 	.word	0x00028868
        /*0a04*/ 	.short	0x0100
        /*0a06*/ 	.byte	0x08
	.zero		1


	//   ....[10]....
        /*0a08*/ 	.word	0x00000500
        /*0a0c*/ 	.word	0x000000ff
        /*0a10*/ 	.word	0x00028870
        /*0a14*/ 	.short	0x0100
        /*0a16*/ 	.byte	0x06
	.zero		1


	//   ....[11]....
        /*0a18*/ 	.word	0x00000510
        /*0a1c*/ 	.word	0x000000ff
        /*0a20*/ 	.word	0x00028880
        /*0a24*/ 	.short	0x0100
        /*0a26*/ 	.byte	0x06
	.zero		1


	//   ....[12]....
        /*0a28*/ 	.word	0x00000520
        /*0a2c*/ 	.word	0x000000ff
        /*0a30*/ 	.word	0x00028878
        /*0a34*/ 	.short	0x0100
        /*0a36*/ 	.byte	0x06
	.zero		1


	//   ....[13]....
        /*0a38*/ 	.word	0x00000530
        /*0a3c*/ 	.word	0x000000ff
        /*0a40*/ 	.word	0x00028888
        /*0a44*/ 	.short	0x0100
        /*0a46*/ 	.byte	0x06
	.zero		1


	//   ....[14]....
        /*0a48*/ 	.word	0x00000660
        /*0a4c*/ 	.word	0x000000ff
        /*0a50*/ 	.word	0x00028890
        /*0a54*/ 	.short	0x0100
        /*0a56*/ 	.byte	0x08
	.zero		1


	//   ....[15]....
        /*0a58*/ 	.word	0x00000670
        /*0a5c*/ 	.word	0x000000ff
        /*0a60*/ 	.word	0x000288a0
        /*0a64*/ 	.short	0x0100
        /*0a66*/ 	.byte	0x08
	.zero		1


	//   ....[16]....
        /*0a68*/ 	.word	0x00000680
        /*0a6c*/ 	.word	0x000000ff
        /*0a70*/ 	.word	0x00028898
        /*0a74*/ 	.short	0x0100
        /*0a76*/ 	.byte	0x08
	.zero		1


	//   ....[17]....
        /*0a78*/ 	.word	0x00000690
        /*0a7c*/ 	.word	0x000000ff
        /*0a80*/ 	.word	0x000288a8
        /*0a84*/ 	.short	0x0100
        /*0a86*/ 	.byte	0x08
	.zero		1


	//   ....[18]....
        /*0a88*/ 	.word	0x000007d0
        /*0a8c*/ 	.word	0x000000ff
        /*0a90*/ 	.word	0x000288b0
        /*0a94*/ 	.short	0x0100
        /*0a96*/ 	.byte	0x08
	.zero		1


	//   ....[19]....
        /*0a98*/ 	.word	0x000007e0
        /*0a9c*/ 	.word	0x000000ff
        /*0aa0*/ 	.word	0x000288c0
        /*0aa4*/ 	.short	0x0100
        /*0aa6*/ 	.byte	0x08
	.zero		1


	//   ....[20]....
        /*0aa8*/ 	.word	0x000007f0
        /*0aac*/ 	.word	0x000000ff
        /*0ab0*/ 	.word	0x000288b8
        /*0ab4*/ 	.short	0x0100
        /*0ab6*/ 	.byte	0x08
	.zero		1


	//   ....[21]....
        /*0ab8*/ 	.word	0x00000800
        /*0abc*/ 	.word	0x000000ff
        /*0ac0*/ 	.word	0x000288c8
        /*0ac4*/ 	.short	0x0100
        /*0ac6*/ 	.byte	0x08
	.zero		1


	//   ....[22]....
        /*0ac8*/ 	.word	0x00001b30
        /*0acc*/ 	.word	0x000000ff
        /*0ad0*/ 	.word	0x00028800
        /*0ad4*/ 	.short	0x010a
        /*0ad6*/ 	.byte	0x29
	.zero		1


	//   ....[23]....
        /*0ad8*/ 	.word	0x00001bb0
        /*0adc*/ 	.word	0x00000003
        /*0ae0*/ 	.word	0x00028830
        /*0ae4*/ 	.short	0x010a
        /*0ae6*/ 	.byte	0x3f
	.zero		1


	//   ....[24]....
        /*0ae8*/ 	.word	0x00001bf0
        /*0aec*/ 	.word	0x00000003
        /*0af0*/ 	.word	0x00028830
        /*0af4*/ 	.short	0x010a
        /*0af6*/ 	.byte	0x3f
	.zero		1


	//   ....[25]....
        /*0af8*/ 	.word	0x00002170
        /*0afc*/ 	.word	0x000000ff
        /*0b00*/ 	.word	0x00000000
        /*0b04*/ 	.short	0x0101
        /*0b06*/ 	.byte	0x06
	.zero		1


	//   ....[26]....
        /*0b08*/ 	.word	0x00004f50
        /*0b0c*/ 	.word	0x000000ff
        /*0b10*/ 	.word	0x00028830
        /*0b14*/ 	.short	0x010a
        /*0b16*/ 	.byte	0x06
	.zero		1


	//   ....[27]....
        /*0b18*/ 	.word	0x00004f90
        /*0b1c*/ 	.word	0x000000ff
        /*0b20*/ 	.word	0x00028830
        /*0b24*/ 	.short	0x010a
        /*0b26*/ 	.byte	0x06
	.zero		1


	//   ....[28]....
        /*0b28*/ 	.word	0x000052e0
        /*0b2c*/ 	.word	0x000000ff
        /*0b30*/ 	.word	0x00028850
        /*0b34*/ 	.short	0x010a
        /*0b36*/ 	.byte	0x06
	.zero		1


	//   ....[29]....
        /*0b38*/ 	.word	0x00005320
        /*0b3c*/ 	.word	0x000000ff
        /*0b40*/ 	.word	0x00028850
        /*0b44*/ 	.short	0x010a
        /*0b46*/ 	.byte	0x06
	.zero		1


	//   ....[30]....
        /*0b48*/ 	.word	0x00005740
        /*0b4c*/ 	.word	0x000000ff
        /*0b50*/ 	.word	0x00000000
        /*0b54*/ 	.short	0x0101
        /*0b56*/ 	.byte	0x06
	.zero		1


	//   ....[31]....
        /*0b58*/ 	.word	0x000079e0
        /*0b5c*/ 	.word	0x000000ff
        /*0b60*/ 	.word	0x00000000
        /*0b64*/ 	.short	0x0101
        /*0b66*/ 	.byte	0x06
	.zero		1


	//   ....[32]....
        /*0b68*/ 	.word	0x00008320
        /*0b6c*/ 	.word	0x000000ff
        /*0b70*/ 	.word	0x00028830
        /*0b74*/ 	.short	0x010a
        /*0b76*/ 	.byte	0x06
	.zero		1


	//   ....[33]....
        /*0b78*/ 	.word	0x00008360
        /*0b7c*/ 	.word	0x000000ff
        /*0b80*/ 	.word	0x00028830
        /*0b84*/ 	.short	0x010a
        /*0b86*/ 	.byte	0x06
	.zero		1


	//   ....[34]....
        /*0b88*/ 	.word	0x000086b0
        /*0b8c*/ 	.word	0x000000ff
        /*0b90*/ 	.word	0x00028850
        /*0b94*/ 	.short	0x010a
        /*0b96*/ 	.byte	0x06
	.zero		1


	//   ....[35]....
        /*0b98*/ 	.word	0x000086f0
        /*0b9c*/ 	.word	0x000000ff
        /*0ba0*/ 	.word	0x00028850
        /*0ba4*/ 	.short	0x010a
        /*0ba6*/ 	.byte	0x06
	.zero		1


	//   ....[36]....
        /*0ba8*/ 	.word	0x00008af0
        /*0bac*/ 	.word	0x000000ff
        /*0bb0*/ 	.word	0x00000000
        /*0bb4*/ 	.short	0x0101
        /*0bb6*/ 	.byte	0x06
	.zero		1


	//   ....[37]....
        /*0bb8*/ 	.word	0x00009ca0
        /*0bbc*/ 	.word	0x000000ff
        /*0bc0*/ 	.word	0x00000000
        /*0bc4*/ 	.short	0x0101
        /*0bc6*/ 	.byte	0x06
	.zero		1


	//   ....[38]....
        /*0bc8*/ 	.word	0x0000a3a0
        /*0bcc*/ 	.word	0x000000ff
        /*0bd0*/ 	.word	0x00028830
        /*0bd4*/ 	.short	0x010a
        /*0bd6*/ 	.byte	0x06
	.zero		1


	//   ....[39]....
        /*0bd8*/ 	.word	0x0000a3e0
        /*0bdc*/ 	.word	0x000000ff
        /*0be0*/ 	.word	0x00028830
        /*0be4*/ 	.short	0x010a
        /*0be6*/ 	.byte	0x06
	.zero		1


	//   ....[40]....
        /*0be8*/ 	.word	0x0000a700
        /*0bec*/ 	.word	0x000000ff
        /*0bf0*/ 	.word	0x00028850
        /*0bf4*/ 	.short	0x010a
        /*0bf6*/ 	.byte	0x06
	.zero		1


	//   ....[41]....
        /*0bf8*/ 	.word	0x0000a740
        /*0bfc*/ 	.word	0x000000ff
        /*0c00*/ 	.word	0x00028850
        /*0c04*/ 	.short	0x010a
        /*0c06*/ 	.byte	0x06
	.zero		1


	//   ....[42]....
        /*0c08*/ 	.word	0x0000ab60
        /*0c0c*/ 	.word	0x000000ff
        /*0c10*/ 	.word	0x00000000
        /*0c14*/ 	.short	0x0101
        /*0c16*/ 	.byte	0x06
	.zero		1


	//   ....[43]....
        /*0c18*/ 	.word	0x0000ce00
        /*0c1c*/ 	.word	0x000000ff
        /*0c20*/ 	.word	0x00000000
        /*0c24*/ 	.short	0x0101
        /*0c26*/ 	.byte	0x06
	.zero		1


	//   ....[44]....
        /*0c28*/ 	.word	0x0000d400
        /*0c2c*/ 	.word	0x000000ff
        /*0c30*/ 	.word	0x00028850
        /*0c34*/ 	.short	0x010a
        /*0c36*/ 	.byte	0x05
	.zero		1


	//   ....[45]....
        /*0c38*/ 	.word	0x0000d440
        /*0c3c*/ 	.word	0x000000ff
        /*0c40*/ 	.word	0x00028850
        /*0c44*/ 	.short	0x010a
        /*0c46*/ 	.byte	0x05
	.zero		1


	//   ....[46]....
        /*0c48*/ 	.word	0x0000d9b0
        /*0c4c*/ 	.word	0x000000ff
        /*0c50*/ 	.word	0x00000000
        /*0c54*/ 	.short	0x0101
        /*0c56*/ 	.byte	0x04
	.zero		1


	//   ....[47]....
        /*0c58*/ 	.word	0x0000ef50
        /*0c5c*/ 	.word	0x00000000
        /*0c60*/ 	.word	0x00000000
        /*0c64*/ 	.short	0x0101
        /*0c66*/ 	.byte	0x3f
	.zero		1


	//   ....[48]....
        /*0c68*/ 	.word	0x00011df0
        /*0c6c*/ 	.word	0x00000007
        /*0c70*/ 	.word	0x00028840
        /*0c74*/ 	.short	0x010a
        /*0c76*/ 	.byte	0x3f
	.zero		1


	//   ....[49]....
        /*0c78*/ 	.word	0x00012570
        /*0c7c*/ 	.word	0x00000007
        /*0c80*/ 	.word	0x00028830
        /*0c84*/ 	.short	0x0107
        /*0c86*/ 	.byte	0x3f
	.zero		1


	//   ....[50]....
        /*0c88*/ 	.word	0x00012640
        /*0c8c*/ 	.word	0x00000007
        /*0c90*/ 	.word	0x00028830
        /*0c94*/ 	.short	0x0101
        /*0c96*/ 	.byte	0x3f
	.zero		1


	//   ....[51]....
        /*0c98*/ 	.word	0x00013140
        /*0c9c*/ 	.word	0x00000016
        /*0ca0*/ 	.word	0x00028800
        /*0ca4*/ 	.short	0x0107
        /*0ca6*/ 	.byte	0x3f
	.zero		1


	//   ....[52]....
        /*0ca8*/ 	.word	0x00013250
        /*0cac*/ 	.word	0x00000016
        /*0cb0*/ 	.word	0x00028800
        /*0cb4*/ 	.short	0x0101
        /*0cb6*/ 	.byte	0x3f
	.zero		1


	//   ....[53]....
        /*0cb8*/ 	.word	0x00013270
        /*0cbc*/ 	.word	0x00000016
        /*0cc0*/ 	.word	0x00028820
        /*0cc4*/ 	.short	0x010a
        /*0cc6*/ 	.byte	0x3f
	.zero		1


	//   ....[54]....
        /*0cc8*/ 	.word	0x00013600
        /*0ccc*/ 	.word	0x00000006
        /*0cd0*/ 	.word	0x00028840
        /*0cd4*/ 	.short	0x010a
        /*0cd6*/ 	.byte	0x3f
	.zero		1


	//   ....[55]....
        /*0cd8*/ 	.word	0x00013b20
        /*0cdc*/ 	.word	0x00000006
        /*0ce0*/ 	.word	0x00028830
        /*0ce4*/ 	.short	0x0107
        /*0ce6*/ 	.byte	0x3f
	.zero		1


	//   ....[56]....
        /*0ce8*/ 	.word	0x00013be0
        /*0cec*/ 	.word	0x00000006
        /*0cf0*/ 	.word	0x00028830
        /*0cf4*/ 	.short	0x0101
        /*0cf6*/ 	.byte	0x3f
	.zero		1


	//   ....[57]....
        /*0cf8*/ 	.word	0x00013c40
        /*0cfc*/ 	.word	0x00000006
        /*0d00*/ 	.word	0x00028860
        /*0d04*/ 	.short	0x010a
        /*0d06*/ 	.byte	0x3f
	.zero		1


	//   ....[58]....
        /*0d08*/ 	.word	0x000141d0
        /*0d0c*/ 	.word	0x00000006
        /*0d10*/ 	.word	0x00028850
        /*0d14*/ 	.short	0x0107
        /*0d16*/ 	.byte	0x3f
	.zero		1


	//   ....[59]....
        /*0d18*/ 	.word	0x00014330
        /*0d1c*/ 	.word	0x00000006
        /*0d20*/ 	.word	0x00028850
        /*0d24*/ 	.short	0x0101
        /*0d26*/ 	.byte	0x3f
	.zero		1


	//   ....[60]....
        /*0d28*/ 	.word	0x00014540
        /*0d2c*/ 	.word	0x00000000
        /*0d30*/ 	.word	0x00028860
        /*0d34*/ 	.short	0x010a
        /*0d36*/ 	.byte	0x3f
	.zero		1


	//   ....[61]....
        /*0d38*/ 	.word	0x00014a70
        /*0d3c*/ 	.word	0x00000000
        /*0d40*/ 	.word	0x00028850
        /*0d44*/ 	.short	0x0107
        /*0d46*/ 	.byte	0x3f
	.zero		1


	//   ....[62]....
        /*0d48*/ 	.word	0x00014b30
        /*0d4c*/ 	.word	0x00000000
        /*0d50*/ 	.word	0x00028850
        /*0d54*/ 	.short	0x0101
        /*0d56*/ 	.byte	0x3f
	.zero		1


	//   ....[63]....
        /*0d58*/ 	.word	0x00015860
        /*0d5c*/ 	.word	0x00000007
        /*0d60*/ 	.word	0x00028820
        /*0d64*/ 	.short	0x010a
        /*0d66*/ 	.byte	0x3f
	.zero		1


	//   ....[64]....
        /*0d68*/ 	.word	0x000159e0
        /*0d6c*/ 	.word	0x00000005
        /*0d70*/ 	.word	0x00028840
        /*0d74*/ 	.short	0x010a
        /*0d76*/ 	.byte	0x3f
	.zero		1


	//   ....[65]....
        /*0d78*/ 	.word	0x00015a80
        /*0d7c*/ 	.word	0x00000003
        /*0d80*/ 	.word	0x00028840
        /*0d84*/ 	.short	0x010a
        /*0d86*/ 	.byte	0x3f
	.zero		1


	//   ....[66]....
        /*0d88*/ 	.word	0x00015ac0
        /*0d8c*/ 	.word	0x00000005
        /*0d90*/ 	.word	0x00028860
        /*0d94*/ 	.short	0x010a
        /*0d96*/ 	.byte	0x3f
	.zero		1


	//   ....[67]....
        /*0d98*/ 	.word	0x00015b00
        /*0d9c*/ 	.word	0x00000003
        /*0da0*/ 	.word	0x00028860
        /*0da4*/ 	.short	0x010a
        /*0da6*/ 	.byte	0x3f
	.zero		1


	//   ....[68]....
        /*0da8*/ 	.word	0x00015b70
        /*0dac*/ 	.word	0x00000003
        /*0db0*/ 	.word	0x00028800
        /*0db4*/ 	.short	0x010a
        /*0db6*/ 	.byte	0x3f
	.zero		1


	//   ....[69]....
        /*0db8*/ 	.word	0x00015bc0
        /*0dbc*/ 	.word	0x00000003
        /*0dc0*/ 	.word	0x00028830
        /*0dc4*/ 	.short	0x010a
        /*0dc6*/ 	.byte	0x3f
	.zero		1


	//   ....[70]....
        /*0dc8*/ 	.word	0x00015c20
        /*0dcc*/ 	.word	0x00000005
        /*0dd0*/ 	.word	0x00028830
        /*0dd4*/ 	.short	0x010a
        /*0dd6*/ 	.byte	0x3f
	.zero		1


	//   ....[71]....
        /*0dd8*/ 	.word	0x00015c80
        /*0ddc*/ 	.word	0x00000005
        /*0de0*/ 	.word	0x00028850
        /*0de4*/ 	.short	0x010a
        /*0de6*/ 	.byte	0x3f
	.zero		1


	//   ....[72]....
        /*0de8*/ 	.word	0x00015ce0
        /*0dec*/ 	.word	0x00000005
        /*0df0*/ 	.word	0x00028830
        /*0df4*/ 	.short	0x010a
        /*0df6*/ 	.byte	0x3f
	.zero		1


	//   ....[73]....
        /*0df8*/ 	.word	0x00015d40
        /*0dfc*/ 	.word	0x00000005
        /*0e00*/ 	.word	0x00028850
        /*0e04*/ 	.short	0x010a
        /*0e06*/ 	.byte	0x3f
	.zero		1


	//   ....[74]....
        /*0e08*/ 	.word	0x00015da0
        /*0e0c*/ 	.word	0x00000005
        /*0e10*/ 	.word	0x00028830
        /*0e14*/ 	.short	0x010a
        /*0e16*/ 	.byte	0x3f
	.zero		1


	//   ....[75]....
        /*0e18*/ 	.word	0x00015e00
        /*0e1c*/ 	.word	0x00000005
        /*0e20*/ 	.word	0x00028850
        /*0e24*/ 	.short	0x010a
        /*0e26*/ 	.byte	0x3f
	.zero		1


	//   ....[76]....
        /*0e28*/ 	.word	0x00015e60
        /*0e2c*/ 	.word	0x00000007
        /*0e30*/ 	.word	0x00028850
        /*0e34*/ 	.short	0x010a
        /*0e36*/ 	.byte	0x3f
	.zero		1


	//   ....[77]....
        /*0e38*/ 	.word	0x00015f80
        /*0e3c*/ 	.word	0x00000007
        /*0e40*/ 	.word	0x00028840
        /*0e44*/ 	.short	0x010a
        /*0e46*/ 	.byte	0x3f
	.zero		1


	//   ....[78]....
        /*0e48*/ 	.word	0x00017500
        /*0e4c*/ 	.word	0x00000016
        /*0e50*/ 	.word	0x00028820
        /*0e54*/ 	.short	0x010a
        /*0e56*/ 	.byte	0x3f
	.zero		1


	//   ....[79]....
        /*0e58*/ 	.word	0x00017550
        /*0e5c*/ 	.word	0x00000006
        /*0e60*/ 	.word	0x00028840
        /*0e64*/ 	.short	0x010a
        /*0e66*/ 	.byte	0x3f
	.zero		1


	//   ....[80]....
        /*0e68*/ 	.word	0x00017ed0
        /*0e6c*/ 	.word	0x00000006
        /*0e70*/ 	.word	0x00028860
        /*0e74*/ 	.short	0x010a
        /*0e76*/ 	.byte	0x3f
	.zero		1


	//   ....[81]....
        /*0e78*/ 	.word	0x00018940
        /*0e7c*/ 	.word	0x00000000
        /*0e80*/ 	.word	0x00028860
        /*0e84*/ 	.short	0x010a
        /*0e86*/ 	.byte	0x3f
	.zero		1


	//   ....[82]....
        /*0e88*/ 	.word	0x00019cb0
        /*0e8c*/ 	.word	0x00000007
        /*0e90*/ 	.word	0x00028820
        /*0e94*/ 	.short	0x010a
        /*0e96*/ 	.byte	0x3f
	.zero		1


	//   ....[83]....
        /*0e98*/ 	.word	0x00019e50
        /*0e9c*/ 	.word	0x00000005
        /*0ea0*/ 	.word	0x00028840
        /*0ea4*/ 	.short	0x010a
        /*0ea6*/ 	.byte	0x3f
	.zero		1


	//   ....[84]....
        /*0ea8*/ 	.word	0x00019ea0
        /*0eac*/ 	.word	0x00000003
        /*0eb0*/ 	.word	0x00028840
        /*0eb4*/ 	.short	0x010a
        /*0eb6*/ 	.byte	0x3f
	.zero		1


	//   ....[85]....
        /*0eb8*/ 	.word	0x00019ef0
        /*0ebc*/ 	.word	0x00000005
        /*0ec0*/ 	.word	0x00028860
        /*0ec4*/ 	.short	0x010a
        /*0ec6*/ 	.byte	0x3f
	.zero		1


	//----- nvinfo : EIATTR_NUM_MBARRIERS
	.align		4
.L_202:
        /*0ec8*/ 	.byte	0x03, 0x38
        /*0eca*/ 	.short	0x0016


	//----- nvinfo : EIATTR_EXIT_INSTR_OFFSETS
	.align		4
        /*0ecc*/ 	.byte	0x04, 0x1c
        /*0ece*/ 	.short	(.L_204 - .L_203)


	//   ....[0]....
.L_203:
        /*0ed0*/ 	.word	0x000009b0


	//   ....[1]....
        /*0ed4*/ 	.word	0x0000fec0


	//   ....[2]....
        /*0ed8*/ 	.word	0x00015b50


	//----- nvinfo : EIATTR_MAX_THREADS
	.align		4
.L_204:
        /*0edc*/ 	.byte	0x04, 0x05
        /*0ede*/ 	.short	(.L_206 - .L_205)
.L_205:
        /*0ee0*/ 	.word	0x00000180
        /*0ee4*/ 	.word	0x00000001
        /*0ee8*/ 	.word	0x00000001


	//----- nvinfo : EIATTR_CRS_STACK_SIZE
	.align		4
.L_206:
        /*0eec*/ 	.byte	0x04, 0x1e
        /*0eee*/ 	.short	(.L_208 - .L_207)
.L_207:
        /*0ef0*/ 	.word	0x00000000


	//----- nvinfo : EIATTR_CBANK_PARAM_SIZE
	.align		4
.L_208:
        /*0ef4*/ 	.byte	0x03, 0x19
        /*0ef6*/ 	.short	0x0af0


	//----- nvinfo : EIATTR_PARAM_CBANK
	.align		4
        /*0ef8*/ 	.byte	0x04, 0x0a
        /*0efa*/ 	.short	(.L_210 - .L_209)
	.align		4
.L_209:
        /*0efc*/ 	.word	index@(.nv.constant0._ZN7cutlass13device_kernelIN5flash11enable_sm90INS1_16FlashAttnFwdSm90INS1_25CollectiveMainloopFwdSm90ILi2EN4cute5tupleIJNS5_1CILi1EEES8_S8_EEENS6_IJNS7_ILi128EEESA_SA_EEELi128ENS_10bfloat16_tEfNS_4arch4Sm90ELb0ELb1ELb0ELb1ELb1ELb0ELb0ELb1ELb1ELb1ELb0ELb0EEENS1_21CollectiveEpilogueFwdISB_S9_SC_SE_Li256ELb1ELb1ELb0ELb0EEENS1_36VarlenDynamicPersistentTileSchedulerILi128ELi128ELi256ELi128ELb0ELb1ELb1ELb1ELb0ELb1EEEEEEEEEvNT_6ParamsE)
        /*0f00*/ 	.short	0x0210
        /*0f02*/ 	.short	0x0af0


	//----- nvinfo : EIATTR_SW_WAR
	.align		4
.L_210:
        /*0f04*/ 	.byte	0x04, 0x36
        /*0f06*/ 	.short	(.L_212 - .L_211)
.L_211:
        /*0f08*/ 	.word	0x00000008
.L_212:


//--------------------- .nv.info._ZN7cutlass13device_kernelIN5flash11enable_sm90INS1_16FlashAttnFwdSm90INS1_25CollectiveMainloopFwdSm90ILi2EN4cute5tupleIJNS5_1CILi1EEES8_S8_EEENS6_IJNS7_ILi128EEESA_SA_EEELi128ENS_10bfloat16_tEfNS_4arch4Sm90ELb0ELb1ELb0ELb1ELb1ELb1ELb0ELb1ELb1ELb1ELb0ELb0EEENS1_21CollectiveEpilogueFwdISB_S9_SC_SE_Li256ELb1ELb1ELb0ELb0EEENS1_36VarlenDynamicPersistentTileSchedulerILi128ELi128ELi256ELi128ELb0ELb1ELb1ELb1ELb0ELb1EEEEEEEEEvNT_6ParamsE --------------------------
	.section	.nv.info._ZN7cutlass13device_kernelIN5flash11enable_sm90INS1_16FlashAttnFwdSm90INS1_25CollectiveMainloopFwdSm90ILi2EN4cute5tupleIJNS5_1CILi1EEES8_S8_EEENS6_IJNS7_ILi128EEESA_SA_EEELi128ENS_10bfloat16_tEfNS_4arch4Sm90ELb0ELb1ELb0ELb1ELb1ELb1ELb0ELb1ELb1ELb1ELb0ELb0EEENS1_21CollectiveEpilogueFwdISB_S9_SC_SE_Li256ELb1ELb1ELb0ELb0EEENS1_36VarlenDynamicPersistentTileSchedulerILi128ELi128ELi256ELi128ELb0ELb1ELb1ELb1ELb0ELb1EEEEEEEEEvNT_6ParamsE,"",@"SHT_CUDA_INFO"
	.sectionflags	@""
	.align	4


	//----- nvinfo : EIATTR_CUDA_API_VERSION
	.align		4
        /*0000*/ 	.byte	0x04, 0x37
        /*0002*/ 	.short	(.L_214 - .L_213)
.L_213:
        /*0004*/ 	.word	0x00000082


	//----- nvinfo : EIATTR_KPARAM_INFO
	.align		4
.L_214:
        /*0008*/ 	.byte	0x04, 0x17
        /*000a*/ 	.short	(.L_216 - .L_215)
.L_215:
        /*000c*/ 	.word	0x00000000
        /*0010*/ 	.short	0x0000
        /*0012*/ 	.short	0x0070
        /*0014*/ 	.byte	0x00, 0xf0, 0x01, 0x2a


	//----- nvinfo : EIATTR_SPARSE_MMA_MASK
	.align		4
.L_216:
        /*0018*/ 	.byte	0x03, 0x50
        /*001a*/ 	.short	0x0000


	//----- nvinfo : EIATTR_MAXREG_COUNT
	.align		4
        /*001c*/ 	.byte	0x03, 0x1b
        /*001e*/ 	.short	0x00a8


	//----- nvinfo : EIATTR_NUM_BARRIERS
	.align		4
        /*0020*/ 	.byte	0x02, 0x4c
        /*0022*/ 	.byte	0x10
	.zero		1


	//----- nvinfo : EIATTR_EXTERNS
	.align		4
        /*0024*/ 	.byte	0x04, 0x0f
        /*0026*/ 	.short	(.L_218 - .L_217)


	//   ....[0]....
	.align		4
.L_217:
        /*0028*/ 	.word	index@(__assertfail)


	//----- nvinfo : EIATTR_ANNOTATIONS
	.align		4
.L_218:
        /*002c*/ 	.byte	0x04, 0x55
        /*002e*/ 	.short	(.L_220 - .L_219)


	//   ....[0]....
.L_219:
        /* <DEDUP_REMOVED lines=14> */
        /*0104*/ 	.byte	0x00, 0x2d, 0x02, 0x00, 0x01, 0x00, 0x00, 0x00, 0xb0, 0x41, 0x02, 0x00


	//----- nvinfo : EIATTR_MERCURY_ISA_VERSION
	.align		4
.L_220:
        /*0110*/ 	.byte	0x03, 0x5f
        /*0112*/ 	.short	0x0101


	//----- nvinfo : EIATTR_UNUSED_LOAD_BYTE_OFFSET
	.align		4
        /*0114*/ 	.byte	0x04, 0x44
        /*0116*/ 	.short	(.L_222 - .L_221)


	//   ....[0]....
.L_221:
        /*0118*/ 	.word	0x00000a60
        /*011c*/ 	.word	0x0000fff0


	//   ....[1]....
        /*0120*/ 	.word	0x0001b230
        /*0124*/ 	.word	0x0000fff0


	//----- nvinfo : EIATTR_INT_WARP_WIDE_INSTR_OFFSETS
	.align		4
.L_222:
        /*0128*/ 	.byte	0x04, 0x31
        /*012a*/ 	.short	(.L_224 - .L_223)


	//   ....[0]....
.L_223:
        /*012c*/ 	.word	0x00000130


	//   ....[1]....
        /*0130*/ 	.word	0x00000170


	//   ....[2]....
        /*0134*/ 	.word	0x000001e0


	//   ....[3]....
        /*0138*/ 	.word	0x0001fe20


	//   ....[4]....
        /*013c*/ 	.word	0x0001feb0


	//   ....[5]....
        /*0140*/ 	.word	0x00022df0


	//   ....[6]....
        /*0144*/ 	.word	0x00022e80


	//----- nvinfo : EIATTR_COOP_GROUP_MASK_REGIDS
	.align		4
.L_224:
        /*0148*/ 	.byte	0x04, 0x29
        /*014a*/ 	.short	(.L_226 - .L_225)


	//   ....[0]....
.L_225:
        /*014c*/ 	.word	0xffffffff


	//   ....[1]....
        /*0150*/ 	.word	0xffffffff


	//   ....[2]....
        /*0154*/ 	.word	0xffffffff


	//   ....[3]....
        /*0158*/ 	.word	0xffffffff


	//   ....[4]....
        /*015c*/ 	.word	0xffffffff


	//   ....[5]....
        /*0160*/ 	.word	0xffffffff


	//   ....[6]....
        /*0164*/ 	.word	0xffffffff


	//   ....[7]....
        /*0168*/ 	.word	0xffffffff


	//   ....[8]....
        /*016c*/ 	.word	0xffffffff


	//   ....[9]....
        /*0170*/ 	.word	0xffffffff


	//   ....[10]....
        /*0174*/ 	.word	0xffffffff


	//   ....[11]....
        /*0178*/ 	.word	0xffffffff


	//   ....[12]....
        /*017c*/ 	.word	0xffffffff


	//   ....[13]....
        /*0180*/ 	.word	0xffffffff


	//   ....[14]....
        /*0184*/ 	.word	0xffffffff


	//   ....[15]....
        /*0188*/ 	.word	0xffffffff


	//   ....[16]....
        /*018c*/ 	.word	0xffffffff


	//   ....[17]....
        /*0190*/ 	.word	0xffffffff


	//   ....[18]....
        /*0194*/ 	.word	0xffffffff


	//   ....[19]....
        /*0198*/ 	.word	0xffffffff


	//   ....[20]....
        /*019c*/ 	.word	0xffffffff


	//   ....[21]....
        /*01a0*/ 	.word	0xffffffff


	//   ....[22]....
        /*01a4*/ 	.word	0xffffffff


	//   ....[23]....
        /*01a8*/ 	.word	0xffffffff


	//   ....[24]....
        /*01ac*/ 	.word	0xffffffff


	//   ....[25]....
        /*01b0*/ 	.word	0xffffffff


	//   ....[26]....
        /*01b4*/ 	.word	0xffffffff


	//   ....[27]....
        /*01b8*/ 	.word	0xffffffff


	//   ....[28]....
        /*01bc*/ 	.word	0xffffffff


	//   ....[29]....
        /*01c0*/ 	.word	0xffffffff


	//   ....[30]....
        /*01c4*/ 	.word	0xffffffff


	//   ....[31]....
        /*01c8*/ 	.word	0xffffffff


	//   ....[32]....
        /*01cc*/ 	.word	0xffffffff


	//   ....[33]....
        /*01d0*/ 	.word	0xffffffff


	//   ....[34]....
        /*01d4*/ 	.word	0xffffffff


	//   ....[35]....
        /*01d8*/ 	.word	0xffffffff


	//   ....[36]....
        /*01dc*/ 	.word	0xffffffff


	//   ....[37]....
        /*01e0*/ 	.word	0xffffffff


	//   ....[38]....
        /*01e4*/ 	.word	0xffffffff


	//   ....[39]....
        /*01e8*/ 	.word	0xffffffff


	//   ....[40]....
        /*01ec*/ 	.word	0xffffffff


	//   ....[41]....
        /*01f0*/ 	.word	0xffffffff


	//   ....[42]....
        /*01f4*/ 	.word	0xffffffff


	//   ....[43]....
        /*01f8*/ 	.word	0xffffffff


	//   ....[44]....
        /*01fc*/ 	.word	0xffffffff


	//   ....[45]....
        /*0200*/ 	.word	0xffffffff


	//   ....[46]....
        /*0204*/ 	.word	0xffffffff


	//   ....[47]....
        /*0208*/ 	.word	0xffffffff


	//   ....[48]....
        /*020c*/ 	.word	0xffffffff


	//   ....[49]....
        /*0210*/ 	.word	0xffffffff


	//   ....[50]....
        /*0214*/ 	.word	0xffffffff


	//   ....[51]....
        /*0218*/ 	.word	0xffffffff


	//   ....[52]....
        /*021c*/ 	.word	0xffffffff


	//   ....[53]....
        /*0220*/ 	.word	0xffffffff


	//   ....[54]....
        /*0224*/ 	.word	0xffffffff


	//   ....[55]....
        /*0228*/ 	.word	0xffffffff


	//   ....[56]....
        /*022c*/ 	.word	0xffffffff


	//   ....[57]....
        /*0230*/ 	.word	0xffffffff


	//   ....[58]....
        /*0234*/ 	.word	0xffffffff


	//   ....[59]....
        /*0238*/ 	.word	0xffffffff


	//   ....[60]....
        /*023c*/ 	.word	0xffffffff


	//   ....[61]....
        /*0240*/ 	.word	0xffffffff


	//   ....[62]....
        /*0244*/ 	.word	0xffffffff


	//   ....[63]....
        /*0248*/ 	.word	0xffffffff


	//   ....[64]....
        /*024c*/ 	.word	0xffffffff


	//   ....[65]....
        /*0250*/ 	.word	0xffffffff


	//   ....[66]....
        /*0254*/ 	.word	0xffffffff


	//   ....[67]....
        /*0258*/ 	.word	0xffffffff


	//   ....[68]....
        /*025c*/ 	.word	0xffffffff


	//   ....[69]....
        /*0260*/ 	.word	0xffffffff


	//   ....[70]....
        /*0264*/ 	.word	0xffffffff


	//   ....[71]....
        /*0268*/ 	.word	0xffffffff


	//   ....[72]....
        /*026c*/ 	.word	0xffffffff


	//   ....[73]....
        /*0270*/ 	.word	0xffffffff


	//   ....[74]....
        /*0274*/ 	.word	0xffffffff


	//   ....[75]....
        /*0278*/ 	.word	0xffffffff


	//   ....[76]....
        /*027c*/ 	.word	0xffffffff


	//   ....[77]....
        /*0280*/ 	.word	0xffffffff


	//   ....[78]....
        /*0284*/ 	.word	0xffffffff


	//   ....[79]....
        /*0288*/ 	.word	0xffffffff


	//   ....[80]....
        /*028c*/ 	.word	0xffffffff


	//   ....[81]....
        /*0290*/ 	.word	0xffffffff


	//   ....[82]....
        /*0294*/ 	.word	0xffffffff


	//   ....[83]....
        /*0298*/ 	.word	0xffffffff


	//   ....[84]....
        /*029c*/ 	.word	0xffffffff


	//   ....[85]....
        /*02a0*/ 	.word	0xffffffff


	//   ....[86]....
        /*02a4*/ 	.word	0xffffffff


	//   ....[87]....
        /*02a8*/ 	.word	0xffffffff


	//   ....[88]....
        /*02ac*/ 	.word	0xffffffff


	//   ....[89]....
        /*02b0*/ 	.word	0xffffffff


	//   ....[90]....
        /*02b4*/ 	.word	0xffffffff


	//   ....[91]....
        /*02b8*/ 	.word	0xffffffff


	//   ....[92]....
        /*02bc*/ 	.word	0xffffffff


	//   ....[93]....
        /*02c0*/ 	.word	0xffffffff


	//   ....[94]....
        /*02c4*/ 	.word	0xffffffff


	//   ....[95]....
        /*02c8*/ 	.word	0xffffffff


	//   ....[96]....
        /*02cc*/ 	.word	0xffffffff


	//   ....[97]....
        /*02d0*/ 	.word	0xffffffff


	//   ....[98]....
        /*02d4*/ 	.word	0xffffffff


	//   ....[99]....
        /*02d8*/ 	.word	0xffffffff


	//   ....[100]....
        /*02dc*/ 	.word	0xffffffff


	//   ....[101]....
        /*02e0*/ 	.word	0xffffffff


	//   ....[102]....
        /*02e4*/ 	.word	0xffffffff


	//   ....[103]....
        /*02e8*/ 	.word	0xffffffff


	//   ....[104]....
        /*02ec*/ 	.word	0xffffffff


	//   ....[105]....
        /*02f0*/ 	.word	0xffffffff


	//   ....[106]....
        /*02f4*/ 	.word	0xffffffff


	//   ....[107]....
        /*02f8*/ 	.word	0xffffffff


	//   ....[108]....
        /*02fc*/ 	.word	0xffffffff


	//   ....[109]....
        /*0300*/ 	.word	0xffffffff


	//   ....[110]....
        /*0304*/ 	.word	0xffffffff


	//   ....[111]....
        /*0308*/ 	.word	0xffffffff


	//   ....[112]....
        /*030c*/ 	.word	0xffffffff


	//   ....[113]....
        /*0310*/ 	.word	0xffffffff


	//   ....[114]....
        /*0314*/ 	.word	0xffffffff


	//   ....[115]....
        /*0318*/ 	.word	0xffffffff


	//   ....[116]....
        /*031c*/ 	.word	0xffffffff


	//   ....[117]....
        /*0320*/ 	.word	0xffffffff


	//   ....[118]....
        /*0324*/ 	.word	0xffffffff


	//   ....[119]....
        /*0328*/ 	.word	0xffffffff


	//   ....[120]....
        /*032c*/ 	.word	0xffffffff


	//   ....[121]....
        /*0330*/ 	.word	0xffffffff


	//   ....[122]....
        /*0334*/ 	.word	0xffffffff


	//   ....[123]....
        /*0338*/ 	.word	0xffffffff


	//   ....[124]....
        /*033c*/ 	.word	0xffffffff


	//   ....[125]....
        /*0340*/ 	.word	0xffffffff


	//   ....[126]....
        /*0344*/ 	.word	0xffffffff


	//   ....[127]....
        /*0348*/ 	.word	0xffffffff


	//   ....[128]....
        /*034c*/ 	.word	0xffffffff


	//   ....[129]....
        /*0350*/ 	.word	0xffffffff


	//   ....[130]....
        /*0354*/ 	.word	0xffffffff


	//   ....[131]....
        /*0358*/ 	.word	0xffffffff


	//   ....[132]....
        /*035c*/ 	.word	0xffffffff


	//   ....[133]....
        /*0360*/ 	.word	0xffffffff


	//   ....[134]....
        /*0364*/ 	.word	0xffffffff


	//   ....[135]....
        /*0368*/ 	.word	0xffffffff


	//   ....[136]....
        /*036c*/ 	.word	0xffffffff


	//   ....[137]....
        /*0370*/ 	.word	0xffffffff


	//   ....[138]....
        /*0374*/ 	.word	0xffffffff


	//   ....[139]....
        /*0378*/ 	.word	0xffffffff


	//   ....[140]....
        /*037c*/ 	.word	0xffffffff


	//   ....[141]....
        /*0380*/ 	.word	0xffffffff


	//   ....[142]....
        /*0384*/ 	.word	0xffffffff


	//   ....[143]....
        /*0388*/ 	.word	0xffffffff


	//   ....[144]....
        /*038c*/ 	.word	0xffffffff


	//   ....[145]....
        /*0390*/ 	.word	0xffffffff


	//   ....[146]....
        /*0394*/ 	.word	0xffffffff


	//   ....[147]....
        /*0398*/ 	.word	0xffffffff


	//   ....[148]....
        /*039c*/ 	.word	0xffffffff


	//   ....[149]....
        /*03a0*/ 	.word	0xffffffff


	//   ....[150]....
        /*03a4*/ 	.word	0xffffffff


	//   ....[151]....
        /*03a8*/ 	.word	0xffffffff


	//   ....[152]....
        /*03ac*/ 	.word	0xffffffff


	//   ....[153]....
        /*03b0*/ 	.word	0xffffffff


	//   ....[154]....
        /*03b4*/ 	.word	0xffffffff


	//   ....[155]....
        /*03b8*/ 	.word	0xffffffff


	//   ....[156]....
        /*03bc*/ 	.word	0xffffffff


	//   ....[157]....
        /*03c0*/ 	.word	0xffffffff


	//   ....[158]....
        /*03c4*/ 	.word	0xffffffff


	//   ....[159]....
        /*03c8*/ 	.word	0xffffffff


	//   ....[160]....
        /*03cc*/ 	.word	0xffffffff


	//   ....[161]....
        /*03d0*/ 	.word	0xffffffff


	//   ....[162]....
        /*03d4*/ 	.word	0xffffffff


	//   ....[163]....
        /*03d8*/ 	.word	0xffffffff


	//   ....[164]....
        /*03dc*/ 	.word	0xffffffff


	//   ....[165]....
        /*03e0*/ 	.word	0xffffffff


	//   ....[166]....
        /*03e4*/ 	.word	0xffffffff


	//   ....[167]....
        /*03e8*/ 	.word	0xffffffff


	//   ....[168]....
        /*03ec*/ 	.word	0xffffffff


	//   ....[169]....
        /*03f0*/ 	.word	0xffffffff


	//   ....[170]....
        /*03f4*/ 	.word	0xffffffff


	//   ....[171]....
        /*03f8*/ 	.word	0xffffffff


	//   ....[172]....
        /*03fc*/ 	.word	0xffffffff


	//   ....[173]....
        /*0400*/ 	.word	0xffffffff


	//   ....[174]....
        /*0404*/ 	.word	0xffffffff


	//   ....[175]....
        /*0408*/ 	.word	0xffffffff


	//   ....[176]....
        /*040c*/ 	.word	0xffffffff


	//   ....[177]....
        /*0410*/ 	.word	0xffffffff


	//   ....[178]....
        /*0414*/ 	.word	0xffffffff


	//   ....[179]....
        /*0418*/ 	.word	0xffffffff


	//   ....[180]....
        /*041c*/ 	.word	0xffffffff


	//   ....[181]....
        /*0420*/ 	.word	0xffffffff


	//   ....[182]....
        /*0424*/ 	.word	0xffffffff


	//   ....[183]....
        /*0428*/ 	.word	0xffffffff


	//   ....[184]....
        /*042c*/ 	.word	0xffffffff


	//   ....[185]....
        /*0430*/ 	.word	0xffffffff


	//   ....[186]....
        /*0434*/ 	.word	0xffffffff


	//   ....[187]....
        /*0438*/ 	.word	0xffffffff


	//   ....[188]....
        /*043c*/ 	.word	0xffffffff


	//   ....[189]....
        /*0440*/ 	.word	0xffffffff


	//   ....[190]....
        /*0444*/ 	.word	0xffffffff


	//   ....[191]....
        /*0448*/ 	.word	0xffffffff


	//   ....[192]....
        /*044c*/ 	.word	0xffffffff


	//   ....[193]....
        /*0450*/ 	.word	0xffffffff


	//   ....[194]....
        /*0454*/ 	.word	0xffffffff


	//   ....[195]....
        /*0458*/ 	.word	0xffffffff


	//   ....[196]....
        /*045c*/ 	.word	0xffffffff


	//   ....[197]....
        /*0460*/ 	.word	0xffffffff


	//   ....[198]....
        /*0464*/ 	.word	0xffffffff


	//   ....[199]....
        /*0468*/ 	.word	0xffffffff


	//   ....[200]....
        /*046c*/ 	.word	0xffffffff


	//   ....[201]....
        /*0470*/ 	.word	0xffffffff


	//   ....[202]....
        /*0474*/ 	.word	0xffffffff


	//   ....[203]....
        /*0478*/ 	.word	0xffffffff


	//   ....[204]....
        /*047c*/ 	.word	0xffffffff


	//   ....[205]....
        /*0480*/ 	.word	0xffffffff


	//   ....[206]....
        /*0484*/ 	.word	0xffffffff


	//   ....[207]....
        /*0488*/ 	.word	0xffffffff


	//   ....[208]....
        /*048c*/ 	.word	0xffffffff


	//   ....[209]....
        /*0490*/ 	.word	0xffffffff


	//   ....[210]....
        /*0494*/ 	.word	0xffffffff


	//   ....[211]....
        /*0498*/ 	.word	0xffffffff


	//   ....[212]....
        /*049c*/ 	.word	0xffffffff


	//   ....[213]....
        /*04a0*/ 	.word	0xffffffff


	//   ....[214]....
        /*04a4*/ 	.word	0xffffffff


	//   ....[215]....
        /*04a8*/ 	.word	0xffffffff


	//   ....[216]....
        /*04ac*/ 	.word	0xffffffff


	//   ....[217]....
        /*04b0*/ 	.word	0xffffffff


	//   ....[218]....
        /*04b4*/ 	.word	0xffffffff


	//   ....[219]....
        /*04b8*/ 	.word	0xffffffff


	//   ....[220]....
        /*04bc*/ 	.word	0xffffffff


	//   ....[221]....
        /*04c0*/ 	.word	0xffffffff


	//   ....[222]....
        /*04c4*/ 	.word	0xffffffff


	//   ....[223]....
        /*04c8*/ 	.word	0xffffffff


	//   ....[224]....
        /*04cc*/ 	.word	0xffffffff


	//   ....[225]....
        /*04d0*/ 	.word	0xffffffff


	//   ....[226]....
        /*04d4*/ 	.word	0xffffffff


	//   ....[227]....
        /*04d8*/ 	.word	0xffffffff


	//   ....[228]....
        /*04dc*/ 	.word	0xffffffff


	//   ....[229]....
        /*04e0*/ 	.word	0xffffffff


	//   ....[230]....
        /*04e4*/ 	.word	0xffffffff


	//   ....[231]....
        /*04e8*/ 	.word	0xffffffff


	//   ....[232]....
        /*04ec*/ 	.word	0xffffffff


	//   ....[233]....
        /*04f0*/ 	.word	0x0500000f


	//   ....[234]....
        /*04f4*/ 	.word	0x0500000f


	//   ....[235]....
        /*04f8*/ 	.word	0x0500000f


	//   ....[236]....
        /*04fc*/ 	.word	0x0500000f


	//   ....[237]....
        /*0500*/ 	.word	0x0500000f


	//   ....[238]....
        /*0504*/ 	.word	0x0500000f


	//   ....[239]....
        /*0508*/ 	.word	0x0500000f


	//   ....[240]....
        /*050c*/ 	.word	0x0500000f


	//   ....[241]....
        /*0510*/ 	.word	0x0500000f


	//   ....[242]....
        /*0514*/ 	.word	0x0500000f


	//   ....[243]....
        /*0518*/ 	.word	0x0500000f


	//   ....[244]....
        /*051c*/ 	.word	0x0500000f


	//   ....[245]....
        /*0520*/ 	.word	0x0500000f


	//   ....[246]....
        /*0524*/ 	.word	0x0500000f


	//   ....[247]....
        /*0528*/ 	.word	0x0500000f


	//   ....[248]....
        /*052c*/ 	.word	0x0500000f


	//   ....[249]....
        /*0530*/ 	.word	0x0500000f


	//   ....[250]....
        /*0534*/ 	.word	0x0500000f


	//   ....[251]....
        /*0538*/ 	.word	0x0500000f


	//   ....[252]....
        /*053c*/ 	.word	0x0500000f


	//   ....[253]....
        /*0540*/ 	.word	0x0500000f


	//   ....[254]....
        /*0544*/ 	.word	0x0500000f


	//   ....[255]....
        /*0548*/ 	.word	0x0500000f


	//   ....[0]....
        /*054c*/ 	.word	0x0500000f


	//   ....[1]....
        /*0550*/ 	.word	0x0500000f


	//   ....[2]....
        /*0554*/ 	.word	0x0500000f


	//   ....[3]....
        /*0558*/ 	.word	0x0500000f


	//   ....[4]....
        /*055c*/ 	.word	0x0500000f


	//   ....[5]....
        /*0560*/ 	.word	0x0500000f


	//   ....[6]....
        /*0564*/ 	.word	0x0500000f


	//   ....[7]....
        /*0568*/ 	.word	0x0500000f


	//   ....[8]....
        /*056c*/ 	.word	0x0500000f


	//   ....[9]....
        /*0570*/ 	.word	0x0500000f


	//   ....[10]....
        /*0574*/ 	.word	0x0500000f


	//   ....[11]....
        /*0578*/ 	.word	0x0500000f


	//   ....[12]....
        /*057c*/ 	.word	0x0500000f


	//   ....[13]....
        /*0580*/ 	.word	0x0500000f


	//   ....[14]....
        /*0584*/ 	.word	0x0500000f


	//   ....[15]....
        /*0588*/ 	.word	0x0500000f


	//   ....[16]....
        /*058c*/ 	.word	0x0500000f


	//   ....[17]....
        /*0590*/ 	.word	0x0500000f


	//   ....[18]....
        /*0594*/ 	.word	0x0500000f


	//   ....[19]....
        /*0598*/ 	.word	0x0500000f


	//   ....[20]....
        /*059c*/ 	.word	0x0500000f


	//   ....[21]....
        /*05a0*/ 	.word	0x0500000f


	//   ....[22]....
        /*05a4*/ 	.word	0x0500000f


	//   ....[23]....
        /*05a8*/ 	.word	0x0500000f


	//   ....[24]....
        /*05ac*/ 	.word	0x0500000f


	//   ....[25]....
        /*05b0*/ 	.word	0x0500000f


	//   ....[26]....
        /*05b4*/ 	.word	0x0500000f


	//   ....[27]....
        /*05b8*/ 	.word	0x0500000f


	//   ....[28]....
        /*05bc*/ 	.word	0x0500000f


	//   ....[29]....
        /*05c0*/ 	.word	0x0500000f


	//   ....[30]....
        /*05c4*/ 	.word	0x0500000f


	//   ....[31]....
        /*05c8*/ 	.word	0x0500000f


	//   ....[32]....
        /*05cc*/ 	.word	0x0500000f


	//   ....[33]....
        /*05d0*/ 	.word	0x0500000f


	//   ....[34]....
        /*05d4*/ 	.word	0x0500000f


	//   ....[35]....
        /*05d8*/ 	.word	0x0500000f


	//   ....[36]....
        /*05dc*/ 	.word	0x0500000f


	//   ....[37]....
        /*05e0*/ 	.word	0x0500000f


	//   ....[38]....
        /*05e4*/ 	.word	0x0500000f


	//   ....[39]....
        /*05e8*/ 	.word	0x0500000f


	//   ....[40]....
        /*05ec*/ 	.word	0x0500000f


	//   ....[41]....
        /*05f0*/ 	.word	0x0500000f


	//   ....[42]....
        /*05f4*/ 	.word	0x0500000f


	//   ....[43]....
        /*05f8*/ 	.word	0x0500000f


	//   ....[44]....
        /*05fc*/ 	.word	0x0500000f


	//   ....[45]....
        /*0600*/ 	.word	0x0500000f


	//   ....[46]....
        /*0604*/ 	.word	0x0500000f


	//   ....[47]....
        /*0608*/ 	.word	0x0500000f


	//   ....[48]....
        /*060c*/ 	.word	0x0500000f


	//   ....[49]....
        /*0610*/ 	.word	0x0500000f


	//   ....[50]....
        /*0614*/ 	.word	0x0500000f


	//   ....[51]....
        /*0618*/ 	.word	0x0500000f


	//   ....[52]....
        /*061c*/ 	.word	0x0500000f


	//   ....[53]....
        /*0620*/ 	.word	0x0500000f


	//   ....[54]....
        /*0624*/ 	.word	0x0500000f


	//   ....[55]....
        /*0628*/ 	.word	0x0500000f


	//   ....[56]....
        /*062c*/ 	.word	0x0500000f


	//   ....[57]....
        /*0630*/ 	.word	0x0500000f


	//   ....[58]....
        /*0634*/ 	.word	0x0500000f


	//   ....[59]....
        /*0638*/ 	.word	0x0500000f


	//   ....[60]....
        /*063c*/ 	.word	0x0500000f


	//   ....[61]....
        /*0640*/ 	.word	0x0500000f


	//   ....[62]....
        /*0644*/ 	.word	0x0500000f


	//   ....[63]....
        /*0648*/ 	.word	0x0500000f


	//   ....[64]....
        /*064c*/ 	.word	0x0500000f


	//   ....[65]....
        /*0650*/ 	.word	0x0500000f


	//   ....[66]....
        /*0654*/ 	.word	0x0500000f


	//   ....[67]....
        /*0658*/ 	.word	0x0500000f


	//   ....[68]....
        /*065c*/ 	.word	0x0500000f


	//   ....[69]....
        /*0660*/ 	.word	0x0500000f


	//   ....[70]....
        /*0664*/ 	.word	0x0500000f


	//   ....[71]....
        /*0668*/ 	.word	0x0500000f


	//   ....[72]....
        /*066c*/ 	.word	0x0500000f


	//   ....[73]....
        /*0670*/ 	.word	0x0500000f


	//   ....[74]....
        /*0674*/ 	.word	0x0500000f


	//   ....[75]....
        /*0678*/ 	.word	0x0500000f


	//   ....[76]....
        /*067c*/ 	.word	0x0500000f


	//   ....[77]....
        /*0680*/ 	.word	0x0500000f


	//   ....[78]....
        /*0684*/ 	.word	0x0500000f


	//   ....[79]....
        /*0688*/ 	.word	0x0500000f


	//   ....[80]....
        /*068c*/ 	.word	0x0500000f


	//   ....[81]....
        /*0690*/ 	.word	0x0500000f


	//   ....[82]....
        /*0694*/ 	.word	0x0500000f


	//   ....[83]....
        /*0698*/ 	.word	0x0500000f


	//   ....[84]....
        /*069c*/ 	.word	0x0500000f


	//   ....[85]....
        /*06a0*/ 	.word	0x0500000f


	//   ....[86]....
        /*06a4*/ 	.word	0x0500000f


	//   ....[87]....
        /*06a8*/ 	.word	0x0500000f


	//   ....[88]....
        /*06ac*/ 	.word	0x0500000f


	//   ....[89]....
        /*06b0*/ 	.word	0x0500000f


	//   ....[90]....
        /*06b4*/ 	.word	0x0500000f


	//   ....[91]....
        /*06b8*/ 	.word	0x0500000f


	//   ....[92]....
        /*06bc*/ 	.word	0x0500000f


	//   ....[93]....
        /*06c0*/ 	.word	0x0500000f


	//   ....[94]....
        /*06c4*/ 	.word	0x0500000f


	//   ....[95]....
        /*06c8*/ 	.word	0x0500000f


	//   ....[96]....
        /*06cc*/ 	.word	0x0500000f


	//   ....[97]....
        /*06d0*/ 	.word	0x0500000f


	//   ....[98]....
        /*06d4*/ 	.word	0x0500000f


	//   ....[99]....
        /*06d8*/ 	.word	0x0500000f


	//   ....[100]....
        /*06dc*/ 	.word	0x0500000f


	//   ....[101]....
        /*06e0*/ 	.word	0x0500000f


	//   ....[102]....
        /*06e4*/ 	.word	0x0500000f


	//   ....[103]....
        /*06e8*/ 	.word	0x0500000f


	//   ....[104]....
        /*06ec*/ 	.word	0x0500000f


	//   ....[105]....
        /*06f0*/ 	.word	0x0500000f


	//   ....[106]....
        /*06f4*/ 	.word	0x0500000f


	//   ....[107]....
        /*06f8*/ 	.word	0x0500000f


	//   ....[108]....
        /*06fc*/ 	.word	0x0500000f


	//   ....[109]....
        /*0700*/ 	.word	0x0500000f


	//   ....[110]....
        /*0704*/ 	.word	0x0500000f


	//   ....[111]....
        /*0708*/ 	.word	0x0500000f


	//   ....[112]....
        /*070c*/ 	.word	0x0500000f


	//   ....[113]....
        /*0710*/ 	.word	0x0500000f


	//   ....[114]....
        /*0714*/ 	.word	0x0500000f


	//   ....[115]....
        /*0718*/ 	.word	0x0500000f


	//   ....[116]....
        /*071c*/ 	.word	0x0500000f


	//   ....[117]....
        /*0720*/ 	.word	0x0500000f


	//   ....[118]....
        /*0724*/ 	.word	0x0500000f


	//   ....[119]....
        /*0728*/ 	.word	0x0500000f


	//   ....[120]....
        /*072c*/ 	.word	0x0500000f


	//   ....[121]....
        /*0730*/ 	.word	0x0500000f


	//   ....[122]....
        /*0734*/ 	.word	0x0500000f


	//   ....[123]....
        /*0738*/ 	.word	0x0500000f


	//   ....[124]....
        /*073c*/ 	.word	0x0500000f


	//   ....[125]....
        /*0740*/ 	.word	0x0500000f


	//   ....[126]....
        /*0744*/ 	.word	0x0500000f


	//   ....[127]....
        /*0748*/ 	.word	0x0500000f


	//   ....[128]....
        /*074c*/ 	.word	0x0500000f


	//   ....[129]....
        /*0750*/ 	.word	0x0500000f


	//   ....[130]....
        /*0754*/ 	.word	0x0500000f


	//   ....[131]....
        /*0758*/ 	.word	0x0500000f


	//   ....[132]....
        /*075c*/ 	.word	0x0500000f


	//   ....[133]....
        /*0760*/ 	.word	0x0500000f


	//   ....[134]....
        /*0764*/ 	.word	0x0500000f


	//   ....[135]....
        /*0768*/ 	.word	0x0500000f


	//   ....[136]....
        /*076c*/ 	.word	0x0500000f


	//   ....[137]....
        /*0770*/ 	.word	0x0500000f


	//   ....[138]....
        /*0774*/ 	.word	0x0500000f


	//   ....[139]....
        /*0778*/ 	.word	0x0500000f


	//   ....[140]....
        /*077c*/ 	.word	0x0500000f


	//   ....[141]....
        /*0780*/ 	.word	0x0500000f


	//----- nvinfo : EIATTR_COOP_GROUP_INSTR_OFFSETS
	.align		4
.L_226:
        /*0784*/ 	.byte	0x04, 0x28
        /*0786*/ 	.short	(.L_228 - .L_227)


	//   ....[0]....
.L_227:
        /*0788*/ 	.word	0x00000070


	//   ....[1]....
        /*078c*/ 	.word	0x00000140


	//   ....[2]....
        /*0790*/ 	.word	0x00000190


	//   ....[3]....
        /*0794*/ 	.word	0x000003c0


	//   ....[4]....
        /*0798*/ 	.word	0x00000520


	//   ....[5]....
        /*079c*/ 	.word	0x00000640


	//   ....[6]....
        /*07a0*/ 	.word	0x000007a0


	//   ....[7]....
        /*07a4*/ 	.word	0x00003410


	//   ....[8]....
        /*07a8*/ 	.word	0x00003420


	//   ....[9]....
        /*07ac*/ 	.word	0x00003b90


	//   ....[10]....
        /*07b0*/ 	.word	0x00003ba0


	//   ....[11]....
        /*07b4*/ 	.word	0x00004310


	//   ....[12]....
        /*07b8*/ 	.word	0x00004320


	//   ....[13]....
        /*07bc*/ 	.word	0x00004a80


	//   ....[14]....
        /*07c0*/ 	.word	0x00004a90


	//   ....[15]....
        /*07c4*/ 	.word	0x00005be0


	//   ....[16]....
        /*07c8*/ 	.word	0x00005bf0


	//   ....[17]....
        /*07cc*/ 	.word	0x000063d0


	//   ....[18]....
        /*07d0*/ 	.word	0x000063e0


	//   ....[19]....
        /*07d4*/ 	.word	0x00006bc0


	//   ....[20]....
        /*07d8*/ 	.word	0x00006bd0


	//   ....[21]....
        /*07dc*/ 	.word	0x000073d0


	//   ....[22]....
        /*07e0*/ 	.word	0x000073e0


	//   ....[23]....
        /*07e4*/ 	.word	0x00007df0


	//   ....[24]....
        /*07e8*/ 	.word	0x00007e00


	//   ....[25]....
        /*07ec*/ 	.word	0x00007f10


	//   ....[26]....
        /*07f0*/ 	.word	0x00007f20


	//   ....[27]....
        /*07f4*/ 	.word	0x00008040


	//   ....[28]....
        /*07f8*/ 	.word	0x00008050


	//   ....[29]....
        /*07fc*/ 	.word	0x00008170


	//   ....[30]....
        /*0800*/ 	.word	0x00008180


	//   ....[31]....
        /*0804*/ 	.word	0x00008520


	//   ....[32]....
        /*0808*/ 	.word	0x00008540


	//   ....[33]....
        /*080c*/ 	.word	0x00008620


	//   ....[34]....
        /*0810*/ 	.word	0x00008640


	//   ....[35]....
        /*0814*/ 	.word	0x00008720


	//   ....[36]....
        /*0818*/ 	.word	0x00008740


	//   ....[37]....
        /*081c*/ 	.word	0x00008820


	//   ....[38]....
        /*0820*/ 	.word	0x00008840


	//   ....[39]....
        /*0824*/ 	.word	0x00009180


	//   ....[40]....
        /*0828*/ 	.word	0x00009860


	//   ....[41]....
        /*082c*/ 	.word	0x00009870


	//   ....[42]....
        /*0830*/ 	.word	0x00009880


	//   ....[43]....
        /*0834*/ 	.word	0x00009890


	//   ....[44]....
        /*0838*/ 	.word	0x00009bd0


	//   ....[45]....
        /*083c*/ 	.word	0x00009be0


	//   ....[46]....
        /*0840*/ 	.word	0x00009bf0


	//   ....[47]....
        /*0844*/ 	.word	0x00009c00


	//   ....[48]....
        /*0848*/ 	.word	0x00009f20


	//   ....[49]....
        /*084c*/ 	.word	0x00009f30


	//   ....[50]....
        /*0850*/ 	.word	0x00009f40


	//   ....[51]....
        /*0854*/ 	.word	0x00009f50


	//   ....[52]....
        /*0858*/ 	.word	0x0000a290


	//   ....[53]....
        /*085c*/ 	.word	0x0000a2a0


	//   ....[54]....
        /*0860*/ 	.word	0x0000a2b0


	//   ....[55]....
        /*0864*/ 	.word	0x0000a2c0


	//   ....[56]....
        /*0868*/ 	.word	0x0000c1c0


	//   ....[57]....
        /*086c*/ 	.word	0x0000c1e0


	//   ....[58]....
        /*0870*/ 	.word	0x0000c1f0


	//   ....[59]....
        /*0874*/ 	.word	0x0000c200


	//   ....[60]....
        /*0878*/ 	.word	0x0000c310


	//   ....[61]....
        /*087c*/ 	.word	0x0000c330


	//   ....[62]....
        /*0880*/ 	.word	0x0000c3d0


	//   ....[63]....
        /*0884*/ 	.word	0x0000c400


	//   ....[64]....
        /*0888*/ 	.word	0x0000c750


	//   ....[65]....
        /*088c*/ 	.word	0x0000c770


	//   ....[66]....
        /*0890*/ 	.word	0x0000c790


	//   ....[67]....
        /*0894*/ 	.word	0x0000c7a0


	//   ....[68]....
        /*0898*/ 	.word	0x0000c8c0


	//   ....[69]....
        /*089c*/ 	.word	0x0000c8f0


	//   ....[70]....
        /*08a0*/ 	.word	0x0000c930


	//   ....[71]....
        /*08a4*/ 	.word	0x0000c960


	//   ....[72]....
        /*08a8*/ 	.word	0x0000ef00


	//   ....[73]....
        /*08ac*/ 	.word	0x0000f130


	//   ....[74]....
        /*08b0*/ 	.word	0x00010170


	//   ....[75]....
        /*08b4*/ 	.word	0x000105e0


	//   ....[76]....
        /*08b8*/ 	.word	0x00010b80


	//   ....[77]....
        /*08bc*/ 	.word	0x00010bf0


	//   ....[78]....
        /*08c0*/ 	.word	0x00012640


	//   ....[79]....
        /*08c4*/ 	.word	0x00012860


	//   ....[80]....
        /*08c8*/ 	.word	0x00013420


	//   ....[81]....
        /*08cc*/ 	.word	0x00013520


	//   ....[82]....
        /*08d0*/ 	.word	0x00013d30


	//   ....[83]....
        /*08d4*/ 	.word	0x00013db0


	//   ....[84]....
        /*08d8*/ 	.word	0x00015f60


	//   ....[85]....
        /*08dc*/ 	.word	0x00015f70


	//   ....[86]....
        /*08e0*/ 	.word	0x00015fa0


	//   ....[87]....
        /*08e4*/ 	.word	0x00015fb0


	//   ....[88]....
        /*08e8*/ 	.word	0x00017eb0


	//   ....[89]....
        /*08ec*/ 	.word	0x000180e0


	//   ....[90]....
        /*08f0*/ 	.word	0x00018ca0


	//   ....[91]....
        /*08f4*/ 	.word	0x00018da0


	//   ....[92]....
        /*08f8*/ 	.word	0x000195b0


	//   ....[93]....
        /*08fc*/ 	.word	0x00019630


	//   ....[94]....
        /*0900*/ 	.word	0x0001a830


	//   ....[95]....
        /*0904*/ 	.word	0x0001a870


	//   ....[96]....
        /*0908*/ 	.word	0x0001ab90


	//   ....[97]....
        /*090c*/ 	.word	0x0001aba0


	//   ....[98]....
        /*0910*/ 	.word	0x0001bc70


	//   ....[99]....
        /*0914*/ 	.word	0x0001bcb0


	//   ....[100]....
        /*0918*/ 	.word	0x0001bce0


	//   ....[101]....
        /*091c*/ 	.word	0x0001bd20


	//   ....[102]....
        /*0920*/ 	.word	0x0001c2d0


	//   ....[103]....
        /*0924*/ 	.word	0x0001c300


	//   ....[104]....
        /*0928*/ 	.word	0x0001c3c0


	//   ....[105]....
        /*092c*/ 	.word	0x0001c3e0


	//   ....[106]....
        /*0930*/ 	.word	0x0001c4a0


	//   ....[107]....
        /*0934*/ 	.word	0x0001c4c0


	//   ....[108]....
        /*0938*/ 	.word	0x0001c590


	//   ....[109]....
        /*093c*/ 	.word	0x0001c5b0


	//   ....[110]....
        /*0940*/ 	.word	0x0001cd80


	//   ....[111]....
        /*0944*/ 	.word	0x0001cd90


	//   ....[112]....
        /*0948*/ 	.word	0x0001cea0


	//   ....[113]....
        /*094c*/ 	.word	0x0001ceb0


	//   ....[114]....
        /*0950*/ 	.word	0x0001cfc0


	//   ....[115]....
        /*0954*/ 	.word	0x0001cfd0


	//   ....[116]....
        /*0958*/ 	.word	0x0001d0e0


	//   ....[117]....
        /*095c*/ 	.word	0x0001d0f0


	//   ....[118]....
        /*0960*/ 	.word	0x0001d260


	//   ....[119]....
        /*0964*/ 	.word	0x0001d410


	//   ....[120]....
        /*0968*/ 	.word	0x0001d440


	//   ....[121]....
        /*096c*/ 	.word	0x0001d470


	//   ....[122]....
        /*0970*/ 	.word	0x0001d4a0


	//   ....[123]....
        /*0974*/ 	.word	0x0001d4d0


	//   ....[124]....
        /*0978*/ 	.word	0x0001d500


	//   ....[125]....
        /*097c*/ 	.word	0x0001d670


	//   ....[126]....
        /*0980*/ 	.word	0x0001d6a0


	//   ....[127]....
        /*0984*/ 	.word	0x0001d6d0


	//   ....[128]....
        /*0988*/ 	.word	0x0001d700


	//   ....[129]....
        /*098c*/ 	.word	0x0001d730


	//   ....[130]....
        /*0990*/ 	.word	0x0001d760


	//   ....[131]....
        /*0994*/ 	.word	0x0001d7f0


	//   ....[132]....
        /*0998*/ 	.word	0x0001d850


	//   ....[133]....
        /*099c*/ 	.word	0x0001d8e0


	//   ....[134]....
        /*09a0*/ 	.word	0x0001e960


	//   ....[135]....
        /*09a4*/ 	.word	0x00020960


	//   ....[136]....
        /*09a8*/ 	.word	0x00020980


	//   ....[137]....
        /*09ac*/ 	.word	0x00020a20


	//   ....[138]....
        /*09b0*/ 	.word	0x00020a40


	//   ....[139]....
        /*09b4*/ 	.word	0x00020ad0


	//   ....[140]....
        /*09b8*/ 	.word	0x00020af0


	//   ....[141]....
        /*09bc*/ 	.word	0x00020b80


	//   ....[142]....
        /*09c0*/ 	.word	0x00020ba0


	//   ....[143]....
        /*09c4*/ 	.word	0x00020c30


	//   ....[144]....
        /*09c8*/ 	.word	0x00020c50


	//   ....[145]....
        /*09cc*/ 	.word	0x00020ce0


	//   ....[146]....
        /*09d0*/ 	.word	0x00020d00


	//   ....[147]....
        /*09d4*/ 	.word	0x00020d90


	//   ....[148]....
        /*09d8*/ 	.word	0x00020db0


	//   ....[149]....
        /*09dc*/ 	.word	0x00020dc0


	//   ....[150]....
        /*09e0*/ 	.word	0x00020e40


	//   ....[151]....
        /*09e4*/ 	.word	0x000215c0


	//   ....[152]....
        /*09e8*/ 	.word	0x000215f0


	//   ....[153]....
        /*09ec*/ 	.word	0x00021620


	//   ....[154]....
        /*09f0*/ 	.word	0x00021690


	//   ....[155]....
        /*09f4*/ 	.word	0x000216b0


	//   ....[156]....
        /*09f8*/ 	.word	0x00021730


	//   ....[157]....
        /*09fc*/ 	.word	0x00021750


	//   ....[158]....
        /*0a00*/ 	.word	0x000217d0


	//   ....[159]....
        /*0a04*/ 	.word	0x000217f0


	//   ....[160]....
        /*0a08*/ 	.word	0x00021870


	//   ....[161]....
        /*0a0c*/ 	.word	0x00021890


	//   ....[162]....
        /*0a10*/ 	.word	0x00021910


	//   ....[163]....
        /*0a14*/ 	.word	0x00021930


	//   ....[164]....
        /*0a18*/ 	.word	0x000219b0


	//   ....[165]....
        /*0a1c*/ 	.word	0x000219c0


	//   ....[166]....
        /*0a20*/ 	.word	0x000219d0


	//   ....[167]....
        /*0a24*/ 	.word	0x00022180


	//   ....[168]....
        /*0a28*/ 	.word	0x000221b0


	//   ....[169]....
        /*0a2c*/ 	.word	0x00022210


	//   ....[170]....
        /*0a30*/ 	.word	0x00022220


	//   ....[171]....
        /*0a34*/ 	.word	0x00022270


	//   ....[172]....
        /*0a38*/ 	.word	0x00022280


	//   ....[173]....
        /*0a3c*/ 	.word	0x000222d0


	//   ....[174]....
        /*0a40*/ 	.word	0x000222e0


	//   ....[175]....
        /*0a44*/ 	.word	0x00022330


	//   ....[176]....
        /*0a48*/ 	.word	0x00022340


	//   ....[177]....
        /*0a4c*/ 	.word	0x00022390


	//   ....[178]....
        /*0a50*/ 	.word	0x000223a0


	//   ....[179]....
        /*0a54*/ 	.word	0x000223f0


	//   ....[180]....
        /*0a58*/ 	.word	0x00022400


	//   ....[181]....
        /*0a5c*/ 	.word	0x00022410


	//   ....[182]....
        /*0a60*/ 	.word	0x00022460


	//   ....[183]....
        /*0a64*/ 	.word	0x000226c0


	//   ....[184]....
        /*0a68*/ 	.word	0x000226e0


	//   ....[185]....
        /*0a6c*/ 	.word	0x00022760


	//   ....[186]....
        /*0a70*/ 	.word	0x00022770


	//   ....[187]....
        /*0a74*/ 	.word	0x000227e0


	//   ....[188]....
        /*0a78*/ 	.word	0x000227f0


	//   ....[189]....
        /*0a7c*/ 	.word	0x00022860


	//   ....[190]....
        /*0a80*/ 	.word	0x00022870


	//   ....[191]....
        /*0a84*/ 	.word	0x000228e0


	//   ....[192]....
        /*0a88*/ 	.word	0x000228f0


	//   ....[193]....
        /*0a8c*/ 	.word	0x00022960


	//   ....[194]....
        /*0a90*/ 	.word	0x00022970


	//   ....[195]....
        /*0a94*/ 	.word	0x000229e0


	//   ....[196]....
        /*0a98*/ 	.word	0x000229f0


	//   ....[197]....
        /*0a9c*/ 	.word	0x00022a00


	//   ....[198]....
        /*0aa0*/ 	.word	0x00022a70


	//   ....[199]....
        /*0aa4*/ 	.word	0x00022fd0


	//   ....[200]....
        /*0aa8*/ 	.word	0x00023010


	//   ....[201]....
        /*0aac*/ 	.word	0x00023050


	//   ....[202]....
        /*0ab0*/ 	.word	0x00023070


	//   ....[203]....
        /*0ab4*/ 	.word	0x00023080


	//   ....[204]....
        /*0ab8*/ 	.word	0x000230a0


	//   ....[205]....
        /*0abc*/ 	.word	0x00023110


	//   ....[206]....
        /*0ac0*/ 	.word	0x00023130


	//   ....[207]....
        /*0ac4*/ 	.word	0x00023190


	//   ....[208]....
        /*0ac8*/ 	.word	0x000231b0


	//   ....[209]....
        /*0acc*/ 	.word	0x00023210


	//   ....[210]....
        /*0ad0*/ 	.word	0x00023230


	//   ....[211]....
        /*0ad4*/ 	.word	0x00023290


	//   ....[212]....
        /*0ad8*/ 	.word	0x000232b0


	//   ....[213]....
        /*0adc*/ 	.word	0x00023300


	//   ....[214]....
        /*0ae0*/ 	.word	0x00023320


	//   ....[215]....
        /*0ae4*/ 	.word	0x00023720


	//   ....[216]....
        /*0ae8*/ 	.word	0x00023750


	//   ....[217]....
        /*0aec*/ 	.word	0x00023780


	//   ....[218]....
        /*0af0*/ 	.word	0x000237b0


	//   ....[219]....
        /*0af4*/ 	.word	0x000237e0


	//   ....[220]....
        /*0af8*/ 	.word	0x00023810


	//   ....[221]....
        /*0afc*/ 	.word	0x00023840


	//   ....[222]....
        /*0b00*/ 	.word	0x00023870


	//   ....[223]....
        /*0b04*/ 	.word	0x000239f0


	//   ....[224]....
        /*0b08*/ 	.word	0x00023a20


	//   ....[225]....
        /*0b0c*/ 	.word	0x00023a50


	//   ....[226]....
        /*0b10*/ 	.word	0x00023a80


	//   ....[227]....
        /*0b14*/ 	.word	0x00023ab0


	//   ....[228]....
        /*0b18*/ 	.word	0x00023ae0


	//   ....[229]....
        /*0b1c*/ 	.word	0x00023ba0


	//   ....[230]....
        /*0b20*/ 	.word	0x00023bc0


	//   ....[231]....
        /*0b24*/ 	.word	0x00023c30


	//   ....[232]....
        /*0b28*/ 	.word	0x000242d0


	//   ....[233]....
        /*0b2c*/ 	.word	0x000245f0


	//   ....[234]....
        /*0b30*/ 	.word	0x00024680


	//   ....[235]....
        /*0b34*/ 	.word	0x00024720


	//   ....[236]....
        /*0b38*/ 	.word	0x000247b0


	//   ....[237]....
        /*0b3c*/ 	.word	0x00024850


	//   ....[238]....
        /*0b40*/ 	.word	0x000248e0


	//   ....[239]....
        /*0b44*/ 	.word	0x00024980


	//   ....[240]....
        /*0b48*/ 	.word	0x00024a10


	//   ....[241]....
        /*0b4c*/ 	.word	0x00024b00


	//   ....[242]....
        /*0b50*/ 	.word	0x00024b90


	//   ....[243]....
        /*0b54*/ 	.word	0x00024c30


	//   ....[244]....
        /*0b58*/ 	.word	0x00024cc0


	//   ....[245]....
        /*0b5c*/ 	.word	0x00024d60


	//   ....[246]....
        /*0b60*/ 	.word	0x00024df0


	//   ....[247]....
        /*0b64*/ 	.word	0x00024e80


	//   ....[248]....
        /*0b68*/ 	.word	0x00024f10


	//   ....[249]....
        /*0b6c*/ 	.word	0x00025000


	//   ....[250]....
        /*0b70*/ 	.word	0x00025090


	//   ....[251]....
        /*0b74*/ 	.word	0x00025120


	//   ....[252]....
        /*0b78*/ 	.word	0x000251b0


	//   ....[253]....
        /*0b7c*/ 	.word	0x00025240


	//   ....[254]....
        /*0b80*/ 	.word	0x000252d0


	//   ....[255]....
        /*0b84*/ 	.word	0x00025360


	//   ....[0]....
        /*0b88*/ 	.word	0x000253f0


	//   ....[1]....
        /*0b8c*/ 	.word	0x000254d0


	//   ....[2]....
        /*0b90*/ 	.word	0x00025580


	//   ....[3]....
        /*0b94*/ 	.word	0x00025610


	//   ....[4]....
        /*0b98*/ 	.word	0x00025660


	//   ....[5]....
        /*0b9c*/ 	.word	0x000256b0


	//   ....[6]....
        /*0ba0*/ 	.word	0x00025740


	//   ....[7]....
        /*0ba4*/ 	.word	0x000257d0


	//   ....[8]....
        /*0ba8*/ 	.word	0x00025820


	//   ....[9]....
        /*0bac*/ 	.word	0x00025870


	//   ....[10]....
        /*0bb0*/ 	.word	0x00025900


	//   ....[11]....
        /*0bb4*/ 	.word	0x00025990


	//   ....[12]....
        /*0bb8*/ 	.word	0x000259e0


	//   ....[13]....
        /*0bbc*/ 	.word	0x00025a30


	//   ....[14]....
        /*0bc0*/ 	.word	0x00025ac0


	//   ....[15]....
        /*0bc4*/ 	.word	0x00025b50


	//   ....[16]....
        /*0bc8*/ 	.word	0x00025ba0


	//   ....[17]....
        /*0bcc*/ 	.word	0x00025bf0


	//   ....[18]....
        /*0bd0*/ 	.word	0x00025ce0


	//   ....[19]....
        /*0bd4*/ 	.word	0x00025d90


	//   ....[20]....
        /*0bd8*/ 	.word	0x00025e10


	//   ....[21]....
        /*0bdc*/ 	.word	0x00025eb0


	//   ....[22]....
        /*0be0*/ 	.word	0x00025f40


	//   ....[23]....
        /*0be4*/ 	.word	0x00026000


	//   ....[24]....
        /*0be8*/ 	.word	0x00026080


	//   ....[25]....
        /*0bec*/ 	.word	0x000260d0


	//   ....[26]....
        /*0bf0*/ 	.word	0x00026290


	//   ....[27]....
        /*0bf4*/ 	.word	0x00026330


	//   ....[28]....
        /*0bf8*/ 	.word	0x000263b0


	//   ....[29]....
        /*0bfc*/ 	.word	0x00026450


	//   ....[30]....
        /*0c00*/ 	.word	0x000264f0


	//   ....[31]....
        /*0c04*/ 	.word	0x000265b0


	//   ....[32]....
        /*0c08*/ 	.word	0x00026600


	//   ....[33]....
        /*0c0c*/ 	.word	0x00026670


	//   ....[34]....
        /*0c10*/ 	.word	0x00026b10


	//   ....[35]....
        /*0c14*/ 	.word	0x00026b60


	//   ....[36]....
        /*0c18*/ 	.word	0x00026bf0


	//   ....[37]....
        /*0c1c*/ 	.word	0x00026c80


	//   ....[38]....
        /*0c20*/ 	.word	0x00026d10


	//   ....[39]....
        /*0c24*/ 	.word	0x00026da0


	//   ....[40]....
        /*0c28*/ 	.word	0x00026e30


	//   ....[41]....
        /*0c2c*/ 	.word	0x00026ec0


	//   ....[42]....
        /*0c30*/ 	.word	0x00026f80


	//   ....[43]....
        /*0c34*/ 	.word	0x00027260


	//   ....[44]....
        /*0c38*/ 	.word	0x00027350


	//   ....[45]....
        /*0c3c*/ 	.word	0x000273f0


	//   ....[46]....
        /*0c40*/ 	.word	0x00027450


	//   ....[47]....
        /*0c44*/ 	.word	0x00027550


	//   ....[48]....
        /*0c48*/ 	.word	0x000275c0


	//   ....[49]....
        /*0c4c*/ 	.word	0x000276c0


	//   ....[50]....
        /*0c50*/ 	.word	0x00027730


	//   ....[51]....
        /*0c54*/ 	.word	0x00027830


	//   ....[52]....
        /*0c58*/ 	.word	0x000278a0


	//   ....[53]....
        /*0c5c*/ 	.word	0x000279a0


	//   ....[54]....
        /*0c60*/ 	.word	0x00027a10


	//   ....[55]....
        /*0c64*/ 	.word	0x00027b10


	//   ....[56]....
        /*0c68*/ 	.word	0x00027b80


	//   ....[57]....
        /*0c6c*/ 	.word	0x00027c80


	//   ....[58]....
        /*0c70*/ 	.word	0x00027cf0


	//   ....[59]....
        /*0c74*/ 	.word	0x00027d90


	//   ....[60]....
        /*0c78*/ 	.word	0x00027e90


	//   ....[61]....
        /*0c7c*/ 	.word	0x00027f00


	//   ....[62]....
        /*0c80*/ 	.word	0x00027f60


	//   ....[63]....
        /*0c84*/ 	.word	0x00028040


	//   ....[64]....
        /*0c88*/ 	.word	0x000280a0


	//   ....[65]....
        /*0c8c*/ 	.word	0x00028190


	//   ....[66]....
        /*0c90*/ 	.word	0x000281f0


	//   ....[67]....
        /*0c94*/ 	.word	0x000282e0


	//   ....[68]....
        /*0c98*/ 	.word	0x00028340


	//   ....[69]....
        /*0c9c*/ 	.word	0x00028430


	//   ....[70]....
        /*0ca0*/ 	.word	0x00028490


	//   ....[71]....
        /*0ca4*/ 	.word	0x00028580


	//   ....[72]....
        /*0ca8*/ 	.word	0x000285e0


	//   ....[73]....
        /*0cac*/ 	.word	0x000286d0


	//   ....[74]....
        /*0cb0*/ 	.word	0x00028730


	//   ....[75]....
        /*0cb4*/ 	.word	0x00028810


	//   ....[76]....
        /*0cb8*/ 	.word	0x00028940


	//   ....[77]....
        /*0cbc*/ 	.word	0x000289e0


	//   ....[78]....
        /*0cc0*/ 	.word	0x00028a50


	//   ....[79]....
        /*0cc4*/ 	.word	0x00028b10


	//   ....[80]....
        /*0cc8*/ 	.word	0x00028b70


	//   ....[81]....
        /*0ccc*/ 	.word	0x00028c30


	//   ....[82]....
        /*0cd0*/ 	.word	0x00028c90


	//   ....[83]....
        /*0cd4*/ 	.word	0x00028d50


	//   ....[84]....
        /*0cd8*/ 	.word	0x00028db0


	//   ....[85]....
        /*0cdc*/ 	.word	0x00028e70


	//   ....[86]....
        /*0ce0*/ 	.word	0x00028ed0


	//   ....[87]....
        /*0ce4*/ 	.word	0x00028f90


	//   ....[88]....
        /*0ce8*/ 	.word	0x00028ff0


	//   ....[89]....
        /*0cec*/ 	.word	0x000290b0


	//   ....[90]....
        /*0cf0*/ 	.word	0x00029110


	//   ....[91]....
        /*0cf4*/ 	.word	0x000291d0


	//   ....[92]....
        /*0cf8*/ 	.word	0x000292c0


	//   ....[93]....
        /*0cfc*/ 	.word	0x00029360


	//   ....[94]....
        /*0d00*/ 	.word	0x000293c0


	//   ....[95]....
        /*0d04*/ 	.word	0x000294a0


	//   ....[96]....
        /*0d08*/ 	.word	0x00029500


	//   ....[97]....
        /*0d0c*/ 	.word	0x000295e0


	//   ....[98]....
        /*0d10*/ 	.word	0x00029640


	//   ....[99]....
        /*0d14*/ 	.word	0x00029720


	//   ....[100]....
        /*0d18*/ 	.word	0x00029780


	//   ....[101]....
        /*0d1c*/ 	.word	0x00029860


	//   ....[102]....
        /*0d20*/ 	.word	0x000298c0


	//   ....[103]....
        /*0d24*/ 	.word	0x000299a0


	//   ....[104]....
        /*0d28*/ 	.word	0x00029a00


	//   ....[105]....
        /*0d2c*/ 	.word	0x00029ae0


	//   ....[106]....
        /*0d30*/ 	.word	0x00029b40


	//   ....[107]....
        /*0d34*/ 	.word	0x00029c10


	//   ....[108]....
        /*0d38*/ 	.word	0x00029d40


	//   ....[109]....
        /*0d3c*/ 	.word	0x00029de0


	//   ....[110]....
        /*0d40*/ 	.word	0x00029ea0


	//   ....[111]....
        /*0d44*/ 	.word	0x00029f70


	//   ....[112]....
        /*0d48*/ 	.word	0x00029fd0


	//   ....[113]....
        /*0d4c*/ 	.word	0x0002a0b0


	//   ....[114]....
        /*0d50*/ 	.word	0x0002a110


	//   ....[115]....
        /*0d54*/ 	.word	0x0002a1e0


	//   ....[116]....
        /*0d58*/ 	.word	0x0002a240


	//   ....[117]....
        /*0d5c*/ 	.word	0x0002a310


	//   ....[118]....
        /*0d60*/ 	.word	0x0002a370


	//   ....[119]....
        /*0d64*/ 	.word	0x0002a450


	//   ....[120]....
        /*0d68*/ 	.word	0x0002a4b0


	//   ....[121]....
        /*0d6c*/ 	.word	0x0002a580


	//   ....[122]....
        /*0d70*/ 	.word	0x0002a5e0


	//   ....[123]....
        /*0d74*/ 	.word	0x0002a6a0


	//   ....[124]....
        /*0d78*/ 	.word	0x0002a730


	//   ....[125]....
        /*0d7c*/ 	.word	0x0002a7d0


	//   ....[126]....
        /*0d80*/ 	.word	0x0002a8f0


	//   ....[127]....
        /*0d84*/ 	.word	0x0002a960


	//   ....[128]....
        /*0d88*/ 	.word	0x0002a9d0


	//   ....[129]....
        /*0d8c*/ 	.word	0x0002aa40


	//   ....[130]....
        /*0d90*/ 	.word	0x0002aab0


	//   ....[131]....
        /*0d94*/ 	.word	0x0002ab30


	//   ....[132]....
        /*0d98*/ 	.word	0x0002abc0


	//   ....[133]....
        /*0d9c*/ 	.word	0x0002ac50


	//   ....[134]....
        /*0da0*/ 	.word	0x0002acc0


	//   ....[135]....
        /*0da4*/ 	.word	0x0002ad30


	//   ....[136]....
        /*0da8*/ 	.word	0x0002ada0


	//   ....[137]....
        /*0dac*/ 	.word	0x0002ae20


	//   ....[138]....
        /*0db0*/ 	.word	0x0002ae90


	//   ....[139]....
        /*0db4*/ 	.word	0x0002af30


	//   ....[140]....
        /*0db8*/ 	.word	0x0002afc0


	//   ....[141]....
        /*0dbc*/ 	.word	0x0002b0e0


	//----- nvinfo : EIATTR_REG_RECONFIG
	.align		4
.L_228:
        /*0dc0*/ 	.byte	0x01, 0x54
	.zero		2


	//----- nvinfo : EIATTR_SYSCALL_OFFSETS
	.align		4
        /*0dc4*/ 	.byte	0x04, 0x46
        /*0dc6*/ 	.short	(.L_230 - .L_229)


	//   ....[0]....
.L_229:
        /*0dc8*/ 	.word	0x00001c60


	//   ....[1]....
        /*0dcc*/ 	.word	0x00001db0


	//   ....[2]....
        /*0dd0*/ 	.word	0x00009320


	//   ....[3]....
        /*0dd4*/ 	.word	0x00009620


	//   ....[4]....
        /*0dd8*/ 	.word	0x00020010


	//   ....[5]....
        /*0ddc*/ 	.word	0x00020160


	//   ....[6]....
        /*0de0*/ 	.word	0x00020250


	//   ....[7]....
        /*0de4*/ 	.word	0x00021220


	//----- nvinfo : EIATTR_MBARRIER_INSTR_OFFSETS
	.align		4
.L_230:
        /*0de8*/ 	.byte	0x04, 0x39
        /*0dea*/ 	.short	(.L_232 - .L_231)


	//   ....[0]....
.L_231:
        /*0dec*/ 	.word	0x00000270
        /*0df0*/ 	.word	0x000000ff
        /*0df4*/ 	.word	0x00028800
        /*0df8*/ 	.short	0x0100
        /*0dfa*/ 	.byte	0x08
	.zero		1


	//   ....[1]....
        /*0dfc*/ 	.word	0x00000280
        /*0e00*/ 	.word	0x000000ff
        /*0e04*/ 	.word	0x00028820
        /*0e08*/ 	.short	0x0100
        /*0e0a*/ 	.byte	0x08
	.zero		1


	//   ....[2]....
        /*0e0c*/ 	.word	0x00000370
        /*0e10*/ 	.word	0x000000ff
        /*0e14*/ 	.word	0x00028830
        /*0e18*/ 	.short	0x0100
        /*0e1a*/ 	.byte	0x08
	.zero		1


	//   ....[3]....
        /*0e1c*/ 	.word	0x00000380
        /*0e20*/ 	.word	0x000000ff
        /*0e24*/ 	.word	0x00028840
        /*0e28*/ 	.short	0x0100
        /*0e2a*/ 	.byte	0x08
	.zero		1


	//   ....[4]....
        /*0e2c*/ 	.word	0x00000390
        /*0e30*/ 	.word	0x000000ff
        /*0e34*/ 	.word	0x00028838
        /*0e38*/ 	.short	0x0100
        /*0e3a*/ 	.byte	0x08
	.zero		1


	//   ....[5]....
        /*0e3c*/ 	.word	0x000003a0
        /*0e40*/ 	.word	0x000000ff
        /*0e44*/ 	.word	0x00028848
        /*0e48*/ 	.short	0x0100
        /*0e4a*/ 	.byte	0x08
	.zero		1


	//   ....[6]....
        /*0e4c*/ 	.word	0x000004d0
        /*0e50*/ 	.word	0x000000ff
        /*0e54*/ 	.word	0x00028850
        /*0e58*/ 	.short	0x0100
        /*0e5a*/ 	.byte	0x08
	.zero		1


	//   ....[7]....
        /*0e5c*/ 	.word	0x000004e0
        /*0e60*/ 	.word	0x000000ff
        /*0e64*/ 	.word	0x00028860
        /*0e68*/ 	.short	0x0100
        /*0e6a*/ 	.byte	0x08
	.zero		1


	//   ....[8]....
        /*0e6c*/ 	.word	0x000004f0
        /*0e70*/ 	.word	0x000000ff
        /*0e74*/ 	.word	0x00028858
        /*0e78*/ 	.short	0x0100
        /*0e7a*/ 	.byte	0x08
	.zero		1


	//   ....[9]....
        /*0e7c*/ 	.word	0x00000500
        /*0e80*/ 	.word	0x000000ff
        /*0e84*/ 	.word	0x00028868
        /*0e88*/ 	.short	0x0100
        /*0e8a*/ 	.byte	0x08
	.zero		1


	//   ....[10]....
        /*0e8c*/ 	.word	0x000005f0
        /*0e90*/ 	.word	0x000000ff
        /*0e94*/ 	.word	0x00028870
        /*0e98*/ 	.short	0x0100
        /*0e9a*/ 	.byte	0x06
	.zero		1


	//   ....[11]....
        /*0e9c*/ 	.word	0x00000600
        /*0ea0*/ 	.word	0x000000ff
        /*0ea4*/ 	.word	0x00028880
        /*0ea8*/ 	.short	0x0100
        /*0eaa*/ 	.byte	0x06
	.zero		1


	//   ....[12]....
        /*0eac*/ 	.word	0x00000610
        /*0eb0*/ 	.word	0x000000ff
        /*0eb4*/ 	.word	0x00028878
        /*0eb8*/ 	.short	0x0100
        /*0eba*/ 	.byte	0x06
	.zero		1


	//   ....[13]....
        /*0ebc*/ 	.word	0x00000620
        /*0ec0*/ 	.word	0x000000ff
        /*0ec4*/ 	.word	0x00028888
        /*0ec8*/ 	.short	0x0100
        /*0eca*/ 	.byte	0x06
	.zero		1


	//   ....[14]....
        /*0ecc*/ 	.word	0x00000750
        /*0ed0*/ 	.word	0x000000ff
        /*0ed4*/ 	.word	0x00028890
        /*0ed8*/ 	.short	0x0100
        /*0eda*/ 	.byte	0x08
	.zero		1


	//   ....[15]....
        /*0edc*/ 	.word	0x00000760
        /*0ee0*/ 	.word	0x000000ff
        /*0ee4*/ 	.word	0x000288a0
        /*0ee8*/ 	.short	0x0100
        /*0eea*/ 	.byte	0x08
	.zero		1


	//   ....[16]....
        /*0eec*/ 	.word	0x00000770
        /*0ef0*/ 	.word	0x000000ff
        /*0ef4*/ 	.word	0x00028898
        /*0ef8*/ 	.short	0x0100
        /*0efa*/ 	.byte	0x08
	.zero		1


	//   ....[17]....
        /*0efc*/ 	.word	0x00000780
        /*0f00*/ 	.word	0x000000ff
        /*0f04*/ 	.word	0x000288a8
        /*0f08*/ 	.short	0x0100
        /*0f0a*/ 	.byte	0x08
	.zero		1


	//   ....[18]....
        /*0f0c*/ 	.word	0x000008b0
        /*0f10*/ 	.word	0x000000ff
        /*0f14*/ 	.word	0x000288b0
        /*0f18*/ 	.short	0x0100
        /*0f1a*/ 	.byte	0x08
	.zero		1


	//   ....[19]....
        /*0f1c*/ 	.word	0x000008c0
        /*0f20*/ 	.word	0x000000ff
        /*0f24*/ 	.word	0x000288c0
        /*0f28*/ 	.short	0x0100
        /*0f2a*/ 	.byte	0x08
	.zero		1


	//   ....[20]....
        /*0f2c*/ 	.word	0x000008d0
        /*0f30*/ 	.word	0x000000ff
        /*0f34*/ 	.word	0x000288b8
        /*0f38*/ 	.short	0x0100
        /*0f3a*/ 	.byte	0x08
	.zero		1


	//   ....[21]....
        /*0f3c*/ 	.word	0x000008e0
        /*0f40*/ 	.word	0x000000ff
        /*0f44*/ 	.word	0x000288c8
        /*0f48*/ 	.short	0x0100
        /*0f4a*/ 	.byte	0x08
	.zero		1


	//   ....[22]....
        /*0f4c*/ 	.word	0x000033c0
        /*0f50*/ 	.word	0x0000005b
        /*0f54*/ 	.word	0x00028890
        /*0f58*/ 	.short	0x010a
        /*0f5a*/ 	.byte	0x3f
	.zero		1


	//   ....[23]....
        /*0f5c*/ 	.word	0x00005b80
        /*0f60*/ 	.word	0x0000005b
        /*0f64*/ 	.word	0x00028890
        /*0f68*/ 	.short	0x010a
        /*0f6a*/ 	.byte	0x3f
	.zero		1


	//   ....[24]....
        /*0f6c*/ 	.word	0x00007c30
        /*0f70*/ 	.word	0x0000005b
        /*0f74*/ 	.word	0x00028890
        /*0f78*/ 	.short	0x010a
        /*0f7a*/ 	.byte	0x3f
	.zero		1


	//   ....[25]....
        /*0f7c*/ 	.word	0x00008350
        /*0f80*/ 	.word	0x0000000b
        /*0f84*/ 	.word	0x00000000
        /*0f88*/ 	.short	0x0101
        /*0f8a*/ 	.byte	0x3f
	.zero		1


	//   ....[26]....
        /*0f8c*/ 	.word	0x00008390
        /*0f90*/ 	.word	0x0000005b
        /*0f94*/ 	.word	0x000288b0
        /*0f98*/ 	.short	0x010a
        /*0f9a*/ 	.byte	0x3f
	.zero		1


	//   ....[27]....
        /*0f9c*/ 	.word	0x000089c0
        /*0fa0*/ 	.word	0x0000005b
        /*0fa4*/ 	.word	0x00000000
        /*0fa8*/ 	.short	0x0101
        /*0faa*/ 	.byte	0x3f
	.zero		1


	//   ....[28]....
        /*0fac*/ 	.word	0x000093b0
        /*0fb0*/ 	.word	0x00000012
        /*0fb4*/ 	.word	0x00028800
        /*0fb8*/ 	.short	0x010a
        /*0fba*/ 	.byte	0x3f
	.zero		1


	//   ....[29]....
        /*0fbc*/ 	.word	0x00009400
        /*0fc0*/ 	.word	0x00000012
        /*0fc4*/ 	.word	0x00028800
        /*0fc8*/ 	.short	0x010a
        /*0fca*/ 	.byte	0x3f
	.zero		1


	//   ....[30]....
        /*0fcc*/ 	.word	0x0000a610
        /*0fd0*/ 	.word	0x00000012
        /*0fd4*/ 	.word	0x00028800
        /*0fd8*/ 	.short	0x010a
        /*0fda*/ 	.byte	0x3f
	.zero		1


	//   ....[31]....
        /*0fdc*/ 	.word	0x0000cd00
        /*0fe0*/ 	.word	0x00000012
        /*0fe4*/ 	.word	0x00028800
        /*0fe8*/ 	.short	0x010a
        /*0fea*/ 	.byte	0x3f
	.zero		1


	//   ....[32]....
        /*0fec*/ 	.word	0x0000e8a0
        /*0ff0*/ 	.word	0x0000000b
        /*0ff4*/ 	.word	0x00028830
        /*0ff8*/ 	.short	0x010a
        /*0ffa*/ 	.byte	0x3f
	.zero		1


	//   ....[33]....
        /*0ffc*/ 	.word	0x0000e8e0
        /*1000*/ 	.word	0x0000000b
        /*1004*/ 	.word	0x00028830
        /*1008*/ 	.short	0x010a
        /*100a*/ 	.byte	0x3f
	.zero		1


	//   ....[34]....
        /*100c*/ 	.word	0x0000ef40
        /*1010*/ 	.word	0x00000000
        /*1014*/ 	.word	0x00000000
        /*1018*/ 	.short	0x0101
        /*101a*/ 	.byte	0x3f
	.zero		1


	//   ....[35]....
        /*101c*/ 	.word	0x00011c60
        /*1020*/ 	.word	0x00000009
        /*1024*/ 	.word	0x00028830
        /*1028*/ 	.short	0x010a
        /*102a*/ 	.byte	0x3f
	.zero		1


	//   ....[36]....
        /*102c*/ 	.word	0x00011cb0
        /*1030*/ 	.word	0x00000009
        /*1034*/ 	.word	0x00028830
        /*1038*/ 	.short	0x010a
        /*103a*/ 	.byte	0x3f
	.zero		1


	//   ....[37]....
        /*103c*/ 	.word	0x00012100
        /*1040*/ 	.word	0x00000009
        /*1044*/ 	.word	0x00028850
        /*1048*/ 	.short	0x010a
        /*104a*/ 	.byte	0x3f
	.zero		1


	//   ....[38]....
        /*104c*/ 	.word	0x00012140
        /*1050*/ 	.word	0x00000009
        /*1054*/ 	.word	0x00028850
        /*1058*/ 	.short	0x010a
        /*105a*/ 	.byte	0x3f
	.zero		1


	//   ....[39]....
        /*105c*/ 	.word	0x00012680
        /*1060*/ 	.word	0x00000008
        /*1064*/ 	.word	0x00000000
        /*1068*/ 	.short	0x0101
        /*106a*/ 	.byte	0x3f
	.zero		1


	//   ....[40]....
        /*106c*/ 	.word	0x00014860
        /*1070*/ 	.word	0x0000001b
        /*1074*/ 	.word	0x00000000
        /*1078*/ 	.short	0x0101
        /*107a*/ 	.byte	0x3f
	.zero		1


	//   ....[41]....
        /*107c*/ 	.word	0x000151f0
        /*1080*/ 	.word	0x00000003
        /*1084*/ 	.word	0x00028830
        /*1088*/ 	.short	0x010a
        /*108a*/ 	.byte	0x3f
	.zero		1


	//   ....[42]....
        /*108c*/ 	.word	0x00015240
        /*1090*/ 	.word	0x00000003
        /*1094*/ 	.word	0x00028830
        /*1098*/ 	.short	0x010a
        /*109a*/ 	.byte	0x3f
	.zero		1


	//   ....[43]....
        /*109c*/ 	.word	0x000156c0
        /*10a0*/ 	.word	0x00000003
        /*10a4*/ 	.word	0x00028850
        /*10a8*/ 	.short	0x010a
        /*10aa*/ 	.byte	0x3f
	.zero		1


	//   ....[44]....
        /*10ac*/ 	.word	0x00015700
        /*10b0*/ 	.word	0x00000003
        /*10b4*/ 	.word	0x00028850
        /*10b8*/ 	.short	0x010a
        /*10ba*/ 	.byte	0x3f
	.zero		1


	//   ....[45]....
        /*10bc*/ 	.word	0x00016ae0
        /*10c0*/ 	.word	0x00000005
        /*10c4*/ 	.word	0x00000000
        /*10c8*/ 	.short	0x0101
        /*10ca*/ 	.byte	0x3f
	.zero		1


	//   ....[46]....
        /*10cc*/ 	.word	0x00016da0
        /*10d0*/ 	.word	0x0000000f
        /*10d4*/ 	.word	0x00000000
        /*10d8*/ 	.short	0x0101
        /*10da*/ 	.byte	0x3f
	.zero		1


	//   ....[47]....
        /*10dc*/ 	.word	0x000174c0
        /*10e0*/ 	.word	0x00000003
        /*10e4*/ 	.word	0x00028830
        /*10e8*/ 	.short	0x010a
        /*10ea*/ 	.byte	0x3f
	.zero		1


	//   ....[48]....
        /*10ec*/ 	.word	0x00017510
        /*10f0*/ 	.word	0x00000003
        /*10f4*/ 	.word	0x00028830
        /*10f8*/ 	.short	0x010a
        /*10fa*/ 	.byte	0x3f
	.zero		1


	//   ....[49]....
        /*10fc*/ 	.word	0x00017990
        /*1100*/ 	.word	0x00000003
        /*1104*/ 	.word	0x00028850
        /*1108*/ 	.short	0x010a
        /*110a*/ 	.byte	0x3f
	.zero		1


	//   ....[50]....
        /*110c*/ 	.word	0x000179d0
        /*1110*/ 	.word	0x00000003
        /*1114*/ 	.word	0x00028850
        /*1118*/ 	.short	0x010a
        /*111a*/ 	.byte	0x3f
	.zero		1


	//   ....[51]....
        /*111c*/ 	.word	0x00017ef0
        /*1120*/ 	.word	0x00000003
        /*1124*/ 	.word	0x00000000
        /*1128*/ 	.short	0x0101
        /*112a*/ 	.byte	0x3f
	.zero		1


	//   ....[52]....
        /*112c*/ 	.word	0x0001a0e0
        /*1130*/ 	.word	0x0000000e
        /*1134*/ 	.word	0x00000000
        /*1138*/ 	.short	0x0101
        /*113a*/ 	.byte	0x3f
	.zero		1


	//   ....[53]....
        /*113c*/ 	.word	0x0001a730
        /*1140*/ 	.word	0x0000000b
        /*1144*/ 	.word	0x00028850
        /*1148*/ 	.short	0x010a
        /*114a*/ 	.byte	0x3f
	.zero		1


	//   ....[54]....
        /*114c*/ 	.word	0x0001a7b0
        /*1150*/ 	.word	0x0000000b
        /*1154*/ 	.word	0x00028850
        /*1158*/ 	.short	0x010a
        /*115a*/ 	.byte	0x3f
	.zero		1


	//   ....[55]....
        /*115c*/ 	.word	0x0001adc0
        /*1160*/ 	.word	0x00000000
        /*1164*/ 	.word	0x00000000
        /*1168*/ 	.short	0x0101
        /*116a*/ 	.byte	0x3f
	.zero		1


	//   ....[56]....
        /*116c*/ 	.word	0x0001c2f0
        /*1170*/ 	.word	0x00000000
        /*1174*/ 	.word	0x00000000
        /*1178*/ 	.short	0x0101
        /*117a*/ 	.byte	0x3f
	.zero		1


	//   ....[57]....
        /*117c*/ 	.word	0x0001ea40
        /*1180*/ 	.word	0x00000016
        /*1184*/ 	.word	0x00028820
        /*1188*/ 	.short	0x010a
        /*118a*/ 	.byte	0x3f
	.zero		1


	//   ....[58]....
        /*118c*/ 	.word	0x0001ead0
        /*1190*/ 	.word	0x0000000b
        /*1194*/ 	.word	0x000288a0
        /*1198*/ 	.short	0x010a
        /*119a*/ 	.byte	0x3f
	.zero		1


	//   ....[59]....
        /*119c*/ 	.word	0x0001ee30
        /*11a0*/ 	.word	0x0000000b
        /*11a4*/ 	.word	0x000288c0
        /*11a8*/ 	.short	0x010a
        /*11aa*/ 	.byte	0x3f
	.zero		1


	//   ....[60]....
        /*11ac*/ 	.word	0x0001f260
        /*11b0*/ 	.word	0x0000000c
        /*11b4*/ 	.word	0x000288a0
        /*11b8*/ 	.short	0x010a
        /*11ba*/ 	.byte	0x3f
	.zero		1


	//   ....[61]....
        /*11bc*/ 	.word	0x0001f5a0
        /*11c0*/ 	.word	0x0000000c
        /*11c4*/ 	.word	0x000288c0
        /*11c8*/ 	.short	0x010a
        /*11ca*/ 	.byte	0x3f
	.zero		1


	//   ....[62]....
        /*11cc*/ 	.word	0x00020770
        /*11d0*/ 	.word	0x00000007
        /*11d4*/ 	.word	0x00028840
        /*11d8*/ 	.short	0x010a
        /*11da*/ 	.byte	0x3f
	.zero		1


	//   ....[63]....
        /*11dc*/ 	.word	0x00020ef0
        /*11e0*/ 	.word	0x00000007
        /*11e4*/ 	.word	0x00028830
        /*11e8*/ 	.short	0x0107
        /*11ea*/ 	.byte	0x3f
	.zero		1


	//   ....[64]....
        /*11ec*/ 	.word	0x00020fc0
        /*11f0*/ 	.word	0x00000007
        /*11f4*/ 	.word	0x00028830
        /*11f8*/ 	.short	0x0101
        /*11fa*/ 	.byte	0x3f
	.zero		1


	//   ....[65]....
        /*11fc*/ 	.word	0x00021b00
        /*1200*/ 	.word	0x00000016
        /*1204*/ 	.word	0x00028800
        /*1208*/ 	.short	0x0107
        /*120a*/ 	.byte	0x3f
	.zero		1


	//   ....[66]....
        /*120c*/ 	.word	0x00021c10
        /*1210*/ 	.word	0x00000016
        /*1214*/ 	.word	0x00028800
        /*1218*/ 	.short	0x0101
        /*121a*/ 	.byte	0x3f
	.zero		1


	//   ....[67]....
        /*121c*/ 	.word	0x00021c40
        /*1220*/ 	.word	0x00000016
        /*1224*/ 	.word	0x00028820
        /*1228*/ 	.short	0x010a
        /*122a*/ 	.byte	0x3f
	.zero		1


	//   ....[68]....
        /*122c*/ 	.word	0x00021fd0
        /*1230*/ 	.word	0x00000006
        /*1234*/ 	.word	0x00028840
        /*1238*/ 	.short	0x010a
        /*123a*/ 	.byte	0x3f
	.zero		1


	//   ....[69]....
        /*123c*/ 	.word	0x000224f0
        /*1240*/ 	.word	0x00000006
        /*1244*/ 	.word	0x00028830
        /*1248*/ 	.short	0x0107
        /*124a*/ 	.byte	0x3f
	.zero		1


	//   ....[70]....
        /*124c*/ 	.word	0x000225b0
        /*1250*/ 	.word	0x00000006
        /*1254*/ 	.word	0x00028830
        /*1258*/ 	.short	0x0101
        /*125a*/ 	.byte	0x3f
	.zero		1


	//   ....[71]....
        /*125c*/ 	.word	0x00022610
        /*1260*/ 	.word	0x00000006
        /*1264*/ 	.word	0x00028860
        /*1268*/ 	.short	0x010a
        /*126a*/ 	.byte	0x3f
	.zero		1


	//   ....[72]....
        /*126c*/ 	.word	0x00022b60
        /*1270*/ 	.word	0x00000006
        /*1274*/ 	.word	0x00028850
        /*1278*/ 	.short	0x0107
        /*127a*/ 	.byte	0x3f
	.zero		1


	//   ....[73]....
        /*127c*/ 	.word	0x00022d10
        /*1280*/ 	.word	0x00000006
        /*1284*/ 	.word	0x00028850
        /*1288*/ 	.short	0x0101
        /*128a*/ 	.byte	0x3f
	.zero		1


	//   ....[74]....
        /*128c*/ 	.word	0x00022f30
        /*1290*/ 	.word	0x00000000
        /*1294*/ 	.word	0x00028860
        /*1298*/ 	.short	0x010a
        /*129a*/ 	.byte	0x3f
	.zero		1


	//   ....[75]....
        /*129c*/ 	.word	0x00023460
        /*12a0*/ 	.word	0x00000000
        /*12a4*/ 	.word	0x00028850
        /*12a8*/ 	.short	0x0107
        /*12aa*/ 	.byte	0x3f
	.zero		1


	//   ....[76]....
        /*12ac*/ 	.word	0x00023520
        /*12b0*/ 	.word	0x00000000
        /*12b4*/ 	.word	0x00028850
        /*12b8*/ 	.short	0x0101
        /*12ba*/ 	.byte	0x3f
	.zero		1


	//   ....[77]....
        /*12bc*/ 	.word	0x00024250
        /*12c0*/ 	.word	0x00000007
        /*12c4*/ 	.word	0x00028820
        /*12c8*/ 	.short	0x010a
        /*12ca*/ 	.byte	0x3f
	.zero		1


	//   ....[78]....
        /*12cc*/ 	.word	0x000243c0
        /*12d0*/ 	.word	0x00000005
        /*12d4*/ 	.word	0x00028840
        /*12d8*/ 	.short	0x010a
        /*12da*/ 	.byte	0x3f
	.zero		1


	//   ....[79]....
        /*12dc*/ 	.word	0x00024460
        /*12e0*/ 	.word	0x00000003
        /*12e4*/ 	.word	0x00028840
        /*12e8*/ 	.short	0x010a
        /*12ea*/ 	.byte	0x3f
	.zero		1


	//   ....[80]....
        /*12ec*/ 	.word	0x000244a0
        /*12f0*/ 	.word	0x00000005
        /*12f4*/ 	.word	0x00028860
        /*12f8*/ 	.short	0x010a
        /*12fa*/ 	.byte	0x3f
	.zero		1


	//   ....[81]....
        /*12fc*/ 	.word	0x000244e0
        /*1300*/ 	.word	0x00000003
        /*1304*/ 	.word	0x00028860
        /*1308*/ 	.short	0x010a
        /*130a*/ 	.byte	0x3f
	.zero		1


	//   ....[82]....
        /*130c*/ 	.word	0x00024540
        /*1310*/ 	.word	0x0000005b
        /*1314*/ 	.word	0x00028890
        /*1318*/ 	.short	0x010a
        /*131a*/ 	.byte	0x3f
	.zero		1


	//   ....[83]....
        /*131c*/ 	.word	0x00024a50
        /*1320*/ 	.word	0x0000005b
        /*1324*/ 	.word	0x00028890
        /*1328*/ 	.short	0x010a
        /*132a*/ 	.byte	0x3f
	.zero		1


	//   ....[84]....
        /*132c*/ 	.word	0x00024f50
        /*1330*/ 	.word	0x0000005b
        /*1334*/ 	.word	0x00028890
        /*1338*/ 	.short	0x010a
        /*133a*/ 	.byte	0x3f
	.zero		1


	//   ....[85]....
        /*133c*/ 	.word	0x00025420
        /*1340*/ 	.word	0x0000005b
        /*1344*/ 	.word	0x000288b0
        /*1348*/ 	.short	0x010a
        /*134a*/ 	.byte	0x3f
	.zero		1


	//   ....[86]....
        /*134c*/ 	.word	0x00025c20
        /*1350*/ 	.word	0x00000012
        /*1354*/ 	.word	0x00028800
        /*1358*/ 	.short	0x010a
        /*135a*/ 	.byte	0x3f
	.zero		1


	//   ....[87]....
        /*135c*/ 	.word	0x000267f0
        /*1360*/ 	.word	0x00000012
        /*1364*/ 	.word	0x00028800
        /*1368*/ 	.short	0x010a
        /*136a*/ 	.byte	0x3f
	.zero		1


	//   ....[88]....
        /*136c*/ 	.word	0x00026840
        /*1370*/ 	.word	0x0000000b
        /*1374*/ 	.word	0x00028830
        /*1378*/ 	.short	0x010a
        /*137a*/ 	.byte	0x3f
	.zero		1


	//   ....[89]....
        /*137c*/ 	.word	0x00026890
        /*1380*/ 	.word	0x00000009
        /*1384*/ 	.word	0x00028830
        /*1388*/ 	.short	0x010a
        /*138a*/ 	.byte	0x3f
	.zero		1


	//   ....[90]....
        /*138c*/ 	.word	0x000268e0
        /*1390*/ 	.word	0x00000009
        /*1394*/ 	.word	0x00028850
        /*1398*/ 	.short	0x010a
        /*139a*/ 	.byte	0x3f
	.zero		1


	//   ....[91]....
        /*139c*/ 	.word	0x00026930
        /*13a0*/ 	.word	0x00000003
        /*13a4*/ 	.word	0x00028830
        /*13a8*/ 	.short	0x010a
        /*13aa*/ 	.byte	0x3f
	.zero		1


	//   ....[92]....
        /*13ac*/ 	.word	0x00026980
        /*13b0*/ 	.word	0x00000003
        /*13b4*/ 	.word	0x00028850
        /*13b8*/ 	.short	0x010a
        /*13ba*/ 	.byte	0x3f
	.zero		1


	//   ....[93]....
        /*13bc*/ 	.word	0x000269d0
        /*13c0*/ 	.word	0x00000003
        /*13c4*/ 	.word	0x00028830
        /*13c8*/ 	.short	0x010a
        /*13ca*/ 	.byte	0x3f
	.zero		1


	//   ....[94]....
        /*13cc*/ 	.word	0x00026a20
        /*13d0*/ 	.word	0x00000003
        /*13d4*/ 	.word	0x00028850
        /*13d8*/ 	.short	0x010a
        /*13da*/ 	.byte	0x3f
	.zero		1


	//   ....[95]....
        /*13dc*/ 	.word	0x00026a70
        /*13e0*/ 	.word	0x0000000b
        /*13e4*/ 	.word	0x00028850
        /*13e8*/ 	.short	0x010a
        /*13ea*/ 	.byte	0x3f
	.zero		1


	//   ....[96]....
        /*13ec*/ 	.word	0x00027040
        /*13f0*/ 	.word	0x00000016
        /*13f4*/ 	.word	0x00028820
        /*13f8*/ 	.short	0x010a
        /*13fa*/ 	.byte	0x3f
	.zero		1


	//   ....[97]....
        /*13fc*/ 	.word	0x00027090
        /*1400*/ 	.word	0x0000000b
        /*1404*/ 	.word	0x000288a0
        /*1408*/ 	.short	0x010a
        /*140a*/ 	.byte	0x3f
	.zero		1


	//   ....[98]....
        /*140c*/ 	.word	0x000270e0
        /*1410*/ 	.word	0x0000000b
        /*1414*/ 	.word	0x000288c0
        /*1418*/ 	.short	0x010a
        /*141a*/ 	.byte	0x3f
	.zero		1


	//   ....[99]....
        /*141c*/ 	.word	0x00027130
        /*1420*/ 	.word	0x0000000c
        /*1424*/ 	.word	0x000288a0
        /*1428*/ 	.short	0x010a
        /*142a*/ 	.byte	0x3f
	.zero		1


	//   ....[100]....
        /*142c*/ 	.word	0x00027180
        /*1430*/ 	.word	0x0000000c
        /*1434*/ 	.word	0x000288c0
        /*1438*/ 	.short	0x010a
        /*143a*/ 	.byte	0x3f
	.zero		1


	//   ....[101]....
        /*143c*/ 	.word	0x000272a0
        /*1440*/ 	.word	0x00000007
        /*1444*/ 	.word	0x00028840
        /*1448*/ 	.short	0x010a
        /*144a*/ 	.byte	0x3f
	.zero		1


	//   ....[102]....
        /*144c*/ 	.word	0x00028840
        /*1450*/ 	.word	0x00000016
        /*1454*/ 	.word	0x00028820
        /*1458*/ 	.short	0x010a
        /*145a*/ 	.byte	0x3f
	.zero		1


	//   ....[103]....
        /*145c*/ 	.word	0x00028890
        /*1460*/ 	.word	0x00000006
        /*1464*/ 	.word	0x00028840
        /*1468*/ 	.short	0x010a
        /*146a*/ 	.byte	0x3f
	.zero		1


	//   ....[104]....
        /*146c*/ 	.word	0x00029210
        /*1470*/ 	.word	0x00000006
        /*1474*/ 	.word	0x00028860
        /*1478*/ 	.short	0x010a
        /*147a*/ 	.byte	0x3f
	.zero		1


	//   ....[105]....
        /*147c*/ 	.word	0x00029c90
        /*1480*/ 	.word	0x00000000
        /*1484*/ 	.word	0x00028860
        /*1488*/ 	.short	0x010a
        /*148a*/ 	.byte	0x3f
	.zero		1


	//   ....[106]....
        /*148c*/ 	.word	0x0002b000
        /*1490*/ 	.word	0x00000007
        /*1494*/ 	.word	0x00028820
        /*1498*/ 	.short	0x010a
        /*149a*/ 	.byte	0x3f
	.zero		1


	//   ....[107]....
        /*149c*/ 	.word	0x0002b1a0
        /*14a0*/ 	.word	0x00000005
        /*14a4*/ 	.word	0x00028840
        /*14a8*/ 	.short	0x010a
        /*14aa*/ 	.byte	0x3f
	.zero		1


	//   ....[108]....
        /*14ac*/ 	.word	0x0002b1f0
        /*14b0*/ 	.word	0x00000003
        /*14b4*/ 	.word	0x00028840
        /*14b8*/ 	.short	0x010a
        /*14ba*/ 	.byte	0x3f
	.zero		1


	//   ....[109]....
        /*14bc*/ 	.word	0x0002b240
        /*14c0*/ 	.word	0x00000005
        /*14c4*/ 	.word	0x00028860
        /*14c8*/ 	.short	0x010a
        /*14ca*/ 	.byte	0x3f
	.zero		1


	//----- nvinfo : EIATTR_NUM_MBARRIERS
	.align		4
.L_232:
        /*14cc*/ 	.byte	0x03, 0x38
        /*14ce*/ 	.short	0x0016


	//----- nvinfo : EIATTR_EXIT_INSTR_OFFSETS
	.align		4
        /*14d0*/ 	.byte	0x04, 0x1c
        /*14d2*/ 	.short	(.L_234 - .L_233)


	//   ....[0]....
.L_233:
        /*14d4*/ 	.word	0x00024530


	//----- nvinfo : EIATTR_MAX_THREADS
	.align		4
.L_234:
        /*14d8*/ 	.byte	0x04, 0x05
        /*14da*/ 	.short	(.L_236 - .L_235)
.L_235:
        /*14dc*/ 	.word	0x00000180
        /*14e0*/ 	.word	0x00000001
        /*14e4*/ 	.word	0x00000001


	//----- nvinfo : EIATTR_CRS_STACK_SIZE
	.align		4
.L_236:
        /*14e8*/ 	.byte	0x04, 0x1e
        /*14ea*/ 	.short	(.L_238 - .L_237)
.L_237:
        /*14ec*/ 	.word	0x00000000


	//----- nvinfo : EIATTR_CBANK_PARAM_SIZE
	.align		4
.L_238:
        /*14f0*/ 	.byte	0x03, 0x19
        /*14f2*/ 	.short	0x0af0


	//----- nvinfo : EIATTR_PARAM_CBANK
	.align		4
        /*14f4*/ 	.byte	0x04, 0x0a
        /*14f6*/ 	.short	(.L_240 - .L_239)
	.align		4
.L_239:
        /*14f8*/ 	.word	index@(.nv.constant0._ZN7cutlass13device_kernelIN5flash11enable_sm90INS1_16FlashAttnFwdSm90INS1_25CollectiveMainloopFwdSm90ILi2EN4cute5tupleIJNS5_1CILi1EEES8_S8_EEENS6_IJNS7_ILi128EEESA_SA_EEELi128ENS_10bfloat16_tEfNS_4arch4Sm90ELb0ELb1ELb0ELb1ELb1ELb1ELb0ELb1ELb1ELb1ELb0ELb0EEENS1_21CollectiveEpilogueFwdISB_S9_SC_SE_Li256ELb1ELb1ELb0ELb0EEENS1_36VarlenDynamicPersistentTileSchedulerILi128ELi128ELi256ELi128ELb0ELb1ELb1ELb1ELb0ELb1EEEEEEEEEvNT_6ParamsE)
        /*14fc*/ 	.short	0x0210
        /*14fe*/ 	.short	0x0af0


	//----- nvinfo : EIATTR_SW_WAR
	.align		4
.L_240:
        /*1500*/ 	.byte	0x04, 0x36
        /*1502*/ 	.short	(.L_242 - .L_241)
.L_241:
        /*1504*/ 	.word	0x00000008
.L_242:


//--------------------- .nv.info._ZN7cutlass13device_kernelIN5flash11enable_sm90INS1_16FlashAttnFwdSm90INS1_25CollectiveMainloopFwdSm90ILi2EN4cute5tupleIJNS5_1CILi1EEES8_S8_EEENS6_IJNS7_ILi128EEESA_SA_EEELi128ENS_10bfloat16_tEfNS_4arch4Sm90ELb1ELb0ELb0ELb0ELb1ELb0ELb0ELb1ELb1ELb1ELb0ELb0EEENS1_21CollectiveEpilogueFwdISB_S9_SC_SE_Li256ELb0ELb1ELb0ELb0EEENS1_30DynamicPersistentTileSchedulerILi256ELi128ELb0ELb1ELb1EEEEEEEEEvNT_6ParamsE --------------------------
	.section	.nv.info._ZN7cutlass13device_kernelIN5flash11enable_sm90INS1_16FlashAttnFwdSm90INS1_25CollectiveMainloopFwdSm90ILi2EN4cute5tupleIJNS5_1CILi1EEES8_S8_EEENS6_IJNS7_ILi128EEESA_SA_EEELi128ENS_10bfloat16_tEfNS_4arch4Sm90ELb1ELb0ELb0ELb0ELb1ELb0ELb0ELb1ELb1ELb1ELb0ELb0EEENS1_21CollectiveEpilogueFwdISB_S9_SC_SE_Li256ELb0ELb1ELb0ELb0EEENS1_30DynamicPersistentTileSchedulerILi256ELi128ELb0ELb1ELb1EEEEEEEEEvNT_6ParamsE,"",@"SHT_CUDA_INFO"
	.sectionflags	@""
	.align	4


	//----- nvinfo : EIATTR_CUDA_API_VERSION
	.align		4
        /*0000*/ 	.byte	0x04, 0x37
        /*0002*/ 	.short	(.L_244 - .L_243)
.L_243:
        /*0004*/ 	.word	0x00000082


	//----- nvinfo : EIATTR_KPARAM_INFO
	.align		4
.L_244:
        /*0008*/ 	.byte	0x04, 0x17
        /*000a*/ 	.short	(.L_246 - .L_245)
.L_245:
        /*000c*/ 	.word	0x00000000
        /*0010*/ 	.short	0x0000
        /*0012*/ 	.short	0x0070
        /*0014*/ 	.byte	0x00, 0xf0, 0x01, 0x2a


	//----- nvinfo : EIATTR_SPARSE_MMA_MASK
	.align		4
.L_246:
        /*0018*/ 	.byte	0x03, 0x50
        /*001a*/ 	.short	0x0000


	//----- nvinfo : EIATTR_MAXREG_COUNT
	.align		4
        /*001c*/ 	.byte	0x03, 0x1b
        /*001e*/ 	.short	0x00a8


	//----- nvinfo : EIATTR_NUM_BARRIERS
	.align		4
        /*0020*/ 	.byte	0x02, 0x4c
        /*0022*/ 	.byte	0x10
	.zero		1


	//----- nvinfo : EIATTR_EXTERNS
	.align		4
        /*0024*/ 	.byte	0x04, 0x0f
        /*0026*/ 	.short	(.L_248 - .L_247)


	//   ....[0]....
	.align		4
.L_247:
        /*0028*/ 	.word	index@(__assertfail)


	//----- nvinfo : EIATTR_MERCURY_ISA_VERSION
	.align		4
.L_248:
        /*002c*/ 	.byte	0x03, 0x5f
        /*002e*/ 	.short	0x0101


	//----- nvinfo : EIATTR_INT_WARP_WIDE_INSTR_OFFSETS
	.align		4
        /*0030*/ 	.byte	0x04, 0x31
        /*0032*/ 	.short	(.L_250 - .L_249)


	//   ....[0]....
.L_249:
        /*0034*/ 	.word	0x000000b0


	//   ....[1]....
        /*0038*/ 	.word	0x000000c0


	//   ....[2]....
        /*003c*/ 	.word	0x00000160


	//   ....[3]....
        /*0040*/ 	.word	0x0000b4b0


	//   ....[4]....
        /*0044*/ 	.word	0x0000b540


	//   ....[5]....
        /*0048*/ 	.word	0x0000e180


	//   ....[6]....
        /*004c*/ 	.word	0x0000e210


	//----- nvinfo : EIATTR_COOP_GROUP_MASK_REGIDS
	.align		4
.L_250:
        /*0050*/ 	.byte	0x04, 0x29
        /*0052*/ 	.short	(.L_252 - .L_251)


	//   ....[0]....
.L_251:
        /*0054*/ 	.word	0xffffffff


	//   ....[1]....
        /*0058*/ 	.word	0xffffffff


	//   ....[2]....
        /*005c*/ 	.word	0xffffffff


	//   ....[3]....
        /*0060*/ 	.word	0xffffffff


	//   ....[4]....
        /*0064*/ 	.word	0xffffffff


	//   ....[5]....
        /*0068*/ 	.word	0xffffffff


	//   ....[6]....
        /*006c*/ 	.word	0xffffffff


	//   ....[7]....
        /*0070*/ 	.word	0xffffffff


	//   ....[8]....
        /*0074*/ 	.word	0xffffffff


	//   ....[9]....
        /*0078*/ 	.word	0xffffffff


	//   ....[10]....
        /*007c*/ 	.word	0xffffffff


	//   ....[11]....
        /*0080*/ 	.word	0xffffffff


	//   ....[12]....
        /*0084*/ 	.word	0xffffffff


	//   ....[13]....
        /*0088*/ 	.word	0xffffffff


	//   ....[14]....
        /*008c*/ 	.word	0xffffffff


	//   ....[15]....
        /*0090*/ 	.word	0xffffffff


	//   ....[16]....
        /*0094*/ 	.word	0xffffffff


	//   ....[17]....
        /*0098*/ 	.word	0xffffffff


	//   ....[18]....
        /*009c*/ 	.word	0xffffffff


	//   ....[19]....
        /*00a0*/ 	.word	0xffffffff


	//   ....[20]....
        /*00a4*/ 	.word	0xffffffff


	//   ....[21]....
        /*00a8*/ 	.word	0xffffffff


	//   ....[22]....
        /*00ac*/ 	.word	0xffffffff


	//   ....[23]....
        /*00b0*/ 	.word	0xffffffff


	//   ....[24]....
        /*00b4*/ 	.word	0xffffffff


	//   ....[25]....
        /*00b8*/ 	.word	0xffffffff


	//   ....[26]....
        /*00bc*/ 	.word	0xffffffff


	//   ....[27]....
        /*00c0*/ 	.word	0xffffffff


	//   ....[28]....
        /*00c4*/ 	.word	0xffffffff


	//   ....[29]....
        /*00c8*/ 	.word	0xffffffff


	//   ....[30]....
        /*00cc*/ 	.word	0xffffffff


	//   ....[31]....
        /*00d0*/ 	.word	0xffffffff


	//   ....[32]....
        /*00d4*/ 	.word	0xffffffff


	//   ....[33]....
        /*00d8*/ 	.word	0xffffffff


	//   ....[34]....
        /*00dc*/ 	.word	0xffffffff


	//   ....[35]....
        /*00e0*/ 	.word	0xffffffff


	//   ....[36]....
        /*00e4*/ 	.word	0xffffffff


	//   ....[37]....
        /*00e8*/ 	.word	0xffffffff


	//   ....[38]....
        /*00ec*/ 	.word	0xffffffff


	//   ....[39]....
        /*00f0*/ 	.word	0xffffffff


	//   ....[40]....
        /*00f4*/ 	.word	0xffffffff


	//   ....[41]....
        /*00f8*/ 	.word	0xffffffff


	//   ....[42]....
        /*00fc*/ 	.word	0xffffffff


	//   ....[43]....
        /*0100*/ 	.word	0xffffffff


	//   ....[44]....
        /*0104*/ 	.word	0xffffffff


	//   ....[45]....
        /*0108*/ 	.word	0xffffffff


	//   ....[46]....
        /*010c*/ 	.word	0xffffffff


	//   ....[47]....
        /*0110*/ 	.word	0xffffffff


	//   ....[48]....
        /*0114*/ 	.word	0xffffffff


	//   ....[49]....
        /*0118*/ 	.word	0xffffffff


	//   ....[50]....
        /*011c*/ 	.word	0xffffffff


	//   ....[51]....
        /*0120*/ 	.word	0xffffffff


	//   ....[52]....
        /*0124*/ 	.word	0xffffffff


	//   ....[53]....
        /*0128*/ 	.word	0xffffffff


	//   ....[54]....
        /*012c*/ 	.word	0xffffffff


	//   ....[55]....
        /*0130*/ 	.word	0xffffffff


	//   ....[56]....
        /*0134*/ 	.word	0xffffffff


	//   ....[57]....
        /*0138*/ 	.word	0xffffffff


	//   ....[58]....
        /*013c*/ 	.word	0xffffffff


	//   ....[59]....
        /*0140*/ 	.word	0xffffffff


	//   ....[60]....
        /*0144*/ 	.word	0xffffffff


	//   ....[61]....
        /*0148*/ 	.word	0xffffffff


	//   ....[62]....
        /*014c*/ 	.word	0xffffffff


	//   ....[63]....
        /*0150*/ 	.word	0xffffffff


	//   ....[64]....
        /*0154*/ 	.word	0xffffffff


	//   ....[65]....
        /*0158*/ 	.word	0xffffffff


	//   ....[66]....
        /*015c*/ 	.word	0xffffffff


	//   ....[67]....
        /*0160*/ 	.word	0xffffffff


	//   ....[68]....
        /*0164*/ 	.word	0xffffffff


	//   ....[69]....
        /*0168*/ 	.word	0xffffffff


	//   ....[70]....
        /*016c*/ 	.word	0xffffffff


	//   ....[71]....
        /*0170*/ 	.word	0xffffffff


	//   ....[72]....
        /*0174*/ 	.word	0xffffffff


	//   ....[73]....
        /*0178*/ 	.word	0xffffffff


	//   ....[74]....
        /*017c*/ 	.word	0xffffffff


	//   ....[75]....
        /*0180*/ 	.word	0xffffffff


	//   ....[76]....
        /*0184*/ 	.word	0xffffffff


	//   ....[77]....
        /*0188*/ 	.word	0xffffffff


	//   ....[78]....
        /*018c*/ 	.word	0xffffffff


	//   ....[79]....
        /*0190*/ 	.word	0xffffffff


	//   ....[80]....
        /*0194*/ 	.word	0xffffffff


	//   ....[81]....
        /*0198*/ 	.word	0xffffffff


	//   ....[82]....
        /*019c*/ 	.word	0xffffffff


	//   ....[83]....
        /*01a0*/ 	.word	0xffffffff


	//   ....[84]....
        /*01a4*/ 	.word	0xffffffff


	//   ....[85]....
        /*01a8*/ 	.word	0xffffffff


	//   ....[86]....
        /*01ac*/ 	.word	0xffffffff


	//   ....[87]....
        /*01b0*/ 	.word	0xffffffff


	//   ....[88]....
        /*01b4*/ 	.word	0xffffffff


	//   ....[89]....
        /*01b8*/ 	.word	0xffffffff


	//   ....[90]....
        /*01bc*/ 	.word	0xffffffff


	//   ....[91]....
        /*01c0*/ 	.word	0xffffffff


	//   ....[92]....
        /*01c4*/ 	.word	0xffffffff


	//   ....[93]....
        /*01c8*/ 	.word	0xffffffff


	//   ....[94]....
        /*01cc*/ 	.word	0xffffffff


	//   ....[95]....
        /*01d0*/ 	.word	0xffffffff


	//   ....[96]....
        /*01d4*/ 	.word	0xffffffff


	//   ....[97]....
        /*01d8*/ 	.word	0xffffffff


	//   ....[98]....
        /*01dc*/ 	.word	0xffffffff


	//   ....[99]....
        /*01e0*/ 	.word	0xffffffff


	//   ....[100]....
        /*01e4*/ 	.word	0xffffffff


	//   ....[101]....
        /*01e8*/ 	.word	0xffffffff


	//   ....[102]....
        /*01ec*/ 	.word	0xffffffff


	//   ....[103]....
        /*01f0*/ 	.word	0xffffffff


	//   ....[104]....
        /*01f4*/ 	.word	0xffffffff


	//   ....[105]....
        /*01f8*/ 	.word	0xffffffff


	//   ....[106]....
        /*01fc*/ 	.word	0xffffffff


	//   ....[107]....
        /*0200*/ 	.word	0xffffffff


	//   ....[108]....
        /*0204*/ 	.word	0xffffffff


	//   ....[109]....
        /*0208*/ 	.word	0xffffffff


	//   ....[110]....
        /*020c*/ 	.word	0xffffffff


	//   ....[111]....
        /*0210*/ 	.word	0xffffffff


	//   ....[112]....
        /*0214*/ 	.word	0xffffffff


	//   ....[113]....
        /*0218*/ 	.word	0xffffffff


	//   ....[114]....
        /*021c*/ 	.word	0xffffffff


	//   ....[115]....
        /*0220*/ 	.word	0xffffffff


	//   ....[116]....
        /*0224*/ 	.word	0xffffffff


	//   ....[117]....
        /*0228*/ 	.word	0xffffffff


	//   ....[118]....
        /*022c*/ 	.word	0xffffffff


	//   ....[119]....
        /*0230*/ 	.word	0xffffffff


	//   ....[120]....
        /*0234*/ 	.word	0xffffffff


	//   ....[121]....
        /*0238*/ 	.word	0xffffffff


	//   ....[122]....
        /*023c*/ 	.word	0xffffffff


	//   ....[123]....
        /*0240*/ 	.word	0xffffffff


	//   ....[124]....
        /*0244*/ 	.word	0xffffffff


	//   ....[125]....
        /*0248*/ 	.word	0xffffffff


	//   ....[126]....
        /*024c*/ 	.word	0xffffffff


	//   ....[127]....
        /*0250*/ 	.word	0xffffffff


	//   ....[128]....
        /*0254*/ 	.word	0xffffffff


	//   ....[129]....
        /*0258*/ 	.word	0xffffffff


	//   ....[130]....
        /*025c*/ 	.word	0x0500000f


	//   ....[131]....
        /*0260*/ 	.word	0x0500000f


	//   ....[132]....
        /*0264*/ 	.word	0x0500000f


	//   ....[133]....
        /*0268*/ 	.word	0x0500000f


	//   ....[134]....
        /*026c*/ 	.word	0x0500000f


	//   ....[135]....
        /*0270*/ 	.word	0x0500000f


	//   ....[136]....
        /*0274*/ 	.word	0x0500000f


	//   ....[137]....
        /*0278*/ 	.word	0x0500000f


	//   ....[138]....
        /*027c*/ 	.word	0x0500000f


	//   ....[139]....
        /*0280*/ 	.word	0x0500000f


	//   ....[140]....
        /*0284*/ 	.word	0x0500000f


	//   ....[141]....
        /*0288*/ 	.word	0x0500000f


	//   ....[142]....
        /*028c*/ 	.word	0x0500000f


	//   ....[143]....
        /*0290*/ 	.word	0x0500000f


	//   ....[144]....
        /*0294*/ 	.word	0x0500000f


	//   ....[145]....
        /*0298*/ 	.word	0x0500000f


	//   ....[146]....
        /*029c*/ 	.word	0x0500000f


	//   ....[147]....
        /*02a0*/ 	.word	0x0500000f


	//   ....[148]....
        /*02a4*/ 	.word	0x0500000f


	//   ....[149]....
        /*02a8*/ 	.word	0x0500000f


	//   ....[150]....
        /*02ac*/ 	.word	0x0500000f


	//   ....[151]....
        /*02b0*/ 	.word	0x0500000f


	//   ....[152]....
        /*02b4*/ 	.word	0x0500000f


	//   ....[153]....
        /*02b8*/ 	.word	0x0500000f


	//   ....[154]....
        /*02bc*/ 	.word	0x0500000f


	//   ....[155]....
        /*02c0*/ 	.word	0x0500000f


	//   ....[156]....
        /*02c4*/ 	.word	0x0500000f


	//   ....[157]....
        /*02c8*/ 	.word	0x0500000f


	//   ....[158]....
        /*02cc*/ 	.word	0x0500000f


	//   ....[159]....
        /*02d0*/ 	.word	0x0500000f


	//   ....[160]....
        /*02d4*/ 	.word	0x0500000f


	//   ....[161]....
        /*02d8*/ 	.word	0x0500000f


	//   ....[162]....
        /*02dc*/ 	.word	0x0500000f


	//   ....[163]....
        /*02e0*/ 	.word	0x0500000f


	//   ....[164]....
        /*02e4*/ 	.word	0x0500000f


	//   ....[165]....
        /*02e8*/ 	.word	0x0500000f


	//   ....[166]....
        /*02ec*/ 	.word	0x0500000f


	//   ....[167]....
        /*02f0*/ 	.word	0x0500000f


	//   ....[168]....
        /*02f4*/ 	.word	0x0500000f


	//   ....[169]....
        /*02f8*/ 	.word	0x0500000f


	//   ....[170]....
        /*02fc*/ 	.word	0x0500000f


	//   ....[171]....
        /*0300*/ 	.word	0x0500000f


	//   ....[172]....
        /*0304*/ 	.word	0x0500000f


	//   ....[173]....
        /*0308*/ 	.word	0x0500000f


	//   ....[174]....
        /*030c*/ 	.word	0x0500000f


	//   ....[175]....
        /*0310*/ 	.word	0x0500000f


	//   ....[176]....
        /*0314*/ 	.word	0x0500000f


	//   ....[177]....
        /*0318*/ 	.word	0x0500000f


	//   ....[178]....
        /*031c*/ 	.word	0x0500000f


	//   ....[179]....
        /*0320*/ 	.word	0x0500000f


	//   ....[180]....
        /*0324*/ 	.word	0x0500000f


	//   ....[181]....
        /*0328*/ 	.word	0x0500000f


	//   ....[182]....
        /*032c*/ 	.word	0x0500000f


	//   ....[183]....
        /*0330*/ 	.word	0x0500000f


	//   ....[184]....
        /*0334*/ 	.word	0x0500000f


	//   ....[185]....
        /*0338*/ 	.word	0x0500000f


	//   ....[186]....
        /*033c*/ 	.word	0x0500000f


	//   ....[187]....
        /*0340*/ 	.word	0x0500000f


	//   ....[188]....
        /*0344*/ 	.word	0x0500000f


	//   ....[189]....
        /*0348*/ 	.word	0x0500000f


	//   ....[190]....
        /*034c*/ 	.word	0x0500000f


	//   ....[191]....
        /*0350*/ 	.word	0x0500000f


	//   ....[192]....
        /*0354*/ 	.word	0x0500000f


	//   ....[193]....
        /*0358*/ 	.word	0x0500000f


	//   ....[194]....
        /*035c*/ 	.word	0x0500000f


	//   ....[195]....
        /*0360*/ 	.word	0x0500000f


	//   ....[196]....
        /*0364*/ 	.word	0x0500000f


	//   ....[197]....
        /*0368*/ 	.word	0x0500000f


	//   ....[198]....
        /*036c*/ 	.word	0x0500000f


	//   ....[199]....
        /*0370*/ 	.word	0x0500000f


	//   ....[200]....
        /*0374*/ 	.word	0x0500000f


	//   ....[201]....
        /*0378*/ 	.word	0x0500000f


	//   ....[202]....
        /*037c*/ 	.word	0x0500000f


	//   ....[203]....
        /*0380*/ 	.word	0x0500000f


	//   ....[204]....
        /*0384*/ 	.word	0x0500000f


	//   ....[205]....
        /*0388*/ 	.word	0x0500000f


	//   ....[206]....
        /*038c*/ 	.word	0x0500000f


	//   ....[207]....
        /*0390*/ 	.word	0x0500000f


	//   ....[208]....
        /*0394*/ 	.word	0x0500000f


	//   ....[209]....
        /*0398*/ 	.word	0x0500000f


	//   ....[210]....
        /*039c*/ 	.word	0x0500000f


	//   ....[211]....
        /*03a0*/ 	.word	0x0500000f


	//   ....[212]....
        /*03a4*/ 	.word	0x0500000f


	//----- nvinfo : EIATTR_COOP_GROUP_INSTR_OFFSETS
	.align		4
.L_252:
        /*03a8*/ 	.byte	0x04, 0x28
        /*03aa*/ 	.short	(.L_254 - .L_253)


	//   ....[0]....
.L_253:
        /*03ac*/ 	.word	0x00000070


	//   ....[1]....
        /*03b0*/ 	.word	0x00000080


	//   ....[2]....
        /*03b4*/ 	.word	0x000002c0


	//   ....[3]....
        /*03b8*/ 	.word	0x00000420


	//   ....[4]....
        /*03bc*/ 	.word	0x00000540


	//   ....[5]....
        /*03c0*/ 	.word	0x000006a0


	//   ....[6]....
        /*03c4*/ 	.word	0x000013a0


	//   ....[7]....
        /*03c8*/ 	.word	0x00001cb0


	//   ....[8]....
        /*03cc*/ 	.word	0x00001cf0


	//   ....[9]....
        /*03d0*/ 	.word	0x00002440


	//   ....[10]....
        /*03d4*/ 	.word	0x00002510


	//   ....[11]....
        /*03d8*/ 	.word	0x00002ee0


	//   ....[12]....
        /*03dc*/ 	.word	0x00002f50


	//   ....[13]....
        /*03e0*/ 	.word	0x00004350


	//   ....[14]....
        /*03e4*/ 	.word	0x00004370


	//   ....[15]....
        /*03e8*/ 	.word	0x00004a20


	//   ....[16]....
        /*03ec*/ 	.word	0x00004a70


	//   ....[17]....
        /*03f0*/ 	.word	0x000053a0


	//   ....[18]....
        /*03f4*/ 	.word	0x00005420


	//   ....[19]....
        /*03f8*/ 	.word	0x000070e0


	//   ....[20]....
        /*03fc*/ 	.word	0x000070f0


	//   ....[21]....
        /*0400*/ 	.word	0x00007130


	//   ....[22]....
        /*0404*/ 	.word	0x00007140


	//   ....[23]....
        /*0408*/ 	.word	0x000085c0


	//   ....[24]....
        /*040c*/ 	.word	0x000085f0


	//   ....[25]....
        /*0410*/ 	.word	0x000086c0


	//   ....[26]....
        /*0414*/ 	.word	0x000086d0


	//   ....[27]....
        /*0418*/ 	.word	0x00009810


	//   ....[28]....
        /*041c*/ 	.word	0x00009840


	//   ....[29]....
        /*0420*/ 	.word	0x00009870


	//   ....[30]....
        /*0424*/ 	.word	0x000098a0


	//   ....[31]....
        /*0428*/ 	.word	0x00009e10


	//   ....[32]....
        /*042c*/ 	.word	0x00009e50


	//   ....[33]....
        /*0430*/ 	.word	0x00009f10


	//   ....[34]....
        /*0434*/ 	.word	0x00009f30


	//   ....[35]....
        /*0438*/ 	.word	0x00009ff0


	//   ....[36]....
        /*043c*/ 	.word	0x0000a010


	//   ....[37]....
        /*0440*/ 	.word	0x0000a0e0


	//   ....[38]....
        /*0444*/ 	.word	0x0000a100


	//   ....[39]....
        /*0448*/ 	.word	0x0000a780


	//   ....[40]....
        /*044c*/ 	.word	0x0000a7b0


	//   ....[41]....
        /*0450*/ 	.word	0x0000a880


	//   ....[42]....
        /*0454*/ 	.word	0x0000a8a0


	//   ....[43]....
        /*0458*/ 	.word	0x0000a960


	//   ....[44]....
        /*045c*/ 	.word	0x0000a980


	//   ....[45]....
        /*0460*/ 	.word	0x0000aa50


	//   ....[46]....
        /*0464*/ 	.word	0x0000aa70


	//   ....[47]....
        /*0468*/ 	.word	0x0000abe0


	//   ....[48]....
        /*046c*/ 	.word	0x0000bfc0


	//   ....[49]....
        /*0470*/ 	.word	0x0000bfe0


	//   ....[50]....
        /*0474*/ 	.word	0x0000bff0


	//   ....[51]....
        /*0478*/ 	.word	0x0000c030


	//   ....[52]....
        /*047c*/ 	.word	0x0000c0b0


	//   ....[53]....
        /*0480*/ 	.word	0x0000c0d0


	//   ....[54]....
        /*0484*/ 	.word	0x0000c150


	//   ....[55]....
        /*0488*/ 	.word	0x0000c170


	//   ....[56]....
        /*048c*/ 	.word	0x0000c1f0


	//   ....[57]....
        /*0490*/ 	.word	0x0000c210


	//   ....[58]....
        /*0494*/ 	.word	0x0000c290


	//   ....[59]....
        /*0498*/ 	.word	0x0000c2b0


	//   ....[60]....
        /*049c*/ 	.word	0x0000c330


	//   ....[61]....
        /*04a0*/ 	.word	0x0000c350


	//   ....[62]....
        /*04a4*/ 	.word	0x0000c3d0


	//   ....[63]....
        /*04a8*/ 	.word	0x0000c3f0


	//   ....[64]....
        /*04ac*/ 	.word	0x0000ca30


	//   ....[65]....
        /*04b0*/ 	.word	0x0000ca50


	//   ....[66]....
        /*04b4*/ 	.word	0x0000ca70


	//   ....[67]....
        /*04b8*/ 	.word	0x0000cad0


	//   ....[68]....
        /*04bc*/ 	.word	0x0000cb40


	//   ....[69]....
        /*04c0*/ 	.word	0x0000cb60


	//   ....[70]....
        /*04c4*/ 	.word	0x0000cbe0


	//   ....[71]....
        /*04c8*/ 	.word	0x0000cc00


	//   ....[72]....
        /*04cc*/ 	.word	0x0000cc80


	//   ....[73]....
        /*04d0*/ 	.word	0x0000cca0


	//   ....[74]....
        /*04d4*/ 	.word	0x0000cd20


	//   ....[75]....
        /*04d8*/ 	.word	0x0000cd50


	//   ....[76]....
        /*04dc*/ 	.word	0x0000cdc0


	//   ....[77]....
        /*04e0*/ 	.word	0x0000cde0


	//   ....[78]....
        /*04e4*/ 	.word	0x0000ce60


	//   ....[79]....
        /*04e8*/ 	.word	0x0000ce80


	//   ....[80]....
        /*04ec*/ 	.word	0x0000d540


	//   ....[81]....
        /*04f0*/ 	.word	0x0000d570


	//   ....[82]....
        /*04f4*/ 	.word	0x0000d580


	//   ....[83]....
        /*04f8*/ 	.word	0x0000d5d0


	//   ....[84]....
        /*04fc*/ 	.word	0x0000d5e0


	//   ....[85]....
        /*0500*/ 	.word	0x0000d630


	//   ....[86]....
        /*0504*/ 	.word	0x0000d640


	//   ....[87]....
        /*0508*/ 	.word	0x0000d690


	//   ....[88]....
        /*050c*/ 	.word	0x0000d6a0


	//   ....[89]....
        /*0510*/ 	.word	0x0000d6f0


	//   ....[90]....
        /*0514*/ 	.word	0x0000d700


	//   ....[91]....
        /*0518*/ 	.word	0x0000d750


	//   ....[92]....
        /*051c*/ 	.word	0x0000d760


	//   ....[93]....
        /*0520*/ 	.word	0x0000d7b0


	//   ....[94]....
        /*0524*/ 	.word	0x0000d7c0


	//   ....[95]....
        /*0528*/ 	.word	0x0000d7d0


	//   ....[96]....
        /*052c*/ 	.word	0x0000da70


	//   ....[97]....
        /*0530*/ 	.word	0x0000da90


	//   ....[98]....
        /*0534*/ 	.word	0x0000dab0


	//   ....[99]....
        /*0538*/ 	.word	0x0000db10


	//   ....[100]....
        /*053c*/ 	.word	0x0000db30


	//   ....[101]....
        /*0540*/ 	.word	0x0000db90


	//   ....[102]....
        /*0544*/ 	.word	0x0000dbb0


	//   ....[103]....
        /*0548*/ 	.word	0x0000dc10


	//   ....[104]....
        /*054c*/ 	.word	0x0000dc30


	//   ....[105]....
        /*0550*/ 	.word	0x0000dc90


	//   ....[106]....
        /*0554*/ 	.word	0x0000dcb0


	//   ....[107]....
        /*0558*/ 	.word	0x0000dd10


	//   ....[108]....
        /*055c*/ 	.word	0x0000dd30


	//   ....[109]....
        /*0560*/ 	.word	0x0000dd90


	//   ....[110]....
        /*0564*/ 	.word	0x0000ddb0


	//   ....[111]....
        /*0568*/ 	.word	0x0000ddc0


	//   ....[112]....
        /*056c*/ 	.word	0x0000e360


	//   ....[113]....
        /*0570*/ 	.word	0x0000e380


	//   ....[114]....
        /*0574*/ 	.word	0x0000e3a0


	//   ....[115]....
        /*0578*/ 	.word	0x0000e3e0


	//   ....[116]....
        /*057c*/ 	.word	0x0000e430


	//   ....[117]....
        /*0580*/ 	.word	0x0000e460


	//   ....[118]....
        /*0584*/ 	.word	0x0000e4b0


	//   ....[119]....
        /*0588*/ 	.word	0x0000e4e0


	//   ....[120]....
        /*058c*/ 	.word	0x0000e530


	//   ....[121]....
        /*0590*/ 	.word	0x0000e560


	//   ....[122]....
        /*0594*/ 	.word	0x0000e5b0


	//   ....[123]....
        /*0598*/ 	.word	0x0000e5e0


	//   ....[124]....
        /*059c*/ 	.word	0x0000e630


	//   ....[125]....
        /*05a0*/ 	.word	0x0000e660


	//   ....[126]....
        /*05a4*/ 	.word	0x0000e6b0


	//   ....[127]....
        /*05a8*/ 	.word	0x0000e6e0


	//   ....[128]....
        /*05ac*/ 	.word	0x0000e9c0


	//   ....[129]....
        /*05b0*/ 	.word	0x0000eb90


	//   ....[130]....
        /*05b4*/ 	.word	0x0000f120


	//   ....[131]....
        /*05b8*/ 	.word	0x0000f200


	//   ....[132]....
        /*05bc*/ 	.word	0x0000f2a0


	//   ....[133]....
        /*05c0*/ 	.word	0x0000f320


	//   ....[134]....
        /*05c4*/ 	.word	0x0000f3e0


	//   ....[135]....
        /*05c8*/ 	.word	0x0000f450


	//   ....[136]....
        /*05cc*/ 	.word	0x0000f520


	//   ....[137]....
        /*05d0*/ 	.word	0x0000f5a0


	//   ....[138]....
        /*05d4*/ 	.word	0x0000f670


	//   ....[139]....
        /*05d8*/ 	.word	0x0000f6f0


	//   ....[140]....
        /*05dc*/ 	.word	0x0000f7c0


	//   ....[141]....
        /*05e0*/ 	.word	0x0000f840


	//   ....[142]....
        /*05e4*/ 	.word	0x0000f910


	//   ....[143]....
        /*05e8*/ 	.word	0x0000f990


	//   ....[144]....
        /*05ec*/ 	.word	0x0000fa60


	//   ....[145]....
        /*05f0*/ 	.word	0x0000fae0


	//   ....[146]....
        /*05f4*/ 	.word	0x0000fba0


	//   ....[147]....
        /*05f8*/ 	.word	0x0000fc30


	//   ....[148]....
        /*05fc*/ 	.word	0x0000fcb0


	//   ....[149]....
        /*0600*/ 	.word	0x0000fd30


	//   ....[150]....
        /*0604*/ 	.word	0x0000fde0


	//   ....[151]....
        /*0608*/ 	.word	0x0000fe50


	//   ....[152]....
        /*060c*/ 	.word	0x0000ff30


	//   ....[153]....
        /*0610*/ 	.word	0x0000ffa0


	//   ....[154]....
        /*0614*/ 	.word	0x00010080


	//   ....[155]....
        /*0618*/ 	.word	0x000100f0


	//   ....[156]....
        /*061c*/ 	.word	0x000101d0


	//   ....[157]....
        /*0620*/ 	.word	0x00010240


	//   ....[158]....
        /*0624*/ 	.word	0x00010320


	//   ....[159]....
        /*0628*/ 	.word	0x00010390


	//   ....[160]....
        /*062c*/ 	.word	0x00010470


	//   ....[161]....
        /*0630*/ 	.word	0x000104e0


	//   ....[162]....
        /*0634*/ 	.word	0x000105a0


	//   ....[163]....
        /*0638*/ 	.word	0x000106d0


	//   ....[164]....
        /*063c*/ 	.word	0x00010780


	//   ....[165]....
        /*0640*/ 	.word	0x000107e0


	//   ....[166]....
        /*0644*/ 	.word	0x000108a0


	//   ....[167]....
        /*0648*/ 	.word	0x00010900


	//   ....[168]....
        /*064c*/ 	.word	0x000109c0


	//   ....[169]....
        /*0650*/ 	.word	0x00010a20


	//   ....[170]....
        /*0654*/ 	.word	0x00010ae0


	//   ....[171]....
        /*0658*/ 	.word	0x00010b40


	//   ....[172]....
        /*065c*/ 	.word	0x00010c00


	//   ....[173]....
        /*0660*/ 	.word	0x00010c60


	//   ....[174]....
        /*0664*/ 	.word	0x00010d20


	//   ....[175]....
        /*0668*/ 	.word	0x00010d80


	//   ....[176]....
        /*066c*/ 	.word	0x00010e40


	//   ....[177]....
        /*0670*/ 	.word	0x00010ea0


	//   ....[178]....
        /*0674*/ 	.word	0x00010f60


	//   ....[179]....
        /*0678*/ 	.word	0x00011040


	//   ....[180]....
        /*067c*/ 	.word	0x000110e0


	//   ....[181]....
        /*0680*/ 	.word	0x00011140


	//   ....[182]....
        /*0684*/ 	.word	0x00011210


	//   ....[183]....
        /*0688*/ 	.word	0x00011270


	//   ....[184]....
        /*068c*/ 	.word	0x00011340


	//   ....[185]....
        /*0690*/ 	.word	0x000113a0


	//   ....[186]....
        /*0694*/ 	.word	0x00011470


	//   ....[187]....
        /*0698*/ 	.word	0x000114d0


	//   ....[188]....
        /*069c*/ 	.word	0x000115a0


	//   ....[189]....
        /*06a0*/ 	.word	0x00011600


	//   ....[190]....
        /*06a4*/ 	.word	0x000116d0


	//   ....[191]....
        /*06a8*/ 	.word	0x00011730


	//   ....[192]....
        /*06ac*/ 	.word	0x00011800


	//   ....[193]....
        /*06b0*/ 	.word	0x00011860


	//   ....[194]....
        /*06b4*/ 	.word	0x00011920


	//   ....[195]....
        /*06b8*/ 	.word	0x00011a40


	//   ....[196]....
        /*06bc*/ 	.word	0x00011ae0


	//   ....[197]....
        /*06c0*/ 	.word	0x00011b40


	//   ....[198]....
        /*06c4*/ 	.word	0x00011c10


	//   ....[199]....
        /*06c8*/ 	.word	0x00011cb0


	//   ....[200]....
        /*06cc*/ 	.word	0x00011d70


	//   ....[201]....
        /*06d0*/ 	.word	0x00011e10


	//   ....[202]....
        /*06d4*/ 	.word	0x00011ed0


	//   ....[203]....
        /*06d8*/ 	.word	0x00011f70


	//   ....[204]....
        /*06dc*/ 	.word	0x00012030


	//   ....[205]....
        /*06e0*/ 	.word	0x000120d0


	//   ....[206]....
        /*06e4*/ 	.word	0x00012190


	//   ....[207]....
        /*06e8*/ 	.word	0x00012230


	//   ....[208]....
        /*06ec*/ 	.word	0x000122f0


	//   ....[209]....
        /*06f0*/ 	.word	0x00012390


	//   ....[210]....
        /*06f4*/ 	.word	0x00012450


	//   ....[211]....
        /*06f8*/ 	.word	0x00012520


	//   ....[212]....
        /*06fc*/ 	.word	0x00012640


	//----- nvinfo : EIATTR_REG_RECONFIG
	.align		4
.L_254:
        /*0700*/ 	.byte	0x01, 0x54
	.zero		2


	//----- nvinfo : EIATTR_SYSCALL_OFFSETS
	.align		4
        /*0704*/ 	.byte	0x04, 0x46
        /*0706*/ 	.short	(.L_256 - .L_255)


	//   ....[0]....
.L_255:
        /*0708*/ 	.word	0x00001580


	//   ....[1]....
        /*070c*/ 	.word	0x0000b6a0


	//   ....[2]....
        /*0710*/ 	.word	0x0000b7f0


	//   ....[3]....
        /*0714*/ 	.word	0x0000b8e0


	//   ....[4]....
        /*0718*/ 	.word	0x0000c6e0


	//----- nvinfo : EIATTR_MBARRIER_INSTR_OFFSETS
	.align		4
.L_256:
        /*071c*/ 	.byte	0x04, 0x39
        /*071e*/ 	.short	(.L_258 - .L_257)


	//   ....[0]....
.L_257:
        /*0720*/ 	.word	0x00000170
        /*0724*/ 	.word	0x000000ff
        /*0728*/ 	.word	0x00028800
        /*072c*/ 	.short	0x0100
        /*072e*/ 	.byte	0x08
	.zero		1


	//   ....[1]....
        /*0730*/ 	.word	0x00000180
        /*0734*/ 	.word	0x000000ff
        /*0738*/ 	.word	0x00028820
        /*073c*/ 	.short	0x0100
        /*073e*/ 	.byte	0x08
	.zero		1


	//   ....[2]....
        /*0740*/ 	.word	0x00000270
        /*0744*/ 	.word	0x000000ff
        /*0748*/ 	.word	0x00028830
        /*074c*/ 	.short	0x0100
        /*074e*/ 	.byte	0x08
	.zero		1


	//   ....[3]....
        /*0750*/ 	.word	0x00000280
        /*0754*/ 	.word	0x000000ff
        /*0758*/ 	.word	0x00028840
        /*075c*/ 	.short	0x0100
        /*075e*/ 	.byte	0x08
	.zero		1


	//   ....[4]....
        /*0760*/ 	.word	0x00000290
        /*0764*/ 	.word	0x000000ff
        /*0768*/ 	.word	0x00028838
        /*076c*/ 	.short	0x0100
        /*076e*/ 	.byte	0x08
	.zero		1


	//   ....[5]....
        /*0770*/ 	.word	0x000002a0
        /*0774*/ 	.word	0x000000ff
        /*0778*/ 	.word	0x00028848
        /*077c*/ 	.short	0x0100
        /*077e*/ 	.byte	0x08
	.zero		1


	//   ....[6]....
        /*0780*/ 	.word	0x000003d0
        /*0784*/ 	.word	0x000000ff
        /*0788*/ 	.word	0x00028850
        /*078c*/ 	.short	0x0100
        /*078e*/ 	.byte	0x08
	.zero		1


	//   ....[7]....
        /*0790*/ 	.word	0x000003e0
        /*0794*/ 	.word	0x000000ff
        /*0798*/ 	.word	0x00028860
        /*079c*/ 	.short	0x0100
        /*079e*/ 	.byte	0x08
	.zero		1


	//   ....[8]....
        /*07a0*/ 	.word	0x000003f0
        /*07a4*/ 	.word	0x000000ff
        /*07a8*/ 	.word	0x00028858
        /*07ac*/ 	.short	0x0100
        /*07ae*/ 	.byte	0x08
	.zero		1


	//   ....[9]....
        /*07b0*/ 	.word	0x00000400
        /*07b4*/ 	.word	0x000000ff
        /*07b8*/ 	.word	0x00028868
        /*07bc*/ 	.short	0x0100
        /*07be*/ 	.byte	0x08
	.zero		1


	//   ....[10]....
        /*07c0*/ 	.word	0x000004f0
        /*07c4*/ 	.word	0x000000ff
        /*07c8*/ 	.word	0x00028870
        /*07cc*/ 	.short	0x0100
        /*07ce*/ 	.byte	0x06
	.zero		1


	//   ....[11]....
        /*07d0*/ 	.word	0x00000500
        /*07d4*/ 	.word	0x000000ff
        /*07d8*/ 	.word	0x00028880
        /*07dc*/ 	.short	0x0100
        /*07de*/ 	.byte	0x06
	.zero		1


	//   ....[12]....
        /*07e0*/ 	.word	0x00000510
        /*07e4*/ 	.word	0x000000ff
        /*07e8*/ 	.word	0x00028878
        /*07ec*/ 	.short	0x0100
        /*07ee*/ 	.byte	0x06
	.zero		1


	//   ....[13]....
        /*07f0*/ 	.word	0x00000520
        /*07f4*/ 	.word	0x000000ff
        /*07f8*/ 	.word	0x00028888
        /*07fc*/ 	.short	0x0100
        /*07fe*/ 	.byte	0x06
	.zero		1


	//   ....[14]....
        /*0800*/ 	.word	0x00000650
        /*0804*/ 	.word	0x000000ff
        /*0808*/ 	.word	0x00028890
        /*080c*/ 	.short	0x0100
        /*080e*/ 	.byte	0x08
	.zero		1


	//   ....[15]....
        /*0810*/ 	.word	0x00000660
        /*0814*/ 	.word	0x000000ff
        /*0818*/ 	.word	0x000288a0
        /*081c*/ 	.short	0x0100
        /*081e*/ 	.byte	0x08
	.zero		1


	//   ....[16]....
        /*0820*/ 	.word	0x00000670
        /*0824*/ 	.word	0x000000ff
        /*0828*/ 	.word	0x00028898
        /*082c*/ 	.short	0x0100
        /*082e*/ 	.byte	0x08
	.zero		1


	//   ....[17]....
        /*0830*/ 	.word	0x00000680
        /*0834*/ 	.word	0x000000ff
        /*0838*/ 	.word	0x000288a8
        /*083c*/ 	.short	0x0100
        /*083e*/ 	.byte	0x08
	.zero		1


	//   ....[18]....
        /*0840*/ 	.word	0x000007c0
        /*0844*/ 	.word	0x000000ff
        /*0848*/ 	.word	0x000288b0
        /*084c*/ 	.short	0x0100
        /*084e*/ 	.byte	0x08
	.zero		1


	//   ....[19]....
        /*0850*/ 	.word	0x000007d0
        /*0854*/ 	.word	0x000000ff
        /*0858*/ 	.word	0x000288c0
        /*085c*/ 	.short	0x0100
        /*085e*/ 	.byte	0x08
	.zero		1


	//   ....[20]....
        /*0860*/ 	.word	0x000007e0
        /*0864*/ 	.word	0x000000ff
        /*0868*/ 	.word	0x000288b8
        /*086c*/ 	.short	0x0100
        /*086e*/ 	.byte	0x08
	.zero		1


	//   ....[21]....
        /*0870*/ 	.word	0x000007f0
        /*0874*/ 	.word	0x000000ff
        /*0878*/ 	.word	0x000288c8
        /*087c*/ 	.short	0x0100
        /*087e*/ 	.byte	0x08
	.zero		1


	//   ....[22]....
        /*0880*/ 	.word	0x00001600
        /*0884*/ 	.word	0x000000ff
        /*0888*/ 	.word	0x00028800
        /*088c*/ 	.short	0x010a
        /*088e*/ 	.byte	0x29
	.zero		1


	//   ....[23]....
        /*0890*/ 	.word	0x00001680
        /*0894*/ 	.word	0x00000003
        /*0898*/ 	.word	0x00028830
        /*089c*/ 	.short	0x010a
        /*089e*/ 	.byte	0x3f
	.zero		1


	//   ....[24]....
        /*08a0*/ 	.word	0x000016c0
        /*08a4*/ 	.word	0x00000003
        /*08a8*/ 	.word	0x00028830
        /*08ac*/ 	.short	0x010a
        /*08ae*/ 	.byte	0x3f
	.zero		1


	//   ....[25]....
        /*08b0*/ 	.word	0x000025e0
        /*08b4*/ 	.word	0x000000ff
        /*08b8*/ 	.word	0x00000000
        /*08bc*/ 	.short	0x0101
        /*08be*/ 	.byte	0x06
	.zero		1


	//   ....[26]....
        /*08c0*/ 	.word	0x00003ba0
        /*08c4*/ 	.word	0x000000ff
        /*08c8*/ 	.word	0x00028830
        /*08cc*/ 	.short	0x010a
        /*08ce*/ 	.byte	0x06
	.zero		1


	//   ....[27]....
        /*08d0*/ 	.word	0x00003be0
        /*08d4*/ 	.word	0x000000ff
        /*08d8*/ 	.word	0x00028830
        /*08dc*/ 	.short	0x010a
        /*08de*/ 	.byte	0x06
	.zero		1


	//   ....[28]....
        /*08e0*/ 	.word	0x00003f30
        /*08e4*/ 	.word	0x000000ff
        /*08e8*/ 	.word	0x00028850
        /*08ec*/ 	.short	0x010a
        /*08ee*/ 	.byte	0x06
	.zero		1


	//   ....[29]....
        /*08f0*/ 	.word	0x00003f70
        /*08f4*/ 	.word	0x000000ff
        /*08f8*/ 	.word	0x00028850
        /*08fc*/ 	.short	0x010a
        /*08fe*/ 	.byte	0x06
	.zero		1


	//   ....[30]....
        /*0900*/ 	.word	0x000043d0
        /*0904*/ 	.word	0x000000ff
        /*0908*/ 	.word	0x00000000
        /*090c*/ 	.short	0x0101
        /*090e*/ 	.byte	0x06
	.zero		1


	//   ....[31]....
        /*0910*/ 	.word	0x00005ec0
        /*0914*/ 	.word	0x000000ff
        /*0918*/ 	.word	0x00000000
        /*091c*/ 	.short	0x0101
        /*091e*/ 	.byte	0x06
	.zero		1


	//   ....[32]....
        /*0920*/ 	.word	0x000065a0
        /*0924*/ 	.word	0x000000ff
        /*0928*/ 	.word	0x00028830
        /*092c*/ 	.short	0x010a
        /*092e*/ 	.byte	0x06
	.zero		1


	//   ....[33]....
        /*0930*/ 	.word	0x000065e0
        /*0934*/ 	.word	0x000000ff
        /*0938*/ 	.word	0x00028830
        /*093c*/ 	.short	0x010a
        /*093e*/ 	.byte	0x06
	.zero		1


	//   ....[34]....
        /*0940*/ 	.word	0x00006930
        /*0944*/ 	.word	0x000000ff
        /*0948*/ 	.word	0x00028850
        /*094c*/ 	.short	0x010a
        /*094e*/ 	.byte	0x06
	.zero		1


	//   ....[35]....
        /*0950*/ 	.word	0x00006970
        /*0954*/ 	.word	0x000000ff
        /*0958*/ 	.word	0x00028850
        /*095c*/ 	.short	0x010a
        /*095e*/ 	.byte	0x06
	.zero		1


	//   ....[36]....
        /*0960*/ 	.word	0x00006d70
        /*0964*/ 	.word	0x000000ff
        /*0968*/ 	.word	0x00000000
        /*096c*/ 	.short	0x0101
        /*096e*/ 	.byte	0x06
	.zero		1


	//   ....[37]....
        /*0970*/ 	.word	0x00007f20
        /*0974*/ 	.word	0x000000ff
        /*0978*/ 	.word	0x00000000
        /*097c*/ 	.short	0x0101
        /*097e*/ 	.byte	0x06
	.zero		1


	//   ....[38]....
        /*0980*/ 	.word	0x00008530
        /*0984*/ 	.word	0x000000ff
        /*0988*/ 	.word	0x00028850
        /*098c*/ 	.short	0x010a
        /*098e*/ 	.byte	0x05
	.zero		1


	//   ....[39]....
        /*0990*/ 	.word	0x00008570
        /*0994*/ 	.word	0x000000ff
        /*0998*/ 	.word	0x00028850
        /*099c*/ 	.short	0x010a
        /*099e*/ 	.byte	0x05
	.zero		1


	//   ....[40]....
        /*09a0*/ 	.word	0x00008ae0
        /*09a4*/ 	.word	0x000000ff
        /*09a8*/ 	.word	0x00000000
        /*09ac*/ 	.short	0x0101
        /*09ae*/ 	.byte	0x04
	.zero		1


	//   ....[41]....
        /*09b0*/ 	.word	0x00009e40
        /*09b4*/ 	.word	0x00000000
        /*09b8*/ 	.word	0x00000000
        /*09bc*/ 	.short	0x0101
        /*09be*/ 	.byte	0x3f
	.zero		1


	//   ....[42]....
        /*09c0*/ 	.word	0x0000be00
        /*09c4*/ 	.word	0x00000007
        /*09c8*/ 	.word	0x00028840
        /*09cc*/ 	.short	0x010a
        /*09ce*/ 	.byte	0x3f
	.zero		1


	//   ....[43]....
        /*09d0*/ 	.word	0x0000c4c0
        /*09d4*/ 	.word	0x00000007
        /*09d8*/ 	.word	0x00028830
        /*09dc*/ 	.short	0x0107
        /*09de*/ 	.byte	0x3f
	.zero		1


	//   ....[44]....
        /*09e0*/ 	.word	0x0000c590
        /*09e4*/ 	.word	0x00000007
        /*09e8*/ 	.word	0x00028830
        /*09ec*/ 	.short	0x0101
        /*09ee*/ 	.byte	0x3f
	.zero		1


	//   ....[45]....
        /*09f0*/ 	.word	0x0000cf50
        /*09f4*/ 	.word	0x00000010
        /*09f8*/ 	.word	0x00028800
        /*09fc*/ 	.short	0x0107
        /*09fe*/ 	.byte	0x3f
	.zero		1


	//   ....[46]....
        /*0a00*/ 	.word	0x0000d020
        /*0a04*/ 	.word	0x00000010
        /*0a08*/ 	.word	0x00028800
        /*0a0c*/ 	.short	0x0101
        /*0a0e*/ 	.byte	0x3f
	.zero		1


	//   ....[47]....
        /*0a10*/ 	.word	0x0000d040
        /*0a14*/ 	.word	0x00000010
        /*0a18*/ 	.word	0x00028820
        /*0a1c*/ 	.short	0x010a
        /*0a1e*/ 	.byte	0x3f
	.zero		1


	//   ....[48]....
        /*0a20*/ 	.word	0x0000d390
        /*0a24*/ 	.word	0x00000006
        /*0a28*/ 	.word	0x00028840
        /*0a2c*/ 	.short	0x010a
        /*0a2e*/ 	.byte	0x3f
	.zero		1


	//   ....[49]....
        /*0a30*/ 	.word	0x0000d8a0
        /*0a34*/ 	.word	0x00000006
        /*0a38*/ 	.word	0x00028830
        /*0a3c*/ 	.short	0x0107
        /*0a3e*/ 	.byte	0x3f
	.zero		1


	//   ....[50]....
        /*0a40*/ 	.word	0x0000d960
        /*0a44*/ 	.word	0x00000006
        /*0a48*/ 	.word	0x00028830
        /*0a4c*/ 	.short	0x0101
        /*0a4e*/ 	.byte	0x3f
	.zero		1


	//   ....[51]....
        /*0a50*/ 	.word	0x0000d9c0
        /*0a54*/ 	.word	0x00000006
        /*0a58*/ 	.word	0x00028860
        /*0a5c*/ 	.short	0x010a
        /*0a5e*/ 	.byte	0x3f
	.zero		1


	//   ....[52]....
        /*0a60*/ 	.word	0x0000df50
        /*0a64*/ 	.word	0x00000006
        /*0a68*/ 	.word	0x00028850
        /*0a6c*/ 	.short	0x0107
        /*0a6e*/ 	.byte	0x3f
	.zero		1


	//   ....[53]....
        /*0a70*/ 	.word	0x0000e0b0
        /*0a74*/ 	.word	0x00000006
        /*0a78*/ 	.word	0x00028850
        /*0a7c*/ 	.short	0x0101
        /*0a7e*/ 	.byte	0x3f
	.zero		1


	//   ....[54]....
        /*0a80*/ 	.word	0x0000e2c0
        /*0a84*/ 	.word	0x00000004
        /*0a88*/ 	.word	0x00028860
        /*0a8c*/ 	.short	0x010a
        /*0a8e*/ 	.byte	0x3f
	.zero		1


	//   ....[55]....
        /*0a90*/ 	.word	0x0000e7c0
        /*0a94*/ 	.word	0x00000004
        /*0a98*/ 	.word	0x00028850
        /*0a9c*/ 	.short	0x0107
        /*0a9e*/ 	.byte	0x3f
	.zero		1


	//   ....[56]....
        /*0aa0*/ 	.word	0x0000e880
        /*0aa4*/ 	.word	0x00000004
        /*0aa8*/ 	.word	0x00028850
        /*0aac*/ 	.short	0x0101
        /*0aae*/ 	.byte	0x3f
	.zero		1


	//   ....[57]....
        /*0ab0*/ 	.word	0x0000eb10
        /*0ab4*/ 	.word	0x00000004
        /*0ab8*/ 	.word	0x00028820
        /*0abc*/ 	.short	0x010a
        /*0abe*/ 	.byte	0x3f
	.zero		1


	//   ....[58]....
        /*0ac0*/ 	.word	0x0000ec90
        /*0ac4*/ 	.word	0x00000005
        /*0ac8*/ 	.word	0x00028840
        /*0acc*/ 	.short	0x010a
        /*0ace*/ 	.byte	0x3f
	.zero		1


	//   ....[59]....
        /*0ad0*/ 	.word	0x0000ed30
        /*0ad4*/ 	.word	0x00000017
        /*0ad8*/ 	.word	0x00028840
        /*0adc*/ 	.short	0x010a
        /*0ade*/ 	.byte	0x3f
	.zero		1


	//   ....[60]....
        /*0ae0*/ 	.word	0x0000ed70
        /*0ae4*/ 	.word	0x00000005
        /*0ae8*/ 	.word	0x00028860
        /*0aec*/ 	.short	0x010a
        /*0aee*/ 	.byte	0x3f
	.zero		1


	//   ....[61]....
        /*0af0*/ 	.word	0x0000edb0
        /*0af4*/ 	.word	0x00000017
        /*0af8*/ 	.word	0x00028860
        /*0afc*/ 	.short	0x010a
        /*0afe*/ 	.byte	0x3f
	.zero		1


	//   ....[62]....
        /*0b00*/ 	.word	0x0000ee20
        /*0b04*/ 	.word	0x00000003
        /*0b08*/ 	.word	0x00028800
        /*0b0c*/ 	.short	0x010a
        /*0b0e*/ 	.byte	0x3f
	.zero		1


	//   ....[63]....
        /*0b10*/ 	.word	0x0000ee70
        /*0b14*/ 	.word	0x00000003
        /*0b18*/ 	.word	0x00028830
        /*0b1c*/ 	.short	0x010a
        /*0b1e*/ 	.byte	0x3f
	.zero		1


	//   ....[64]....
        /*0b20*/ 	.word	0x0000eed0
        /*0b24*/ 	.word	0x00000005
        /*0b28*/ 	.word	0x00028830
        /*0b2c*/ 	.short	0x010a
        /*0b2e*/ 	.byte	0x3f
	.zero		1


	//   ....[65]....
        /*0b30*/ 	.word	0x0000ef30
        /*0b34*/ 	.word	0x00000005
        /*0b38*/ 	.word	0x00028850
        /*0b3c*/ 	.short	0x010a
        /*0b3e*/ 	.byte	0x3f
	.zero		1


	//   ....[66]....
        /*0b40*/ 	.word	0x0000ef90
        /*0b44*/ 	.word	0x00000005
        /*0b48*/ 	.word	0x00028830
        /*0b4c*/ 	.short	0x010a
        /*0b4e*/ 	.byte	0x3f
	.zero		1


	//   ....[67]....
        /*0b50*/ 	.word	0x0000eff0
        /*0b54*/ 	.word	0x00000005
        /*0b58*/ 	.word	0x00028850
        /*0b5c*/ 	.short	0x010a
        /*0b5e*/ 	.byte	0x3f
	.zero		1


	//   ....[68]....
        /*0b60*/ 	.word	0x0000f050
        /*0b64*/ 	.word	0x00000009
        /*0b68*/ 	.word	0x00028850
        /*0b6c*/ 	.short	0x010a
        /*0b6e*/ 	.byte	0x3f
	.zero		1


	//   ....[69]....
        /*0b70*/ 	.word	0x0000f150
        /*0b74*/ 	.word	0x00000007
        /*0b78*/ 	.word	0x00028840
        /*0b7c*/ 	.short	0x010a
        /*0b7e*/ 	.byte	0x3f
	.zero		1


	//   ....[70]....
        /*0b80*/ 	.word	0x000105d0
        /*0b84*/ 	.word	0x00000010
        /*0b88*/ 	.word	0x00028820
        /*0b8c*/ 	.short	0x010a
        /*0b8e*/ 	.byte	0x3f
	.zero		1


	//   ....[71]....
        /*0b90*/ 	.word	0x00010620
        /*0b94*/ 	.word	0x00000006
        /*0b98*/ 	.word	0x00028840
        /*0b9c*/ 	.short	0x010a
        /*0b9e*/ 	.byte	0x3f
	.zero		1


	//   ....[72]....
        /*0ba0*/ 	.word	0x00010f90
        /*0ba4*/ 	.word	0x00000006
        /*0ba8*/ 	.word	0x00028860
        /*0bac*/ 	.short	0x010a
        /*0bae*/ 	.byte	0x3f
	.zero		1


	//   ....[73]....
        /*0bb0*/ 	.word	0x00011990
        /*0bb4*/ 	.word	0x00000004
        /*0bb8*/ 	.word	0x00028860
        /*0bbc*/ 	.short	0x010a
        /*0bbe*/ 	.byte	0x3f
	.zero		1


	//   ....[74]....
        /*0bc0*/ 	.word	0x00012560
        /*0bc4*/ 	.word	0x00000004
        /*0bc8*/ 	.word	0x00028820
        /*0bcc*/ 	.short	0x010a
        /*0bce*/ 	.byte	0x3f
	.zero		1


	//   ....[75]....
        /*0bd0*/ 	.word	0x00012700
        /*0bd4*/ 	.word	0x00000005
        /*0bd8*/ 	.word	0x00028840
        /*0bdc*/ 	.short	0x010a
        /*0bde*/ 	.byte	0x3f
	.zero		1


	//   ....[76]....
        /*0be0*/ 	.word	0x00012750
        /*0be4*/ 	.word	0x00000017
        /*0be8*/ 	.word	0x00028840
        /*0bec*/ 	.short	0x010a
        /*0bee*/ 	.byte	0x3f
	.zero		1


	//   ....[77]....
        /*0bf0*/ 	.word	0x000127a0
        /*0bf4*/ 	.word	0x00000005
        /*0bf8*/ 	.word	0x00028860
        /*0bfc*/ 	.short	0x010a
        /*0bfe*/ 	.byte	0x3f
	.zero		1


	//----- nvinfo : EIATTR_NUM_MBARRIERS
	.align		4
.L_258:
        /*0c00*/ 	.byte	0x03, 0x38
        /*0c02*/ 	.short	0x0016


	//----- nvinfo : EIATTR_EXIT_INSTR_OFFSETS
	.align		4
        /*0c04*/ 	.byte	0x04, 0x1c
        /*0c06*/ 	.short	(.L_260 - .L_259)


	//   ....[0]....
.L_259:
        /*0c08*/ 	.word	0x00000960


	//   ....[1]....
        /*0c0c*/ 	.word	0x0000ab70


	//   ....[2]....
        /*0c10*/ 	.word	0x0000ee00


	//----- nvinfo : EIATTR_MAX_THREADS
	.align		4
.L_260:
        /*0c14*/ 	.byte	0x04, 0x05
        /*0c16*/ 	.short	(.L_262 - .L_261)
.L_261:
        /*0c18*/ 	.word	0x00000180
        /*0c1c*/ 	.word	0x00000001
        /*0c20*/ 	.word	0x00000001


	//----- nvinfo : EIATTR_CRS_STACK_SIZE
	.align		4
.L_262:
        /*0c24*/ 	.byte	0x04, 0x1e
        /*0c26*/ 	.short	(.L_264 - .L_263)
.L_263:
        /*0c28*/ 	.word	0x00000000


	//----- nvinfo : EIATTR_CBANK_PARAM_SIZE
	.align		4
.L_264:
        /*0c2c*/ 	.byte	0x03, 0x19
        /*0c2e*/ 	.short	0x0af0


	//----- nvinfo : EIATTR_PARAM_CBANK
	.align		4
        /*0c30*/ 	.byte	0x04, 0x0a
        /*0c32*/ 	.short	(.L_266 - .L_265)
	.align		4
.L_265:
        /*0c34*/ 	.word	index@(.nv.constant0._ZN7cutlass13device_kernelIN5flash11enable_sm90INS1_16FlashAttnFwdSm90INS1_25CollectiveMainloopFwdSm90ILi2EN4cute5tupleIJNS5_1CILi1EEES8_S8_EEENS6_IJNS7_ILi128EEESA_SA_EEELi128ENS_10bfloat16_tEfNS_4arch4Sm90ELb1ELb0ELb0ELb0ELb1ELb0ELb0ELb1ELb1ELb1ELb0ELb0EEENS1_21CollectiveEpilogueFwdISB_S9_SC_SE_Li256ELb0ELb1ELb0ELb0EEENS1_30DynamicPersistentTileSchedulerILi256ELi128ELb0ELb1ELb1EEEEEEEEEvNT_6ParamsE)
        /*0c38*/ 	.short	0x0210
        /*0c3a*/ 	.short	0x0af0


	//----- nvinfo : EIATTR_SW_WAR
	.align		4
.L_266:
        /*0c3c*/ 	.byte	0x04, 0x36
        /*0c3e*/ 	.short	(.L_268 - .L_267)
.L_267:
        /*0c40*/ 	.word	0x00000008
.L_268:


//--------------------- .nv.info._ZN7cutlass13device_kernelIN5flash11enable_sm90INS1_16FlashAttnFwdSm90INS1_25CollectiveMainloopFwdSm90ILi2EN4cute5tupleIJNS5_1CILi1EEES8_S8_EEENS6_IJNS7_ILi128EEESA_SA_EEELi128ENS_10bfloat16_tEfNS_4arch4Sm90ELb1ELb0ELb0ELb1ELb1ELb0ELb0ELb1ELb1ELb1ELb0ELb0EEENS1_21CollectiveEpilogueFwdISB_S9_SC_SE_Li256ELb1ELb1ELb0ELb0EEENS1_36VarlenDynamicPersistentTileSchedulerILi128ELi128ELi256ELi128ELb0ELb1ELb1ELb1ELb1ELb1EEEEEEEEEvNT_6ParamsE --------------------------
	.section	.nv.info._ZN7cutlass13device_kernelIN5flash11enable_sm90INS1_16FlashAttnFwdSm90INS1_25CollectiveMainloopFwdSm90ILi2EN4cute5tupleIJNS5_1CILi1EEES8_S8_EEENS6_IJNS7_ILi128EEESA_SA_EEELi128ENS_10bfloat16_tEfNS_4arch4Sm90ELb1ELb0ELb0ELb1ELb1ELb0ELb0ELb1ELb1ELb1ELb0ELb0EEENS1_21CollectiveEpilogueFwdISB_S9_SC_SE_Li256ELb1ELb1ELb0ELb0EEENS1_36VarlenDynamicPersistentTileSchedulerILi128ELi128ELi256ELi128ELb0ELb1ELb1ELb1ELb1ELb1EEEEEEEEEvNT_6ParamsE,"",@"SHT_CUDA_INFO"
	.sectionflags	@""
	.align	4


	//----- nvinfo : EIATTR_CUDA_API_VERSION
	.align		4
        /*0000*/ 	.byte	0x04, 0x37
        /*0002*/ 	.short	(.L_270 - .L_269)
.L_269:
        /*0004*/ 	.word	0x00000082


	//----- nvinfo : EIATTR_KPARAM_INFO
	.align		4
.L_270:
        /*0008*/ 	.byte	0x04, 0x17
        /*000a*/ 	.short	(.L_272 - .L_271)
.L_271:
        /*000c*/ 	.word	0x00000000
        /*0010*/ 	.short	0x0000
        /*0012*/ 	.short	0x0070
        /*0014*/ 	.byte	0x00, 0xf0, 0x01, 0x2a


	//----- nvinfo : EIATTR_SPARSE_MMA_MASK
	.align		4
.L_272:
        /*0018*/ 	.byte	0x03, 0x50
        /*001a*/ 	.short	0x0000


	//----- nvinfo : EIATTR_MAXREG_COUNT
	.align		4
        /*001c*/ 	.byte	0x03, 0x1b
        /*001e*/ 	.short	0x00a8


	//----- nvinfo : EIATTR_NUM_BARRIERS
	.align		4
        /*0020*/ 	.byte	0x02, 0x4c
        /*0022*/ 	.byte	0x10
	.zero		1


	//----- nvinfo : EIATTR_EXTERNS
	.align		4
        /*0024*/ 	.byte	0x04, 0x0f
        /*0026*/ 	.short	(.L_274 - .L_273)


	//   ....[0]....
	.align		4
.L_273:
        /*0028*/ 	.word	index@(__assertfail)


	//----- nvinfo : EIATTR_ANNOTATIONS
	.align		4
.L_274:
        /*002c*/ 	.byte	0x04, 0x55
        /*002e*/ 	.short	(.L_276 - .L_275)


	//   ....[0]....
.L_275:
        /* <DEDUP_REMOVED lines=14> */


	//----- nvinfo : EIATTR_MERCURY_ISA_VERSION
	.align		4
.L_276:
        /*00f8*/ 	.byte	0x03, 0x5f
        /*00fa*/ 	.short	0x0101


	//----- nvinfo : EIATTR_UNUSED_LOAD_BYTE_OFFSET
	.align		4
        /*00fc*/ 	.byte	0x04, 0x44
        /*00fe*/ 	.short	(.L_278 - .L_277)


	//   ....[0]....
.L_277:
        /*0100*/ 	.word	0x00000970
        /*0104*/ 	.word	0x0000fff0


	//   ....[1]....
        /*0108*/ 	.word	0x00009030
        /*010c*/ 	.word	0x0000fff0


	//----- nvinfo : EIATTR_INT_WARP_WIDE_INSTR_OFFSETS
	.align		4
.L_278:
        /*0110*/ 	.byte	0x04, 0x31
        /*0112*/ 	.short	(.L_280 - .L_279)


	//   ....[0]....
.L_279:
        /*0114*/ 	.word	0x000000c0


	//   ....[1]....
        /*0118*/ 	.word	0x000000d0


	//   ....[2]....
        /*011c*/ 	.word	0x00000170


	//   ....[3]....
        /*0120*/ 	.word	0x0000c440


	//   ....[4]....
        /*0124*/ 	.word	0x0000c4d0


	//   ....[5]....
        /*0128*/ 	.word	0x0000f3b0


	//   ....[6]....
        /*012c*/ 	.word	0x0000f440


	//----- nvinfo : EIATTR_COOP_GROUP_MASK_REGIDS
	.align		4
.L_280:
        /*0130*/ 	.byte	0x04, 0x29
        /*0132*/ 	.short	(.L_282 - .L_281)


	//   ....[0]....
.L_281:
        /*0134*/ 	.word	0xffffffff


	//   ....[1]....
        /*0138*/ 	.word	0xffffffff


	//   ....[2]....
        /*013c*/ 	.word	0xffffffff


	//   ....[3]....
        /*0140*/ 	.word	0xffffffff


	//   ....[4]....
        /*0144*/ 	.word	0xffffffff


	//   ....[5]....
        /*0148*/ 	.word	0xffffffff


	//   ....[6]....
        /*014c*/ 	.word	0xffffffff


	//   ....[7]....
        /*0150*/ 	.word	0xffffffff


	//   ....[8]....
        /*0154*/ 	.word	0xffffffff


	//   ....[9]....
        /*0158*/ 	.word	0xffffffff


	//   ....[10]....
        /*015c*/ 	.word	0xffffffff


	//   ....[11]....
        /*0160*/ 	.word	0xffffffff


	//   ....[12]....
        /*0164*/ 	.word	0xffffffff


	//   ....[13]....
        /*0168*/ 	.word	0xffffffff


	//   ....[14]....
        /*016c*/ 	.word	0xffffffff


	//   ....[15]....
        /*0170*/ 	.word	0xffffffff


	//   ....[16]....
        /*0174*/ 	.word	0xffffffff


	//   ....[17]....
        /*0178*/ 	.word	0xffffffff


	//   ....[18]....
        /*017c*/ 	.word	0xffffffff


	//   ....[19]....
        /*0180*/ 	.word	0xffffffff


	//   ....[20]....
        /*0184*/ 	.word	0xffffffff


	//   ....[21]....
        /*0188*/ 	.word	0xffffffff


	//   ....[22]....
        /*018c*/ 	.word	0xffffffff


	//   ....[23]....
        /*0190*/ 	.word	0xffffffff


	//   ....[24]....
        /*0194*/ 	.word	0xffffffff


	//   ....[25]....
        /*0198*/ 	.word	0xffffffff


	//   ....[26]....
        /*019c*/ 	.word	0xffffffff


	//   ....[27]....
        /*01a0*/ 	.word	0xffffffff


	//   ....[28]....
        /*01a4*/ 	.word	0xffffffff


	//   ....[29]....
        /*01a8*/ 	.word	0xffffffff


	//   ....[30]....
        /*01ac*/ 	.word	0xffffffff


	//   ....[31]....
        /*01b0*/ 	.word	0xffffffff


	//   ....[32]....
        /*01b4*/ 	.word	0xffffffff


	//   ....[33]....
        /*01b8*/ 	.word	0xffffffff


	//   ....[34]....
        /*01bc*/ 	.word	0xffffffff


	//   ....[35]....
        /*01c0*/ 	.word	0xffffffff


	//   ....[36]....
        /*01c4*/ 	.word	0xffffffff


	//   ....[37]....
        /*01c8*/ 	.word	0xffffffff


	//   ....[38]....
        /*01cc*/ 	.word	0xffffffff


	//   ....[39]....
        /*01d0*/ 	.word	0xffffffff


	//   ....[40]....
        /*01d4*/ 	.word	0xffffffff


	//   ....[41]....
        /*01d8*/ 	.word	0xffffffff


	//   ....[42]....
        /*01dc*/ 	.word	0xffffffff


	//   ....[43]....
        /*01e0*/ 	.word	0xffffffff


	//   ....[44]....
        /*01e4*/ 	.word	0xffffffff


	//   ....[45]....
        /*01e8*/ 	.word	0xffffffff


	//   ....[46]....
        /*01ec*/ 	.word	0xffffffff


	//   ....[47]....
        /*01f0*/ 	.word	0xffffffff


	//   ....[48]....
        /*01f4*/ 	.word	0xffffffff


	//   ....[49]....
        /*01f8*/ 	.word	0xffffffff


	//   ....[50]....
        /*01fc*/ 	.word	0xffffffff


	//   ....[51]....
        /*0200*/ 	.word	0xffffffff


	//   ....[52]....
        /*0204*/ 	.word	0xffffffff


	//   ....[53]....
        /*0208*/ 	.word	0xffffffff


	//   ....[54]....
        /*020c*/ 	.word	0xffffffff


	//   ....[55]....
        /*0210*/ 	.word	0xffffffff


	//   ....[56]....
        /*0214*/ 	.word	0xffffffff


	//   ....[57]....
        /*0218*/ 	.word	0xffffffff


	//   ....[58]....
        /*021c*/ 	.word	0xffffffff


	//   ....[59]....
        /*0220*/ 	.word	0xffffffff


	//   ....[60]....
        /*0224*/ 	.word	0xffffffff


	//   ....[61]....
        /*0228*/ 	.word	0xffffffff


	//   ....[62]....
        /*022c*/ 	.word	0xffffffff


	//   ....[63]....
        /*0230*/ 	.word	0xffffffff


	//   ....[64]....
        /*0234*/ 	.word	0xffffffff


	//   ....[65]....
        /*0238*/ 	.word	0xffffffff


	//   ....[66]....
        /*023c*/ 	.word	0xffffffff


	//   ....[67]....
        /*0240*/ 	.word	0xffffffff


	//   ....[68]....
        /*0244*/ 	.word	0xffffffff


	//   ....[69]....
        /*0248*/ 	.word	0xffffffff


	//   ....[70]....
        /*024c*/ 	.word	0xffffffff


	//   ....[71]....
        /*0250*/ 	.word	0xffffffff


	//   ....[72]....
        /*0254*/ 	.word	0xffffffff


	//   ....[73]....
        /*0258*/ 	.word	0xffffffff


	//   ....[74]....
        /*025c*/ 	.word	0xffffffff


	//   ....[75]....
        /*0260*/ 	.word	0xffffffff


	//   ....[76]....
        /*0264*/ 	.word	0xffffffff


	//   ....[77]....
        /*0268*/ 	.word	0xffffffff


	//   ....[78]....
        /*026c*/ 	.word	0xffffffff


	//   ....[79]....
        /*0270*/ 	.word	0xffffffff


	//   ....[80]....
        /*0274*/ 	.word	0xffffffff


	//   ....[81]....
        /*0278*/ 	.word	0xffffffff


	//   ....[82]....
        /*027c*/ 	.word	0xffffffff


	//   ....[83]....
        /*0280*/ 	.word	0xffffffff


	//   ....[84]....
        /*0284*/ 	.word	0xffffffff


	//   ....[85]....
        /*0288*/ 	.word	0xffffffff


	//   ....[86]....
        /*028c*/ 	.word	0xffffffff


	//   ....[87]....
        /*0290*/ 	.word	0xffffffff


	//   ....[88]....
        /*0294*/ 	.word	0xffffffff


	//   ....[89]....
        /*0298*/ 	.word	0xffffffff


	//   ....[90]....
        /*029c*/ 	.word	0xffffffff


	//   ....[91]....
        /*02a0*/ 	.word	0xffffffff


	//   ....[92]....
        /*02a4*/ 	.word	0xffffffff


	//   ....[93]....
        /*02a8*/ 	.word	0xffffffff


	//   ....[94]....
        /*02ac*/ 	.word	0xffffffff


	//   ....[95]....
        /*02b0*/ 	.word	0xffffffff


	//   ....[96]....
        /*02b4*/ 	.word	0xffffffff


	//   ....[97]....
        /*02b8*/ 	.word	0xffffffff


	//   ....[98]....
        /*02bc*/ 	.word	0xffffffff


	//   ....[99]....
        /*02c0*/ 	.word	0xffffffff


	//   ....[100]....
        /*02c4*/ 	.word	0xffffffff


	//   ....[101]....
        /*02c8*/ 	.word	0xffffffff


	//   ....[102]....
        /*02cc*/ 	.word	0xffffffff


	//   ....[103]....
        /*02d0*/ 	.word	0xffffffff


	//   ....[104]....
        /*02d4*/ 	.word	0xffffffff


	//   ....[105]....
        /*02d8*/ 	.word	0xffffffff


	//   ....[106]....
        /*02dc*/ 	.word	0xffffffff


	//   ....[107]....
        /*02e0*/ 	.word	0xffffffff


	//   ....[108]....
        /*02e4*/ 	.word	0xffffffff


	//   ....[109]....
        /*02e8*/ 	.word	0xffffffff


	//   ....[110]....
        /*02ec*/ 	.word	0xffffffff


	//   ....[111]....
        /*02f0*/ 	.word	0xffffffff


	//   ....[112]....
        /*02f4*/ 	.word	0xffffffff


	//   ....[113]....
        /*02f8*/ 	.word	0xffffffff


	//   ....[114]....
        /*02fc*/ 	.word	0xffffffff


	//   ....[115]....
        /*0300*/ 	.word	0xffffffff


	//   ....[116]....
        /*0304*/ 	.word	0xffffffff


	//   ....[117]....
        /*0308*/ 	.word	0xffffffff


	//   ....[118]....
        /*030c*/ 	.word	0xffffffff


	//   ....[119]....
        /*0310*/ 	.word	0xffffffff


	//   ....[120]....
        /*0314*/ 	.word	0xffffffff


	//   ....[121]....
        /*0318*/ 	.word	0xffffffff


	//   ....[122]....
        /*031c*/ 	.word	0xffffffff


	//   ....[123]....
        /*0320*/ 	.word	0xffffffff


	//   ....[124]....
        /*0324*/ 	.word	0xffffffff


	//   ....[125]....
        /*0328*/ 	.word	0xffffffff


	//   ....[126]....
        /*032c*/ 	.word	0xffffffff


	//   ....[127]....
        /*0330*/ 	.word	0xffffffff


	//   ....[128]....
        /*0334*/ 	.word	0xffffffff


	//   ....[129]....
        /*0338*/ 	.word	0xffffffff


	//   ....[130]....
        /*033c*/ 	.word	0xffffffff


	//   ....[131]....
        /*0340*/ 	.word	0xffffffff


	//   ....[132]....
        /*0344*/ 	.word	0xffffffff


	//   ....[133]....
        /*0348*/ 	.word	0xffffffff


	//   ....[134]....
        /*034c*/ 	.word	0xffffffff


	//   ....[135]....
        /*0350*/ 	.word	0xffffffff


	//   ....[136]....
        /*0354*/ 	.word	0xffffffff


	//   ....[137]....
        /*0358*/ 	.word	0xffffffff


	//   ....[138]....
        /*035c*/ 	.word	0xffffffff


	//   ....[139]....
        /*0360*/ 	.word	0xffffffff


	//   ....[140]....
        /*0364*/ 	.word	0xffffffff


	//   ....[141]....
        /*0368*/ 	.word	0xffffffff


	//   ....[142]....
        /*036c*/ 	.word	0xffffffff


	//   ....[143]....
        /*0370*/ 	.word	0xffffffff


	//   ....[144]....
        /*0374*/ 	.word	0xffffffff


	//   ....[145]....
        /*0378*/ 	.word	0xffffffff


	//   ....[146]....
        /*037c*/ 	.word	0xffffffff


	//   ....[147]....
        /*0380*/ 	.word	0xffffffff


	//   ....[148]....
        /*0384*/ 	.word	0xffffffff


	//   ....[149]....
        /*0388*/ 	.word	0xffffffff


	//   ....[150]....
        /*038c*/ 	.word	0xffffffff


	//   ....[151]....
        /*0390*/ 	.word	0xffffffff


	//   ....[152]....
        /*0394*/ 	.word	0xffffffff


	//   ....[153]....
        /*0398*/ 	.word	0xffffffff


	//   ....[154]....
        /*039c*/ 	.word	0xffffffff


	//   ....[155]....
        /*03a0*/ 	.word	0xffffffff


	//   ....[156]....
        /*03a4*/ 	.word	0xffffffff


	//   ....[157]....
        /*03a8*/ 	.word	0xffffffff


	//   ....[158]....
        /*03ac*/ 	.word	0xffffffff


	//   ....[159]....
        /*03b0*/ 	.word	0xffffffff


	//   ....[160]....
        /*03b4*/ 	.word	0xffffffff


	//   ....[161]....
        /*03b8*/ 	.word	0x0500000f


	//   ....[162]....
        /*03bc*/ 	.word	0x0500000f


	//   ....[163]....
        /*03c0*/ 	.word	0x0500000f


	//   ....[164]....
        /*03c4*/ 	.word	0x0500000f


	//   ....[165]....
        /*03c8*/ 	.word	0x0500000f


	//   ....[166]....
        /*03cc*/ 	.word	0x0500000f


	//   ....[167]....
        /*03d0*/ 	.word	0x0500000f


	//   ....[168]....
        /*03d4*/ 	.word	0x0500000f


	//   ....[169]....
        /*03d8*/ 	.word	0x0500000f


	//   ....[170]....
        /*03dc*/ 	.word	0x0500000f


	//   ....[171]....
        /*03e0*/ 	.word	0x0500000f


	//   ....[172]....
        /*03e4*/ 	.word	0x0500000f


	//   ....[173]....
        /*03e8*/ 	.word	0x0500000f


	//   ....[174]....
        /*03ec*/ 	.word	0x0500000f


	//   ....[175]....
        /*03f0*/ 	.word	0x0500000f


	//   ....[176]....
        /*03f4*/ 	.word	0x0500000f


	//   ....[177]....
        /*03f8*/ 	.word	0x0500000f


	//   ....[178]....
        /*03fc*/ 	.word	0x0500000f


	//   ....[179]....
        /*0400*/ 	.word	0x0500000f


	//   ....[180]....
        /*0404*/ 	.word	0x0500000f


	//   ....[181]....
        /*0408*/ 	.word	0x0500000f


	//   ....[182]....
        /*040c*/ 	.word	0x0500000f


	//   ....[183]....
        /*0410*/ 	.word	0x0500000f


	//   ....[184]....
        /*0414*/ 	.word	0x0500000f


	//   ....[185]....
        /*0418*/ 	.word	0x0500000f


	//   ....[186]....
        /*041c*/ 	.word	0x0500000f


	//   ....[187]....
        /*0420*/ 	.word	0x0500000f


	//   ....[188]....
        /*0424*/ 	.word	0x0500000f


	//   ....[189]....
        /*0428*/ 	.word	0x0500000f


	//   ....[190]....
        /*042c*/ 	.word	0x0500000f


	//   ....[191]....
        /*0430*/ 	.word	0x0500000f


	//   ....[192]....
        /*0434*/ 	.word	0x0500000f


	//   ....[193]....
        /*0438*/ 	.word	0x0500000f


	//   ....[194]....
        /*043c*/ 	.word	0x0500000f


	//   ....[195]....
        /*0440*/ 	.word	0x0500000f


	//   ....[196]....
        /*0444*/ 	.word	0x0500000f


	//   ....[197]....
        /*0448*/ 	.word	0x0500000f


	//   ....[198]....
        /*044c*/ 	.word	0x0500000f


	//   ....[199]....
        /*0450*/ 	.word	0x0500000f


	//   ....[200]....
        /*0454*/ 	.word	0x0500000f


	//   ....[201]....
        /*0458*/ 	.word	0x0500000f


	//   ....[202]....
        /*045c*/ 	.word	0x0500000f


	//   ....[203]....
        /*0460*/ 	.word	0x0500000f


	//   ....[204]....
        /*0464*/ 	.word	0x0500000f


	//   ....[205]....
        /*0468*/ 	.word	0x0500000f


	//   ....[206]....
        /*046c*/ 	.word	0x0500000f


	//   ....[207]....
        /*0470*/ 	.word	0x0500000f


	//   ....[208]....
        /*0474*/ 	.word	0x0500000f


	//   ....[209]....
        /*0478*/ 	.word	0x0500000f


	//   ....[210]....
        /*047c*/ 	.word	0x0500000f


	//   ....[211]....
        /*0480*/ 	.word	0x0500000f


	//   ....[212]....
        /*0484*/ 	.word	0x0500000f


	//   ....[213]....
        /*0488*/ 	.word	0x0500000f


	//   ....[214]....
        /*048c*/ 	.word	0x0500000f


	//   ....[215]....
        /*0490*/ 	.word	0x0500000f


	//   ....[216]....
        /*0494*/ 	.word	0x0500000f


	//   ....[217]....
        /*0498*/ 	.word	0x0500000f


	//   ....[218]....
        /*049c*/ 	.word	0x0500000f


	//   ....[219]....
        /*04a0*/ 	.word	0x0500000f


	//   ....[220]....
        /*04a4*/ 	.word	0x0500000f


	//   ....[221]....
        /*04a8*/ 	.word	0x0500000f


	//   ....[222]....
        /*04ac*/ 	.word	0x0500000f


	//   ....[223]....
        /*04b0*/ 	.word	0x0500000f


	//   ....[224]....
        /*04b4*/ 	.word	0x0500000f


	//   ....[225]....
        /*04b8*/ 	.word	0x0500000f


	//   ....[226]....
        /*04bc*/ 	.word	0x0500000f


	//   ....[227]....
        /*04c0*/ 	.word	0x0500000f


	//   ....[228]....
        /*04c4*/ 	.word	0x0500000f


	//   ....[229]....
        /*04c8*/ 	.word	0x0500000f


	//   ....[230]....
        /*04cc*/ 	.word	0x0500000f


	//   ....[231]....
        /*04d0*/ 	.word	0x0500000f


	//   ....[232]....
        /*04d4*/ 	.word	0x0500000f


	//   ....[233]....
        /*04d8*/ 	.word	0x0500000f


	//   ....[234]....
        /*04dc*/ 	.word	0x0500000f


	//   ....[235]....
        /*04e0*/ 	.word	0x0500000f


	//   ....[236]....
        /*04e4*/ 	.word	0x0500000f


	//   ....[237]....
        /*04e8*/ 	.word	0x0500000f


	//   ....[238]....
        /*04ec*/ 	.word	0x0500000f


	//   ....[239]....
        /*04f0*/ 	.word	0x0500000f


	//   ....[240]....
        /*04f4*/ 	.word	0x0500000f


	//   ....[241]....
        /*04f8*/ 	.word	0x0500000f


	//   ....[242]....
        /*04fc*/ 	.word	0x0500000f


	//   ....[243]....
        /*0500*/ 	.word	0x0500000f


	//   ....[244]....
        /*0504*/ 	.word	0x0500000f


	//   ....[245]....
        /*0508*/ 	.word	0x0500000f


	//   ....[246]....
        /*050c*/ 	.word	0x0500000f


	//   ....[247]....
        /*0510*/ 	.word	0x0500000f


	//   ....[248]....
        /*0514*/ 	.word	0x0500000f


	//   ....[249]....
        /*0518*/ 	.word	0x0500000f


	//   ....[250]....
        /*051c*/ 	.word	0x0500000f


	//   ....[251]....
        /*0520*/ 	.word	0x0500000f


	//   ....[252]....
        /*0524*/ 	.word	0x0500000f


	//   ....[253]....
        /*0528*/ 	.word	0x0500000f


	//   ....[254]....
        /*052c*/ 	.word	0x0500000f


	//   ....[255]....
        /*0530*/ 	.word	0x0500000f


	//   ....[0]....
        /*0534*/ 	.word	0x0500000f


	//   ....[1]....
        /*0538*/ 	.word	0x0500000f


	//   ....[2]....
        /*053c*/ 	.word	0x0500000f


	//   ....[3]....
        /*0540*/ 	.word	0x0500000f


	//----- nvinfo : EIATTR_COOP_GROUP_INSTR_OFFSETS
	.align		4
.L_282:
        /*0544*/ 	.byte	0x04, 0x28
        /*0546*/ 	.short	(.L_284 - .L_283)


	//   ....[0]....
.L_283:
        /*0548*/ 	.word	0x00000080


	//   ....[1]....
        /*054c*/ 	.word	0x00000090


	//   ....[2]....
        /*0550*/ 	.word	0x000002d0


	//   ....[3]....
        /*0554*/ 	.word	0x00000430


	//   ....[4]....
        /*0558*/ 	.word	0x00000550


	//   ....[5]....
        /*055c*/ 	.word	0x000006b0


	//   ....[6]....
        /*0560*/ 	.word	0x00001570


	//   ....[7]....
        /*0564*/ 	.word	0x00001e70


	//   ....[8]....
        /*0568*/ 	.word	0x00001eb0


	//   ....[9]....
        /*056c*/ 	.word	0x000025c0


	//   ....[10]....
        /*0570*/ 	.word	0x00002690


	//   ....[11]....
        /*0574*/ 	.word	0x00003060


	//   ....[12]....
        /*0578*/ 	.word	0x000030d0


	//   ....[13]....
        /*057c*/ 	.word	0x000044b0


	//   ....[14]....
        /*0580*/ 	.word	0x000044d0


	//   ....[15]....
        /*0584*/ 	.word	0x00004ba0


	//   ....[16]....
        /*0588*/ 	.word	0x00004be0


	//   ....[17]....
        /*058c*/ 	.word	0x00005510


	//   ....[18]....
        /*0590*/ 	.word	0x00005590


	//   ....[19]....
        /*0594*/ 	.word	0x00007210


	//   ....[20]....
        /*0598*/ 	.word	0x00007220


	//   ....[21]....
        /*059c*/ 	.word	0x00007260


	//   ....[22]....
        /*05a0*/ 	.word	0x00007270


	//   ....[23]....
        /*05a4*/ 	.word	0x000086f0


	//   ....[24]....
        /*05a8*/ 	.word	0x00008720


	//   ....[25]....
        /*05ac*/ 	.word	0x000087f0


	//   ....[26]....
        /*05b0*/ 	.word	0x00008800


	//   ....[27]....
        /*05b4*/ 	.word	0x00009b20


	//   ....[28]....
        /*05b8*/ 	.word	0x00009b60


	//   ....[29]....
        /*05bc*/ 	.word	0x00009bc0


	//   ....[30]....
        /*05c0*/ 	.word	0x00009c00


	//   ....[31]....
        /*05c4*/ 	.word	0x0000a1b0


	//   ....[32]....
        /*05c8*/ 	.word	0x0000a1d0


	//   ....[33]....
        /*05cc*/ 	.word	0x0000a290


	//   ....[34]....
        /*05d0*/ 	.word	0x0000a2b0


	//   ....[35]....
        /*05d4*/ 	.word	0x0000a370


	//   ....[36]....
        /*05d8*/ 	.word	0x0000a390


	//   ....[37]....
        /*05dc*/ 	.word	0x0000a460


	//   ....[38]....
        /*05e0*/ 	.word	0x0000a480


	//   ....[39]....
        /*05e4*/ 	.word	0x0000ad40


	//   ....[40]....
        /*05e8*/ 	.word	0x0000ad60


	//   ....[41]....
        /*05ec*/ 	.word	0x0000ae20


	//   ....[42]....
        /*05f0*/ 	.word	0x0000ae40


	//   ....[43]....
        /*05f4*/ 	.word	0x0000af00


	//   ....[44]....
        /*05f8*/ 	.word	0x0000af20


	//   ....[45]....
        /*05fc*/ 	.word	0x0000aff0


	//   ....[46]....
        /*0600*/ 	.word	0x0000b010


	//   ....[47]....
        /*0604*/ 	.word	0x0000b150


	//   ....[48]....
        /*0608*/ 	.word	0x0000b320


	//   ....[49]....
        /*060c*/ 	.word	0x0000b350


	//   ....[50]....
        /*0610*/ 	.word	0x0000b380


	//   ....[51]....
        /*0614*/ 	.word	0x0000b3b0


	//   ....[52]....
        /*0618*/ 	.word	0x0000b3e0


	//   ....[53]....
        /*061c*/ 	.word	0x0000b410


	//   ....[54]....
        /*0620*/ 	.word	0x0000b560


	//   ....[55]....
        /*0624*/ 	.word	0x0000b590


	//   ....[56]....
        /*0628*/ 	.word	0x0000b5c0


	//   ....[57]....
        /*062c*/ 	.word	0x0000b5f0


	//   ....[58]....
        /*0630*/ 	.word	0x0000b620


	//   ....[59]....
        /*0634*/ 	.word	0x0000b650


	//   ....[60]....
        /*0638*/ 	.word	0x0000b6e0


	//   ....[61]....
        /*063c*/ 	.word	0x0000b740


	//   ....[62]....
        /*0640*/ 	.word	0x0000b7d0


	//   ....[63]....
        /*0644*/ 	.word	0x0000cf70


	//   ....[64]....
        /*0648*/ 	.word	0x0000cf90


	//   ....[65]....
        /*064c*/ 	.word	0x0000d030


	//   ....[66]....
        /*0650*/ 	.word	0x0000d050


	//   ....[67]....
        /*0654*/ 	.word	0x0000d0e0


	//   ....[68]....
        /*0658*/ 	.word	0x0000d100


	//   ....[69]....
        /*065c*/ 	.word	0x0000d190


	//   ....[70]....
        /*0660*/ 	.word	0x0000d1b0


	//   ....[71]....
        /*0664*/ 	.word	0x0000d240


	//   ....[72]....
        /*0668*/ 	.word	0x0000d260


	//   ....[73]....
        /*066c*/ 	.word	0x0000d2f0


	//   ....[74]....
        /*0670*/ 	.word	0x0000d310


	//   ....[75]....
        /*0674*/ 	.word	0x0000d3a0


	//   ....[76]....
        /*0678*/ 	.word	0x0000d3c0


	//   ....[77]....
        /*067c*/ 	.word	0x0000d3d0


	//   ....[78]....
        /*0680*/ 	.word	0x0000d450


	//   ....[79]....
        /*0684*/ 	.word	0x0000dbb0


	//   ....[80]....
        /*0688*/ 	.word	0x0000dbe0


	//   ....[81]....
        /*068c*/ 	.word	0x0000dc40


	//   ....[82]....
        /*0690*/ 	.word	0x0000dc90


	//   ....[83]....
        /*0694*/ 	.word	0x0000dce0


	//   ....[84]....
        /*0698*/ 	.word	0x0000dd30


	//   ....[85]....
        /*069c*/ 	.word	0x0000dd80


	//   ....[86]....
        /*06a0*/ 	.word	0x0000ddd0


	//   ....[87]....
        /*06a4*/ 	.word	0x0000de20


	//   ....[88]....
        /*06a8*/ 	.word	0x0000de70


	//   ....[89]....
        /*06ac*/ 	.word	0x0000dec0


	//   ....[90]....
        /*06b0*/ 	.word	0x0000df10


	//   ....[91]....
        /*06b4*/ 	.word	0x0000df50


	//   ....[92]....
        /*06b8*/ 	.word	0x0000dfa0


	//   ....[93]....
        /*06bc*/ 	.word	0x0000dfc0


	//   ....[94]....
        /*06c0*/ 	.word	0x0000e000


	//   ....[95]....
        /*06c4*/ 	.word	0x0000e760


	//   ....[96]....
        /*06c8*/ 	.word	0x0000e790


	//   ....[97]....
        /*06cc*/ 	.word	0x0000e7f0


	//   ....[98]....
        /*06d0*/ 	.word	0x0000e800


	//   ....[99]....
        /*06d4*/ 	.word	0x0000e850


	//   ....[100]....
        /*06d8*/ 	.word	0x0000e860


	//   ....[101]....
        /*06dc*/ 	.word	0x0000e8b0


	//   ....[102]....
        /*06e0*/ 	.word	0x0000e8c0


	//   ....[103]....
        /*06e4*/ 	.word	0x0000e910


	//   ....[104]....
        /*06e8*/ 	.word	0x0000e920


	//   ....[105]....
        /*06ec*/ 	.word	0x0000e970


	//   ....[106]....
        /*06f0*/ 	.word	0x0000e980


	//   ....[107]....
        /*06f4*/ 	.word	0x0000e9d0


	//   ....[108]....
        /*06f8*/ 	.word	0x0000e9e0


	//   ....[109]....
        /*06fc*/ 	.word	0x0000e9f0


	//   ....[110]....
        /*0700*/ 	.word	0x0000ea40


	//   ....[111]....
        /*0704*/ 	.word	0x0000eca0


	//   ....[112]....
        /*0708*/ 	.word	0x0000ecc0


	//   ....[113]....
        /*070c*/ 	.word	0x0000ecd0


	//   ....[114]....
        /*0710*/ 	.word	0x0000ed40


	//   ....[115]....
        /*0714*/ 	.word	0x0000ed50


	//   ....[116]....
        /*0718*/ 	.word	0x0000edc0


	//   ....[117]....
        /*071c*/ 	.word	0x0000edd0


	//   ....[118]....
        /*0720*/ 	.word	0x0000ee40


	//   ....[119]....
        /*0724*/ 	.word	0x0000ee50


	//   ....[120]....
        /*0728*/ 	.word	0x0000eec0


	//   ....[121]....
        /*072c*/ 	.word	0x0000eed0


	//   ....[122]....
        /*0730*/ 	.word	0x0000ef40


	//   ....[123]....
        /*0734*/ 	.word	0x0000ef50


	//   ....[124]....
        /*0738*/ 	.word	0x0000efc0


	//   ....[125]....
        /*073c*/ 	.word	0x0000efd0


	//   ....[126]....
        /*0740*/ 	.word	0x0000efe0


	//   ....[127]....
        /*0744*/ 	.word	0x0000f590


	//   ....[128]....
        /*0748*/ 	.word	0x0000f5d0


	//   ....[129]....
        /*074c*/ 	.word	0x0000f610


	//   ....[130]....
        /*0750*/ 	.word	0x0000f630


	//   ....[131]....
        /*0754*/ 	.word	0x0000f640


	//   ....[132]....
        /*0758*/ 	.word	0x0000f660


	//   ....[133]....
        /*075c*/ 	.word	0x0000f6d0


	//   ....[134]....
        /*0760*/ 	.word	0x0000f6f0


	//   ....[135]....
        /*0764*/ 	.word	0x0000f750


	//   ....[136]....
        /*0768*/ 	.word	0x0000f770


	//   ....[137]....
        /*076c*/ 	.word	0x0000f7d0


	//   ....[138]....
        /*0770*/ 	.word	0x0000f7f0


	//   ....[139]....
        /*0774*/ 	.word	0x0000f850


	//   ....[140]....
        /*0778*/ 	.word	0x0000f870


	//   ....[141]....
        /*077c*/ 	.word	0x0000f8c0


	//   ....[142]....
        /*0780*/ 	.word	0x0000f8e0


	//   ....[143]....
        /*0784*/ 	.word	0x0000fce0


	//   ....[144]....
        /*0788*/ 	.word	0x0000fd30


	//   ....[145]....
        /*078c*/ 	.word	0x0000fd60


	//   ....[146]....
        /*0790*/ 	.word	0x0000fd70


	//   ....[147]....
        /*0794*/ 	.word	0x0000fda0


	//   ....[148]....
        /*0798*/ 	.word	0x0000fdd0


	//   ....[149]....
        /*079c*/ 	.word	0x0000fe00


	//   ....[150]....
        /*07a0*/ 	.word	0x0000fe30


	//   ....[151]....
        /*07a4*/ 	.word	0x0000ffb0


	//   ....[152]....
        /*07a8*/ 	.word	0x0000ffe0


	//   ....[153]....
        /*07ac*/ 	.word	0x00010010


	//   ....[154]....
        /*07b0*/ 	.word	0x00010040


	//   ....[155]....
        /*07b4*/ 	.word	0x00010070


	//   ....[156]....
        /*07b8*/ 	.word	0x000100a0


	//   ....[157]....
        /*07bc*/ 	.word	0x00010160


	//   ....[158]....
        /*07c0*/ 	.word	0x00010180


	//   ....[159]....
        /*07c4*/ 	.word	0x000101f0


	//   ....[160]....
        /*07c8*/ 	.word	0x00010890


	//   ....[161]....
        /*07cc*/ 	.word	0x00010e30


	//   ....[162]....
        /*07d0*/ 	.word	0x00010f20


	//   ....[163]....
        /*07d4*/ 	.word	0x00010fc0


	//   ....[164]....
        /*07d8*/ 	.word	0x00011020


	//   ....[165]....
        /*07dc*/ 	.word	0x00011120


	//   ....[166]....
        /*07e0*/ 	.word	0x00011190


	//   ....[167]....
        /*07e4*/ 	.word	0x00011290


	//   ....[168]....
        /*07e8*/ 	.word	0x00011300


	//   ....[169]....
        /*07ec*/ 	.word	0x00011400


	//   ....[170]....
        /*07f0*/ 	.word	0x00011470


	//   ....[171]....
        /*07f4*/ 	.word	0x00011570


	//   ....[172]....
        /*07f8*/ 	.word	0x000115e0


	//   ....[173]....
        /*07fc*/ 	.word	0x000116e0


	//   ....[174]....
        /*0800*/ 	.word	0x00011750


	//   ....[175]....
        /*0804*/ 	.word	0x00011850


	//   ....[176]....
        /*0808*/ 	.word	0x000118c0


	//   ....[177]....
        /*080c*/ 	.word	0x00011960


	//   ....[178]....
        /*0810*/ 	.word	0x00011a60


	//   ....[179]....
        /*0814*/ 	.word	0x00011ad0


	//   ....[180]....
        /*0818*/ 	.word	0x00011b50


	//   ....[181]....
        /*081c*/ 	.word	0x00011c10


	//   ....[182]....
        /*0820*/ 	.word	0x00011c90


	//   ....[183]....
        /*0824*/ 	.word	0x00011d60


	//   ....[184]....
        /*0828*/ 	.word	0x00011de0


	//   ....[185]....
        /*082c*/ 	.word	0x00011eb0


	//   ....[186]....
        /*0830*/ 	.word	0x00011f30


	//   ....[187]....
        /*0834*/ 	.word	0x00012000


	//   ....[188]....
        /*0838*/ 	.word	0x00012080


	//   ....[189]....
        /*083c*/ 	.word	0x00012150


	//   ....[190]....
        /*0840*/ 	.word	0x000121d0


	//   ....[191]....
        /*0844*/ 	.word	0x00012290


	//   ....[192]....
        /*0848*/ 	.word	0x00012310


	//   ....[193]....
        /*084c*/ 	.word	0x000123c0


	//   ....[194]....
        /*0850*/ 	.word	0x000124f0


	//   ....[195]....
        /*0854*/ 	.word	0x00012590


	//   ....[196]....
        /*0858*/ 	.word	0x00012600


	//   ....[197]....
        /*085c*/ 	.word	0x000126c0


	//   ....[198]....
        /*0860*/ 	.word	0x00012720


	//   ....[199]....
        /*0864*/ 	.word	0x000127e0


	//   ....[200]....
        /*0868*/ 	.word	0x00012840


	//   ....[201]....
        /*086c*/ 	.word	0x00012900


	//   ....[202]....
        /*0870*/ 	.word	0x00012960


	//   ....[203]....
        /*0874*/ 	.word	0x00012a20


	//   ....[204]....
        /*0878*/ 	.word	0x00012a80


	//   ....[205]....
        /*087c*/ 	.word	0x00012b40


	//   ....[206]....
        /*0880*/ 	.word	0x00012ba0


	//   ....[207]....
        /*0884*/ 	.word	0x00012c60


	//   ....[208]....
        /*0888*/ 	.word	0x00012cc0


	//   ....[209]....
        /*088c*/ 	.word	0x00012d80


	//   ....[210]....
        /*0890*/ 	.word	0x00012e70


	//   ....[211]....
        /*0894*/ 	.word	0x00012f10


	//   ....[212]....
        /*0898*/ 	.word	0x00012f70


	//   ....[213]....
        /*089c*/ 	.word	0x00013050


	//   ....[214]....
        /*08a0*/ 	.word	0x000130b0


	//   ....[215]....
        /*08a4*/ 	.word	0x00013190


	//   ....[216]....
        /*08a8*/ 	.word	0x000131f0


	//   ....[217]....
        /*08ac*/ 	.word	0x000132d0


	//   ....[218]....
        /*08b0*/ 	.word	0x00013330


	//   ....[219]....
        /*08b4*/ 	.word	0x00013410


	//   ....[220]....
        /*08b8*/ 	.word	0x00013470


	//   ....[221]....
        /*08bc*/ 	.word	0x00013550


	//   ....[222]....
        /*08c0*/ 	.word	0x000135b0


	//   ....[223]....
        /*08c4*/ 	.word	0x00013690


	//   ....[224]....
        /*08c8*/ 	.word	0x000136f0


	//   ....[225]....
        /*08cc*/ 	.word	0x000137c0


	//   ....[226]....
        /*08d0*/ 	.word	0x000138e0


	//   ....[227]....
        /*08d4*/ 	.word	0x00013980


	//   ....[228]....
        /*08d8*/ 	.word	0x00013a40


	//   ....[229]....
        /*08dc*/ 	.word	0x00013b10


	//   ....[230]....
        /*08e0*/ 	.word	0x00013b70


	//   ....[231]....
        /*08e4*/ 	.word	0x00013c50


	//   ....[232]....
        /*08e8*/ 	.word	0x00013cb0


	//   ....[233]....
        /*08ec*/ 	.word	0x00013d80


	//   ....[234]....
        /*08f0*/ 	.word	0x00013de0


	//   ....[235]....
        /*08f4*/ 	.word	0x00013eb0


	//   ....[236]....
        /*08f8*/ 	.word	0x00013f10


	//   ....[237]....
        /*08fc*/ 	.word	0x00013ff0


	//   ....[238]....
        /*0900*/ 	.word	0x00014050


	//   ....[239]....
        /*0904*/ 	.word	0x00014120


	//   ....[240]....
        /*0908*/ 	.word	0x00014180


	//   ....[241]....
        /*090c*/ 	.word	0x00014240


	//   ....[242]....
        /*0910*/ 	.word	0x000142d0


	//   ....[243]....
        /*0914*/ 	.word	0x00014370


	//   ....[244]....
        /*0918*/ 	.word	0x00014490


	//   ....[245]....
        /*091c*/ 	.word	0x00014500


	//   ....[246]....
        /*0920*/ 	.word	0x00014570


	//   ....[247]....
        /*0924*/ 	.word	0x000145e0


	//   ....[248]....
        /*0928*/ 	.word	0x00014650


	//   ....[249]....
        /*092c*/ 	.word	0x000146d0


	//   ....[250]....
        /*0930*/ 	.word	0x00014760


	//   ....[251]....
        /*0934*/ 	.word	0x000147f0


	//   ....[252]....
        /*0938*/ 	.word	0x00014860


	//   ....[253]....
        /*093c*/ 	.word	0x000148d0


	//   ....[254]....
        /*0940*/ 	.word	0x00014940


	//   ....[255]....
        /*0944*/ 	.word	0x000149c0


	//   ....[0]....
        /*0948*/ 	.word	0x00014a30


	//   ....[1]....
        /*094c*/ 	.word	0x00014ad0


	//   ....[2]....
        /*0950*/ 	.word	0x00014b60


	//   ....[3]....
        /*0954*/ 	.word	0x00014c80


	//----- nvinfo : EIATTR_REG_RECONFIG
	.align		4
.L_284:
        /*0958*/ 	.byte	0x01, 0x54
	.zero		2


	//----- nvinfo : EIATTR_SYSCALL_OFFSETS
	.align		4
        /*095c*/ 	.byte	0x04, 0x46
        /*095e*/ 	.short	(.L_286 - .L_285)


	//   ....[0]....
.L_285:
        /*0960*/ 	.word	0x00001750


	//   ....[1]....
        /*0964*/ 	.word	0x0000c630


	//   ....[2]....
        /*0968*/ 	.word	0x0000c780


	//   ....[3]....
        /*096c*/ 	.word	0x0000c870


	//   ....[4]....
        /*0970*/ 	.word	0x0000d800


	//----- nvinfo : EIATTR_MBARRIER_INSTR_OFFSETS
	.align		4
.L_286:
        /*0974*/ 	.byte	0x04, 0x39
        /*0976*/ 	.short	(.L_288 - .L_287)


	//   ....[0]....
.L_287:
        /*0978*/ 	.word	0x00000180
        /*097c*/ 	.word	0x000000ff
        /*0980*/ 	.word	0x00028800
        /*0984*/ 	.short	0x0100
        /*0986*/ 	.byte	0x08
	.zero		1


	//   ....[1]....
        /*0988*/ 	.word	0x00000190
        /*098c*/ 	.word	0x000000ff
        /*0990*/ 	.word	0x00028820
        /*0994*/ 	.short	0x0100
        /*0996*/ 	.byte	0x08
	.zero		1


	//   ....[2]....
        /*0998*/ 	.word	0x00000280
        /*099c*/ 	.word	0x000000ff
        /*09a0*/ 	.word	0x00028830
        /*09a4*/ 	.short	0x0100
        /*09a6*/ 	.byte	0x08
	.zero		1


	//   ....[3]....
        /*09a8*/ 	.word	0x00000290
        /*09ac*/ 	.word	0x000000ff
        /*09b0*/ 	.word	0x00028840
        /*09b4*/ 	.short	0x0100
        /*09b6*/ 	.byte	0x08
	.zero		1


	//   ....[4]....
        /*09b8*/ 	.word	0x000002a0
        /*09bc*/ 	.word	0x000000ff
        /*09c0*/ 	.word	0x00028838
        /*09c4*/ 	.short	0x0100
        /*09c6*/ 	.byte	0x08
	.zero		1


	//   ....[5]....
        /*09c8*/ 	.word	0x000002b0
        /*09cc*/ 	.word	0x000000ff
        /*09d0*/ 	.word	0x00028848
        /*09d4*/ 	.short	0x0100
        /*09d6*/ 	.byte	0x08
	.zero		1


	//   ....[6]....
        /*09d8*/ 	.word	0x000003e0
        /*09dc*/ 	.word	0x000000ff
        /*09e0*/ 	.word	0x00028850
        /*09e4*/ 	.short	0x0100
        /*09e6*/ 	.byte	0x08
	.zero		1


	//   ....[7]....
        /*09e8*/ 	.word	0x000003f0
        /*09ec*/ 	.word	0x000000ff
        /*09f0*/ 	.word	0x00028860
        /*09f4*/ 	.short	0x0100
        /*09f6*/ 	.byte	0x08
	.zero		1


	//   ....[8]....
        /*09f8*/ 	.word	0x00000400
        /*09fc*/ 	.word	0x000000ff
        /*0a00*/ 	.word	0x00028858
        /*0a04*/ 	.short	0x0100
        /*0a06*/ 	.byte	0x08
	.zero		1


	//   ....[9]....
        /*0a08*/ 	.word	0x00000410
        /*0a0c*/ 	.word	0x000000ff
        /*0a10*/ 	.word	0x00028868
        /*0a14*/ 	.short	0x0100
        /*0a16*/ 	.byte	0x08
	.zero		1


	//   ....[10]....
        /*0a18*/ 	.word	0x00000500
        /*0a1c*/ 	.word	0x000000ff
        /*0a20*/ 	.word	0x00028870
        /*0a24*/ 	.short	0x0100
        /*0a26*/ 	.byte	0x06
	.zero		1


	//   ....[11]....
        /*0a28*/ 	.word	0x00000510
        /*0a2c*/ 	.word	0x000000ff
        /*0a30*/ 	.word	0x00028880
        /*0a34*/ 	.short	0x0100
        /*0a36*/ 	.byte	0x06
	.zero		1


	//   ....[12]....
        /*0a38*/ 	.word	0x00000520
        /*0a3c*/ 	.word	0x000000ff
        /*0a40*/ 	.word	0x00028878
        /*0a44*/ 	.short	0x0100
        /*0a46*/ 	.byte	0x06
	.zero		1


	//   ....[13]....
        /*0a48*/ 	.word	0x00000530
        /*0a4c*/ 	.word	0x000000ff
        /*0a50*/ 	.word	0x00028888
        /*0a54*/ 	.short	0x0100
        /*0a56*/ 	.byte	0x06
	.zero		1


	//   ....[14]....
        /*0a58*/ 	.word	0x00000660
        /*0a5c*/ 	.word	0x000000ff
        /*0a60*/ 	.word	0x00028890
        /*0a64*/ 	.short	0x0100
        /*0a66*/ 	.byte	0x08
	.zero		1


	//   ....[15]....
        /*0a68*/ 	.word	0x00000670
        /*0a6c*/ 	.word	0x000000ff
        /*0a70*/ 	.word	0x000288a0
        /*0a74*/ 	.short	0x0100
        /*0a76*/ 	.byte	0x08
	.zero		1


	//   ....[16]....
        /*0a78*/ 	.word	0x00000680
        /*0a7c*/ 	.word	0x000000ff
        /*0a80*/ 	.word	0x00028898
        /*0a84*/ 	.short	0x0100
        /*0a86*/ 	.byte	0x08
	.zero		1


	//   ....[17]....
        /*0a88*/ 	.word	0x00000690
        /*0a8c*/ 	.word	0x000000ff
        /*0a90*/ 	.word	0x000288a8
        /*0a94*/ 	.short	0x0100
        /*0a96*/ 	.byte	0x08
	.zero		1


	//   ....[18]....
        /*0a98*/ 	.word	0x000007d0
        /*0a9c*/ 	.word	0x000000ff
        /*0aa0*/ 	.word	0x000288b0
        /*0aa4*/ 	.short	0x0100
        /*0aa6*/ 	.byte	0x08
	.zero		1


	//   ....[19]....
        /*0aa8*/ 	.word	0x000007e0
        /*0aac*/ 	.word	0x000000ff
        /*0ab0*/ 	.word	0x000288c0
        /*0ab4*/ 	.short	0x0100
        /*0ab6*/ 	.byte	0x08
	.zero		1


	//   ....[20]....
        /*0ab8*/ 	.word	0x000007f0
        /*0abc*/ 	.word	0x000000ff
        /*0ac0*/ 	.word	0x000288b8
        /*0ac4*/ 	.short	0x0100
        /*0ac6*/ 	.byte	0x08
	.zero		1


	//   ....[21]....
        /*0ac8*/ 	.word	0x00000800
        /*0acc*/ 	.word	0x000000ff
        /*0ad0*/ 	.word	0x000288c8
        /*0ad4*/ 	.short	0x0100
        /*0ad6*/ 	.byte	0x08
	.zero		1


	//   ....[22]....
        /*0ad8*/ 	.word	0x000017d0
        /*0adc*/ 	.word	0x000000ff
        /*0ae0*/ 	.word	0x00028800
        /*0ae4*/ 	.short	0x010a
        /*0ae6*/ 	.byte	0x29
	.zero		1


	//   ....[23]....
        /*0ae8*/ 	.word	0x00001850
        /*0aec*/ 	.word	0x00000003
        /*0af0*/ 	.word	0x00028830
        /*0af4*/ 	.short	0x010a
        /*0af6*/ 	.byte	0x3f
	.zero		1


	//   ....[24]....
        /*0af8*/ 	.word	0x00001890
        /*0afc*/ 	.word	0x00000003
        /*0b00*/ 	.word	0x00028830
        /*0b04*/ 	.short	0x010a
        /*0b06*/ 	.byte	0x3f
	.zero		1


	//   ....[25]....
        /*0b08*/ 	.word	0x00002760
        /*0b0c*/ 	.word	0x000000ff
        /*0b10*/ 	.word	0x00000000
        /*0b14*/ 	.short	0x0101
        /*0b16*/ 	.byte	0x06
	.zero		1


	//   ....[26]....
        /*0b18*/ 	.word	0x00003d10
        /*0b1c*/ 	.word	0x000000ff
        /*0b20*/ 	.word	0x00028830
        /*0b24*/ 	.short	0x010a
        /*0b26*/ 	.byte	0x06
	.zero		1


	//   ....[27]....
        /*0b28*/ 	.word	0x00003d50
        /*0b2c*/ 	.word	0x000000ff
        /*0b30*/ 	.word	0x00028830
        /*0b34*/ 	.short	0x010a
        /*0b36*/ 	.byte	0x06
	.zero		1


	//   ....[28]....
        /*0b38*/ 	.word	0x000040a0
        /*0b3c*/ 	.word	0x000000ff
        /*0b40*/ 	.word	0x00028850
        /*0b44*/ 	.short	0x010a
        /*0b46*/ 	.byte	0x06
	.zero		1


	//   ....[29]....
        /*0b48*/ 	.word	0x000040e0
        /*0b4c*/ 	.word	0x000000ff
        /*0b50*/ 	.word	0x00028850
        /*0b54*/ 	.short	0x010a
        /*0b56*/ 	.byte	0x06
	.zero		1


	//   ....[30]....
        /*0b58*/ 	.word	0x00004550
        /*0b5c*/ 	.word	0x000000ff
        /*0b60*/ 	.word	0x00000000
        /*0b64*/ 	.short	0x0101
        /*0b66*/ 	.byte	0x06
	.zero		1


	//   ....[31]....
        /*0b68*/ 	.word	0x00006030
        /*0b6c*/ 	.word	0x000000ff
        /*0b70*/ 	.word	0x00000000
        /*0b74*/ 	.short	0x0101
        /*0b76*/ 	.byte	0x06
	.zero		1


	//   ....[32]....
        /*0b78*/ 	.word	0x00006700
        /*0b7c*/ 	.word	0x000000ff
        /*0b80*/ 	.word	0x00028830
        /*0b84*/ 	.short	0x010a
        /*0b86*/ 	.byte	0x06
	.zero		1


	//   ....[33]....
        /*0b88*/ 	.word	0x00006740
        /*0b8c*/ 	.word	0x000000ff
        /*0b90*/ 	.word	0x00028830
        /*0b94*/ 	.short	0x010a
        /*0b96*/ 	.byte	0x06
	.zero		1


	//   ....[34]....
        /*0b98*/ 	.word	0x00006a60
        /*0b9c*/ 	.word	0x000000ff
        /*0ba0*/ 	.word	0x00028850
        /*0ba4*/ 	.short	0x010a
        /*0ba6*/ 	.byte	0x06
	.zero		1


	//   ....[35]....
        /*0ba8*/ 	.word	0x00006aa0
        /*0bac*/ 	.word	0x000000ff
        /*0bb0*/ 	.word	0x00028850
        /*0bb4*/ 	.short	0x010a
        /*0bb6*/ 	.byte	0x06
	.zero		1


	//   ....[36]....
        /*0bb8*/ 	.word	0x00006ea0
        /*0bbc*/ 	.word	0x000000ff
        /*0bc0*/ 	.word	0x00000000
        /*0bc4*/ 	.short	0x0101
        /*0bc6*/ 	.byte	0x06
	.zero		1


	//   ....[37]....
        /*0bc8*/ 	.word	0x00008050
        /*0bcc*/ 	.word	0x000000ff
        /*0bd0*/ 	.word	0x00000000
        /*0bd4*/ 	.short	0x0101
        /*0bd6*/ 	.byte	0x06
	.zero		1


	//   ....[38]....
        /*0bd8*/ 	.word	0x00008660
        /*0bdc*/ 	.word	0x000000ff
        /*0be0*/ 	.word	0x00028850
        /*0be4*/ 	.short	0x010a
        /*0be6*/ 	.byte	0x05
	.zero		1


	//   ....[39]....
        /*0be8*/ 	.word	0x000086a0
        /*0bec*/ 	.word	0x000000ff
        /*0bf0*/ 	.word	0x00028850
        /*0bf4*/ 	.short	0x010a
        /*0bf6*/ 	.byte	0x05
	.zero		1


	//   ....[40]....
        /*0bf8*/ 	.word	0x00008c10
        /*0bfc*/ 	.word	0x000000ff
        /*0c00*/ 	.word	0x00000000
        /*0c04*/ 	.short	0x0101
        /*0c06*/ 	.byte	0x04
	.zero		1


	//   ....[41]....
        /*0c08*/ 	.word	0x0000a1c0
        /*0c0c*/ 	.word	0x00000000
        /*0c10*/ 	.word	0x00000000
        /*0c14*/ 	.short	0x0101
        /*0c16*/ 	.byte	0x3f
	.zero		1


	//   ....[42]....
        /*0c18*/ 	.word	0x0000cd80
        /*0c1c*/ 	.word	0x00000007
        /*0c20*/ 	.word	0x00028840
        /*0c24*/ 	.short	0x010a
        /*0c26*/ 	.byte	0x3f
	.zero		1


	//   ....[43]....
        /*0c28*/ 	.word	0x0000d500
        /*0c2c*/ 	.word	0x00000007
        /*0c30*/ 	.word	0x00028830
        /*0c34*/ 	.short	0x0107
        /*0c36*/ 	.byte	0x3f
	.zero		1


	//   ....[44]....
        /*0c38*/ 	.word	0x0000d5d0
        /*0c3c*/ 	.word	0x00000007
        /*0c40*/ 	.word	0x00028830
        /*0c44*/ 	.short	0x0101
        /*0c46*/ 	.byte	0x3f
	.zero		1


	//   ....[45]....
        /*0c48*/ 	.word	0x0000e0f0
        /*0c4c*/ 	.word	0x00000016
        /*0c50*/ 	.word	0x00028800
        /*0c54*/ 	.short	0x0107
        /*0c56*/ 	.byte	0x3f
	.zero		1


	//   ....[46]....
        /*0c58*/ 	.word	0x0000e200
        /*0c5c*/ 	.word	0x00000016
        /*0c60*/ 	.word	0x00028800
        /*0c64*/ 	.short	0x0101
        /*0c66*/ 	.byte	0x3f
	.zero		1


	//   ....[47]....
        /*0c68*/ 	.word	0x0000e220
        /*0c6c*/ 	.word	0x00000016
        /*0c70*/ 	.word	0x00028820
        /*0c74*/ 	.short	0x010a
        /*0c76*/ 	.byte	0x3f
	.zero		1


	//   ....[48]....
        /*0c78*/ 	.word	0x0000e5b0
        /*0c7c*/ 	.word	0x00000006
        /*0c80*/ 	.word	0x00028840
        /*0c84*/ 	.short	0x010a
        /*0c86*/ 	.byte	0x3f
	.zero		1


	//   ....[49]....
        /*0c88*/ 	.word	0x0000ead0
        /*0c8c*/ 	.word	0x00000006
        /*0c90*/ 	.word	0x00028830
        /*0c94*/ 	.short	0x0107
        /*0c96*/ 	.byte	0x3f
	.zero		1


	//   ....[50]....
        /*0c98*/ 	.word	0x0000eb90
        /*0c9c*/ 	.word	0x00000006
        /*0ca0*/ 	.word	0x00028830
        /*0ca4*/ 	.short	0x0101
        /*0ca6*/ 	.byte	0x3f
	.zero		1


	//   ....[51]....
        /*0ca8*/ 	.word	0x0000ec00
        /*0cac*/ 	.word	0x00000006
        /*0cb0*/ 	.word	0x00028860
        /*0cb4*/ 	.short	0x010a
        /*0cb6*/ 	.byte	0x3f
	.zero		1


	//   ....[52]....
        /*0cb8*/ 	.word	0x0000f180
        /*0cbc*/ 	.word	0x00000006
        /*0cc0*/ 	.word	0x00028850
        /*0cc4*/ 	.short	0x0107
        /*0cc6*/ 	.byte	0x3f
	.zero		1


	//   ....[53]....
        /*0cc8*/ 	.word	0x0000f2e0
        /*0ccc*/ 	.word	0x00000006
        /*0cd0*/ 	.word	0x00028850
        /*0cd4*/ 	.short	0x0101
        /*0cd6*/ 	.byte	0x3f
	.zero		1


	//   ....[54]....
        /*0cd8*/ 	.word	0x0000f4f0
        /*0cdc*/ 	.word	0x00000000
        /*0ce0*/ 	.word	0x00028860
        /*0ce4*/ 	.short	0x010a
        /*0ce6*/ 	.byte	0x3f
	.zero		1


	//   ....[55]....
        /*0ce8*/ 	.word	0x0000fa20
        /*0cec*/ 	.word	0x00000000
        /*0cf0*/ 	.word	0x00028850
        /*0cf4*/ 	.short	0x0107
        /*0cf6*/ 	.byte	0x3f
	.zero		1


	//   ....[56]....
        /*0cf8*/ 	.word	0x0000fae0
        /*0cfc*/ 	.word	0x00000000
        /*0d00*/ 	.word	0x00028850
        /*0d04*/ 	.short	0x0101
        /*0d06*/ 	.byte	0x3f
	.zero		1


	//   ....[57]....
        /*0d08*/ 	.word	0x00010810
        /*0d0c*/ 	.word	0x00000004
        /*0d10*/ 	.word	0x00028820
        /*0d14*/ 	.short	0x010a
        /*0d16*/ 	.byte	0x3f
	.zero		1


	//   ....[58]....
        /*0d18*/ 	.word	0x00010990
        /*0d1c*/ 	.word	0x00000005
        /*0d20*/ 	.word	0x00028840
        /*0d24*/ 	.short	0x010a
        /*0d26*/ 	.byte	0x3f
	.zero		1


	//   ....[59]....
        /*0d28*/ 	.word	0x00010a30
        /*0d2c*/ 	.word	0x00000019
        /*0d30*/ 	.word	0x00028840
        /*0d34*/ 	.short	0x010a
        /*0d36*/ 	.byte	0x3f
	.zero		1


	//   ....[60]....
        /*0d38*/ 	.word	0x00010a70
        /*0d3c*/ 	.word	0x00000005
        /*0d40*/ 	.word	0x00028860
        /*0d44*/ 	.short	0x010a
        /*0d46*/ 	.byte	0x3f
	.zero		1


	//   ....[61]....
        /*0d48*/ 	.word	0x00010ab0
        /*0d4c*/ 	.word	0x00000019
        /*0d50*/ 	.word	0x00028860
        /*0d54*/ 	.short	0x010a
        /*0d56*/ 	.byte	0x3f
	.zero		1


	//   ....[62]....
        /*0d58*/ 	.word	0x00010b20
        /*0d5c*/ 	.word	0x00000003
        /*0d60*/ 	.word	0x00028800
        /*0d64*/ 	.short	0x010a
        /*0d66*/ 	.byte	0x3f
	.zero		1


	//   ....[63]....
        /*0d68*/ 	.word	0x00010b70
        /*0d6c*/ 	.word	0x00000003
        /*0d70*/ 	.word	0x00028830
        /*0d74*/ 	.short	0x010a
        /*0d76*/ 	.byte	0x3f
	.zero		1


	//   ....[64]....
        /*0d78*/ 	.word	0x00010bd0
        /*0d7c*/ 	.word	0x00000005
        /*0d80*/ 	.word	0x00028830
        /*0d84*/ 	.short	0x010a
        /*0d86*/ 	.byte	0x3f
	.zero		1


	//   ....[65]....
        /*0d88*/ 	.word	0x00010c30
        /*0d8c*/ 	.word	0x00000005
        /*0d90*/ 	.word	0x00028850
        /*0d94*/ 	.short	0x010a
        /*0d96*/ 	.byte	0x3f
	.zero		1


	//   ....[66]....
        /*0d98*/ 	.word	0x00010c90
        /*0d9c*/ 	.word	0x00000005
        /*0da0*/ 	.word	0x00028830
        /*0da4*/ 	.short	0x010a
        /*0da6*/ 	.byte	0x3f
	.zero		1


	//   ....[67]....
        /*0da8*/ 	.word	0x00010cf0
        /*0dac*/ 	.word	0x00000005
        /*0db0*/ 	.word	0x00028850
        /*0db4*/ 	.short	0x010a
        /*0db6*/ 	.byte	0x3f
	.zero		1


	//   ....[68]....
        /*0db8*/ 	.word	0x00010d50
        /*0dbc*/ 	.word	0x00000009
        /*0dc0*/ 	.word	0x00028850
        /*0dc4*/ 	.short	0x010a
        /*0dc6*/ 	.byte	0x3f
	.zero		1


	//   ....[69]....
        /*0dc8*/ 	.word	0x00010e70
        /*0dcc*/ 	.word	0x00000007
        /*0dd0*/ 	.word	0x00028840
        /*0dd4*/ 	.short	0x010a
        /*0dd6*/ 	.byte	0x3f
	.zero		1


	//   ....[70]....
        /*0dd8*/ 	.word	0x000123f0
        /*0ddc*/ 	.word	0x00000016
        /*0de0*/ 	.word	0x00028820
        /*0de4*/ 	.short	0x010a
        /*0de6*/ 	.byte	0x3f
	.zero		1


	//   ....[71]....
        /*0de8*/ 	.word	0x00012440
        /*0dec*/ 	.word	0x00000006
        /*0df0*/ 	.word	0x00028840
        /*0df4*/ 	.short	0x010a
        /*0df6*/ 	.byte	0x3f
	.zero		1


	//   ....[72]....
        /*0df8*/ 	.word	0x00012dc0
        /*0dfc*/ 	.word	0x00000006
        /*0e00*/ 	.word	0x00028860
        /*0e04*/ 	.short	0x010a
        /*0e06*/ 	.byte	0x3f
	.zero		1


	//   ....[73]....
        /*0e08*/ 	.word	0x00013830
        /*0e0c*/ 	.word	0x00000000
        /*0e10*/ 	.word	0x00028860
        /*0e14*/ 	.short	0x010a
        /*0e16*/ 	.byte	0x3f
	.zero		1


	//   ....[74]....
        /*0e18*/ 	.word	0x00014ba0
        /*0e1c*/ 	.word	0x00000004
        /*0e20*/ 	.word	0x00028820
        /*0e24*/ 	.short	0x010a
        /*0e26*/ 	.byte	0x3f
	.zero		1


	//   ....[75]....
        /*0e28*/ 	.word	0x00014d40
        /*0e2c*/ 	.word	0x00000005
        /*0e30*/ 	.word	0x00028840
        /*0e34*/ 	.short	0x010a
        /*0e36*/ 	.byte	0x3f
	.zero		1


	//   ....[76]....
        /*0e38*/ 	.word	0x00014d90
        /*0e3c*/ 	.word	0x00000019
        /*0e40*/ 	.word	0x00028840
        /*0e44*/ 	.short	0x010a
        /*0e46*/ 	.byte	0x3f
	.zero		1


	//   ....[77]....
        /*0e48*/ 	.word	0x00014de0
        /*0e4c*/ 	.word	0x00000005
        /*0e50*/ 	.word	0x00028860
        /*0e54*/ 	.short	0x010a
        /*0e56*/ 	.byte	0x3f
	.zero		1


	//----- nvinfo : EIATTR_NUM_MBARRIERS
	.align		4
.L_288:
        /*0e58*/ 	.byte	0x03, 0x38
        /*0e5a*/ 	.short	0x0016


	//----- nvinfo : EIATTR_EXIT_INSTR_OFFSETS
	.align		4
        /*0e5c*/ 	.byte	0x04, 0x1c
        /*0e5e*/ 	.short	(.L_290 - .L_289)


	//   ....[0]....
.L_289:
        /*0e60*/ 	.word	0x000009b0


	//   ....[1]....
        /*0e64*/ 	.word	0x0000b100


	//   ....[2]....
        /*0e68*/ 	.word	0x00010b00


	//----- nvinfo : EIATTR_MAX_THREADS
	.align		4
.L_290:
        /*0e6c*/ 	.byte	0x04, 0x05
        /*0e6e*/ 	.short	(.L_292 - .L_291)
.L_291:
        /*0e70*/ 	.word	0x00000180
        /*0e74*/ 	.word	0x00000001
        /*0e78*/ 	.word	0x00000001


	//----- nvinfo : EIATTR_CRS_STACK_SIZE
	.align		4
.L_292:
        /*0e7c*/ 	.byte	0x04, 0x1e
        /*0e7e*/ 	.short	(.L_294 - .L_293)
.L_293:
        /*0e80*/ 	.word	0x00000000


	//----- nvinfo : EIATTR_CBANK_PARAM_SIZE
	.align		4
.L_294:
        /*0e84*/ 	.byte	0x03, 0x19
        /*0e86*/ 	.short	0x0af0


	//----- nvinfo : EIATTR_PARAM_CBANK
	.align		4
        /*0e88*/ 	.byte	0x04, 0x0a
        /*0e8a*/ 	.short	(.L_296 - .L_295)
	.align		4
.L_295:
        /*0e8c*/ 	.word	index@(.nv.constant0._ZN7cutlass13device_kernelIN5flash11enable_sm90INS1_16FlashAttnFwdSm90INS1_25CollectiveMainloopFwdSm90ILi2EN4cute5tupleIJNS5_1CILi1EEES8_S8_EEENS6_IJNS7_ILi128EEESA_SA_EEELi128ENS_10bfloat16_tEfNS_4arch4Sm90ELb1ELb0ELb0ELb1ELb1ELb0ELb0ELb1ELb1ELb1ELb0ELb0EEENS1_21CollectiveEpilogueFwdISB_S9_SC_SE_Li256ELb1ELb1ELb0ELb0EEENS1_36VarlenDynamicPersistentTileSchedulerILi128ELi128ELi256ELi128ELb0ELb1ELb1ELb1ELb1ELb1EEEEEEEEEvNT_6ParamsE)
        /*0e90*/ 	.short	0x0210
        /*0e92*/ 	.short	0x0af0


	//----- nvinfo : EIATTR_SW_WAR
	.align		4
.L_296:
        /*0e94*/ 	.byte	0x04, 0x36
        /*0e96*/ 	.short	(.L_298 - .L_297)
.L_297:
        /*0e98*/ 	.word	0x00000008
.L_298:


//--------------------- .nv.info._ZN7cutlass13device_kernelIN5flash11enable_sm90INS1_16FlashAttnFwdSm90INS1_25CollectiveMainloopFwdSm90ILi2EN4cute5tupleIJNS5_1CILi1EEES8_S8_EEENS6_IJNS7_ILi128EEESA_SA_EEELi128ENS_10bfloat16_tEfNS_4arch4Sm90ELb1ELb0ELb0ELb1ELb1ELb1ELb0ELb1ELb1ELb1ELb0ELb0EEENS1_21CollectiveEpilogueFwdISB_S9_SC_SE_Li256ELb1ELb1ELb0ELb0EEENS1_36VarlenDynamicPersistentTileSchedulerILi128ELi128ELi256ELi128ELb0ELb1ELb1ELb1ELb1ELb1EEEEEEEEEvNT_6ParamsE --------------------------
	.section	.nv.info._ZN7cutlass13device_kernelIN5flash11enable_sm90INS1_16FlashAttnFwdSm90INS1_25CollectiveMainloopFwdSm90ILi2EN4cute5tupleIJNS5_1CILi1EEES8_S8_EEENS6_IJNS7_ILi128EEESA_SA_EEELi128ENS_10bfloat16_tEfNS_4arch4Sm90ELb1ELb0ELb0ELb1ELb1ELb1ELb0ELb1ELb1ELb1ELb0ELb0EEENS1_21CollectiveEpilogueFwdISB_S9_SC_SE_Li256ELb1ELb1ELb0ELb0EEENS1_36VarlenDynamicPersistentTileSchedulerILi128ELi128ELi256ELi128ELb0ELb1ELb1ELb1ELb1ELb1EEEEEEEEEvNT_6ParamsE,"",@"SHT_CUDA_INFO"
	.sectionflags	@""
	.align	4


	//----- nvinfo : EIATTR_CUDA_API_VERSION
	.align		4
        /*0000*/ 	.byte	0x04, 0x37
        /*0002*/ 	.short	(.L_300 - .L_299)
.L_299:
        /*0004*/ 	.word	0x00000082


	//----- nvinfo : EIATTR_KPARAM_INFO
	.align		4
.L_300:
        /*0008*/ 	.byte	0x04, 0x17
        /*000a*/ 	.short	(.L_302 - .L_301)
.L_301:
        /*000c*/ 	.word	0x00000000
        /*0010*/ 	.short	0x0000
        /*0012*/ 	.short	0x0070
        /*0014*/ 	.byte	0x00, 0xf0, 0x01, 0x2a


	//----- nvinfo : EIATTR_SPARSE_MMA_MASK
	.align		4
.L_302:
        /*0018*/ 	.byte	0x03, 0x50
        /*001a*/ 	.short	0x0000


	//----- nvinfo : EIATTR_MAXREG_COUNT
	.align		4
        /*001c*/ 	.byte	0x03, 0x1b
        /*001e*/ 	.short	0x00a8


	//----- nvinfo : EIATTR_NUM_BARRIERS
	.align		4
        /*0020*/ 	.byte	0x02, 0x4c
        /*0022*/ 	.byte	0x10
	.zero		1


	//----- nvinfo : EIATTR_EXTERNS
	.align		4
        /*0024*/ 	.byte	0x04, 0x0f
        /*0026*/ 	.short	(.L_304 - .L_303)


	//   ....[0]....
	.align		4
.L_303:
        /*0028*/ 	.word	index@(__assertfail)


	//----- nvinfo : EIATTR_ANNOTATIONS
	.align		4
.L_304:
        /*002c*/ 	.byte	0x04, 0x55
        /*002e*/ 	.short	(.L_306 - .L_305)


	//   ....[0]....
.L_305:
        /* <DEDUP_REMOVED lines=16> */


	//----- nvinfo : EIATTR_MERCURY_ISA_VERSION
	.align		4
.L_306:
        /*0118*/ 	.byte	0x03, 0x5f
        /*011a*/ 	.short	0x0101


	//----- nvinfo : EIATTR_UNUSED_LOAD_BYTE_OFFSET
	.align		4
        /*011c*/ 	.byte	0x04, 0x44
        /*011e*/ 	.short	(.L_308 - .L_307)


	//   ....[0]....
.L_307:
        /*0120*/ 	.word	0x00000a60
        /*0124*/ 	.word	0x0000fff0


	//   ....[1]....
        /*0128*/ 	.word	0x00016040
        /*012c*/ 	.word	0x0000fff0


	//----- nvinfo : EIATTR_INT_WARP_WIDE_INSTR_OFFSETS
	.align		4
.L_308:
        /*0130*/ 	.byte	0x04, 0x31
        /*0132*/ 	.short	(.L_310 - .L_309)


	//   ....[0]....
.L_309:
        /*0134*/ 	.word	0x00000130


	//   ....[1]....
        /*0138*/ 	.word	0x00000170


	//   ....[2]....
        /*013c*/ 	.word	0x000001e0


	//   ....[3]....
        /*0140*/ 	.word	0x0001a600


	//   ....[4]....
        /*0144*/ 	.word	0x0001a690


	//   ....[5]....
        /*0148*/ 	.word	0x0001d5a0


	//   ....[6]....
        /*014c*/ 	.word	0x0001d630


	//----- nvinfo : EIATTR_COOP_GROUP_MASK_REGIDS
	.align		4
.L_310:
        /*0150*/ 	.byte	0x04, 0x29
        /*0152*/ 	.short	(.L_312 - .L_311)


	//   ....[0]....
.L_311:
        /*0154*/ 	.word	0xffffffff


	//   ....[1]....
        /*0158*/ 	.word	0xffffffff


	//   ....[2]....
        /*015c*/ 	.word	0xffffffff


	//   ....[3]....
        /*0160*/ 	.word	0xffffffff


	//   ....[4]....
        /*0164*/ 	.word	0xffffffff


	//   ....[5]....
        /*0168*/ 	.word	0xffffffff


	//   ....[6]....
        /*016c*/ 	.word	0xffffffff


	//   ....[7]....
        /*0170*/ 	.word	0xffffffff


	//   ....[8]....
        /*0174*/ 	.word	0xffffffff


	//   ....[9]....
        /*0178*/ 	.word	0xffffffff


	//   ....[10]....
        /*017c*/ 	.word	0xffffffff


	//   ....[11]....
        /*0180*/ 	.word	0xffffffff


	//   ....[12]....
        /*0184*/ 	.word	0xffffffff


	//   ....[13]....
        /*0188*/ 	.word	0xffffffff


	//   ....[14]....
        /*018c*/ 	.word	0xffffffff


	//   ....[15]....
        /*0190*/ 	.word	0xffffffff


	//   ....[16]....
        /*0194*/ 	.word	0xffffffff


	//   ....[17]....
        /*0198*/ 	.word	0xffffffff


	//   ....[18]....
        /*019c*/ 	.word	0xffffffff


	//   ....[19]....
        /*01a0*/ 	.word	0xffffffff


	//   ....[20]....
        /*01a4*/ 	.word	0xffffffff


	//   ....[21]....
        /*01a8*/ 	.word	0xffffffff


	//   ....[22]....
        /*01ac*/ 	.word	0xffffffff


	//   ....[23]....
        /*01b0*/ 	.word	0xffffffff


	//   ....[24]....
        /*01b4*/ 	.word	0xffffffff


	//   ....[25]....
        /*01b8*/ 	.word	0xffffffff


	//   ....[26]....
        /*01bc*/ 	.word	0xffffffff


	//   ....[27]....
        /*01c0*/ 	.word	0xffffffff


	//   ....[28]....
        /*01c4*/ 	.word	0xffffffff


	//   ....[29]....
        /*01c8*/ 	.word	0xffffffff


	//   ....[30]....
        /*01cc*/ 	.word	0xffffffff


	//   ....[31]....
        /*01d0*/ 	.word	0xffffffff


	//   ....[32]....
        /*01d4*/ 	.word	0xffffffff


	//   ....[33]....
        /*01d8*/ 	.word	0xffffffff


	//   ....[34]....
        /*01dc*/ 	.word	0xffffffff


	//   ....[35]....
        /*01e0*/ 	.word	0xffffffff


	//   ....[36]....
        /*01e4*/ 	.word	0xffffffff


	//   ....[37]....
        /*01e8*/ 	.word	0xffffffff


	//   ....[38]....
        /*01ec*/ 	.word	0xffffffff


	//   ....[39]....
        /*01f0*/ 	.word	0xffffffff


	//   ....[40]....
        /*01f4*/ 	.word	0xffffffff


	//   ....[41]....
        /*01f8*/ 	.word	0xffffffff


	//   ....[42]....
        /*01fc*/ 	.word	0xffffffff


	//   ....[43]....
        /*0200*/ 	.word	0xffffffff


	//   ....[44]....
        /*0204*/ 	.word	0xffffffff


	//   ....[45]....
        /*0208*/ 	.word	0xffffffff


	//   ....[46]....
        /*020c*/ 	.word	0xffffffff


	//   ....[47]....
        /*0210*/ 	.word	0xffffffff


	//   ....[48]....
        /*0214*/ 	.word	0xffffffff


	//   ....[49]....
        /*0218*/ 	.word	0xffffffff


	//   ....[50]....
        /*021c*/ 	.word	0xffffffff


	//   ....[51]....
        /*0220*/ 	.word	0xffffffff


	//   ....[52]....
        /*0224*/ 	.word	0xffffffff


	//   ....[53]....
        /*0228*/ 	.word	0xffffffff


	//   ....[54]....
        /*022c*/ 	.word	0xffffffff


	//   ....[55]....
        /*0230*/ 	.word	0xffffffff


	//   ....[56]....
        /*0234*/ 	.word	0xffffffff


	//   ....[57]....
        /*0238*/ 	.word	0xffffffff


	//   ....[58]....
        /*023c*/ 	.word	0xffffffff


	//   ....[59]....
        /*0240*/ 	.word	0xffffffff


	//   ....[60]....
        /*0244*/ 	.word	0xffffffff


	//   ....[61]....
        /*0248*/ 	.word	0xffffffff


	//   ....[62]....
        /*024c*/ 	.word	0xffffffff


	//   ....[63]....
        /*0250*/ 	.word	0xffffffff


	//   ....[64]....
        /*0254*/ 	.word	0xffffffff


	//   ....[65]....
        /*0258*/ 	.word	0xffffffff


	//   ....[66]....
        /*025c*/ 	.word	0xffffffff


	//   ....[67]....
        /*0260*/ 	.word	0xffffffff


	//   ....[68]....
        /*0264*/ 	.word	0xffffffff


	//   ....[69]....
        /*0268*/ 	.word	0xffffffff


	//   ....[70]....
        /*026c*/ 	.word	0xffffffff


	//   ....[71]....
        /*0270*/ 	.word	0xffffffff


	//   ....[72]....
        /*0274*/ 	.word	0xffffffff


	//   ....[73]....
        /*0278*/ 	.word	0xffffffff


	//   ....[74]....
        /*027c*/ 	.word	0xffffffff


	//   ....[75]....
        /*0280*/ 	.word	0xffffffff


	//   ....[76]....
        /*0284*/ 	.word	0xffffffff


	//   ....[77]....
        /*0288*/ 	.word	0xffffffff


	//   ....[78]....
        /*028c*/ 	.word	0xffffffff


	//   ....[79]....
        /*0290*/ 	.word	0xffffffff


	//   ....[80]....
        /*0294*/ 	.word	0xffffffff


	//   ....[81]....
        /*0298*/ 	.word	0xffffffff


	//   ....[82]....
        /*029c*/ 	.word	0xffffffff


	//   ....[83]....
        /*02a0*/ 	.word	0xffffffff


	//   ....[84]....
        /*02a4*/ 	.word	0xffffffff


	//   ....[85]....
        /*02a8*/ 	.word	0xffffffff


	//   ....[86]....
        /*02ac*/ 	.word	0xffffffff


	//   ....[87]....
        /*02b0*/ 	.word	0xffffffff


	//   ....[88]....
        /*02b4*/ 	.word	0xffffffff


	//   ....[89]....
        /*02b8*/ 	.word	0xffffffff


	//   ....[90]....
        /*02bc*/ 	.word	0xffffffff


	//   ....[91]....
        /*02c0*/ 	.word	0xffffffff


	//   ....[92]....
        /*02c4*/ 	.word	0xffffffff


	//   ....[93]....
        /*02c8*/ 	.word	0xffffffff


	//   ....[94]....
        /*02cc*/ 	.word	0xffffffff


	//   ....[95]....
        /*02d0*/ 	.word	0xffffffff


	//   ....[96]....
        /*02d4*/ 	.word	0xffffffff


	//   ....[97]....
        /*02d8*/ 	.word	0xffffffff


	//   ....[98]....
        /*02dc*/ 	.word	0xffffffff


	//   ....[99]....
        /*02e0*/ 	.word	0xffffffff


	//   ....[100]....
        /*02e4*/ 	.word	0xffffffff


	//   ....[101]....
        /*02e8*/ 	.word	0xffffffff


	//   ....[102]....
        /*02ec*/ 	.word	0xffffffff


	//   ....[103]....
        /*02f0*/ 	.word	0xffffffff


	//   ....[104]....
        /*02f4*/ 	.word	0xffffffff


	//   ....[105]....
        /*02f8*/ 	.word	0xffffffff


	//   ....[106]....
        /*02fc*/ 	.word	0xffffffff


	//   ....[107]....
        /*0300*/ 	.word	0xffffffff


	//   ....[108]....
        /*0304*/ 	.word	0xffffffff


	//   ....[109]....
        /*0308*/ 	.word	0xffffffff


	//   ....[110]....
        /*030c*/ 	.word	0xffffffff


	//   ....[111]....
        /*0310*/ 	.word	0xffffffff


	//   ....[112]....
        /*0314*/ 	.word	0xffffffff


	//   ....[113]....
        /*0318*/ 	.word	0xffffffff


	//   ....[114]....
        /*031c*/ 	.word	0xffffffff


	//   ....[115]....
        /*0320*/ 	.word	0xffffffff


	//   ....[116]....
        /*0324*/ 	.word	0xffffffff


	//   ....[117]....
        /*0328*/ 	.word	0xffffffff


	//   ....[118]....
        /*032c*/ 	.word	0xffffffff


	//   ....[119]....
        /*0330*/ 	.word	0xffffffff


	//   ....[120]....
        /*0334*/ 	.word	0xffffffff


	//   ....[121]....
        /*0338*/ 	.word	0xffffffff


	//   ....[122]....
        /*033c*/ 	.word	0xffffffff


	//   ....[123]....
        /*0340*/ 	.word	0xffffffff


	//   ....[124]....
        /*0344*/ 	.word	0xffffffff


	//   ....[125]....
        /*0348*/ 	.word	0xffffffff


	//   ....[126]....
        /*034c*/ 	.word	0xffffffff


	//   ....[127]....
        /*0350*/ 	.word	0xffffffff


	//   ....[128]....
        /*0354*/ 	.word	0xffffffff


	//   ....[129]....
        /*0358*/ 	.word	0xffffffff


	//   ....[130]....
        /*035c*/ 	.word	0xffffffff


	//   ....[131]....
        /*0360*/ 	.word	0xffffffff


	//   ....[132]....
        /*0364*/ 	.word	0xffffffff


	//   ....[133]....
        /*0368*/ 	.word	0xffffffff


	//   ....[134]....
        /*036c*/ 	.word	0xffffffff


	//   ....[135]....
        /*0370*/ 	.word	0xffffffff


	//   ....[136]....
        /*0374*/ 	.word	0xffffffff


	//   ....[137]....
        /*0378*/ 	.word	0xffffffff


	//   ....[138]....
        /*037c*/ 	.word	0xffffffff


	//   ....[139]....
        /*0380*/ 	.word	0xffffffff


	//   ....[140]....
        /*0384*/ 	.word	0xffffffff


	//   ....[141]....
        /*0388*/ 	.word	0xffffffff


	//   ....[142]....
        /*038c*/ 	.word	0xffffffff


	//   ....[143]....
        /*0390*/ 	.word	0xffffffff


	//   ....[144]....
        /*0394*/ 	.word	0xffffffff


	//   ....[145]....
        /*0398*/ 	.word	0xffffffff


	//   ....[146]....
        /*039c*/ 	.word	0xffffffff


	//   ....[147]....
        /*03a0*/ 	.word	0xffffffff


	//   ....[148]....
        /*03a4*/ 	.word	0xffffffff


	//   ....[149]....
        /*03a8*/ 	.word	0xffffffff


	//   ....[150]....
        /*03ac*/ 	.word	0xffffffff


	//   ....[151]....
        /*03b0*/ 	.word	0xffffffff


	//   ....[152]....
        /*03b4*/ 	.word	0xffffffff


	//   ....[153]....
        /*03b8*/ 	.word	0xffffffff


	//   ....[154]....
        /*03bc*/ 	.word	0xffffffff


	//   ....[155]....
        /*03c0*/ 	.word	0xffffffff


	//   ....[156]....
        /*03c4*/ 	.word	0xffffffff


	//   ....[157]....
        /*03c8*/ 	.word	0xffffffff


	//   ....[158]....
        /*03cc*/ 	.word	0xffffffff


	//   ....[159]....
        /*03d0*/ 	.word	0xffffffff


	//   ....[160]....
        /*03d4*/ 	.word	0xffffffff


	//   ....[161]....
        /*03d8*/ 	.word	0xffffffff


	//   ....[162]....
        /*03dc*/ 	.word	0xffffffff


	//   ....[163]....
        /*03e0*/ 	.word	0xffffffff


	//   ....[164]....
        /*03e4*/ 	.word	0xffffffff


	//   ....[165]....
        /*03e8*/ 	.word	0xffffffff


	//   ....[166]....
        /*03ec*/ 	.word	0xffffffff


	//   ....[167]....
        /*03f0*/ 	.word	0xffffffff


	//   ....[168]....
        /*03f4*/ 	.word	0xffffffff


	//   ....[169]....
        /*03f8*/ 	.word	0xffffffff


	//   ....[170]....
        /*03fc*/ 	.word	0xffffffff


	//   ....[171]....
        /*0400*/ 	.word	0xffffffff


	//   ....[172]....
        /*0404*/ 	.word	0xffffffff


	//   ....[173]....
        /*0408*/ 	.word	0xffffffff


	//   ....[174]....
        /*040c*/ 	.word	0xffffffff


	//   ....[175]....
        /*0410*/ 	.word	0xffffffff


	//   ....[176]....
        /*0414*/ 	.word	0xffffffff


	//   ....[177]....
        /*0418*/ 	.word	0xffffffff


	//   ....[178]....
        /*041c*/ 	.word	0xffffffff


	//   ....[179]....
        /*0420*/ 	.word	0xffffffff


	//   ....[180]....
        /*0424*/ 	.word	0xffffffff


	//   ....[181]....
        /*0428*/ 	.word	0xffffffff


	//   ....[182]....
        /*042c*/ 	.word	0xffffffff


	//   ....[183]....
        /*0430*/ 	.word	0xffffffff


	//   ....[184]....
        /*0434*/ 	.word	0xffffffff


	//   ....[185]....
        /*0438*/ 	.word	0xffffffff


	//   ....[186]....
        /*043c*/ 	.word	0xffffffff


	//   ....[187]....
        /*0440*/ 	.word	0xffffffff


	//   ....[188]....
        /*0444*/ 	.word	0xffffffff


	//   ....[189]....
        /*0448*/ 	.word	0xffffffff


	//   ....[190]....
        /*044c*/ 	.word	0xffffffff


	//   ....[191]....
        /*0450*/ 	.word	0xffffffff


	//   ....[192]....
        /*0454*/ 	.word	0xffffffff


	//   ....[193]....
        /*0458*/ 	.word	0xffffffff


	//   ....[194]....
        /*045c*/ 	.word	0xffffffff


	//   ....[195]....
        /*0460*/ 	.word	0xffffffff


	//   ....[196]....
        /*0464*/ 	.word	0xffffffff


	//   ....[197]....
        /*0468*/ 	.word	0xffffffff


	//   ....[198]....
        /*046c*/ 	.word	0xffffffff


	//   ....[199]....
        /*0470*/ 	.word	0xffffffff


	//   ....[200]....
        /*0474*/ 	.word	0xffffffff


	//   ....[201]....
        /*0478*/ 	.word	0xffffffff


	//   ....[202]....
        /*047c*/ 	.word	0xffffffff


	//   ....[203]....
        /*0480*/ 	.word	0xffffffff


	//   ....[204]....
        /*0484*/ 	.word	0xffffffff


	//   ....[205]....
        /*0488*/ 	.word	0xffffffff


	//   ....[206]....
        /*048c*/ 	.word	0xffffffff


	//   ....[207]....
        /*0490*/ 	.word	0xffffffff


	//   ....[208]....
        /*0494*/ 	.word	0xffffffff


	//   ....[209]....
        /*0498*/ 	.word	0xffffffff


	//   ....[210]....
        /*049c*/ 	.word	0xffffffff


	//   ....[211]....
        /*04a0*/ 	.word	0xffffffff


	//   ....[212]....
        /*04a4*/ 	.word	0xffffffff


	//   ....[213]....
        /*04a8*/ 	.word	0xffffffff


	//   ....[214]....
        /*04ac*/ 	.word	0xffffffff


	//   ....[215]....
        /*04b0*/ 	.word	0xffffffff


	//   ....[216]....
        /*04b4*/ 	.word	0xffffffff


	//   ....[217]....
        /*04b8*/ 	.word	0xffffffff


	//   ....[218]....
        /*04bc*/ 	.word	0xffffffff


	//   ....[219]....
        /*04c0*/ 	.word	0xffffffff


	//   ....[220]....
        /*04c4*/ 	.word	0xffffffff


	//   ....[221]....
        /*04c8*/ 	.word	0xffffffff


	//   ....[222]....
        /*04cc*/ 	.word	0xffffffff


	//   ....[223]....
        /*04d0*/ 	.word	0xffffffff


	//   ....[224]....
        /*04d4*/ 	.word	0xffffffff


	//   ....[225]....
        /*04d8*/ 	.word	0xffffffff


	//   ....[226]....
        /*04dc*/ 	.word	0xffffffff


	//   ....[227]....
        /*04e0*/ 	.word	0x0500000f


	//   ....[228]....
        /*04e4*/ 	.word	0x0500000f


	//   ....[229]....
        /*04e8*/ 	.word	0x0500000f


	//   ....[230]....
        /*04ec*/ 	.word	0x0500000f


	//   ....[231]....
        /*04f0*/ 	.word	0x0500000f


	//   ....[232]....
        /*04f4*/ 	.word	0x0500000f


	//   ....[233]....
        /*04f8*/ 	.word	0x0500000f


	//   ....[234]....
        /*04fc*/ 	.word	0x0500000f


	//   ....[235]....
        /*0500*/ 	.word	0x0500000f


	//   ....[236]....
        /*0504*/ 	.word	0x0500000f


	//   ....[237]....
        /*0508*/ 	.word	0x0500000f


	//   ....[238]....
        /*050c*/ 	.word	0x0500000f


	//   ....[239]....
        /*0510*/ 	.word	0x0500000f


	//   ....[240]....
        /*0514*/ 	.word	0x0500000f


	//   ....[241]....
        /*0518*/ 	.word	0x0500000f


	//   ....[242]....
        /*051c*/ 	.word	0x0500000f


	//   ....[243]....
        /*0520*/ 	.word	0x0500000f


	//   ....[244]....
        /*0524*/ 	.word	0x0500000f


	//   ....[245]....
        /*0528*/ 	.word	0x0500000f


	//   ....[246]....
        /*052c*/ 	.word	0x0500000f


	//   ....[247]....
        /*0530*/ 	.word	0x0500000f


	//   ....[248]....
        /*0534*/ 	.word	0x0500000f


	//   ....[249]....
        /*0538*/ 	.word	0x0500000f


	//   ....[250]....
        /*053c*/ 	.word	0x0500000f


	//   ....[251]....
        /*0540*/ 	.word	0x0500000f


	//   ....[252]....
        /*0544*/ 	.word	0x0500000f


	//   ....[253]....
        /*0548*/ 	.word	0x0500000f


	//   ....[254]....
        /*054c*/ 	.word	0x0500000f


	//   ....[255]....
        /*0550*/ 	.word	0x0500000f


	//   ....[0]....
        /*0554*/ 	.word	0x0500000f


	//   ....[1]....
        /*0558*/ 	.word	0x0500000f


	//   ....[2]....
        /*055c*/ 	.word	0x0500000f


	//   ....[3]....
        /*0560*/ 	.word	0x0500000f


	//   ....[4]....
        /*0564*/ 	.word	0x0500000f


	//   ....[5]....
        /*0568*/ 	.word	0x0500000f


	//   ....[6]....
        /*056c*/ 	.word	0x0500000f


	//   ....[7]....
        /*0570*/ 	.word	0x0500000f


	//   ....[8]....
        /*0574*/ 	.word	0x0500000f


	//   ....[9]....
        /*0578*/ 	.word	0x0500000f


	//   ....[10]....
        /*057c*/ 	.word	0x0500000f


	//   ....[11]....
        /*0580*/ 	.word	0x0500000f


	//   ....[12]....
        /*0584*/ 	.word	0x0500000f


	//   ....[13]....
        /*0588*/ 	.word	0x0500000f


	//   ....[14]....
        /*058c*/ 	.word	0x0500000f


	//   ....[15]....
        /*0590*/ 	.word	0x0500000f


	//   ....[16]....
        /*0594*/ 	.word	0x0500000f


	//   ....[17]....
        /*0598*/ 	.word	0x0500000f


	//   ....[18]....
        /*059c*/ 	.word	0x0500000f


	//   ....[19]....
        /*05a0*/ 	.word	0x0500000f


	//   ....[20]....
        /*05a4*/ 	.word	0x0500000f


	//   ....[21]....
        /*05a8*/ 	.word	0x0500000f


	//   ....[22]....
        /*05ac*/ 	.word	0x0500000f


	//   ....[23]....
        /*05b0*/ 	.word	0x0500000f


	//   ....[24]....
        /*05b4*/ 	.word	0x0500000f


	//   ....[25]....
        /*05b8*/ 	.word	0x0500000f


	//   ....[26]....
        /*05bc*/ 	.word	0x0500000f


	//   ....[27]....
        /*05c0*/ 	.word	0x0500000f


	//   ....[28]....
        /*05c4*/ 	.word	0x0500000f


	//   ....[29]....
        /*05c8*/ 	.word	0x0500000f


	//   ....[30]....
        /*05cc*/ 	.word	0x0500000f


	//   ....[31]....
        /*05d0*/ 	.word	0x0500000f


	//   ....[32]....
        /*05d4*/ 	.word	0x0500000f


	//   ....[33]....
        /*05d8*/ 	.word	0x0500000f


	//   ....[34]....
        /*05dc*/ 	.word	0x0500000f


	//   ....[35]....
        /*05e0*/ 	.word	0x0500000f


	//   ....[36]....
        /*05e4*/ 	.word	0x0500000f


	//   ....[37]....
        /*05e8*/ 	.word	0x0500000f


	//   ....[38]....
        /*05ec*/ 	.word	0x0500000f


	//   ....[39]....
        /*05f0*/ 	.word	0x0500000f


	//   ....[40]....
        /*05f4*/ 	.word	0x0500000f


	//   ....[41]....
        /*05f8*/ 	.word	0x0500000f


	//   ....[42]....
        /*05fc*/ 	.word	0x0500000f


	//   ....[43]....
        /*0600*/ 	.word	0x0500000f


	//   ....[44]....
        /*0604*/ 	.word	0x0500000f


	//   ....[45]....
        /*0608*/ 	.word	0x0500000f


	//   ....[46]....
        /*060c*/ 	.word	0x0500000f


	//   ....[47]....
        /*0610*/ 	.word	0x0500000f


	//   ....[48]....
        /*0614*/ 	.word	0x0500000f


	//   ....[49]....
        /*0618*/ 	.word	0x0500000f


	//   ....[50]....
        /*061c*/ 	.word	0x0500000f


	//   ....[51]....
        /*0620*/ 	.word	0x0500000f


	//   ....[52]....
        /*0624*/ 	.word	0x0500000f


	//   ....[53]....
        /*0628*/ 	.word	0x0500000f


	//   ....[54]....
        /*062c*/ 	.word	0x0500000f


	//   ....[55]....
        /*0630*/ 	.word	0x0500000f


	//   ....[56]....
        /*0634*/ 	.word	0x0500000f


	//   ....[57]....
        /*0638*/ 	.word	0x0500000f


	//   ....[58]....
        /*063c*/ 	.word	0x0500000f


	//   ....[59]....
        /*0640*/ 	.word	0x0500000f


	//   ....[60]....
        /*0644*/ 	.word	0x0500000f


	//   ....[61]....
        /*0648*/ 	.word	0x0500000f


	//   ....[62]....
        /*064c*/ 	.word	0x0500000f


	//   ....[63]....
        /*0650*/ 	.word	0x0500000f


	//   ....[64]....
        /*0654*/ 	.word	0x0500000f


	//   ....[65]....
        /*0658*/ 	.word	0x0500000f


	//   ....[66]....
        /*065c*/ 	.word	0x0500000f


	//   ....[67]....
        /*0660*/ 	.word	0x0500000f


	//   ....[68]....
        /*0664*/ 	.word	0x0500000f


	//   ....[69]....
        /*0668*/ 	.word	0x0500000f


	//   ....[70]....
        /*066c*/ 	.word	0x0500000f


	//   ....[71]....
        /*0670*/ 	.word	0x0500000f


	//   ....[72]....
        /*0674*/ 	.word	0x0500000f


	//   ....[73]....
        /*0678*/ 	.word	0x0500000f


	//   ....[74]....
        /*067c*/ 	.word	0x0500000f


	//   ....[75]....
        /*0680*/ 	.word	0x0500000f


	//   ....[76]....
        /*0684*/ 	.word	0x0500000f


	//   ....[77]....
        /*0688*/ 	.word	0x0500000f


	//   ....[78]....
        /*068c*/ 	.word	0x0500000f


	//   ....[79]....
        /*0690*/ 	.word	0x0500000f


	//   ....[80]....
        /*0694*/ 	.word	0x0500000f


	//   ....[81]....
        /*0698*/ 	.word	0x0500000f


	//   ....[82]....
        /*069c*/ 	.word	0x0500000f


	//   ....[83]....
        /*06a0*/ 	.word	0x0500000f


	//   ....[84]....
        /*06a4*/ 	.word	0x0500000f


	//   ....[85]....
        /*06a8*/ 	.word	0x0500000f


	//   ....[86]....
        /*06ac*/ 	.word	0x0500000f


	//   ....[87]....
        /*06b0*/ 	.word	0x0500000f


	//   ....[88]....
        /*06b4*/ 	.word	0x0500000f


	//   ....[89]....
        /*06b8*/ 	.word	0x0500000f


	//   ....[90]....
        /*06bc*/ 	.word	0x0500000f


	//   ....[91]....
        /*06c0*/ 	.word	0x0500000f


	//   ....[92]....
        /*06c4*/ 	.word	0x0500000f


	//   ....[93]....
        /*06c8*/ 	.word	0x0500000f


	//   ....[94]....
        /*06cc*/ 	.word	0x0500000f


	//   ....[95]....
        /*06d0*/ 	.word	0x0500000f


	//   ....[96]....
        /*06d4*/ 	.word	0x0500000f


	//   ....[97]....
        /*06d8*/ 	.word	0x0500000f


	//   ....[98]....
        /*06dc*/ 	.word	0x0500000f


	//   ....[99]....
        /*06e0*/ 	.word	0x0500000f


	//   ....[100]....
        /*06e4*/ 	.word	0x0500000f


	//   ....[101]....
        /*06e8*/ 	.word	0x0500000f


	//   ....[102]....
        /*06ec*/ 	.word	0x0500000f


	//   ....[103]....
        /*06f0*/ 	.word	0x0500000f


	//   ....[104]....
        /*06f4*/ 	.word	0x0500000f


	//   ....[105]....
        /*06f8*/ 	.word	0x0500000f


	//   ....[106]....
        /*06fc*/ 	.word	0x0500000f


	//   ....[107]....
        /*0700*/ 	.word	0x0500000f


	//   ....[108]....
        /*0704*/ 	.word	0x0500000f


	//   ....[109]....
        /*0708*/ 	.word	0x0500000f


	//   ....[110]....
        /*070c*/ 	.word	0x0500000f


	//   ....[111]....
        /*0710*/ 	.word	0x0500000f


	//   ....[112]....
        /*0714*/ 	.word	0x0500000f


	//   ....[113]....
        /*0718*/ 	.word	0x0500000f


	//   ....[114]....
        /*071c*/ 	.word	0x0500000f


	//   ....[115]....
        /*0720*/ 	.word	0x0500000f


	//   ....[116]....
        /*0724*/ 	.word	0x0500000f


	//   ....[117]....
        /*0728*/ 	.word	0x0500000f


	//   ....[118]....
        /*072c*/ 	.word	0x0500000f


	//   ....[119]....
        /*0730*/ 	.word	0x0500000f


	//   ....[120]....
        /*0734*/ 	.word	0x0500000f


	//   ....[121]....
        /*0738*/ 	.word	0x0500000f


	//   ....[122]....
        /*073c*/ 	.word	0x0500000f


	//   ....[123]....
        /*0740*/ 	.word	0x0500000f


	//   ....[124]....
        /*0744*/ 	.word	0x0500000f


	//   ....[125]....
        /*0748*/ 	.word	0x0500000f


	//   ....[126]....
        /*074c*/ 	.word	0x0500000f


	//   ....[127]....
        /*0750*/ 	.word	0x0500000f


	//   ....[128]....
        /*0754*/ 	.word	0x0500000f


	//   ....[129]....
        /*0758*/ 	.word	0x0500000f


	//   ....[130]....
        /*075c*/ 	.word	0x0500000f


	//   ....[131]....
        /*0760*/ 	.word	0x0500000f


	//   ....[132]....
        /*0764*/ 	.word	0x0500000f


	//   ....[133]....
        /*0768*/ 	.word	0x0500000f


	//   ....[134]....
        /*076c*/ 	.word	0x0500000f


	//   ....[135]....
        /*0770*/ 	.word	0x0500000f


	//----- nvinfo : EIATTR_COOP_GROUP_INSTR_OFFSETS
	.align		4
.L_312:
        /*0774*/ 	.byte	0x04, 0x28
        /*0776*/ 	.short	(.L_314 - .L_313)


	//   ....[0]....
.L_313:
        /*0778*/ 	.word	0x00000070


	//   ....[1]....
        /*077c*/ 	.word	0x00000140


	//   ....[2]....
        /*0780*/ 	.word	0x00000190


	//   ....[3]....
        /*0784*/ 	.word	0x000003c0


	//   ....[4]....
        /*0788*/ 	.word	0x00000520


	//   ....[5]....
        /*078c*/ 	.word	0x00000640


	//   ....[6]....
        /*0790*/ 	.word	0x000007a0


	//   ....[7]....
        /*0794*/ 	.word	0x000030e0


	//   ....[8]....
        /*0798*/ 	.word	0x000030f0


	//   ....[9]....
        /*079c*/ 	.word	0x00003860


	//   ....[10]....
        /*07a0*/ 	.word	0x00003870


	//   ....[11]....
        /*07a4*/ 	.word	0x00003fe0


	//   ....[12]....
        /*07a8*/ 	.word	0x00003ff0


	//   ....[13]....
        /*07ac*/ 	.word	0x00004750


	//   ....[14]....
        /*07b0*/ 	.word	0x00004760


	//   ....[15]....
        /*07b4*/ 	.word	0x000058b0


	//   ....[16]....
        /*07b8*/ 	.word	0x000058c0


	//   ....[17]....
        /*07bc*/ 	.word	0x000060c0


	//   ....[18]....
        /*07c0*/ 	.word	0x000060d0


	//   ....[19]....
        /*07c4*/ 	.word	0x000068a0


	//   ....[20]....
        /*07c8*/ 	.word	0x000068b0


	//   ....[21]....
        /*07cc*/ 	.word	0x00007090


	//   ....[22]....
        /*07d0*/ 	.word	0x000070a0


	//   ....[23]....
        /*07d4*/ 	.word	0x00007ab0


	//   ....[24]....
        /*07d8*/ 	.word	0x00007ac0


	//   ....[25]....
        /*07dc*/ 	.word	0x00007bd0


	//   ....[26]....
        /*07e0*/ 	.word	0x00007be0


	//   ....[27]....
        /*07e4*/ 	.word	0x00007d00


	//   ....[28]....
        /*07e8*/ 	.word	0x00007d10


	//   ....[29]....
        /*07ec*/ 	.word	0x00007e30


	//   ....[30]....
        /*07f0*/ 	.word	0x00007e40


	//   ....[31]....
        /*07f4*/ 	.word	0x000081e0


	//   ....[32]....
        /*07f8*/ 	.word	0x00008200


	//   ....[33]....
        /*07fc*/ 	.word	0x000082e0


	//   ....[34]....
        /*0800*/ 	.word	0x00008300


	//   ....[35]....
        /*0804*/ 	.word	0x000083e0


	//   ....[36]....
        /*0808*/ 	.word	0x00008400


	//   ....[37]....
        /*080c*/ 	.word	0x000084e0


	//   ....[38]....
        /*0810*/ 	.word	0x00008500


	//   ....[39]....
        /*0814*/ 	.word	0x00008ae0


	//   ....[40]....
        /*0818*/ 	.word	0x000091c0


	//   ....[41]....
        /*081c*/ 	.word	0x000091d0


	//   ....[42]....
        /*0820*/ 	.word	0x000091e0


	//   ....[43]....
        /*0824*/ 	.word	0x000091f0


	//   ....[44]....
        /*0828*/ 	.word	0x00009530


	//   ....[45]....
        /*082c*/ 	.word	0x00009540


	//   ....[46]....
        /*0830*/ 	.word	0x00009550


	//   ....[47]....
        /*0834*/ 	.word	0x00009560


	//   ....[48]....
        /*0838*/ 	.word	0x00009880


	//   ....[49]....
        /*083c*/ 	.word	0x00009890


	//   ....[50]....
        /*0840*/ 	.word	0x000098a0


	//   ....[51]....
        /*0844*/ 	.word	0x000098b0


	//   ....[52]....
        /*0848*/ 	.word	0x00009bf0


	//   ....[53]....
        /*084c*/ 	.word	0x00009c00


	//   ....[54]....
        /*0850*/ 	.word	0x00009c10


	//   ....[55]....
        /*0854*/ 	.word	0x00009c20


	//   ....[56]....
        /*0858*/ 	.word	0x0000bb20


	//   ....[57]....
        /*085c*/ 	.word	0x0000bb40


	//   ....[58]....
        /*0860*/ 	.word	0x0000bb50


	//   ....[59]....
        /*0864*/ 	.word	0x0000bb60


	//   ....[60]....
        /*0868*/ 	.word	0x0000bc70


	//   ....[61]....
        /*086c*/ 	.word	0x0000bc90


	//   ....[62]....
        /*0870*/ 	.word	0x0000bd30


	//   ....[63]....
        /*0874*/ 	.word	0x0000bd70


	//   ....[64]....
        /*0878*/ 	.word	0x0000c0b0


	//   ....[65]....
        /*087c*/ 	.word	0x0000c0d0


	//   ....[66]....
        /*0880*/ 	.word	0x0000c0f0


	//   ....[67]....
        /*0884*/ 	.word	0x0000c100


	//   ....[68]....
        /*0888*/ 	.word	0x0000c1d0


	//   ....[69]....
        /*088c*/ 	.word	0x0000c1f0


	//   ....[70]....
        /*0890*/ 	.word	0x0000c200


	//   ....[71]....
        /*0894*/ 	.word	0x0000c290


	//   ....[72]....
        /*0898*/ 	.word	0x0000e9e0


	//   ....[73]....
        /*089c*/ 	.word	0x0000ea10


	//   ....[74]....
        /*08a0*/ 	.word	0x0000f080


	//   ....[75]....
        /*08a4*/ 	.word	0x0000f150


	//   ....[76]....
        /*08a8*/ 	.word	0x0000fa00


	//   ....[77]....
        /*08ac*/ 	.word	0x0000fa60


	//   ....[78]....
        /*08b0*/ 	.word	0x00011140


	//   ....[79]....
        /*08b4*/ 	.word	0x00011160


	//   ....[80]....
        /*08b8*/ 	.word	0x000117e0


	//   ....[81]....
        /*08bc*/ 	.word	0x000118e0


	//   ....[82]....
        /*08c0*/ 	.word	0x000120d0


	//   ....[83]....
        /*08c4*/ 	.word	0x00012130


	//   ....[84]....
        /*08c8*/ 	.word	0x000140a0


	//   ....[85]....
        /*08cc*/ 	.word	0x000140b0


	//   ....[86]....
        /*08d0*/ 	.word	0x000140e0


	//   ....[87]....
        /*08d4*/ 	.word	0x000140f0


	//   ....[88]....
        /*08d8*/ 	.word	0x00015630


	//   ....[89]....
        /*08dc*/ 	.word	0x00015670


	//   ....[90]....
        /*08e0*/ 	.word	0x00015990


	//   ....[91]....
        /*08e4*/ 	.word	0x000159b0


	//   ....[92]....
        /*08e8*/ 	.word	0x00016a50


	//   ....[93]....
        /*08ec*/ 	.word	0x00016a90


	//   ....[94]....
        /*08f0*/ 	.word	0x00016ad0


	//   ....[95]....
        /*08f4*/ 	.word	0x00016b00


	//   ....[96]....
        /*08f8*/ 	.word	0x000170c0


	//   ....[97]....
        /*08fc*/ 	.word	0x000170f0


	//   ....[98]....
        /*0900*/ 	.word	0x000171b0


	//   ....[99]....
        /*0904*/ 	.word	0x000171d0


	//   ....[100]....
        /*0908*/ 	.word	0x00017290


	//   ....[101]....
        /*090c*/ 	.word	0x000172b0


	//   ....[102]....
        /*0910*/ 	.word	0x00017380


	//   ....[103]....
        /*0914*/ 	.word	0x000173a0


	//   ....[104]....
        /*0918*/ 	.word	0x00017b60


	//   ....[105]....
        /*091c*/ 	.word	0x00017b70


	//   ....[106]....
        /*0920*/ 	.word	0x00017c80


	//   ....[107]....
        /*0924*/ 	.word	0x00017c90


	//   ....[108]....
        /*0928*/ 	.word	0x00017da0


	//   ....[109]....
        /*092c*/ 	.word	0x00017db0


	//   ....[110]....
        /*0930*/ 	.word	0x00017ec0


	//   ....[111]....
        /*0934*/ 	.word	0x00017ed0


	//   ....[112]....
        /*0938*/ 	.word	0x00018040


	//   ....[113]....
        /*093c*/ 	.word	0x000181f0


	//   ....[114]....
        /*0940*/ 	.word	0x00018220


	//   ....[115]....
        /*0944*/ 	.word	0x00018250


	//   ....[116]....
        /*0948*/ 	.word	0x00018280


	//   ....[117]....
        /*094c*/ 	.word	0x000182b0


	//   ....[118]....
        /*0950*/ 	.word	0x000182e0


	//   ....[119]....
        /*0954*/ 	.word	0x00018450


	//   ....[120]....
        /*0958*/ 	.word	0x00018480


	//   ....[121]....
        /*095c*/ 	.word	0x000184b0


	//   ....[122]....
        /*0960*/ 	.word	0x000184e0


	//   ....[123]....
        /*0964*/ 	.word	0x00018510


	//   ....[124]....
        /*0968*/ 	.word	0x00018540


	//   ....[125]....
        /*096c*/ 	.word	0x000185d0


	//   ....[126]....
        /*0970*/ 	.word	0x00018630


	//   ....[127]....
        /*0974*/ 	.word	0x000186c0


	//   ....[128]....
        /*0978*/ 	.word	0x000194a0


	//   ....[129]....
        /*097c*/ 	.word	0x0001b140


	//   ....[130]....
        /*0980*/ 	.word	0x0001b160


	//   ....[131]....
        /*0984*/ 	.word	0x0001b200


	//   ....[132]....
        /*0988*/ 	.word	0x0001b220


	//   ....[133]....
        /*098c*/ 	.word	0x0001b2b0


	//   ....[134]....
        /*0990*/ 	.word	0x0001b2d0


	//   ....[135]....
        /*0994*/ 	.word	0x0001b360


	//   ....[136]....
        /*0998*/ 	.word	0x0001b380


	//   ....[137]....
        /*099c*/ 	.word	0x0001b410


	//   ....[138]....
        /*09a0*/ 	.word	0x0001b430


	//   ....[139]....
        /*09a4*/ 	.word	0x0001b4c0


	//   ....[140]....
        /*09a8*/ 	.word	0x0001b4e0


	//   ....[141]....
        /*09ac*/ 	.word	0x0001b570


	//   ....[142]....
        /*09b0*/ 	.word	0x0001b590


	//   ....[143]....
        /*09b4*/ 	.word	0x0001b5a0


	//   ....[144]....
        /*09b8*/ 	.word	0x0001b620


	//   ....[145]....
        /*09bc*/ 	.word	0x0001bd90


	//   ....[146]....
        /*09c0*/ 	.word	0x0001bdc0


	//   ....[147]....
        /*09c4*/ 	.word	0x0001be20


	//   ....[148]....
        /*09c8*/ 	.word	0x0001be70


	//   ....[149]....
        /*09cc*/ 	.word	0x0001bec0


	//   ....[150]....
        /*09d0*/ 	.word	0x0001bf10


	//   ....[151]....
        /*09d4*/ 	.word	0x0001bf60


	//   ....[152]....
        /*09d8*/ 	.word	0x0001bfb0


	//   ....[153]....
        /*09dc*/ 	.word	0x0001bff0


	//   ....[154]....
        /*09e0*/ 	.word	0x0001c050


	//   ....[155]....
        /*09e4*/ 	.word	0x0001c0a0


	//   ....[156]....
        /*09e8*/ 	.word	0x0001c0f0


	//   ....[157]....
        /*09ec*/ 	.word	0x0001c140


	//   ....[158]....
        /*09f0*/ 	.word	0x0001c180


	//   ....[159]....
        /*09f4*/ 	.word	0x0001c1a0


	//   ....[160]....
        /*09f8*/ 	.word	0x0001c1e0


	//   ....[161]....
        /*09fc*/ 	.word	0x0001c950


	//   ....[162]....
        /*0a00*/ 	.word	0x0001c980


	//   ....[163]....
        /*0a04*/ 	.word	0x0001c9e0


	//   ....[164]....
        /*0a08*/ 	.word	0x0001c9f0


	//   ....[165]....
        /*0a0c*/ 	.word	0x0001ca40


	//   ....[166]....
        /*0a10*/ 	.word	0x0001ca50


	//   ....[167]....
        /*0a14*/ 	.word	0x0001caa0


	//   ....[168]....
        /*0a18*/ 	.word	0x0001cab0


	//   ....[169]....
        /*0a1c*/ 	.word	0x0001cb00


	//   ....[170]....
        /*0a20*/ 	.word	0x0001cb10


	//   ....[171]....
        /*0a24*/ 	.word	0x0001cb60


	//   ....[172]....
        /*0a28*/ 	.word	0x0001cb70


	//   ....[173]....
        /*0a2c*/ 	.word	0x0001cbc0


	//   ....[174]....
        /*0a30*/ 	.word	0x0001cbd0


	//   ....[175]....
        /*0a34*/ 	.word	0x0001cbe0


	//   ....[176]....
        /*0a38*/ 	.word	0x0001cc30


	//   ....[177]....
        /*0a3c*/ 	.word	0x0001ce90


	//   ....[178]....
        /*0a40*/ 	.word	0x0001ceb0


	//   ....[179]....
        /*0a44*/ 	.word	0x0001cec0


	//   ....[180]....
        /*0a48*/ 	.word	0x0001cf30


	//   ....[181]....
        /*0a4c*/ 	.word	0x0001cf40


	//   ....[182]....
        /*0a50*/ 	.word	0x0001cfb0


	//   ....[183]....
        /*0a54*/ 	.word	0x0001cfc0


	//   ....[184]....
        /*0a58*/ 	.word	0x0001d030


	//   ....[185]....
        /*0a5c*/ 	.word	0x0001d040


	//   ....[186]....
        /*0a60*/ 	.word	0x0001d0b0


	//   ....[187]....
        /*0a64*/ 	.word	0x0001d0c0


	//   ....[188]....
        /*0a68*/ 	.word	0x0001d130


	//   ....[189]....
        /*0a6c*/ 	.word	0x0001d140


	//   ....[190]....
        /*0a70*/ 	.word	0x0001d1b0


	//   ....[191]....
        /*0a74*/ 	.word	0x0001d1c0


	//   ....[192]....
        /*0a78*/ 	.word	0x0001d1d0


	//   ....[193]....
        /*0a7c*/ 	.word	0x0001d780


	//   ....[194]....
        /*0a80*/ 	.word	0x0001d7c0


	//   ....[195]....
        /*0a84*/ 	.word	0x0001d800


	//   ....[196]....
        /*0a88*/ 	.word	0x0001d820


	//   ....[197]....
        /*0a8c*/ 	.word	0x0001d830


	//   ....[198]....
        /*0a90*/ 	.word	0x0001d850


	//   ....[199]....
        /*0a94*/ 	.word	0x0001d8c0


	//   ....[200]....
        /*0a98*/ 	.word	0x0001d8e0


	//   ....[201]....
        /*0a9c*/ 	.word	0x0001d940


	//   ....[202]....
        /*0aa0*/ 	.word	0x0001d960


	//   ....[203]....
        /*0aa4*/ 	.word	0x0001d9c0


	//   ....[204]....
        /*0aa8*/ 	.word	0x0001d9e0


	//   ....[205]....
        /*0aac*/ 	.word	0x0001da40


	//   ....[206]....
        /*0ab0*/ 	.word	0x0001da60


	//   ....[207]....
        /*0ab4*/ 	.word	0x0001dab0


	//   ....[208]....
        /*0ab8*/ 	.word	0x0001dad0


	//   ....[209]....
        /*0abc*/ 	.word	0x0001ded0


	//   ....[210]....
        /*0ac0*/ 	.word	0x0001df00


	//   ....[211]....
        /*0ac4*/ 	.word	0x0001df30


	//   ....[212]....
        /*0ac8*/ 	.word	0x0001df60


	//   ....[213]....
        /*0acc*/ 	.word	0x0001df90


	//   ....[214]....
        /*0ad0*/ 	.word	0x0001dfc0


	//   ....[215]....
        /*0ad4*/ 	.word	0x0001dff0


	//   ....[216]....
        /*0ad8*/ 	.word	0x0001e020


	//   ....[217]....
        /*0adc*/ 	.word	0x0001e1a0


	//   ....[218]....
        /*0ae0*/ 	.word	0x0001e1d0


	//   ....[219]....
        /*0ae4*/ 	.word	0x0001e200


	//   ....[220]....
        /*0ae8*/ 	.word	0x0001e230


	//   ....[221]....
        /*0aec*/ 	.word	0x0001e260


	//   ....[222]....
        /*0af0*/ 	.word	0x0001e290


	//   ....[223]....
        /*0af4*/ 	.word	0x0001e350


	//   ....[224]....
        /*0af8*/ 	.word	0x0001e370


	//   ....[225]....
        /*0afc*/ 	.word	0x0001e3e0


	//   ....[226]....
        /*0b00*/ 	.word	0x0001ea80


	//   ....[227]....
        /*0b04*/ 	.word	0x0001eda0


	//   ....[228]....
        /*0b08*/ 	.word	0x0001ee30


	//   ....[229]....
        /*0b0c*/ 	.word	0x0001eed0


	//   ....[230]....
        /*0b10*/ 	.word	0x0001ef60


	//   ....[231]....
        /*0b14*/ 	.word	0x0001f000


	//   ....[232]....
        /*0b18*/ 	.word	0x0001f090


	//   ....[233]....
        /*0b1c*/ 	.word	0x0001f130


	//   ....[234]....
        /*0b20*/ 	.word	0x0001f1c0


	//   ....[235]....
        /*0b24*/ 	.word	0x0001f2b0


	//   ....[236]....
        /*0b28*/ 	.word	0x0001f340


	//   ....[237]....
        /*0b2c*/ 	.word	0x0001f3e0


	//   ....[238]....
        /*0b30*/ 	.word	0x0001f470


	//   ....[239]....
        /*0b34*/ 	.word	0x0001f510


	//   ....[240]....
        /*0b38*/ 	.word	0x0001f5a0


	//   ....[241]....
        /*0b3c*/ 	.word	0x0001f640


	//   ....[242]....
        /*0b40*/ 	.word	0x0001f6d0


	//   ....[243]....
        /*0b44*/ 	.word	0x0001f7c0


	//   ....[244]....
        /*0b48*/ 	.word	0x0001f850


	//   ....[245]....
        /*0b4c*/ 	.word	0x0001f8e0


	//   ....[246]....
        /*0b50*/ 	.word	0x0001f970


	//   ....[247]....
        /*0b54*/ 	.word	0x0001fa00


	//   ....[248]....
        /*0b58*/ 	.word	0x0001fa90


	//   ....[249]....
        /*0b5c*/ 	.word	0x0001fb20


	//   ....[250]....
        /*0b60*/ 	.word	0x0001fbb0


	//   ....[251]....
        /*0b64*/ 	.word	0x0001fc90


	//   ....[252]....
        /*0b68*/ 	.word	0x0001fd40


	//   ....[253]....
        /*0b6c*/ 	.word	0x0001fdd0


	//   ....[254]....
        /*0b70*/ 	.word	0x0001fe20


	//   ....[255]....
        /*0b74*/ 	.word	0x0001fe70


	//   ....[0]....
        /*0b78*/ 	.word	0x0001ff00


	//   ....[1]....
        /*0b7c*/ 	.word	0x0001ff90


	//   ....[2]....
        /*0b80*/ 	.word	0x0001ffe0


	//   ....[3]....
        /*0b84*/ 	.word	0x00020030


	//   ....[4]....
        /*0b88*/ 	.word	0x000200c0


	//   ....[5]....
        /*0b8c*/ 	.word	0x00020150


	//   ....[6]....
        /*0b90*/ 	.word	0x000201a0


	//   ....[7]....
        /*0b94*/ 	.word	0x000201f0


	//   ....[8]....
        /*0b98*/ 	.word	0x00020280


	//   ....[9]....
        /*0b9c*/ 	.word	0x00020310


	//   ....[10]....
        /*0ba0*/ 	.word	0x00020360


	//   ....[11]....
        /*0ba4*/ 	.word	0x000203b0


	//   ....[12]....
        /*0ba8*/ 	.word	0x000204a0


	//   ....[13]....
        /*0bac*/ 	.word	0x00020550


	//   ....[14]....
        /*0bb0*/ 	.word	0x000205d0


	//   ....[15]....
        /*0bb4*/ 	.word	0x00020670


	//   ....[16]....
        /*0bb8*/ 	.word	0x00020700


	//   ....[17]....
        /*0bbc*/ 	.word	0x000207c0


	//   ....[18]....
        /*0bc0*/ 	.word	0x00020840


	//   ....[19]....
        /*0bc4*/ 	.word	0x00020890


	//   ....[20]....
        /*0bc8*/ 	.word	0x00020a50


	//   ....[21]....
        /*0bcc*/ 	.word	0x00020af0


	//   ....[22]....
        /*0bd0*/ 	.word	0x00020b70


	//   ....[23]....
        /*0bd4*/ 	.word	0x00020be0


	//   ....[24]....
        /*0bd8*/ 	.word	0x00020d60


	//   ....[25]....
        /*0bdc*/ 	.word	0x00020e80


	//   ....[26]....
        /*0be0*/ 	.word	0x00020ef0


	//   ....[27]....
        /*0be4*/ 	.word	0x00020f40


	//   ....[28]....
        /*0be8*/ 	.word	0x00021220


	//   ....[29]....
        /*0bec*/ 	.word	0x00021270


	//   ....[30]....
        /*0bf0*/ 	.word	0x00021300


	//   ....[31]....
        /*0bf4*/ 	.word	0x00021390


	//   ....[32]....
        /*0bf8*/ 	.word	0x00021420


	//   ....[33]....
        /*0bfc*/ 	.word	0x000214b0


	//   ....[34]....
        /*0c00*/ 	.word	0x00021540


	//   ....[35]....
        /*0c04*/ 	.word	0x000215d0


	//   ....[36]....
        /*0c08*/ 	.word	0x00021690


	//   ....[37]....
        /*0c0c*/ 	.word	0x00021970


	//   ....[38]....
        /*0c10*/ 	.word	0x00021a60


	//   ....[39]....
        /*0c14*/ 	.word	0x00021b00


	//   ....[40]....
        /*0c18*/ 	.word	0x00021b60


	//   ....[41]....
        /*0c1c*/ 	.word	0x00021c60


	//   ....[42]....
        /*0c20*/ 	.word	0x00021cd0


	//   ....[43]....
        /*0c24*/ 	.word	0x00021dd0


	//   ....[44]....
        /*0c28*/ 	.word	0x00021e40


	//   ....[45]....
        /*0c2c*/ 	.word	0x00021f40


	//   ....[46]....
        /*0c30*/ 	.word	0x00021fb0


	//   ....[47]....
        /*0c34*/ 	.word	0x000220b0


	//   ....[48]....
        /*0c38*/ 	.word	0x00022120


	//   ....[49]....
        /*0c3c*/ 	.word	0x00022220


	//   ....[50]....
        /*0c40*/ 	.word	0x00022290


	//   ....[51]....
        /*0c44*/ 	.word	0x00022390


	//   ....[52]....
        /*0c48*/ 	.word	0x00022400


	//   ....[53]....
        /*0c4c*/ 	.word	0x000224a0


	//   ....[54]....
        /*0c50*/ 	.word	0x000225a0


	//   ....[55]....
        /*0c54*/ 	.word	0x00022610


	//   ....[56]....
        /*0c58*/ 	.word	0x00022690


	//   ....[57]....
        /*0c5c*/ 	.word	0x00022750


	//   ....[58]....
        /*0c60*/ 	.word	0x000227d0


	//   ....[59]....
        /*0c64*/ 	.word	0x000228a0


	//   ....[60]....
        /*0c68*/ 	.word	0x00022920


	//   ....[61]....
        /*0c6c*/ 	.word	0x000229f0


	//   ....[62]....
        /*0c70*/ 	.word	0x00022a70


	//   ....[63]....
        /*0c74*/ 	.word	0x00022b40


	//   ....[64]....
        /*0c78*/ 	.word	0x00022bc0


	//   ....[65]....
        /*0c7c*/ 	.word	0x00022c90


	//   ....[66]....
        /*0c80*/ 	.word	0x00022d10


	//   ....[67]....
        /*0c84*/ 	.word	0x00022dd0


	//   ....[68]....
        /*0c88*/ 	.word	0x00022e50


	//   ....[69]....
        /*0c8c*/ 	.word	0x00022f00


	//   ....[70]....
        /*0c90*/ 	.word	0x00023030


	//   ....[71]....
        /*0c94*/ 	.word	0x000230d0


	//   ....[72]....
        /*0c98*/ 	.word	0x00023140


	//   ....[73]....
        /*0c9c*/ 	.word	0x00023200


	//   ....[74]....
        /*0ca0*/ 	.word	0x00023260


	//   ....[75]....
        /*0ca4*/ 	.word	0x00023320


	//   ....[76]....
        /*0ca8*/ 	.word	0x00023380


	//   ....[77]....
        /*0cac*/ 	.word	0x00023440


	//   ....[78]....
        /*0cb0*/ 	.word	0x000234a0


	//   ....[79]....
        /*0cb4*/ 	.word	0x00023560


	//   ....[80]....
        /*0cb8*/ 	.word	0x000235c0


	//   ....[81]....
        /*0cbc*/ 	.word	0x00023680


	//   ....[82]....
        /*0cc0*/ 	.word	0x000236e0


	//   ....[83]....
        /*0cc4*/ 	.word	0x000237a0


	//   ....[84]....
        /*0cc8*/ 	.word	0x00023800


	//   ....[85]....
        /*0ccc*/ 	.word	0x000238c0


	//   ....[86]....
        /*0cd0*/ 	.word	0x000239b0


	//   ....[87]....
        /*0cd4*/ 	.word	0x00023a50


	//   ....[88]....
        /*0cd8*/ 	.word	0x00023ab0


	//   ....[89]....
        /*0cdc*/ 	.word	0x00023b90


	//   ....[90]....
        /*0ce0*/ 	.word	0x00023bf0


	//   ....[91]....
        /*0ce4*/ 	.word	0x00023cd0


	//   ....[92]....
        /*0ce8*/ 	.word	0x00023d30


	//   ....[93]....
        /*0cec*/ 	.word	0x00023e10


	//   ....[94]....
        /*0cf0*/ 	.word	0x00023e70


	//   ....[95]....
        /*0cf4*/ 	.word	0x00023f50


	//   ....[96]....
        /*0cf8*/ 	.word	0x00023fb0


	//   ....[97]....
        /*0cfc*/ 	.word	0x00024090


	//   ....[98]....
        /*0d00*/ 	.word	0x000240f0


	//   ....[99]....
        /*0d04*/ 	.word	0x000241d0


	//   ....[100]....
        /*0d08*/ 	.word	0x00024230


	//   ....[101]....
        /*0d0c*/ 	.word	0x00024300


	//   ....[102]....
        /*0d10*/ 	.word	0x00024420


	//   ....[103]....
        /*0d14*/ 	.word	0x000244c0


	//   ....[104]....
        /*0d18*/ 	.word	0x00024580


	//   ....[105]....
        /*0d1c*/ 	.word	0x00024650


	//   ....[106]....
        /*0d20*/ 	.word	0x000246b0


	//   ....[107]....
        /*0d24*/ 	.word	0x00024790


	//   ....[108]....
        /*0d28*/ 	.word	0x000247f0


	//   ....[109]....
        /*0d2c*/ 	.word	0x000248c0


	//   ....[110]....
        /*0d30*/ 	.word	0x00024920


	//   ....[111]....
        /*0d34*/ 	.word	0x000249f0


	//   ....[112]....
        /*0d38*/ 	.word	0x00024a50


	//   ....[113]....
        /*0d3c*/ 	.word	0x00024b30


	//   ....[114]....
        /*0d40*/ 	.word	0x00024b90


	//   ....[115]....
        /*0d44*/ 	.word	0x00024c60


	//   ....[116]....
        /*0d48*/ 	.word	0x00024cc0


	//   ....[117]....
        /*0d4c*/ 	.word	0x00024d80


	//   ....[118]....
        /*0d50*/ 	.word	0x00024e10


	//   ....[119]....
        /*0d54*/ 	.word	0x00024eb0


	//   ....[120]....
        /*0d58*/ 	.word	0x00024fd0


	//   ....[121]....
        /*0d5c*/ 	.word	0x00025040


	//   ....[122]....
        /*0d60*/ 	.word	0x000250b0


	//   ....[123]....
        /*0d64*/ 	.word	0x00025120


	//   ....[124]....
        /*0d68*/ 	.word	0x00025190


	//   ....[125]....
        /*0d6c*/ 	.word	0x00025210


	//   ....[126]....
        /*0d70*/ 	.word	0x000252a0


	//   ....[127]....
        /*0d74*/ 	.word	0x00025330


	//   ....[128]....
        /*0d78*/ 	.word	0x000253a0


	//   ....[129]....
        /*0d7c*/ 	.word	0x00025410


	//   ....[130]....
        /*0d80*/ 	.word	0x00025480


	//   ....[131]....
        /*0d84*/ 	.word	0x00025500


	//   ....[132]....
        /*0d88*/ 	.word	0x00025570


	//   ....[133]....
        /*0d8c*/ 	.word	0x00025610


	//   ....[134]....
        /*0d90*/ 	.word	0x000256a0


	//   ....[135]....
        /*0d94*/ 	.word	0x000257c0


	//----- nvinfo : EIATTR_REG_RECONFIG
	.align		4
.L_314:
        /*0d98*/ 	.byte	0x01, 0x54
	.zero		2


	//----- nvinfo : EIATTR_SYSCALL_OFFSETS
	.align		4
        /*0d9c*/ 	.byte	0x04, 0x46
        /*0d9e*/ 	.short	(.L_316 - .L_315)


	//   ....[0]....
.L_315:
        /*0da0*/ 	.word	0x00001940


	//   ....[1]....
        /*0da4*/ 	.word	0x00001a90


	//   ....[2]....
        /*0da8*/ 	.word	0x00008c80


	//   ....[3]....
        /*0dac*/ 	.word	0x00008f80


	//   ....[4]....
        /*0db0*/ 	.word	0x0001a7f0


	//   ....[5]....
        /*0db4*/ 	.word	0x0001a940


	//   ....[6]....
        /*0db8*/ 	.word	0x0001aa30


	//   ....[7]....
        /*0dbc*/ 	.word	0x0001b9f0


	//----- nvinfo : EIATTR_MBARRIER_INSTR_OFFSETS
	.align		4
.L_316:
        /*0dc0*/ 	.byte	0x04, 0x39
        /*0dc2*/ 	.short	(.L_318 - .L_317)


	//   ....[0]....
.L_317:
        /*0dc4*/ 	.word	0x00000270
        /*0dc8*/ 	.word	0x000000ff
        /*0dcc*/ 	.word	0x00028800
        /*0dd0*/ 	.short	0x0100
        /*0dd2*/ 	.byte	0x08
	.zero		1


	//   ....[1]....
        /*0dd4*/ 	.word	0x00000280
        /*0dd8*/ 	.word	0x000000ff
        /*0ddc*/ 	.word	0x00028820
        /*0de0*/ 	.short	0x0100
        /*0de2*/ 	.byte	0x08
	.zero		1


	//   ....[2]....
        /*0de4*/ 	.word	0x00000370
        /*0de8*/ 	.word	0x000000ff
        /*0dec*/ 	.word	0x00028830
        /*0df0*/ 	.short	0x0100
        /*0df2*/ 	.byte	0x08
	.zero		1


	//   ....[3]....
        /*0df4*/ 	.word	0x00000380
        /*0df8*/ 	.word	0x000000ff
        /*0dfc*/ 	.word	0x00028840
        /*0e00*/ 	.short	0x0100
        /*0e02*/ 	.byte	0x08
	.zero		1


	//   ....[4]....
        /*0e04*/ 	.word	0x00000390
        /*0e08*/ 	.word	0x000000ff
        /*0e0c*/ 	.word	0x00028838
        /*0e10*/ 	.short	0x0100
        /*0e12*/ 	.byte	0x08
	.zero		1


	//   ....[5]....
        /*0e14*/ 	.word	0x000003a0
        /*0e18*/ 	.word	0x000000ff
        /*0e1c*/ 	.word	0x00028848
        /*0e20*/ 	.short	0x0100
        /*0e22*/ 	.byte	0x08
	.zero		1


	//   ....[6]....
        /*0e24*/ 	.word	0x000004d0
        /*0e28*/ 	.word	0x000000ff
        /*0e2c*/ 	.word	0x00028850
        /*0e30*/ 	.short	0x0100
        /*0e32*/ 	.byte	0x08
	.zero		1


	//   ....[7]....
        /*0e34*/ 	.word	0x000004e0
        /*0e38*/ 	.word	0x000000ff
        /*0e3c*/ 	.word	0x00028860
        /*0e40*/ 	.short	0x0100
        /*0e42*/ 	.byte	0x08
	.zero		1


	//   ....[8]....
        /*0e44*/ 	.word	0x000004f0
        /*0e48*/ 	.word	0x000000ff
        /*0e4c*/ 	.word	0x00028858
        /*0e50*/ 	.short	0x0100
        /*0e52*/ 	.byte	0x08
	.zero		1


	//   ....[9]....
        /*0e54*/ 	.word	0x00000500
        /*0e58*/ 	.word	0x000000ff
        /*0e5c*/ 	.word	0x00028868
        /*0e60*/ 	.short	0x0100
        /*0e62*/ 	.byte	0x08
	.zero		1


	//   ....[10]....
        /*0e64*/ 	.word	0x000005f0
        /*0e68*/ 	.word	0x000000ff
        /*0e6c*/ 	.word	0x00028870
        /*0e70*/ 	.short	0x0100
        /*0e72*/ 	.byte	0x06
	.zero		1


	//   ....[11]....
        /*0e74*/ 	.word	0x00000600
        /*0e78*/ 	.word	0x000000ff
        /*0e7c*/ 	.word	0x00028880
        /*0e80*/ 	.short	0x0100
        /*0e82*/ 	.byte	0x06
	.zero		1


	//   ....[12]....
        /*0e84*/ 	.word	0x00000610
        /*0e88*/ 	.word	0x000000ff
        /*0e8c*/ 	.word	0x00028878
        /*0e90*/ 	.short	0x0100
        /*0e92*/ 	.byte	0x06
	.zero		1


	//   ....[13]....
        /*0e94*/ 	.word	0x00000620
        /*0e98*/ 	.word	0x000000ff
        /*0e9c*/ 	.word	0x00028888
        /*0ea0*/ 	.short	0x0100
        /*0ea2*/ 	.byte	0x06
	.zero		1


	//   ....[14]....
        /*0ea4*/ 	.word	0x00000750
        /*0ea8*/ 	.word	0x000000ff
        /*0eac*/ 	.word	0x00028890
        /*0eb0*/ 	.short	0x0100
        /*0eb2*/ 	.byte	0x08
	.zero		1


	//   ....[15]....
        /*0eb4*/ 	.word	0x00000760
        /*0eb8*/ 	.word	0x000000ff
        /*0ebc*/ 	.word	0x000288a0
        /*0ec0*/ 	.short	0x0100
        /*0ec2*/ 	.byte	0x08
	.zero		1


	//   ....[16]....
        /*0ec4*/ 	.word	0x00000770
        /*0ec8*/ 	.word	0x000000ff
        /*0ecc*/ 	.word	0x00028898
        /*0ed0*/ 	.short	0x0100
        /*0ed2*/ 	.byte	0x08
	.zero		1


	//   ....[17]....
        /*0ed4*/ 	.word	0x00000780
        /*0ed8*/ 	.word	0x000000ff
        /*0edc*/ 	.word	0x000288a8
        /*0ee0*/ 	.short	0x0100
        /*0ee2*/ 	.byte	0x08
	.zero		1


	//   ....[18]....
        /*0ee4*/ 	.word	0x000008b0
        /*0ee8*/ 	.word	0x000000ff
        /*0eec*/ 	.word	0x000288b0
        /*0ef0*/ 	.short	0x0100
        /*0ef2*/ 	.byte	0x08
	.zero		1


	//   ....[19]....
        /*0ef4*/ 	.word	0x000008c0
        /*0ef8*/ 	.word	0x000000ff
        /*0efc*/ 	.word	0x000288c0
        /*0f00*/ 	.short	0x0100
        /*0f02*/ 	.byte	0x08
	.zero		1


	//   ....[20]....
        /*0f04*/ 	.word	0x000008d0
        /*0f08*/ 	.word	0x000000ff
        /*0f0c*/ 	.word	0x000288b8
        /*0f10*/ 	.short	0x0100
        /*0f12*/ 	.byte	0x08
	.zero		1


	//   ....[21]....
        /*0f14*/ 	.word	0x000008e0
        /*0f18*/ 	.word	0x000000ff
        /*0f1c*/ 	.word	0x000288c8
        /*0f20*/ 	.short	0x0100
        /*0f22*/ 	.byte	0x08
	.zero		1


	//   ....[22]....
        /*0f24*/ 	.word	0x00003090
        /*0f28*/ 	.word	0x0000005b
        /*0f2c*/ 	.word	0x00028890
        /*0f30*/ 	.short	0x010a
        /*0f32*/ 	.byte	0x3f
	.zero		1


	//   ....[23]....
        /*0f34*/ 	.word	0x00005850
        /*0f38*/ 	.word	0x0000005b
        /*0f3c*/ 	.word	0x00028890
        /*0f40*/ 	.short	0x010a
        /*0f42*/ 	.byte	0x3f
	.zero		1


	//   ....[24]....
        /*0f44*/ 	.word	0x000078f0
        /*0f48*/ 	.word	0x0000005b
        /*0f4c*/ 	.word	0x00028890
        /*0f50*/ 	.short	0x010a
        /*0f52*/ 	.byte	0x3f
	.zero		1


	//   ....[25]....
        /*0f54*/ 	.word	0x00008010
        /*0f58*/ 	.word	0x0000000b
        /*0f5c*/ 	.word	0x00000000
        /*0f60*/ 	.short	0x0101
        /*0f62*/ 	.byte	0x3f
	.zero		1


	//   ....[26]....
        /*0f64*/ 	.word	0x00008050
        /*0f68*/ 	.word	0x0000005b
        /*0f6c*/ 	.word	0x000288b0
        /*0f70*/ 	.short	0x010a
        /*0f72*/ 	.byte	0x3f
	.zero		1


	//   ....[27]....
        /*0f74*/ 	.word	0x00008680
        /*0f78*/ 	.word	0x0000005b
        /*0f7c*/ 	.word	0x00000000
        /*0f80*/ 	.short	0x0101
        /*0f82*/ 	.byte	0x3f
	.zero		1


	//   ....[28]....
        /*0f84*/ 	.word	0x00008d10
        /*0f88*/ 	.word	0x00000012
        /*0f8c*/ 	.word	0x00028800
        /*0f90*/ 	.short	0x010a
        /*0f92*/ 	.byte	0x3f
	.zero		1


	//   ....[29]....
        /*0f94*/ 	.word	0x00008d60
        /*0f98*/ 	.word	0x00000012
        /*0f9c*/ 	.word	0x00028800
        /*0fa0*/ 	.short	0x010a
        /*0fa2*/ 	.byte	0x3f
	.zero		1


	//   ....[30]....
        /*0fa4*/ 	.word	0x00009f70
        /*0fa8*/ 	.word	0x00000012
        /*0fac*/ 	.word	0x00028800
        /*0fb0*/ 	.short	0x010a
        /*0fb2*/ 	.byte	0x3f
	.zero		1


	//   ....[31]....
        /*0fb4*/ 	.word	0x0000c630
        /*0fb8*/ 	.word	0x00000012
        /*0fbc*/ 	.word	0x00028800
        /*0fc0*/ 	.short	0x010a
        /*0fc2*/ 	.byte	0x3f
	.zero		1


	//   ....[32]....
        /*0fc4*/ 	.word	0x0000e1e0
        /*0fc8*/ 	.word	0x00000000
        /*0fcc*/ 	.word	0x00028830
        /*0fd0*/ 	.short	0x010a
        /*0fd2*/ 	.byte	0x3f
	.zero		1


	//   ....[33]....
        /*0fd4*/ 	.word	0x0000e220
        /*0fd8*/ 	.word	0x00000000
        /*0fdc*/ 	.word	0x00028830
        /*0fe0*/ 	.short	0x010a
        /*0fe2*/ 	.byte	0x3f
	.zero		1


	//   ....[34]....
        /*0fe4*/ 	.word	0x0000fc20
        /*0fe8*/ 	.word	0x00000000
        /*0fec*/ 	.word	0x00000000
        /*0ff0*/ 	.short	0x0101
        /*0ff2*/ 	.byte	0x3f
	.zero		1


	//   ....[35]....
        /*0ff4*/ 	.word	0x00010770
        /*0ff8*/ 	.word	0x00000005
        /*0ffc*/ 	.word	0x00028830
        /*1000*/ 	.short	0x010a
        /*1002*/ 	.byte	0x3f
	.zero		1


	//   ....[36]....
        /*1004*/ 	.word	0x000107c0
        /*1008*/ 	.word	0x00000005
        /*100c*/ 	.word	0x00028830
        /*1010*/ 	.short	0x010a
        /*1012*/ 	.byte	0x3f
	.zero		1


	//   ....[37]....
        /*1014*/ 	.word	0x00010c40
        /*1018*/ 	.word	0x00000006
        /*101c*/ 	.word	0x00028850
        /*1020*/ 	.short	0x010a
        /*1022*/ 	.byte	0x3f
	.zero		1


	//   ....[38]....
        /*1024*/ 	.word	0x00010c80
        /*1028*/ 	.word	0x00000006
        /*102c*/ 	.word	0x00028850
        /*1030*/ 	.short	0x010a
        /*1032*/ 	.byte	0x3f
	.zero		1


	//   ....[39]....
        /*1034*/ 	.word	0x000129d0
        /*1038*/ 	.word	0x00000000
        /*103c*/ 	.word	0x00000000
        /*1040*/ 	.short	0x0101
        /*1042*/ 	.byte	0x3f
	.zero		1


	//   ....[40]....
        /*1044*/ 	.word	0x00012c50
        /*1048*/ 	.word	0x0000000e
        /*104c*/ 	.word	0x00000000
        /*1050*/ 	.short	0x0101
        /*1052*/ 	.byte	0x3f
	.zero		1


	//   ....[41]....
        /*1054*/ 	.word	0x00013360
        /*1058*/ 	.word	0x00000005
        /*105c*/ 	.word	0x00028830
        /*1060*/ 	.short	0x010a
        /*1062*/ 	.byte	0x3f
	.zero		1


	//   ....[42]....
        /*1064*/ 	.word	0x000133b0
        /*1068*/ 	.word	0x00000005
        /*106c*/ 	.word	0x00028830
        /*1070*/ 	.short	0x010a
        /*1072*/ 	.byte	0x3f
	.zero		1


	//   ....[43]....
        /*1074*/ 	.word	0x00013800
        /*1078*/ 	.word	0x00000006
        /*107c*/ 	.word	0x00028850
        /*1080*/ 	.short	0x010a
        /*1082*/ 	.byte	0x3f
	.zero		1


	//   ....[44]....
        /*1084*/ 	.word	0x00013840
        /*1088*/ 	.word	0x00000006
        /*108c*/ 	.word	0x00028850
        /*1090*/ 	.short	0x010a
        /*1092*/ 	.byte	0x3f
	.zero		1


	//   ....[45]....
        /*1094*/ 	.word	0x000145c0
        /*1098*/ 	.word	0x00000033
        /*109c*/ 	.word	0x00000000
        /*10a0*/ 	.short	0x0101
        /*10a2*/ 	.byte	0x3f
	.zero		1


	//   ....[46]....
        /*10a4*/ 	.word	0x00014ee0
        /*10a8*/ 	.word	0x0000000c
        /*10ac*/ 	.word	0x00000000
        /*10b0*/ 	.short	0x0101
        /*10b2*/ 	.byte	0x3f
	.zero		1


	//   ....[47]....
        /*10b4*/ 	.word	0x00015530
        /*10b8*/ 	.word	0x0000000d
        /*10bc*/ 	.word	0x00028850
        /*10c0*/ 	.short	0x010a
        /*10c2*/ 	.byte	0x3f
	.zero		1


	//   ....[48]....
        /*10c4*/ 	.word	0x000155b0
        /*10c8*/ 	.word	0x0000000d
        /*10cc*/ 	.word	0x00028850
        /*10d0*/ 	.short	0x010a
        /*10d2*/ 	.byte	0x3f
	.zero		1


	//   ....[49]....
        /*10d4*/ 	.word	0x00015bd0
        /*10d8*/ 	.word	0x00000004
        /*10dc*/ 	.word	0x00000000
        /*10e0*/ 	.short	0x0101
        /*10e2*/ 	.byte	0x3f
	.zero		1


	//   ....[50]....
        /*10e4*/ 	.word	0x000170e0
        /*10e8*/ 	.word	0x00000000
        /*10ec*/ 	.word	0x00000000
        /*10f0*/ 	.short	0x0101
        /*10f2*/ 	.byte	0x3f
	.zero		1


	//   ....[51]....
        /*10f4*/ 	.word	0x00019580
        /*10f8*/ 	.word	0x00000016
        /*10fc*/ 	.word	0x00028820
        /*1100*/ 	.short	0x010a
        /*1102*/ 	.byte	0x3f
	.zero		1


	//   ....[52]....
        /*1104*/ 	.word	0x00019610
        /*1108*/ 	.word	0x00000007
        /*110c*/ 	.word	0x000288a0
        /*1110*/ 	.short	0x010a
        /*1112*/ 	.byte	0x3f
	.zero		1


	//   ....[53]....
        /*1114*/ 	.word	0x00019970
        /*1118*/ 	.word	0x00000007
        /*111c*/ 	.word	0x000288c0
        /*1120*/ 	.short	0x010a
        /*1122*/ 	.byte	0x3f
	.zero		1


	//   ....[54]....
        /*1124*/ 	.word	0x00019da0
        /*1128*/ 	.word	0x0000000a
        /*112c*/ 	.word	0x000288a0
        /*1130*/ 	.short	0x010a
        /*1132*/ 	.byte	0x3f
	.zero		1


	//   ....[55]....
        /*1134*/ 	.word	0x0001a0e0
        /*1138*/ 	.word	0x0000000a
        /*113c*/ 	.word	0x000288c0
        /*1140*/ 	.short	0x010a
        /*1142*/ 	.byte	0x3f
	.zero		1


	//   ....[56]....
        /*1144*/ 	.word	0x0001af50
        /*1148*/ 	.word	0x00000007
        /*114c*/ 	.word	0x00028840
        /*1150*/ 	.short	0x010a
        /*1152*/ 	.byte	0x3f
	.zero		1


	//   ....[57]....
        /*1154*/ 	.word	0x0001b6d0
        /*1158*/ 	.word	0x00000007
        /*115c*/ 	.word	0x00028830
        /*1160*/ 	.short	0x0107
        /*1162*/ 	.byte	0x3f
	.zero		1


	//   ....[58]....
        /*1164*/ 	.word	0x0001b7a0
        /*1168*/ 	.word	0x00000007
        /*116c*/ 	.word	0x00028830
        /*1170*/ 	.short	0x0101
        /*1172*/ 	.byte	0x3f
	.zero		1


	//   ....[59]....
        /*1174*/ 	.word	0x0001c2d0
        /*1178*/ 	.word	0x00000016
        /*117c*/ 	.word	0x00028800
        /*1180*/ 	.short	0x0107
        /*1182*/ 	.byte	0x3f
	.zero		1


	//   ....[60]....
        /*1184*/ 	.word	0x0001c3e0
        /*1188*/ 	.word	0x00000016
        /*118c*/ 	.word	0x00028800
        /*1190*/ 	.short	0x0101
        /*1192*/ 	.byte	0x3f
	.zero		1


	//   ....[61]....
        /*1194*/ 	.word	0x0001c400
        /*1198*/ 	.word	0x00000016
        /*119c*/ 	.word	0x00028820
        /*11a0*/ 	.short	0x010a
        /*11a2*/ 	.byte	0x3f
	.zero		1


	//   ....[62]....
        /*11a4*/ 	.word	0x0001c7a0
        /*11a8*/ 	.word	0x00000006
        /*11ac*/ 	.word	0x00028840
        /*11b0*/ 	.short	0x010a
        /*11b2*/ 	.byte	0x3f
	.zero		1


	//   ....[63]....
        /*11b4*/ 	.word	0x0001ccc0
        /*11b8*/ 	.word	0x00000006
        /*11bc*/ 	.word	0x00028830
        /*11c0*/ 	.short	0x0107
        /*11c2*/ 	.byte	0x3f
	.zero		1


	//   ....[64]....
        /*11c4*/ 	.word	0x0001cd80
        /*11c8*/ 	.word	0x00000006
        /*11cc*/ 	.word	0x00028830
        /*11d0*/ 	.short	0x0101
        /*11d2*/ 	.byte	0x3f
	.zero		1


	//   ....[65]....
        /*11d4*/ 	.word	0x0001cde0
        /*11d8*/ 	.word	0x00000006
        /*11dc*/ 	.word	0x00028860
        /*11e0*/ 	.short	0x010a
        /*11e2*/ 	.byte	0x3f
	.zero		1


	//   ....[66]....
        /*11e4*/ 	.word	0x0001d320
        /*11e8*/ 	.word	0x00000006
        /*11ec*/ 	.word	0x00028850
        /*11f0*/ 	.short	0x0107
        /*11f2*/ 	.byte	0x3f
	.zero		1


	//   ....[67]....
        /*11f4*/ 	.word	0x0001d4d0
        /*11f8*/ 	.word	0x00000006
        /*11fc*/ 	.word	0x00028850
        /*1200*/ 	.short	0x0101
        /*1202*/ 	.byte	0x3f
	.zero		1


	//   ....[68]....
        /*1204*/ 	.word	0x0001d6e0
        /*1208*/ 	.word	0x00000000
        /*120c*/ 	.word	0x00028860
        /*1210*/ 	.short	0x010a
        /*1212*/ 	.byte	0x3f
	.zero		1


	//   ....[69]....
        /*1214*/ 	.word	0x0001dc10
        /*1218*/ 	.word	0x00000000
        /*121c*/ 	.word	0x00028850
        /*1220*/ 	.short	0x0107
        /*1222*/ 	.byte	0x3f
	.zero		1


	//   ....[70]....
        /*1224*/ 	.word	0x0001dcd0
        /*1228*/ 	.word	0x00000000
        /*122c*/ 	.word	0x00028850
        /*1230*/ 	.short	0x0101
        /*1232*/ 	.byte	0x3f
	.zero		1


	//   ....[71]....
        /*1234*/ 	.word	0x0001ea00
        /*1238*/ 	.word	0x00000004
        /*123c*/ 	.word	0x00028820
        /*1240*/ 	.short	0x010a
        /*1242*/ 	.byte	0x3f
	.zero		1


	//   ....[72]....
        /*1244*/ 	.word	0x0001eb70
        /*1248*/ 	.word	0x00000005
        /*124c*/ 	.word	0x00028840
        /*1250*/ 	.short	0x010a
        /*1252*/ 	.byte	0x3f
	.zero		1


	//   ....[73]....
        /*1254*/ 	.word	0x0001ec10
        /*1258*/ 	.word	0x00000019
        /*125c*/ 	.word	0x00028840
        /*1260*/ 	.short	0x010a
        /*1262*/ 	.byte	0x3f
	.zero		1


	//   ....[74]....
        /*1264*/ 	.word	0x0001ec50
        /*1268*/ 	.word	0x00000005
        /*126c*/ 	.word	0x00028860
        /*1270*/ 	.short	0x010a
        /*1272*/ 	.byte	0x3f
	.zero		1


	//   ....[75]....
        /*1274*/ 	.word	0x0001ec90
        /*1278*/ 	.word	0x00000019
        /*127c*/ 	.word	0x00028860
        /*1280*/ 	.short	0x010a
        /*1282*/ 	.byte	0x3f
	.zero		1


	//   ....[76]....
        /*1284*/ 	.word	0x0001ecf0
        /*1288*/ 	.word	0x0000005b
        /*128c*/ 	.word	0x00028890
        /*1290*/ 	.short	0x010a
        /*1292*/ 	.byte	0x3f
	.zero		1


	//   ....[77]....
        /*1294*/ 	.word	0x0001f200
        /*1298*/ 	.word	0x0000005b
        /*129c*/ 	.word	0x00028890
        /*12a0*/ 	.short	0x010a
        /*12a2*/ 	.byte	0x3f
	.zero		1


	//   ....[78]....
        /*12a4*/ 	.word	0x0001f710
        /*12a8*/ 	.word	0x0000005b
        /*12ac*/ 	.word	0x00028890
        /*12b0*/ 	.short	0x010a
        /*12b2*/ 	.byte	0x3f
	.zero		1


	//   ....[79]....
        /*12b4*/ 	.word	0x0001fbe0
        /*12b8*/ 	.word	0x0000005b
        /*12bc*/ 	.word	0x000288b0
        /*12c0*/ 	.short	0x010a
        /*12c2*/ 	.byte	0x3f
	.zero		1


	//   ....[80]....
        /*12c4*/ 	.word	0x000203e0
        /*12c8*/ 	.word	0x00000012
        /*12cc*/ 	.word	0x00028800
        /*12d0*/ 	.short	0x010a
        /*12d2*/ 	.byte	0x3f
	.zero		1


	//   ....[81]....
        /*12d4*/ 	.word	0x00020fa0
        /*12d8*/ 	.word	0x00000012
        /*12dc*/ 	.word	0x00028800
        /*12e0*/ 	.short	0x010a
        /*12e2*/ 	.byte	0x3f
	.zero		1


	//   ....[82]....
        /*12e4*/ 	.word	0x00020ff0
        /*12e8*/ 	.word	0x00000000
        /*12ec*/ 	.word	0x00028830
        /*12f0*/ 	.short	0x010a
        /*12f2*/ 	.byte	0x3f
	.zero		1


	//   ....[83]....
        /*12f4*/ 	.word	0x00021040
        /*12f8*/ 	.word	0x00000005
        /*12fc*/ 	.word	0x00028830
        /*1300*/ 	.short	0x010a
        /*1302*/ 	.byte	0x3f
	.zero		1


	//   ....[84]....
        /*1304*/ 	.word	0x00021090
        /*1308*/ 	.word	0x00000006
        /*130c*/ 	.word	0x00028850
        /*1310*/ 	.short	0x010a
        /*1312*/ 	.byte	0x3f
	.zero		1


	//   ....[85]....
        /*1314*/ 	.word	0x000210e0
        /*1318*/ 	.word	0x00000005
        /*131c*/ 	.word	0x00028830
        /*1320*/ 	.short	0x010a
        /*1322*/ 	.byte	0x3f
	.zero		1


	//   ....[86]....
        /*1324*/ 	.word	0x00021130
        /*1328*/ 	.word	0x00000006
        /*132c*/ 	.word	0x00028850
        /*1330*/ 	.short	0x010a
        /*1332*/ 	.byte	0x3f
	.zero		1


	//   ....[87]....
        /*1334*/ 	.word	0x00021180
        /*1338*/ 	.word	0x0000000d
        /*133c*/ 	.word	0x00028850
        /*1340*/ 	.short	0x010a
        /*1342*/ 	.byte	0x3f
	.zero		1


	//   ....[88]....
        /*1344*/ 	.word	0x00021750
        /*1348*/ 	.word	0x00000016
        /*134c*/ 	.word	0x00028820
        /*1350*/ 	.short	0x010a
        /*1352*/ 	.byte	0x3f
	.zero		1


	//   ....[89]....
        /*1354*/ 	.word	0x000217a0
        /*1358*/ 	.word	0x00000007
        /*135c*/ 	.word	0x000288a0
        /*1360*/ 	.short	0x010a
        /*1362*/ 	.byte	0x3f
	.zero		1


	//   ....[90]....
        /*1364*/ 	.word	0x000217f0
        /*1368*/ 	.word	0x00000007
        /*136c*/ 	.word	0x000288c0
        /*1370*/ 	.short	0x010a
        /*1372*/ 	.byte	0x3f
	.zero		1


	//   ....[91]....
        /*1374*/ 	.word	0x00021840
        /*1378*/ 	.word	0x0000000a
        /*137c*/ 	.word	0x000288a0
        /*1380*/ 	.short	0x010a
        /*1382*/ 	.byte	0x3f
	.zero		1


	//   ....[92]....
        /*1384*/ 	.word	0x00021890
        /*1388*/ 	.word	0x0000000a
        /*138c*/ 	.word	0x000288c0
        /*1390*/ 	.short	0x010a
        /*1392*/ 	.byte	0x3f
	.zero		1


	//   ....[93]....
        /*1394*/ 	.word	0x000219b0
        /*1398*/ 	.word	0x00000007
        /*139c*/ 	.word	0x00028840
        /*13a0*/ 	.short	0x010a
        /*13a2*/ 	.byte	0x3f
	.zero		1


	//   ....[94]....
        /*13a4*/ 	.word	0x00022f30
        /*13a8*/ 	.word	0x00000016
        /*13ac*/ 	.word	0x00028820
        /*13b0*/ 	.short	0x010a
        /*13b2*/ 	.byte	0x3f
	.zero		1


	//   ....[95]....
        /*13b4*/ 	.word	0x00022f80
        /*13b8*/ 	.word	0x00000006
        /*13bc*/ 	.word	0x00028840
        /*13c0*/ 	.short	0x010a
        /*13c2*/ 	.byte	0x3f
	.zero		1


	//   ....[96]....
        /*13c4*/ 	.word	0x00023900
        /*13c8*/ 	.word	0x00000006
        /*13cc*/ 	.word	0x00028860
        /*13d0*/ 	.short	0x010a
        /*13d2*/ 	.byte	0x3f
	.zero		1


	//   ....[97]....
        /*13d4*/ 	.word	0x00024370
        /*13d8*/ 	.word	0x00000000
        /*13dc*/ 	.word	0x00028860
        /*13e0*/ 	.short	0x010a
        /*13e2*/ 	.byte	0x3f
	.zero		1


	//   ....[98]....
        /*13e4*/ 	.word	0x000256e0
        /*13e8*/ 	.word	0x00000004
        /*13ec*/ 	.word	0x00028820
        /*13f0*/ 	.short	0x010a
        /*13f2*/ 	.byte	0x3f
	.zero		1


	//   ....[99]....
        /*13f4*/ 	.word	0x00025880
        /*13f8*/ 	.word	0x00000005
        /*13fc*/ 	.word	0x00028840
        /*1400*/ 	.short	0x010a
        /*1402*/ 	.byte	0x3f
	.zero		1


	//   ....[100]....
        /*1404*/ 	.word	0x000258d0
        /*1408*/ 	.word	0x00000019
        /*140c*/ 	.word	0x00028840
        /*1410*/ 	.short	0x010a
        /*1412*/ 	.byte	0x3f
	.zero		1


	//   ....[101]....
        /*1414*/ 	.word	0x00025920
        /*1418*/ 	.word	0x00000005
        /*141c*/ 	.word	0x00028860
        /*1420*/ 	.short	0x010a
        /*1422*/ 	.byte	0x3f
	.zero		1


	//----- nvinfo : EIATTR_NUM_MBARRIERS
	.align		4
.L_318:
        /*1424*/ 	.byte	0x03, 0x38
        /*1426*/ 	.short	0x0016


	//----- nvinfo : EIATTR_EXIT_INSTR_OFFSETS
	.align		4
        /*1428*/ 	.byte	0x04, 0x1c
        /*142a*/ 	.short	(.L_320 - .L_319)


	//   ....[0]....
.L_319:
        /*142c*/ 	.word	0x0001ece0


	//----- nvinfo : EIATTR_MAX_THREADS
	.align		4
.L_320:
        /*1430*/ 	.byte	0x04, 0x05
        /*1432*/ 	.short	(.L_322 - .L_321)
.L_321:
        /*1434*/ 	.word	0x00000180
        /*1438*/ 	.word	0x00000001
        /*143c*/ 	.word	0x00000001


	//----- nvinfo : EIATTR_CRS_STACK_SIZE
	.align		4
.L_322:
        /*1440*/ 	.byte	0x04, 0x1e
        /*1442*/ 	.short	(.L_324 - .L_323)
.L_323:
        /*1444*/ 	.word	0x00000000


	//----- nvinfo : EIATTR_CBANK_PARAM_SIZE
	.align		4
.L_324:
        /*1448*/ 	.byte	0x03, 0x19
        /*144a*/ 	.short	0x0af0


	//----- nvinfo : EIATTR_PARAM_CBANK
	.align		4
        /*144c*/ 	.byte	0x04, 0x0a
        /*144e*/ 	.short	(.L_326 - .L_325)
	.align		4
.L_325:
        /*1450*/ 	.word	index@(.nv.constant0._ZN7cutlass13device_kernelIN5flash11enable_sm90INS1_16FlashAttnFwdSm90INS1_25CollectiveMainloopFwdSm90ILi2EN4cute5tupleIJNS5_1CILi1EEES8_S8_EEENS6_IJNS7_ILi128EEESA_SA_EEELi128ENS_10bfloat16_tEfNS_4arch4Sm90ELb1ELb0ELb0ELb1ELb1ELb1ELb0ELb1ELb1ELb1ELb0ELb0EEENS1_21CollectiveEpilogueFwdISB_S9_SC_SE_Li256ELb1ELb1ELb0ELb0EEENS1_36VarlenDynamicPersistentTileSchedulerILi128ELi128ELi256ELi128ELb0ELb1ELb1ELb1ELb1ELb1EEEEEEEEEvNT_6ParamsE)
        /*1454*/ 	.short	0x0210
        /*1456*/ 	.short	0x0af0


	//----- nvinfo : EIATTR_SW_WAR
	.align		4
.L_326:
        /*1458*/ 	.byte	0x04, 0x36
        /*145a*/ 	.short	(.L_328 - .L_327)
.L_327:
        /*145c*/ 	.word	0x00000008
.L_328:


//--------------------- .nv.callgraph             --------------------------
	.section	.nv.callgraph,"",@"SHT_CUDA_CALLGRAPH"
	.align	4
	.sectionentsize	8
	.align		4
        /*0000*/ 	.word	0x00000000
	.align		4
        /*0004*/ 	.word	0xffffffff
	.align		4
        /*0008*/ 	.word	index@(_ZN7cutlass13device_kernelIN5flash11enable_sm90INS1_16FlashAttnFwdSm90INS1_25CollectiveMainloopFwdSm90ILi2EN4cute5tupleIJNS5_1CILi1EEES8_S8_EEENS6_IJNS7_ILi128EEESA_SA_EEELi128ENS_10bfloat16_tEfNS_4arch4Sm90ELb0ELb0ELb0ELb0ELb1ELb0ELb0ELb1ELb1ELb1ELb0ELb0EEENS1_21CollectiveEpilogueFwdISB_S9_SC_SE_Li256ELb0ELb1ELb0ELb0EEENS1_29StaticPersistentTileSchedulerILb0EEEEEEEEEvNT_6ParamsE)
	.align		4
        /*000c*/ 	.word	index@(__assertfail)
	.align		4
        /*0010*/ 	.word	index@(_ZN7cutlass13device_kernelIN5flash11enable_sm90INS1_16FlashAttnFwdSm90INS1_25CollectiveMainloopFwdSm90ILi2EN4cute5tupleIJNS5_1CILi1EEES8_S8_EEENS6_IJNS7_ILi128EEESA_SA_EEELi128ENS_10bfloat16_tEfNS_4arch4Sm90ELb0ELb0ELb0ELb1ELb1ELb0ELb0ELb1ELb1ELb1ELb0ELb0EEENS1_21CollectiveEpilogueFwdISB_S9_SC_SE_Li256ELb1ELb1ELb0ELb0EEENS1_36VarlenDynamicPersistentTileSchedulerILi128ELi128ELi256ELi128ELb0ELb1ELb1ELb0ELb1ELb1EEEEEEEEEvNT_6ParamsE)
	.align		4
        /*0014*/ 	.word	index@(__assertfail)
	.align		4
        /*0018*/ 	.word	index@(_ZN7cutlass13device_kernelIN5flash11enable_sm90INS1_16FlashAttnFwdSm90INS1_25CollectiveMainloopFwdSm90ILi2EN4cute5tupleIJNS5_1CILi1EEES8_S8_EEENS6_IJNS7_ILi128EEESA_SA_EEELi128ENS_10bfloat16_tEfNS_4arch4Sm90ELb0ELb0ELb0ELb1ELb1ELb1ELb0ELb1ELb1ELb1ELb0ELb0EEENS1_21CollectiveEpilogueFwdISB_S9_SC_SE_Li256ELb1ELb1ELb0ELb0EEENS1_36VarlenDynamicPersistentTileSchedulerILi128ELi128ELi256ELi128ELb0ELb1ELb1ELb0ELb1ELb1EEEEEEEEEvNT_6ParamsE)
	.align		4
        /*001c*/ 	.word	index@(__assertfail)
	.align		4
        /*0020*/ 	.word	index@(_ZN7cutlass13device_kernelIN5flash11enable_sm90INS1_16FlashAttnFwdSm90INS1_25CollectiveMainloopFwdSm90ILi2EN4cute5tupleIJNS5_1CILi1EEES8_S8_EEENS6_IJNS7_ILi128EEESA_SA_EEELi128ENS_10bfloat16_tEfNS_4arch4Sm90ELb0ELb1ELb0ELb0ELb1ELb0ELb0ELb1ELb1ELb1ELb0ELb0EEENS1_21CollectiveEpilogueFwdISB_S9_SC_SE_Li256ELb0ELb1ELb0ELb0EEENS1_30DynamicPersistentTileSchedulerILi256ELi128ELb0ELb1ELb1EEEEEEEEEvNT_6ParamsE)
	.align		4
        /*0024*/ 	.word	index@(__assertfail)
	.align		4
        /*0028*/ 	.word	index@(_ZN7cutlass13device_kernelIN5flash11enable_sm90INS1_16FlashAttnFwdSm90INS1_25CollectiveMainloopFwdSm90ILi2EN4cute5tupleIJNS5_1CILi1EEES8_S8_EEENS6_IJNS7_ILi128EEESA_SA_EEELi128ENS_10bfloat16_tEfNS_4arch4Sm90ELb0ELb1ELb0ELb1ELb1ELb0ELb0ELb1ELb1ELb1ELb0ELb0EEENS1_21CollectiveEpilogueFwdISB_S9_SC_SE_Li256ELb1ELb1ELb0ELb0EEENS1_36VarlenDynamicPersistentTileSchedulerILi128ELi128ELi256ELi128ELb0ELb1ELb1ELb1ELb0ELb1EEEEEEEEEvNT_6ParamsE)
	.align		4
        /*002c*/ 	.word	index@(__assertfail)
	.align		4
        /*0030*/ 	.word	index@(_ZN7cutlass13device_kernelIN5flash11enable_sm90INS1_16FlashAttnFwdSm90INS1_25CollectiveMainloopFwdSm90ILi2EN4cute5tupleIJNS5_1CILi1EEES8_S8_EEENS6_IJNS7_ILi128EEESA_SA_EEELi128ENS_10bfloat16_tEfNS_4arch4Sm90ELb0ELb1ELb0ELb1ELb1ELb1ELb0ELb1ELb1ELb1ELb0ELb0EEENS1_21CollectiveEpilogueFwdISB_S9_SC_SE_Li256ELb1ELb1ELb0ELb0EEENS1_36VarlenDynamicPersistentTileSchedulerILi128ELi128ELi256ELi128ELb0ELb1ELb1ELb1ELb0ELb1EEEEEEEEEvNT_6ParamsE)
	.align		4
        /*0034*/ 	.word	index@(__assertfail)
	.align		4
        /*0038*/ 	.word	index@(_ZN7cutlass13device_kernelIN5flash11enable_sm90INS1_16FlashAttnFwdSm90INS1_25CollectiveMainloopFwdSm90ILi2EN4cute5tupleIJNS5_1CILi1EEES8_S8_EEENS6_IJNS7_ILi128EEESA_SA_EEELi128ENS_10bfloat16_tEfNS_4arch4Sm90ELb1ELb0ELb0ELb0ELb1ELb0ELb0ELb1ELb1ELb1ELb0ELb0EEENS1_21CollectiveEpilogueFwdISB_S9_SC_SE_Li256ELb0ELb1ELb0ELb0EEENS1_30DynamicPersistentTileSchedulerILi256ELi128ELb0ELb1ELb1EEEEEEEEEvNT_6ParamsE)
	.align		4
        /*003c*/ 	.word	index@(__assertfail)
	.align		4
        /*0040*/ 	.word	index@(_ZN7cutlass13device_kernelIN5flash11enable_sm90INS1_16FlashAttnFwdSm90INS1_25CollectiveMainloopFwdSm90ILi2EN4cute5tupleIJNS5_1CILi1EEES8_S8_EEENS6_IJNS7_ILi128EEESA_SA_EEELi128ENS_10bfloat16_tEfNS_4arch4Sm90ELb1ELb0ELb0ELb1ELb1ELb0ELb0ELb1ELb1ELb1ELb0ELb0EEENS1_21CollectiveEpilogueFwdISB_S9_SC_SE_Li256ELb1ELb1ELb0ELb0EEENS1_36VarlenDynamicPersistentTileSchedulerILi128ELi128ELi256ELi128ELb0ELb1ELb1ELb1ELb1ELb1EEEEEEEEEvNT_6ParamsE)
	.align		4
        /*0044*/ 	.word	index@(__assertfail)
	.align		4
        /*0048*/ 	.word	index@(_ZN7cutlass13device_kernelIN5flash11enable_sm90INS1_16FlashAttnFwdSm90INS1_25CollectiveMainloopFwdSm90ILi2EN4cute5tupleIJNS5_1CILi1EEES8_S8_EEENS6_IJNS7_ILi128EEESA_SA_EEELi128ENS_10bfloat16_tEfNS_4arch4Sm90ELb1ELb0ELb0ELb1ELb1ELb1ELb0ELb1ELb1ELb1ELb0ELb0EEENS1_21CollectiveEpilogueFwdISB_S9_SC_SE_Li256ELb1ELb1ELb0ELb0EEENS1_36VarlenDynamicPersistentTileSchedulerILi128ELi128ELi256ELi128ELb0ELb1ELb1ELb1ELb1ELb1EEEEEEEEEvNT_6ParamsE)
	.align		4
        /*004c*/ 	.word	index@(__assertfail)
	.align		4
        /*0050*/ 	.word	0x00000000
	.align		4
        /*0054*/ 	.word	0xfffffffe
	.align		4
        /*0058*/ 	.word	0x00000000
	.align		4
        /*005c*/ 	.word	0xfffffffd
	.align		4
        /*0060*/ 	.word	0x00000000
	.align		4
        /*0064*/ 	.word	0xfffffffc


//--------------------- .nv.constant4             --------------------------
	.section	.nv.constant4,"a",@progbits
	.align	8
	.align		8
.nv.constant4:
        /*0000*/ 	.dword	__assertfail
	.align		8
        /*0008*/ 	.dword	__unnamed_1
	.align		8
        /*0010*/ 	.dword	__unnamed_2
	.align		8
        /*0018*/ 	.dword	__unnamed_3
	.align		8
        /*0020*/ 	.dword	__unnamed_4
	.align		8
        /*0028*/ 	.dword	_ZN72_INTERNAL_8ee7febd_36_flash_fwd_hdim128_bf16_paged_sm90_cu_f3e6f9ee_29104cuda3std3__45__cpo5beginE
	.align		8
        /*0030*/ 	.dword	_ZN72_INTERNAL_8ee7febd_36_flash_fwd_hdim128_bf16_paged_sm90_cu_f3e6f9ee_29104cuda3std3__45__cpo3endE
	.align		8
        /*0038*/ 	.dword	_ZN72_INTERNAL_8ee7febd_36_flash_fwd_hdim128_bf16_paged_sm90_cu_f3e6f9ee_29104cuda3std3__45__cpo6cbeginE
	.align		8
        /*0040*/ 	.dword	_ZN72_INTERNAL_8ee7febd_36_flash_fwd_hdim128_bf16_paged_sm90_cu_f3e6f9ee_29104cuda3std3__45__cpo4cendE
	.align		8
        /*0048*/ 	.dword	_ZN72_INTERNAL_8ee7febd_36_flash_fwd_hdim128_bf16_paged_sm90_cu_f3e6f9ee_29104cuda3std3__474_GLOBAL__N__8ee7febd_36_flash_fwd_hdim128_bf16_paged_sm90_cu_f3e6f9ee_29106ignoreE
	.align		8
        /*0050*/ 	.dword	_ZN72_INTERNAL_8ee7febd_36_flash_fwd_hdim128_bf16_paged_sm90_cu_f3e6f9ee_29104cuda3std3__419piecewise_constructE
	.align		8
        /*0058*/ 	.dword	_ZN72_INTERNAL_8ee7febd_36_flash_fwd_hdim128_bf16_paged_sm90_cu_f3e6f9ee_29104cuda3std3__48in_placeE
	.align		8
        /*0060*/ 	.dword	_ZN72_INTERNAL_8ee7febd_36_flash_fwd_hdim128_bf16_paged_sm90_cu_f3e6f9ee_29104cuda3std6ranges3__45__cpo4swapE
	.align		8
        /*0068*/ 	.dword	_ZN72_INTERNAL_8ee7febd_36_flash_fwd_hdim128_bf16_paged_sm90_cu_f3e6f9ee_29104cuda3std6ranges3__45__cpo9iter_moveE
	.align		8
        /*0070*/ 	.dword	_ZN72_INTERNAL_8ee7febd_36_flash_fwd_hdim128_bf16_paged_sm90_cu_f3e6f9ee_29104cute7productE
	.align		8
        /*0078*/ 	.dword	_ZN72_INTERNAL_8ee7febd_36_flash_fwd_hdim128_bf16_paged_sm90_cu_f3e6f9ee_29104cute1_E
	.align		8
        /*0080*/ 	.dword	$str$23
	.align		8
        /*0088*/ 	.dword	$str$24


//--------------------- .text._ZN7cutlass13device_kernelIN5flash11enable_sm90INS1_16FlashAttnFwdSm90INS1_25CollectiveMainloopFwdSm90ILi2EN4cute5tupleIJNS5_1CILi1EEES8_S8_EEENS6_IJNS7_ILi128EEESA_SA_EEELi128ENS_10bfloat16_tEfNS_4arch4Sm90ELb0ELb0ELb0ELb0ELb1ELb0ELb0ELb1ELb1ELb1ELb0ELb0EEENS1_21CollectiveEpilogueFwdISB_S9_SC_SE_Li256ELb0ELb1ELb0ELb0EEENS1_29StaticPersistentTileSchedulerILb0EEEEEEEEEvNT_6ParamsE --------------------------
	.section	.text._ZN7cutlass13device_kernelIN5flash11enable_sm90INS1_16FlashAttnFwdSm90INS1_25CollectiveMainloopFwdSm90ILi2EN4cute5tupleIJNS5_1CILi1EEES8_S8_EEENS6_IJNS7_ILi128EEESA_SA_EEELi128ENS_10bfloat16_tEfNS_4arch4Sm90ELb0ELb0ELb0ELb0ELb1ELb0ELb0ELb1ELb1ELb1ELb0ELb0EEENS1_21CollectiveEpilogueFwdISB_S9_SC_SE_Li256ELb0ELb1ELb0ELb0EEENS1_29StaticPersistentTileSchedulerILb0EEEEEEEEEvNT_6ParamsE,"ax",@progbits
	.align	128
.text._ZN7cutlass13device_kernelIN5flash11enable_sm90INS1_16FlashAttnFwdSm90INS1_25CollectiveMainloopFwdSm90ILi2EN4cute5tupleIJNS5_1CILi1EEES8_S8_EEENS6_IJNS7_ILi128EEESA_SA_EEELi128ENS_10bfloat16_tEfNS_4arch4Sm90ELb0ELb0ELb0ELb0ELb1ELb0ELb0ELb1ELb1ELb1ELb0ELb0EEENS1_21CollectiveEpilogueFwdISB_S9_SC_SE_Li256ELb0ELb1ELb0ELb0EEENS1_29StaticPersistentTileSchedulerILb0EEEEEEEEEvNT_6ParamsE:
        .type           _ZN7cutlass13device_kernelIN5flash11enable_sm90INS1_16FlashAttnFwdSm90INS1_25CollectiveMainloopFwdSm90ILi2EN4cute5tupleIJNS5_1CILi1EEES8_S8_EEENS6_IJNS7_ILi128EEESA_SA_EEELi128ENS_10bfloat16_tEfNS_4arch4Sm90ELb0ELb0ELb0ELb0ELb1ELb0ELb0ELb1ELb1ELb1ELb0ELb0EEENS1_21CollectiveEpilogueFwdISB_S9_SC_SE_Li256ELb0ELb1ELb0ELb0EEENS1_29StaticPersistentTileSchedulerILb0EEEEEEEEEvNT_6ParamsE,@function
        .size           _ZN7cutlass13device_kernelIN5flash11enable_sm90INS1_16FlashAttnFwdSm90INS1_25CollectiveMainloopFwdSm90ILi2EN4cute5tupleIJNS5_1CILi1EEES8_S8_EEENS6_IJNS7_ILi128EEESA_SA_EEELi128ENS_10bfloat16_tEfNS_4arch4Sm90ELb0ELb0ELb0ELb0ELb1ELb0ELb0ELb1ELb1ELb1ELb0ELb0EEENS1_21CollectiveEpilogueFwdISB_S9_SC_SE_Li256ELb0ELb1ELb0ELb0EEENS1_29StaticPersistentTileSchedulerILb0EEEEEEEEEvNT_6ParamsE,(.L_x_3478 - _ZN7cutlass13device_kernelIN5flash11enable_sm90INS1_16FlashAttnFwdSm90INS1_25CollectiveMainloopFwdSm90ILi2EN4cute5tupleIJNS5_1CILi1EEES8_S8_EEENS6_IJNS7_ILi128EEESA_SA_EEELi128ENS_10bfloat16_tEfNS_4arch4Sm90ELb0ELb0ELb0ELb0ELb1ELb0ELb0ELb1ELb1ELb1ELb0ELb0EEENS1_21CollectiveEpilogueFwdISB_S9_SC_SE_Li256ELb0ELb1ELb0ELb0EEENS1_29StaticPersistentTileSchedulerILb0EEEEEEEEEvNT_6ParamsE)
        .other          _ZN7cutlass13device_kernelIN5flash11enable_sm90INS1_16FlashAttnFwdSm90INS1_25CollectiveMainloopFwdSm90ILi2EN4cute5tupleIJNS5_1CILi1EEES8_S8_EEENS6_IJNS7_ILi128EEESA_SA_EEELi128ENS_10bfloat16_tEfNS_4arch4Sm90ELb0ELb0ELb0ELb0ELb1ELb0ELb0ELb1ELb1ELb1ELb0ELb0EEENS1_21CollectiveEpilogueFwdISB_S9_SC_SE_Li256ELb0ELb1ELb0ELb0EEENS1_29StaticPersistentTileSchedulerILb0EEEEEEEEEvNT_6ParamsE,@"STO_CUDA_ENTRY STV_DEFAULT"
_ZN7cutlass13device_kernelIN5flash11enable_sm90INS1_16FlashAttnFwdSm90INS1_25CollectiveMainloopFwdSm90ILi2EN4cute5tupleIJNS5_1CILi1EEES8_S8_EEENS6_IJNS7_ILi128EEESA_SA_EEELi128ENS_10bfloat16_tEfNS_4arch4Sm90ELb0ELb0ELb0ELb0ELb1ELb0ELb0ELb1ELb1ELb1ELb0ELb0EEENS1_21CollectiveEpilogueFwdISB_S9_SC_SE_Li256ELb0ELb1ELb0ELb0EEENS1_29StaticPersistentTileSchedulerILb0EEEEEEEEEvNT_6ParamsE:
[----:B------:R-:W0:Y:S01]  /*0000*/  LDC R1, c[0x0][0x28] ;  /* 0x00000a00ff017b82 */ /* 0x000e220000000800 */
[----:B------:R-:W1:Y:S01]  /*0010*/  S2R R5, SR_TID.X ;  /* 0x0000000000057919 */ /* 0x000e620000002100 */
[----:B------:R-:W-:Y:S01]  /*0020*/  ELECT P0, URZ, PT ;  /* 0x00000000003f782f */ /* 0x000fe20003800000 */
[----:B------:R-:W-:Y:S01]  /*0030*/  UMOV UR4, 0x80 ;  /* 0x0000008000047882 */ /* 0x000fe20000000000 */
[----:B------:R-:W-:Y:S01]  /*0040*/  UMOV UR7, 0x100 ;  /* 0x0000010000077882 */ /* 0x000fe20000000000 */
[----:B-1----:R-:W-:-:S05]  /*0050*/  SHF.R.U32.HI R0, RZ, 0x5, R5 ;  /* 0x00000005ff007819 */ /* 0x002fca0000011605 */
[----:B------:R-:W1:Y:S02]  /*0060*/  SHFL.IDX PT, R2, R0, RZ, 0x1f ;  /* 0x00001fff00027589 */ /* 0x000e6400000e0000 */
[C---:B-1----:R-:W-:Y:S02]  /*0070*/  ISETP.NE.OR P0, PT, R2.reuse, RZ, !P0 ;  /* 0x000000ff0200720c */ /* 0x042fe40004705670 */
[----:B------:R-:W-:Y:S02]  /*0080*/  ISETP.NE.AND P1, PT, R2, RZ, PT ;  /* 0x000000ff0200720c */ /* 0x000fe40003f25270 */
[----:B------:R-:W-:-:S05]  /*0090*/  SHF.R.U32.HI R2, RZ, 0x7, R5 ;  /* 0x00000007ff027819 */ /* 0x000fca0000011605 */
[----:B------:R1:W2:Y:S04]  /*00a0*/  SHFL.IDX PT, R4, R2, RZ, 0x1f ;  /* 0x00001fff02047589 */ /* 0x0002a800000e0000 */
[----:B------:R-:W-:Y:S01]  /*00b0*/  VOTEU.ALL UP0, P0 ;  /* 0x00000000003f7886 */ /* 0x000fe20000000000 */
[----:B------:R-:W-:-:S04]  /*00c0*/  VOTEU.ALL UP1, P0 ;  /* 0x00000000003f7886 */ /* 0x000fc80000020000 */
[----:B------:R-:W3:Y:S01]  /*00d0*/  @!UP0 S2UR UR8, SR_CgaCtaId ;  /* 0x00000000000889c3 */ /* 0x000ee20000008800 */
[----:B------:R-:W-:Y:S01]  /*00e0*/  @!UP0 UMOV UR6, 0x400 ;  /* 0x0000040000068882 */ /* 0x000fe20000000000 */
[----:B------:R-:W-:-:S04]  /*00f0*/  @!UP0 UIADD3 UR4, -UR4, 0x100000, URZ ;  /* 0x0010000004048890 */ /* 0x000fc8000fffe13f */
[----:B------:R-:W-:Y:S02]  /*0100*/  @!UP0 USHF.L.U32 UR5, UR4, 0xb, URZ ;  /* 0x0000000b04058899 */ /* 0x000fe4000800063f */
[----:B------:R-:W-:Y:S02]  /*0110*/  @!UP0 USHF.L.U32 UR4, UR4, 0x1, URZ ;  /* 0x0000000104048899 */ /* 0x000fe4000800063f */
[----:B---3--:R-:W-:Y:S02]  /*0120*/  @!UP0 ULEA UR8, UR8, UR6, 0x18 ;  /* 0x0000000608088291 */ /* 0x008fe4000f8ec03f */
[----:B------:R-:W-:-:S04]  /*0130*/  @!UP0 UIADD3 UR6, -UR7, 0x100000, URZ ;  /* 0x0010000007068890 */ /* 0x000fc8000fffe13f */
[----:B------:R-:W-:Y:S02]  /*0140*/  @!UP0 USHF.L.U32 UR7, UR6, 0xb, URZ ;  /* 0x0000000b06078899 */ /* 0x000fe4000800063f */
[----:B------:R-:W-:Y:S01]  /*0150*/  @!UP0 USHF.L.U32 UR6, UR6, 0x1, URZ ;  /* 0x0000000106068899 */ /* 0x000fe2000800063f */
[----:B------:R-:W-:-:S05]  /*0160*/  VOTEU.ALL UP0, P0 ;  /* 0x00000000003f7886 */ /* 0x000fca0000000000 */
[----:B------:R1:W3:Y:S06]  /*0170*/  @!UP0 SYNCS.EXCH.64 URZ, [UR8+0x28800], UR4 ;  /* 0x02880004083f85b2 */ /* 0x0002ec0008000100 */
[----:B------:R1:W4:Y:S02]  /*0180*/  @!UP1 SYNCS.EXCH.64 URZ, [UR8+0x28820], UR6 ;  /* 0x02882006083f95b2 */ /* 0x0003240008000100 */
[----:B012---:R-:W-:Y:S05]  /*0190*/  @P1 BRA `(.L_x_0) ;  /* 0x0000000000481947 */ /* 0x007fea0003800000 */
[----:B------:R-:W0:Y:S01]  /*01a0*/  S2UR UR5, SR_CgaCtaId ;  /* 0x00000000000579c3 */ /* 0x000e220000008800 */
[----:B------:R-:W-:Y:S01]  /*01b0*/  UMOV UR4, 0x400 ;  /* 0x0000040000047882 */ /* 0x000fe20000000000 */
[----:B------:R-:W-:Y:S01]  /*01c0*/  UMOV UR6, 0x80 ;  /* 0x0000008000067882 */ /* 0x000fe20000000000 */
[----:B------:R-:W-:Y:S01]  /*01d0*/  UMOV UR7, 0x100 ;  /* 0x0000010000077882 */ /* 0x000fe20000000000 */
[----:B------:R-:W-:Y:S01]  /*01e0*/  ELECT P0, URZ, PT ;  /* 0x00000000003f782f */ /* 0x000fe20003800000 */
[----:B0-----:R-:W-:Y:S02]  /*01f0*/  ULEA UR8, UR5, UR4, 0x18 ;  /* 0x0000000405087291 */ /* 0x001fe4000f8ec03f */
[----:B------:R-:W-:-:S04]  /*0200*/  UIADD3 UR4, -UR6, 0x100000, URZ ;  /* 0x0010000006047890 */ /* 0x000fc8000fffe13f */
[----:B------:R-:W-:Y:S02]  /*0210*/  USHF.L.U32 UR5, UR4, 0xb, URZ ;  /* 0x0000000b04057899 */ /* 0x000fe4000800063f */
[----:B------:R-:W-:Y:S02]  /*0220*/  USHF.L.U32 UR4, UR4, 0x1, URZ ;  /* 0x0000000104047899 */ /* 0x000fe4000800063f */
[----:B------:R-:W-:-:S04]  /*0230*/  UIADD3 UR6, -UR7, 0x100000, URZ ;  /* 0x0010000007067890 */ /* 0x000fc8000fffe13f */
[----:B------:R-:W-:Y:S02]  /*0240*/  USHF.L.U32 UR7, UR6, 0xb, URZ ;  /* 0x0000000b06077899 */ /* 0x000fe4000800063f */
[----:B------:R-:W-:Y:S01]  /*0250*/  USHF.L.U32 UR6, UR6, 0x1, URZ ;  /* 0x0000000106067899 */ /* 0x000fe2000800063f */
[----:B------:R-:W0:Y:S03]  /*0260*/  FENCE.VIEW.ASYNC.S ;  /* 0x00000000000073c6 */ /* 0x000e260000000000 */
[----:B0-----:R0:W1:Y:S08]  /*0270*/  SYNCS.EXCH.64 URZ, [UR8+0x28830], UR4 ;  /* 0x02883004083f75b2 */ /* 0x0010700008000100 */
[----:B------:R0:W2:Y:S01]  /*0280*/  SYNCS.EXCH.64 URZ, [UR8+0x28840], UR6 ;  /* 0x02884006083f75b2 */ /* 0x0000a20008000100 */
[----:B------:R0:W0:Y:S01]  /*0290*/  SYNCS.EXCH.64 URZ, [UR8+0x28838], UR4 ;  /* 0x02883804083f75b2 */ /* 0x0000220008000100 */
[----:B------:R0:W0:Y:S01]  /*02a0*/  SYNCS.EXCH.64 URZ, [UR8+0x28848], UR6 ;  /* 0x02884806083f75b2 */ /* 0x0000220008000100 */
[----:B------:R-:W-:Y:S01]  /*02b0*/  NOP ;  /* 0x0000000000007918 */ /* 0x000fe20000000000 */
.L_x_0:
[----:B------:R-:W5:Y:S01]  /*02c0*/  SHFL.IDX PT, R3, R0, RZ, 0x1f ;  /* 0x00001fff00037589 */ /* 0x000f6200000e0000 */
[----:B------:R-:W-:Y:S01]  /*02d0*/  NOP ;  /* 0x0000000000007918 */ /* 0x000fe20000000000 */
[----:B-----5:R-:W-:-:S13]  /*02e0*/  ISETP.NE.AND P0, PT, R3, RZ, PT ;  /* 0x000000ff0300720c */ /* 0x020fda0003f05270 */
[----:B------:R-:W-:Y:S05]  /*02f0*/  @P0 BRA `(.L_x_1) ;  /* 0x0000000000480947 */ /* 0x000fea0003800000 */
[----:B0-----:R-:W0:Y:S01]  /*0300*/  S2UR UR5, SR_CgaCtaId ;  /* 0x00000000000579c3 */ /* 0x001e220000008800 */
        /* <DEDUP_REMOVED lines=12> */
[----:B0-----:R0:W0:Y:S08]  /*03d0*/  SYNCS.EXCH.64 URZ, [UR8+0x28850], UR4 ;  /* 0x02885004083f75b2 */ /* 0x0010300008000100 */
[----:B------:R0:W0:Y:S01]  /*03e0*/  SYNCS.EXCH.64 URZ, [UR8+0x28860], UR6 ;  /* 0x02886006083f75b2 */ /* 0x0000220008000100 */
[----:B------:R0:W0:Y:S01]  /*03f0*/  SYNCS.EXCH.64 URZ, [UR8+0x28858], UR4 ;  /* 0x02885804083f75b2 */ /* 0x0000220008000100 */
[----:B------:R0:W0:Y:S01]  /*0400*/  SYNCS.EXCH.64 URZ, [UR8+0x28868], UR6 ;  /* 0x02886806083f75b2 */ /* 0x0000220008000100 */
[----:B------:R-:W-:Y:S01]  /*0410*/  NOP ;  /* 0x0000000000007918 */ /* 0x000fe20000000000 */
.L_x_1:
[----:B------:R-:W5:Y:S01]  /*0420*/  SHFL.IDX PT, R3, R0, RZ, 0x1f ;  /* 0x00001fff00037589 */ /* 0x000f6200000e0000 */
[----:B------:R-:W-:Y:S01]  /*0430*/  NOP ;  /* 0x0000000000007918 */ /* 0x000fe20000000000 */
[----:B-----5:R-:W-:-:S13]  /*0440*/  ISETP.NE.AND P0, PT, R3, RZ, PT ;  /* 0x000000ff0300720c */ /* 0x020fda0003f05270 */
[----:B------:R-:W-:Y:S05]  /*0450*/  @P0 BRA `(.L_x_2) ;  /* 0x0000000000380947 */ /* 0x000fea0003800000 */
[----:B0-----:R-:W0:Y:S01]  /*0460*/  S2UR UR5, SR_CgaCtaId ;  /* 0x00000000000579c3 */ /* 0x001e220000008800 */
[----:B------:R-:W-:Y:S01]  /*0470*/  UMOV UR4, 0x400 ;  /* 0x0000040000047882 */ /* 0x000fe20000000000 */
[----:B------:R-:W-:Y:S01]  /*0480*/  UMOV UR7, 0x80 ;  /* 0x0000008000077882 */ /* 0x000fe20000000000 */
[----:B------:R-:W-:Y:S01]  /*0490*/  ELECT P0, URZ, PT ;  /* 0x00000000003f782f */ /* 0x000fe20003800000 */
[----:B0-----:R-:W-:Y:S02]  /*04a0*/  ULEA UR6, UR5, UR4, 0x18 ;  /* 0x0000000405067291 */ /* 0x001fe4000f8ec03f */
[----:B------:R-:W-:-:S04]  /*04b0*/  UIADD3 UR4, -UR7, 0x100000, URZ ;  /* 0x0010000007047890 */ /* 0x000fc8000fffe13f */
[----:B------:R-:W-:Y:S02]  /*04c0*/  USHF.L.U32 UR5, UR4, 0xb, URZ ;  /* 0x0000000b04057899 */ /* 0x000fe4000800063f */
[----:B------:R-:W-:Y:S01]  /*04d0*/  USHF.L.U32 UR4, UR4, 0x1, URZ ;  /* 0x0000000104047899 */ /* 0x000fe2000800063f */
[----:B------:R-:W0:Y:S11]  /*04e0*/  FENCE.VIEW.ASYNC.S ;  /* 0x00000000000073c6 */ /* 0x000e360000000000 */
[----:B0-----:R0:W0:Y:S01]  /*04f0*/  SYNCS.EXCH.64 URZ, [UR6+0x28870], UR4 ;  /* 0x02887004063f75b2 */ /* 0x0010220008000100 */
[----:B------:R0:W0:Y:S01]  /*0500*/  SYNCS.EXCH.64 URZ, [UR6+0x28880], UR4 ;  /* 0x02888004063f75b2 */ /* 0x0000220008000100 */
[----:B------:R0:W0:Y:S01]  /*0510*/  SYNCS.EXCH.64 URZ, [UR6+0x28878], UR4 ;  /* 0x02887804063f75b2 */ /* 0x0000220008000100 */
[----:B------:R0:W0:Y:S01]  /*0520*/  SYNCS.EXCH.64 URZ, [UR6+0x28888], UR4 ;  /* 0x02888804063f75b2 */ /* 0x0000220008000100 */
[----:B------:R-:W-:Y:S01]  /*0530*/  NOP ;  /* 0x0000000000007918 */ /* 0x000fe20000000000 */
.L_x_2:
        /* <DEDUP_REMOVED lines=22> */
.L_x_3:
[----:B------:R-:W5:Y:S01]  /*06a0*/  SHFL.IDX PT, R3, R0, RZ, 0x1f ;  /* 0x00001fff00037589 */ /* 0x000f6200000e0000 */
[----:B------:R-:W-:Y:S01]  /*06b0*/  R2UR UR9, R4 ;  /* 0x00000000040972ca */ /* 0x000fe200000e0000 */
        /* <DEDUP_REMOVED lines=21> */
.L_x_4:
[----:B------:R-:W-:Y:S01]  /*0810*/  UISETP.NE.AND UP0, UPT, UR9, URZ, UPT ;  /* 0x0000003f0900728c */ /* 0x000fe2000bf05270 */
[----:B------:R-:W-:Y:S01]  /*0820*/  NOP ;  /* 0x0000000000007918 */ /* 0x000fe20000000000 */
[----:B------:R-:W-:Y:S01]  /*0830*/  UMOV UR36, 0x1 ;  /* 0x0000000100247882 */ /* 0x000fe20000000000 */
[----:B------:R-:W-:Y:S01]  /*0840*/  ULDC.64 UR48, c[0x0][0x208] ;  /* 0x0000820000307ab9 */ /* 0x000fe20000000a00 */
[----:B------:R-:W-:Y:S01]  /*0850*/  USEL UR36, UR36, 0x2, !UP0 ;  /* 0x0000000224247887 */ /* 0x000fe2000c000000 */
[----:B01234-:R-:W-:Y:S01]  /*0860*/  BAR.SYNC.DEFER_BLOCKING 0x0 ;  /* 0x0000000000007b1d */ /* 0x01ffe20000010000 */
[----:B------:R-:W-:-:S13]  /*0870*/  PLOP3.LUT P0, PT, PT, PT, UP0, 0x80, 0x0 ;  /* 0x000000000000781c */ /* 0x000fda0003f0f008 */
[----:B------:R-:W-:Y:S05]  /*0880*/  @!P0 BRA `(.L_x_5) ;  /* 0x0000006800888947 */ /* 0x000fea0003800000 */
.L_x_6:
[----:B------:R-:W-:-:S08]  /*0890*/  NOP ;  /* 0x0000000000007918 */ /* 0x000fd00000000000 */
[----:B------:R-:W0:Y:S02]  /*08a0*/  USETMAXREG.TRY_ALLOC.CTAPOOL UP0, 0xe8 ;  /* 0x000000e8000079c8 */ /* 0x000e240008000600 */
[----:B0-----:R-:W-:-:S13]  /*08b0*/  PLOP3.LUT P0, PT, PT, PT, UP0, 0x80, 0x0 ;  /* 0x000000000000781c */ /* 0x001fda0003f0f008 */
[----:B------:R-:W-:Y:S05]  /*08c0*/  @!P0 BRA `(.L_x_6) ;  /* 0xfffffffc00f08947 */ /* 0x000fea000383ffff */
[----:B------:R-:W-:Y:S01]  /*08d0*/  LOP3.LUT R0, R5, 0xffffff80, RZ, 0xc0, !PT ;  /* 0xffffff8005007812 */ /* 0x000fe200078ec0ff */
[----:B------:R-:W0:Y:S08]  /*08e0*/  S2UR UR41, SR_CTAID.X ;  /* 0x00000000002979c3 */ /* 0x000e300000002500 */
[----:B------:R-:W-:Y:S06]  /*08f0*/  BAR.ARV 0x8, 0x180 ;  /* 0x0206000000007b1d */ /* 0x000fec0000002000 */
[----:B------:R-:W-:-:S02]  /*0900*/  ISETP.NE.AND P0, PT, R0, 0x80, PT ;  /* 0x000000800000780c */ /* 0x000fc40003f05270 */
[----:B------:R-:W0:Y:S11]  /*0910*/  LDC R0, c[0x0][0xc34] ;  /* 0x00030d00ff007b82 */ /* 0x000e360000000800 */
[----:B------:R-:W-:Y:S06]  /*0920*/  @!P0 BAR.ARV 0x9, 0x100 ;  /* 0x0244000000008b1d */ /* 0x000fec0000002000 */
[----:B0-----:R-:W-:-:S13]  /*0930*/  ISETP.LE.AND P0, PT, R0, UR41, PT ;  /* 0x0000002900007c0c */ /* 0x001fda000bf03270 */
[----:B------:R-:W-:Y:S05]  /*0940*/  @P0 EXIT ;  /* 0x000000000000094d */ /* 0x000fea0003800000 */
[----:B------:R-:W-:Y:S01]  /*0950*/  VIADD R153, R5, 0xffffff80 ;  /* 0xffffff8005997836 */ /* 0x000fe20000000000 */
[----:B------:R-:W-:Y:S01]  /*0960*/  ULOP3.LUT UR46, UR36, 0x1, URZ, 0xfc, !UPT ;  /* 0x00000001242e7892 */ /* 0x000fe2000f8efc3f */
[----:B------:R-:W-:Y:S01]  /*0970*/  UMOV UR45, URZ ;  /* 0x0000003f002d7c82 */ /* 0x000fe20008000000 */
[----:B------:R-:W-:Y:S02]  /*0980*/  UMOV UR44, URZ ;  /* 0x0000003f002c7c82 */ /* 0x000fe40008000000 */
[----:B------:R-:W-:Y:S01]  /*0990*/  SHF.R.S32.HI R0, RZ, 0x1f, R153 ;  /* 0x0000001fff007819 */ /* 0x000fe20000011499 */
[----:B------:R-:W-:-:S03]  /*09a0*/  UMOV UR43, URZ ;  /* 0x0000003f002b7c82 */ /* 0x000fc60008000000 */
[CC--:B------:R-:W-:Y:S02]  /*09b0*/  LEA.HI R4, R0.reuse, R153.reuse, RZ, 0x7 ;  /* 0x0000009900047211 */ /* 0x0c0fe400078f38ff */
[-C--:B------:R-:W-:Y:S02]  /*09c0*/  LEA.HI R3, R0, R153.reuse, RZ, 0x5 ;  /* 0x0000009900037211 */ /* 0x080fe400078f28ff */
[----:B------:R-:W-:Y:S02]  /*09d0*/  LOP3.LUT R154, R4, 0xffffff80, RZ, 0xc0, !PT ;  /* 0xffffff80049a7812 */ /* 0x000fe400078ec0ff */
[CC--:B------:R-:W-:Y:S01]  /*09e0*/  LEA.HI R6, R0.reuse, R153.reuse, RZ, 0x4 ;  /* 0x0000009900067211 */ /* 0x0c0fe200078f20ff */
[----:B------:R-:W-:Y:S01]  /*09f0*/  IMAD.SHL.U32 R3, R3, 0x20, RZ ;  /* 0x0000002003037824 */ /* 0x000fe200078e00ff */
[----:B------:R-:W-:Y:S01]  /*0a00*/  LEA.HI R10, R0, R153, RZ, 0x2 ;  /* 0x00000099000a7211 */ /* 0x000fe200078f10ff */
[----:B------:R-:W-:Y:S01]  /*0a10*/  IMAD.IADD R154, R153, 0x1, -R154 ;  /* 0x00000001999a7824 */ /* 0x000fe200078e0a9a */
[----:B------:R-:W-:-:S02]  /*0a20*/  LOP3.LUT R8, R6, 0x3fffff0, RZ, 0xc0, !PT ;  /* 0x03fffff006087812 */ /* 0x000fc400078ec0ff */
[----:B------:R-:W-:Y:S02]  /*0a30*/  LOP3.LUT R9, R3, 0xfffffc00, RZ, 0xc0, !PT ;  /* 0xfffffc0003097812 */ /* 0x000fe400078ec0ff */
[----:B------:R-:W-:Y:S01]  /*0a40*/  SHF.R.S32.HI R3, RZ, 0x1f, R154 ;  /* 0x0000001fff037819 */ /* 0x000fe2000001149a */
[----:B------:R-:W-:Y:S01]  /*0a50*/  IMAD.IADD R8, R153, 0x1, -R8 ;  /* 0x0000000199087824 */ /* 0x000fe200078e0a08 */
[----:B------:R-:W-:Y:S02]  /*0a60*/  LEA.HI R17, R0, R153, RZ, 0x3 ;  /* 0x0000009900117211 */ /* 0x000fe400078f18ff */
[----:B------:R-:W-:Y:S01]  /*0a70*/  LEA.HI R5, R3, R154, RZ, 0x2 ;  /* 0x0000009a03057211 */ /* 0x000fe200078f10ff */
[----:B------:R-:W-:Y:S01]  /*0a80*/  IMAD R9, R8, 0x40, R9 ;  /* 0x0000004008097824 */ /* 0x000fe200078e0209 */
[----:B------:R-:W-:Y:S02]  /*0a90*/  LOP3.LUT R10, R10, 0xfffffffc, RZ, 0xc0, !PT ;  /* 0xfffffffc0a0a7812 */ /* 0x000fe400078ec0ff */
[----:B------:R-:W-:-:S02]  /*0aa0*/  SHF.R.S32.HI R8, RZ, 0x2, R5 ;  /* 0x00000002ff087819 */ /* 0x000fc40000011405 */
[----:B------:R-:W-:Y:S01]  /*0ab0*/  SHF.R.S32.HI R11, RZ, 0x1f, R5 ;  /* 0x0000001fff0b7819 */ /* 0x000fe20000011405 */
[----:B------:R-:W-:Y:S01]  /*0ac0*/  IMAD.IADD R10, R153, 0x1, -R10 ;  /* 0x00000001990a7824 */ /* 0x000fe200078e0a0a */
[----:B------:R-:W-:Y:S02]  /*0ad0*/  SHF.R.S32.HI R7, RZ, 0x4, R6 ;  /* 0x00000004ff077819 */ /* 0x000fe40000011406 */
[----:B------:R-:W-:Y:S02]  /*0ae0*/  LEA.HI R11, R11, R8, RZ, 0x3 ;  /* 0x000000080b0b7211 */ /* 0x000fe400078f18ff */
[----:B------:R-:W-:Y:S02]  /*0af0*/  SHF.R.S32.HI R23, RZ, 0x7, R4 ;  /* 0x00000007ff177819 */ /* 0x000fe40000011404 */
[----:B------:R-:W-:Y:S02]  /*0b00*/  LOP3.LUT R0, R17, 0xfffffff8, RZ, 0xc0, !PT ;  /* 0xfffffff811007812 */ /* 0x000fe400078ec0ff */
[----:B------:R-:W-:-:S02]  /*0b10*/  LEA.HI R6, R6, R7, RZ, 0x1 ;  /* 0x0000000706067211 */ /* 0x000fc400078f08ff */
[----:B------:R-:W-:Y:S01]  /*0b20*/  LOP3.LUT R11, R11, 0xfffffff8, RZ, 0xc0, !PT ;  /* 0xfffffff80b0b7812 */ /* 0x000fe200078ec0ff */
[----:B------:R-:W-:Y:S01]  /*0b30*/  IMAD.IADD R153, R153, 0x1, -R0 ;  /* 0x0000000199997824 */ /* 0x000fe200078e0a00 */
[----:B------:R-:W-:Y:S02]  /*0b40*/  LEA.HI R3, R3, R154, RZ, 0x5 ;  /* 0x0000009a03037211 */ /* 0x000fe400078f28ff */
[----:B------:R-:W-:Y:S01]  /*0b50*/  LEA.HI R4, R4, R23, RZ, 0x1 ;  /* 0x0000001704047211 */ /* 0x000fe200078f08ff */
[----:B------:R-:W-:Y:S01]  /*0b60*/  IMAD.IADD R8, R8, 0x1, -R11 ;  /* 0x0000000108087824 */ /* 0x000fe200078e0a0b */
[----:B------:R-:W-:Y:S01]  /*0b70*/  LOP3.LUT R6, R6, 0x1ffffffe, RZ, 0xc0, !PT ;  /* 0x1ffffffe06067812 */ /* 0x000fe200078ec0ff */
[----:B------:R-:W-:Y:S01]  /*0b80*/  IMAD.SHL.U32 R22, R153, 0x8, RZ ;  /* 0x0000000899167824 */ /* 0x000fe200078e00ff */
[----:B------:R-:W-:Y:S02]  /*0b90*/  LEA.HI R0, R10, R10, RZ, 0x1 ;  /* 0x0000000a0a007211 */ /* 0x000fe400078f08ff */
[----:B------:R-:W-:-:S02]  /*0ba0*/  SHF.R.S32.HI R3, RZ, 0x5, R3 ;  /* 0x00000005ff037819 */ /* 0x000fc40000011403 */
[----:B------:R-:W-:Y:S02]  /*0bb0*/  LOP3.LUT R4, R4, 0x3fffffe, RZ, 0xc0, !PT ;  /* 0x03fffffe04047812 */ /* 0x000fe400078ec0ff */
[----:B------:R-:W-:Y:S01]  /*0bc0*/  IADD3 R6, R7, -R6, RZ ;  /* 0x8000000607067210 */ /* 0x000fe20007ffe0ff */
[----:B------:R-:W-:Y:S01]  /*0bd0*/  IMAD R3, R3, 0x10, R8 ;  /* 0x0000001003037824 */ /* 0x000fe200078e0208 */
[----:B------:R-:W-:Y:S01]  /*0be0*/  LOP3.LUT R5, R5, 0x7ffffffc, RZ, 0xc0, !PT ;  /* 0x7ffffffc05057812 */ /* 0x000fe200078ec0ff */
[----:B------:R-:W-:Y:S01]  /*0bf0*/  IMAD.IADD R4, R23, 0x1, -R4 ;  /* 0x0000000117047824 */ /* 0x000fe200078e0a04 */
[----:B------:R-:W-:Y:S01]  /*0c00*/  LOP3.LUT R7, R0, 0x1ffffffe, RZ, 0xc0, !PT ;  /* 0x1ffffffe00077812 */ /* 0x000fe200078ec0ff */
[----:B------:R-:W-:Y:S01]  /*0c10*/  IMAD R152, R6, 0x8, R9 ;  /* 0x0000000806987824 */ /* 0x000fe200078e0209 */
[----:B------:R-:W-:Y:S01]  /*0c20*/  IADD3 R5, R154, -R5, RZ ;  /* 0x800000059a057210 */ /* 0x000fe20007ffe0ff */
[----:B------:R-:W-:Y:S01]  /*0c30*/  IMAD.MOV.U32 R6, RZ, RZ, -0x2 ;  /* 0xfffffffeff067424 */ /* 0x000fe200078e00ff */
[----:B------:R-:W-:Y:S01]  /*0c40*/  IADD3 R18, R22, 0x40, RZ ;  /* 0x0000004016127810 */ /* 0x000fe20007ffe0ff */
[----:B------:R-:W-:Y:S01]  /*0c50*/  IMAD.IADD R16, R10, 0x1, -R7 ;  /* 0x000000010a107824 */ /* 0x000fe200078e0a07 */
[----:B------:R-:W-:Y:S01]  /*0c60*/  SHF.R.S32.HI R17, RZ, 0x3, R17 ;  /* 0x00000003ff117819 */ /* 0x000fe20000011411 */
[----:B------:R-:W-:Y:S01]  /*0c70*/  IMAD R19, R4, 0x40, R3 ;  /* 0x0000004004137824 */ /* 0x000fe200078e0203 */
[----:B------:R-:W-:Y:S01]  /*0c80*/  SHF.R.S32.HI R188, RZ, 0x1f, R18 ;  /* 0x0000001fffbc7819 */ /* 0x000fe20000011412 */
[----:B------:R-:W-:-:S02]  /*0c90*/  IMAD R155, R5, R6, 0x80 ;  /* 0x00000080059b7424 */ /* 0x000fc400078e0206 */
[----:B------:R-:W-:-:S07]  /*0ca0*/  IMAD R16, R16, 0x8, R19 ;  /* 0x0000000810107824 */ /* 0x000fce00078e0213 */
.L_x_39:
[----:B------:R-:W0:Y:S01]  /*0cb0*/  SHFL.IDX PT, R0, R23, RZ, 0x1f ;  /* 0x00001fff17007589 */ /* 0x000e2200000e0000 */
[----:B-1----:R-:W1:Y:S01]  /*0cc0*/  S2UR UR37, SR_CgaCtaId ;  /* 0x00000000002579c3 */ /* 0x002e620000008800 */
[----:B------:R-:W-:Y:S01]  /*0cd0*/  ULDC UR4, c[0x0][0xc38] ;  /* 0x00030e0000047ab9 */ /* 0x000fe20000000800 */
[----:B------:R-:W-:Y:S01]  /*0ce0*/  UMOV UR42, UR41 ;  /* 0x00000029002a7c82 */ /* 0x000fe20008000000 */
[----:B------:R-:W-:Y:S01]  /*0cf0*/  UISETP.NE.AND UP0, UPT, UR4, 0x1, UPT ;  /* 0x000000010400788c */ /* 0x000fe2000bf05270 */
[----:B------:R-:W-:Y:S02]  /*0d00*/  ULDC.64 UR8, c[0x0][0x418] ;  /* 0x0001060000087ab9 */ /* 0x000fe40000000a00 */
[----:B------:R-:W-:Y:S01]  /*0d10*/  ULDC UR4, c[0x0][0xc44] ;  /* 0x0003110000047ab9 */ /* 0x000fe20000000800 */
[----:B------:R-:W-:Y:S01]  /*0d20*/  UMOV UR39, 0x400 ;  /* 0x0000040000277882 */ /* 0x000fe20000000000 */
[----:B------:R-:W-:Y:S01]  /*0d30*/  UISETP.NE.AND UP1, UPT, UR4, 0x1, UPT ;  /* 0x000000010400788c */ /* 0x000fe2000bf25270 */
[----:B------:R-:W-:-:S05]  /*0d40*/  ULDC UR50, c[0x0][0x424] ;  /* 0x0001090000327ab9 */ /* 0x000fca0000000800 */
[----:B------:R-:W-:Y:S01]  /*0d50*/  @UP0 ULDC UR4, c[0x0][0xc3c] ;  /* 0x00030f0000040ab9 */ /* 0x000fe20000000800 */
[----:B------:R-:W-:Y:S01]  /*0d60*/  @UP0 ULDC UR6, c[0x0][0xc40] ;  /* 0x0003100000060ab9 */ /* 0x000fe20000000800 */
[----:B------:R-:W-:-:S04]  /*0d70*/  UIMAD.WIDE.U32 UR4, UR41, UR4, URZ ;  /* 0x00000004290472a5 */ /* 0x000fc8000f8e003f */
[----:B------:R-:W-:Y:S02]  /*0d80*/  @UP0 USHF.R.U32.HI UR42, URZ, UR6, UR5 ;  /* 0x000000063f2a0299 */ /* 0x000fe40008011605 */
[----:B------:R-:W-:Y:S01]  /*0d90*/  UISETP.NE.U32.AND UP0, UPT, UR8, URZ, UPT ;  /* 0x0000003f0800728c */ /* 0x000fe2000bf05070 */
[----:B0-----:R-:W-:Y:S01]  /*0da0*/  R2UR UR38, R0 ;  /* 0x00000000002672ca */ /* 0x001fe200000e0000 */
[----:B------:R-:W-:Y:S01]  /*0db0*/  @UP1 ULDC.64 UR6, c[0x0][0xc48] ;  /* 0x0003120000061ab9 */ /* 0x000fe20000000a00 */
[----:B-1----:R-:W-:Y:S02]  /*0dc0*/  ULEA UR39, UR37, UR39, 0x18 ;  /* 0x0000002725277291 */ /* 0x002fe4000f8ec03f */
[----:B------:R-:W-:Y:S02]  /*0dd0*/  UIMAD.WIDE.U32 UR4, UR42, UR6, URZ ;  /* 0x000000062a0472a5 */ /* 0x000fe4000f8e003f */
[----:B------:R-:W-:Y:S02]  /*0de0*/  UISETP.NE.AND.EX UP0, UPT, UR9, URZ, UPT, UP0 ;  /* 0x0000003f0900728c */ /* 0x000fe4000bf05300 */
[----:B------:R-:W-:Y:S01]  /*0df0*/  UIADD3 UR6, UR39, 0x10400, URZ ;  /* 0x0001040027067890 */ /* 0x000fe2000fffe03f */
[----:B------:R-:W-:Y:S01]  /*0e00*/  UMOV UR40, UR42 ;  /* 0x0000002a00287c82 */ /* 0x000fe20008000000 */
[----:B------:R-:W-:-:S03]  /*0e10*/  USEL UR50, UR50, 0x1, UP0 ;  /* 0x0000000132327887 */ /* 0x000fc60008000000 */
[----:B------:R-:W-:Y:S02]  /*0e20*/  ULEA.HI UR4, UR38, UR38, URZ, 0x1 ;  /* 0x0000002626047291 */ /* 0x000fe4000f8f083f */
[----:B------:R-:W-:Y:S02]  /*0e30*/  @UP1 USHF.R.U32.HI UR40, URZ, UR7, UR5 ;  /* 0x000000073f281299 */ /* 0x000fe40008011605 */
[----:B------:R-:W-:Y:S01]  /*0e40*/  ULOP3.LUT UP0, URZ, UR6, 0x3ff, URZ, 0xc0, !UPT ;  /* 0x000003ff063f7892 */ /* 0x000fe2000f80c03f */
[----:B------:R-:W-:Y:S01]  /*0e50*/  ULDC UR5, c[0x0][0x2f0] ;  /* 0x0000bc0000057ab9 */ /* 0x000fe20000000800 */
[----:B------:R-:W-:Y:S02]  /*0e60*/  ULOP3.LUT UR4, UR4, 0x1e, URZ, 0xc0, !UPT ;  /* 0x0000001e04047892 */ /* 0x000fe4000f8ec03f */
[----:B------:R-:W-:Y:S02]  /*0e70*/  UIMAD UR50, UR50, UR5, URZ ;  /* 0x00000005323272a4 */ /* 0x000fe4000f8e023f */
[----:B------:R-:W-:Y:S01]  /*0e80*/  PLOP3.LUT P0, PT, PT, PT, UP0, 0x80, 0x0 ;  /* 0x000000000000781c */ /* 0x000fe20003f0f008 */
[----:B------:R-:W-:-:S02]  /*0e90*/  UIADD3 UR5, UR38, -UR4, URZ ;  /* 0x8000000426057290 */ /* 0x000fc4000fffe03f */
[----:B------:R-:W-:Y:S02]  /*0ea0*/  UIADD3 UR4, UR50, 0x7f, URZ ;  /* 0x0000007f32047890 */ /* 0x000fe4000fffe03f */
[----:B------:R-:W-:Y:S02]  /*0eb0*/  ULEA UR6, UR5, UR6, 0xd ;  /* 0x0000000605067291 */ /* 0x000fe4000f8e683f */
[----:B------:R-:W-:Y:S02]  /*0ec0*/  USHF.R.S32.HI UR5, URZ, 0x1f, UR4 ;  /* 0x0000001f3f057899 */ /* 0x000fe40008011404 */
[----:B------:R-:W-:Y:S02]  /*0ed0*/  USHF.R.U32.HI UR6, URZ, 0x4, UR6 ;  /* 0x000000043f067899 */ /* 0x000fe40008011606 */
[----:B------:R-:W-:Y:S02]  /*0ee0*/  ULEA.HI UR5, UR5, UR4, URZ, 0x7 ;  /* 0x0000000405057291 */ /* 0x000fe4000f8f383f */
[----:B------:R-:W-:-:S02]  /*0ef0*/  ULOP3.LUT UR52, UR6, 0x3fff, URZ, 0xc0, !UPT ;  /* 0x00003fff06347892 */ /* 0x000fc4000f8ec03f */
[----:B------:R-:W-:Y:S01]  /*0f00*/  USHF.R.S32.HI UR51, URZ, 0x7, UR5 ;  /* 0x000000073f337899 */ /* 0x000fe20008011405 */
[----:B---3-5:R-:W-:Y:S11]  /*0f10*/  @!P0 BRA `(.L_x_7) ;  /* 0x0000000000408947 */ /* 0x028ff60003800000 */
[----:B------:R-:W-:Y:S01]  /*0f20*/  MOV R0, 0x0 ;  /* 0x0000000000007802 */ /* 0x000fe20000000f00 */
[----:B------:R-:W-:Y:S01]  /*0f30*/  ULDC.64 UR4, c[0x4][0x80] ;  /* 0x0100200000047ab9 */ /* 0x000fe20000000a00 */
[----:B------:R-:W-:Y:S01]  /*0f40*/  ULDC.64 UR6, c[0x4][0x20] ;  /* 0x0100080000067ab9 */ /* 0x000fe20000000a00 */
[----:B------:R-:W-:Y:S01]  /*0f50*/  IMAD.U32 R4, RZ, RZ, UR4 ;  /* 0x00000004ff047e24 */ /* 0x000fe2000f8e00ff */
[----:B------:R0:W1:Y:S01]  /*0f60*/  LDC.64 R14, c[0x4][R0] ;  /* 0x01000000000e7b82 */ /* 0x0000620000000a00 */
[----:B------:R-:W-:Y:S01]  /*0f70*/  IMAD.U32 R5, RZ, RZ, UR5 ;  /* 0x00000005ff057e24 */ /* 0x000fe2000f8e00ff */
[----:B------:R-:W-:Y:S01]  /*0f80*/  ULDC.64 UR4, c[0x4][0x88] ;  /* 0x0100220000047ab9 */ /* 0x000fe20000000a00 */
[----:B------:R-:W-:Y:S01]  /*0f90*/  MOV R10, UR6 ;  /* 0x00000006000a7c02 */ /* 0x000fe20008000f00 */
[----:B------:R-:W-:Y:S02]  /*0fa0*/  IMAD.U32 R6, RZ, RZ, UR4 ;  /* 0x00000004ff067e24 */ /* 0x000fe4000f8e00ff */
[----:B------:R-:W-:-:S02]  /*0fb0*/  IMAD.U32 R7, RZ, RZ, UR5 ;  /* 0x00000005ff077e24 */ /* 0x000fc4000f8e00ff */
[----:B------:R-:W-:Y:S02]  /*0fc0*/  IMAD.U32 R11, RZ, RZ, UR7 ;  /* 0x00000007ff0b7e24 */ /* 0x000fe4000f8e00ff */
[----:B------:R-:W-:Y:S02]  /*0fd0*/  IMAD.MOV.U32 R8, RZ, RZ, 0x70 ;  /* 0x00000070ff087424 */ /* 0x000fe400078e00ff */
[----:B------:R-:W-:Y:S02]  /*0fe0*/  IMAD.MOV.U32 R12, RZ, RZ, 0x1 ;  /* 0x00000001ff0c7424 */ /* 0x000fe400078e00ff */
[----:B0-----:R-:W-:-:S07]  /*0ff0*/  IMAD.MOV.U32 R13, RZ, RZ, RZ ;  /* 0x000000ffff0d7224 */ /* 0x001fce00078e00ff */
[----:B------:R-:W-:-:S07]  /*1000*/  LEPC R20, `(.L_x_7) ;  /* 0x000000001014794e */ /* 0x000fce0000000000 */
[----:B-1----:R-:W-:Y:S05]  /*1010*/  CALL.ABS.NOINC R14 ;  /* 0x000000000e007343 */ /* 0x002fea0003c00000 */
.L_x_7:
[----:B------:R-:W-:Y:S01]  /*1020*/  ULOP3.LUT UR4, UR45, 0x1, URZ, 0xc0, !UPT ;  /* 0x000000012d047892 */ /* 0x000fe2000f8ec03f */
[----:B------:R-:W-:-:S04]  /*1030*/  MOV R3, UR46 ;  /* 0x0000002e00037c02 */ /* 0x000fc80008000f00 */
[----:B------:R-:W-:Y:S01]  /*1040*/  ISETP.NE.AND P0, PT, R3, 0x3, PT ;  /* 0x000000030300780c */ /* 0x000fe20003f05270 */
[----:B------:R-:W-:-:S05]  /*1050*/  IMAD.U32 R0, RZ, RZ, UR4 ;  /* 0x00000004ff007e24 */ /* 0x000fca000f8e00ff */
[----:B------:R-:W-:-:S04]  /*1060*/  SHF.L.U32 R0, R0, 0x1f, RZ ;  /* 0x0000001f00007819 */ /* 0x000fc800000006ff */
[----:B------:R-:W0:Y:S02]  /*1070*/  SYNCS.PHASECHK.TRANS64.TRYWAIT P1, [UR39+0x28800], R0 ;  /* 0x02880000ff0075a7 */ /* 0x000e240008020167 */
[----:B0-----:R-:W-:Y:S05]  /*1080*/  @!P1 BRA `(.L_x_8) ;  /* 0x0000009800f49947 */ /* 0x001fea0003800000 */
.L_x_89:
[----:B------:R-:W-:Y:S05]  /*1090*/  @!P0 BRA `(.L_x_9) ;  /* 0x0000000000048947 */ /* 0x000fea0003800000 */
[----:B------:R-:W-:Y:S01]  /*10a0*/  BPT.TRAP 0x1 ;  /* 0x000000040000795c */ /* 0x000fe20000300000 */
.L_x_9:
[----:B------:R-:W-:Y:S02]  /*10b0*/  IMAD.U32 R5, RZ, RZ, UR43 ;  /* 0x0000002bff057e24 */ /* 0x000fe4000f8e00ff */
[----:B0-----:R-:W-:-:S03]  /*10c0*/  IMAD.U32 R0, RZ, RZ, UR44 ;  /* 0x0000002cff007e24 */ /* 0x001fc6000f8e00ff */
[----:B------:R-:W-:Y:S02]  /*10d0*/  LEA R5, R5, UR39, 0x3 ;  /* 0x0000002705057c11 */ /* 0x000fe4000f8e18ff */
[----:B------:R-:W-:-:S04]  /*10e0*/  SHF.L.U32 R0, R0, 0x1f, RZ ;  /* 0x0000001f00007819 */ /* 0x000fc800000006ff */
[----:B------:R0:W1:Y:S01]  /*10f0*/  SYNCS.PHASECHK.TRANS64.TRYWAIT P1, [R5+URZ+0x28830], R0 ;  /* 0x02883000050075a7 */ /* 0x000062000802017f */
[----:B------:R-:W-:Y:S05]  /*1100*/  @!P0 BRA `(.L_x_10) ;  /* 0x0000000000048947 */ /* 0x000fea0003800000 */
[----:B------:R-:W-:Y:S01]  /*1110*/  BPT.TRAP 0x1 ;  /* 0x000000040000795c */ /* 0x000fe20000300000 */
.L_x_10:
[----:B------:R-:W-:Y:S01]  /*1120*/  IMAD.MOV.U32 R151, RZ, RZ, RZ ;  /* 0x000000ffff977224 */ /* 0x000fe200078e00ff */
[----:B-1----:R-:W-:Y:S06]  /*1130*/  @P1 BRA `(.L_x_11) ;  /* 0x0000000000081947 */ /* 0x002fec0003800000 */
[----:B------:R-:W1:Y:S02]  /*1140*/  SYNCS.PHASECHK.TRANS64.TRYWAIT P1, [R5+URZ+0x28830], R0 ;  /* 0x02883000050075a7 */ /* 0x000e64000802017f */
[----:B-1----:R-:W-:Y:S05]  /*1150*/  @!P1 BRA `(.L_x_12) ;  /* 0x0000009800d89947 */ /* 0x002fea0003800000 */
.L_x_11:
[----:B------:R-:W-:Y:S05]  /*1160*/  WARPSYNC.ALL ;  /* 0x0000000000007948 */ /* 0x000fea0003800000 */
[----:B------:R-:W-:Y:S01]  /*1170*/  UIADD3 UR4, UR39, 0x18400, URZ ;  /* 0x0001840027047890 */ /* 0x000fe2000fffe03f */
[----:B------:R-:W-:Y:S01]  /*1180*/  WARPGROUP.ARRIVE ;  /* 0x00000000000079c5 */ /* 0x000fe20000000000 */
[----:B------:R-:W-:Y:S02]  /*1190*/  ULOP3.LUT UR32, UR52, 0x10000, URZ, 0xfc, !UPT ;  /* 0x0001000034207892 */ /* 0x000fe4000f8efc3f */
[----:B------:R-:W-:Y:S01]  /*11a0*/  USHF.R.U32.HI UR4, URZ, 0x4, UR4 ;  /* 0x000000043f047899 */ /* 0x000fe20008011604 */
[----:B------:R-:W-:Y:S01]  /*11b0*/  UMOV UR33, 0x40000040 ;  /* 0x4000004000217882 */ /* 0x000fe20000000000 */
[----:B------:R-:W-:-:S02]  /*11c0*/  UMOV UR35, 0x40000040 ;  /* 0x4000004000237882 */ /* 0x000fc40000000000 */
[----:B------:R-:W-:Y:S01]  /*11d0*/  ULOP3.LUT UR4, UR4, 0x3fff, URZ, 0xc0, !UPT ;  /* 0x00003fff04047892 */ /* 0x000fe2000f8ec03f */
[----:B------:R-:W-:Y:S01]  /*11e0*/  UMOV UR5, 0x40000040 ;  /* 0x4000004000057882 */ /* 0x000fe20000000000 */
[----:B------:R-:W-:Y:S02]  /*11f0*/  UMOV UR7, 0x40000040 ;  /* 0x4000004000077882 */ /* 0x000fe40000000000 */
[----:B------:R-:W-:Y:S02]  /*1200*/  ULOP3.LUT UR47, UR4, 0x10000, URZ, 0xfc, !UPT ;  /* 0x00010000042f7892 */ /* 0x000fe4000f8efc3f */
[----:B------:R-:W-:Y:S02]  /*1210*/  UIADD3 UR4, UR32, 0x2, URZ ;  /* 0x0000000220047890 */ /* 0x000fe4000fffe03f */
[----:B------:R-:W-:Y:S02]  /*1220*/  ULEA UR34, UR43, UR47, 0xb ;  /* 0x0000002f2b227291 */ /* 0x000fe4000f8e583f */
[----:B------:R-:W-:-:S02]  /*1230*/  UIADD3 UR8, UR32, 0x4, URZ ;  /* 0x0000000420087890 */ /* 0x000fc4000fffe03f */
[----:B------:R-:W-:Y:S02]  /*1240*/  UIADD3 UR6, UR34, 0x2, URZ ;  /* 0x0000000222067890 */ /* 0x000fe4000fffe03f */
[----:B------:R-:W-:Y:S01]  /*1250*/  UIADD3 UR10, UR34, 0x4, URZ ;  /* 0x00000004220a7890 */ /* 0x000fe2000fffe03f */
[----:B------:R-:W-:Y:S02]  /*1260*/  UMOV UR9, 0x40000040 ;  /* 0x4000004000097882 */ /* 0x000fe40000000000 */
[----:B------:R-:W-:Y:S01]  /*1270*/  HGMMA.64x128x16.F32.BF16 R24, gdesc[UR32], RZ, !UPT, gsb0 ;  /* 0x01e00000201879f0 */ /* 0x000fe2000c0018ff */
[----:B------:R-:W-:Y:S01]  /*1280*/  UMOV UR11, 0x40000040 ;  /* 0x40000040000b7882 */ /* 0x000fe20000000000 */
[----:B------:R-:W-:Y:S02]  /*1290*/  UIADD3 UR12, UR32, 0x6, URZ ;  /* 0x00000006200c7890 */ /* 0x000fe4000fffe03f */
[----:B------:R-:W-:Y:S01]  /*12a0*/  UIADD3 UR14, UR34, 0x6, URZ ;  /* 0x00000006220e7890 */ /* 0x000fe2000fffe03f */
[----:B------:R-:W-:Y:S01]  /*12b0*/  UMOV UR13, 0x40000040 ;  /* 0x40000040000d7882 */ /* 0x000fe20000000000 */
[----:B------:R-:W-:Y:S01]  /*12c0*/  UMOV UR15, 0x40000040 ;  /* 0x40000040000f7882 */ /* 0x000fe20000000000 */
[----:B------:R-:W-:-:S02]  /*12d0*/  UIADD3 UR16, UR32, 0x400, URZ ;  /* 0x0000040020107890 */ /* 0x000fc4000fffe03f */
[----:B------:R-:W-:Y:S01]  /*12e0*/  UIADD3 UR18, UR34, 0x400, URZ ;  /* 0x0000040022127890 */ /* 0x000fe2000fffe03f */
[----:B------:R-:W-:Y:S01]  /*12f0*/  UMOV UR17, 0x40000040 ;  /* 0x4000004000117882 */ /* 0x000fe20000000000 */
[----:B------:R-:W-:Y:S01]  /*1300*/  UMOV UR19, 0x40000040 ;  /* 0x4000004000137882 */ /* 0x000fe20000000000 */
[----:B------:R-:W-:Y:S02]  /*1310*/  UIADD3 UR20, UR32, 0x402, URZ ;  /* 0x0000040220147890 */ /* 0x000fe4000fffe03f */
[----:B------:R-:W-:Y:S01]  /*1320*/  UIADD3 UR22, UR34, 0x402, URZ ;  /* 0x0000040222167890 */ /* 0x000fe2000fffe03f */
[----:B------:R-:W-:Y:S01]  /*1330*/  UMOV UR21, 0x40000040 ;  /* 0x4000004000157882 */ /* 0x000fe20000000000 */
        /* <DEDUP_REMOVED lines=9> */
[----:B------:R-:W-:Y:S02]  /*13d0*/  WARPGROUP.DEPBAR.LE gsb0, 0x0 ;  /* 0x00008000000079c5 */ /* 0x000fe40000010000 */
[----:B------:R-:W-:-:S06]  /*13e0*/  WARPGROUP.ARRIVE ;  /* 0x00000000000079c5 */ /* 0x000fcc0000000000 */
[----:B------:R-:W-:Y:S03]  /*13f0*/  HGMMA.64x128x16.F32.BF16 R24, gdesc[UR4], R24, gsb0 ;  /* 0x01e00000041879f0 */ /* 0x000fe60008001818 */
[----:B------:R-:W-:Y:S02]  /*1400*/  WARPGROUP.DEPBAR.LE gsb0, 0x0 ;  /* 0x00008000000079c5 */ /* 0x000fe40000010000 */
[----:B------:R-:W-:-:S07]  /*1410*/  WARPGROUP.ARRIVE ;  /* 0x00000000000079c5 */ /* 0x000fce0000000000 */
        /* <DEDUP_REMOVED lines=17> */
[----:B------:R-:W-:Y:S05]  /*1530*/  @!P0 BRA `(.L_x_13) ;  /* 0x0000000000048947 */ /* 0x000fea0003800000 */
[----:B------:R-:W-:Y:S01]  /*1540*/  BPT.TRAP 0x1 ;  /* 0x000000040000795c */ /* 0x000fe20000300000 */
.L_x_13:
[----:B01----:R-:W-:Y:S01]  /*1550*/  VIADD R0, R155, UR50 ;  /* 0x000000329b007c36 */ /* 0x003fe20008000000 */
[----:B------:R-:W-:Y:S01]  /*1560*/  P2R R89, PR, RZ, 0x1 ;  /* 0x00000001ff597803 */ /* 0x000fe20000000000 */
[----:B------:R-:W-:Y:S01]  /*1570*/  IMAD.U32 R3, RZ, RZ, UR51 ;  /* 0x00000033ff037e24 */ /* 0x000fe2000f8e00ff */
[----:B------:R-:W-:Y:S01]  /*1580*/  ULDC UR6, c[0x0][0x988] ;  /* 0x0002620000067ab9 */ /* 0x000fe20000000800 */
[----:B------:R-:W-:Y:S01]  /*1590*/  UISETP.GE.AND UP0, UPT, UR50, 0x81, UPT ;  /* 0x000000813200788c */ /* 0x000fe2000bf06270 */
[--C-:B------:R-:W-:Y:S01]  /*15a0*/  IMAD.MOV.U32 R150, RZ, RZ, R151.reuse ;  /* 0x000000ffff967224 */ /* 0x100fe200078e0097 */
[-C--:B------:R-:W-:Y:S01]  /*15b0*/  MOV R145, R151.reuse ;  /* 0x0000009700917202 */ /* 0x080fe20000000f00 */
[----:B------:R-:W-:Y:S01]  /*15c0*/  IMAD R4, R3, -0x80, R0 ;  /* 0xffffff8003047824 */ /* 0x000fe200078e0200 */
[-C--:B------:R-:W-:Y:S01]  /*15d0*/  MOV R139, R151.reuse ;  /* 0x00000097008b7202 */ /* 0x080fe20000000f00 */
[--C-:B------:R-:W-:Y:S01]  /*15e0*/  IMAD.MOV.U32 R149, RZ, RZ, R151.reuse ;  /* 0x000000ffff957224 */ /* 0x100fe200078e0097 */
[----:B------:R-:W-:Y:S01]  /*15f0*/  MOV R133, R151 ;  /* 0x0000009700857202 */ /* 0x000fe20000000f00 */
[--C-:B------:R-:W-:Y:S01]  /*1600*/  IMAD.MOV.U32 R148, RZ, RZ, R151.reuse ;  /* 0x000000ffff947224 */ /* 0x100fe200078e0097 */
[C---:B------:R-:W-:Y:S01]  /*1610*/  ISETP.GT.AND P4, PT, R4.reuse, RZ, PT ;  /* 0x000000ff0400720c */ /* 0x040fe20003f84270 */
[--C-:B------:R-:W-:Y:S01]  /*1620*/  IMAD.MOV.U32 R147, RZ, RZ, R151.reuse ;  /* 0x000000ffff937224 */ /* 0x100fe200078e0097 */
[C---:B------:R-:W-:Y:S01]  /*1630*/  ISETP.GT.AND P3, PT, R4.reuse, 0x1, PT ;  /* 0x000000010400780c */ /* 0x040fe20003f64270 */
[--C-:B------:R-:W-:Y:S01]  /*1640*/  IMAD.MOV.U32 R146, RZ, RZ, R151.reuse ;  /* 0x000000ffff927224 */ /* 0x100fe200078e0097 */
[----:B------:R-:W-:Y:S01]  /*1650*/  ISETP.GT.AND P1, PT, R4, 0x8, PT ;  /* 0x000000080400780c */ /* 0x000fe20003f24270 */
[--C-:B------:R-:W-:Y:S01]  /*1660*/  IMAD.MOV.U32 R144, RZ, RZ, R151.reuse ;  /* 0x000000ffff907224 */ /* 0x100fe200078e0097 */
[----:B------:R-:W-:Y:S01]  /*1670*/  FSEL R88, R24, -INF , P4 ;  /* 0xff80000018587808 */ /* 0x000fe20002000000 */
[--C-:B------:R-:W-:Y:S01]  /*1680*/  IMAD.MOV.U32 R143, RZ, RZ, R151.reuse ;  /* 0x000000ffff8f7224 */ /* 0x100fe200078e0097 */
[----:B------:R-:W-:Y:S01]  /*1690*/  FSEL R25, R25, -INF , P3 ;  /* 0xff80000019197808 */ /* 0x000fe20001800000 */
[--C-:B------:R-:W-:Y:S01]  /*16a0*/  IMAD.MOV.U32 R142, RZ, RZ, R151.reuse ;  /* 0x000000ffff8e7224 */ /* 0x100fe200078e0097 */
[----:B------:R-:W-:Y:S01]  /*16b0*/  ISETP.GT.AND P2, PT, R4, 0x9, PT ;  /* 0x000000090400780c */ /* 0x000fe20003f44270 */
[--C-:B------:R-:W-:Y:S01]  /*16c0*/  IMAD.MOV.U32 R141, RZ, RZ, R151.reuse ;  /* 0x000000ffff8d7224 */ /* 0x100fe200078e0097 */
[----:B------:R-:W-:Y:S01]  /*16d0*/  FSEL R90, R28, -INF , P1 ;  /* 0xff8000001c5a7808 */ /* 0x000fe20000800000 */
[--C-:B------:R-:W-:Y:S01]  /*16e0*/  IMAD.MOV.U32 R140, RZ, RZ, R151.reuse ;  /* 0x000000ffff8c7224 */ /* 0x100fe200078e0097 */
[----:B------:R-:W-:Y:S01]  /*16f0*/  FMNMX.FTZ R3, R88, R25, !PT ;  /* 0x0000001958037209 */ /* 0x000fe20007810000 */
        /* <DEDUP_REMOVED lines=40> */
[----:B------:R-:W-:Y:S01]  /*1980*/  IMAD.MOV.U32 R93, RZ, RZ, R151 ;  /* 0x000000ffff5d7224 */ /* 0x000fe200078e0097 */
[----:B------:R-:W-:-:S02]  /*1990*/  FSEL R102, R40, -INF , P1 ;  /* 0xff80000028667808 */ /* 0x000fc40000800000 */
[----:B------:R-:W-:Y:S02]  /*19a0*/  FMNMX.FTZ R3, R100, R3, !PT ;  /* 0x0000000364037209 */ /* 0x000fe40007810000 */
[----:B------:R-:W-:Y:S02]  /*19b0*/  FSEL R34, R34, -INF , P6 ;  /* 0xff80000022227808 */ /* 0x000fe40003000000 */
[----:B------:R-:W-:Y:S02]  /*19c0*/  ISETP.GT.AND P6, PT, R4, 0x28, PT ;  /* 0x000000280400780c */ /* 0x000fe40003fc4270 */
[----:B------:R-:W-:Y:S02]  /*19d0*/  FSEL R104, R41, -INF , P2 ;  /* 0xff80000029687808 */ /* 0x000fe40001000000 */
[----:B------:R-:W-:Y:S02]  /*19e0*/  FMNMX.FTZ R3, R102, R3, !PT ;  /* 0x0000000366037209 */ /* 0x000fe40007810000 */
[----:B------:R-:W-:-:S02]  /*19f0*/  FSEL R8, R35, -INF , P5 ;  /* 0xff80000023087808 */ /* 0x000fc40002800000 */
[----:B------:R-:W-:Y:S02]  /*1a00*/  ISETP.GT.AND P5, PT, R4, 0x29, PT ;  /* 0x000000290400780c */ /* 0x000fe40003fa4270 */
[----:B------:R-:W-:Y:S02]  /*1a10*/  FSEL R106, R44, -INF , P6 ;  /* 0xff8000002c6a7808 */ /* 0x000fe40003000000 */
[----:B------:R-:W-:Y:S02]  /*1a20*/  FMNMX.FTZ R3, R104, R3, !PT ;  /* 0x0000000368037209 */ /* 0x000fe40007810000 */
[----:B------:R-:W-:Y:S02]  /*1a30*/  FSEL R38, R38, -INF , P4 ;  /* 0xff80000026267808 */ /* 0x000fe40002000000 */
[----:B------:R-:W-:Y:S02]  /*1a40*/  ISETP.GT.AND P4, PT, R4, 0x30, PT ;  /* 0x000000300400780c */ /* 0x000fe40003f84270 */
        /* <DEDUP_REMOVED lines=42> */
[----:B------:R-:W-:-:S02]  /*1cf0*/  ISETP.GT.AND P0, PT, R4, 0x59, PT ;  /* 0x000000590400780c */ /* 0x000fc40003f04270 */
[----:B------:R-:W-:Y:S02]  /*1d00*/  FSEL R68, R68, -INF , P6 ;  /* 0xff80000044447808 */ /* 0x000fe40003000000 */
[----:B------:R-:W-:Y:S02]  /*1d10*/  FMNMX.FTZ R3, R118, R3, !PT ;  /* 0x0000000376037209 */ /* 0x000fe40007810000 */
[----:B------:R-:W-:Y:S02]  /*1d20*/  FSEL R28, R59, -INF , P5 ;  /* 0xff8000003b1c7808 */ /* 0x000fe40002800000 */
[----:B------:R-:W-:Y:S02]  /*1d30*/  ISETP.GT.AND P5, PT, R4, 0x60, PT ;  /* 0x000000600400780c */ /* 0x000fe40003fa4270 */
[----:B------:R-:W-:Y:S02]  /*1d40*/  FSEL R120, R69, -INF , P0 ;  /* 0xff80000045787808 */ /* 0x000fe40000000000 */
[----:B------:R-:W-:-:S02]  /*1d50*/  FMNMX.FTZ R3, R68, R3, !PT ;  /* 0x0000000344037209 */ /* 0x000fc40007810000 */
        /* <DEDUP_REMOVED lines=12> */
[----:B------:R-:W-:Y:S02]  /*1e20*/  FSEL R124, R77, -INF , P2 ;  /* 0xff8000004d7c7808 */ /* 0x000fe40001000000 */
[----:B------:R-:W-:Y:S02]  /*1e30*/  FMNMX.FTZ R3, R76, R3, !PT ;  /* 0x000000034c037209 */ /* 0x000fe40007810000 */
[----:B------:R-:W-:Y:S02]  /*1e40*/  ISETP.GT.AND P3, PT, R4, 0x70, PT ;  /* 0x000000700400780c */ /* 0x000fe40003f64270 */
[----:B------:R-:W-:Y:S02]  /*1e50*/  FSEL R62, R62, -INF , P4 ;  /* 0xff8000003e3e7808 */ /* 0x000fe40002000000 */
[----:B------:R-:W-:Y:S02]  /*1e60*/  FSEL R80, R80, -INF , P3 ;  /* 0xff80000050507808 */ /* 0x000fe40001800000 */
[----:B------:R-:W-:-:S02]  /*1e70*/  FMNMX.FTZ R3, R124, R3, !PT ;  /* 0x000000037c037209 */ /* 0x000fc40007810000 */
[----:B------:R-:W-:Y:S02]  /*1e80*/  ISETP.GT.AND P4, PT, R4, 0x71, PT ;  /* 0x000000710400780c */ /* 0x000fe40003f84270 */
[----:B------:R-:W-:Y:S02]  /*1e90*/  FMNMX.FTZ R3, R80, R3, !PT ;  /* 0x0000000350037209 */ /* 0x000fe40007810000 */
[----:B------:R-:W-:Y:S02]  /*1ea0*/  FSEL R126, R81, -INF , P4 ;  /* 0xff800000517e7808 */ /* 0x000fe40002000000 */
[----:B------:R-:W-:Y:S02]  /*1eb0*/  ISETP.GT.AND P5, PT, R4, 0x78, PT ;  /* 0x000000780400780c */ /* 0x000fe40003fa4270 */
[----:B------:R-:W-:Y:S02]  /*1ec0*/  FMNMX.FTZ R3, R126, R3, !PT ;  /* 0x000000037e037209 */ /* 0x000fe40007810000 */
[----:B------:R-:W-:-:S02]  /*1ed0*/  FSEL R84, R84, -INF , P5 ;  /* 0xff80000054547808 */ /* 0x000fc40002800000 */
[----:B------:R-:W-:Y:S02]  /*1ee0*/  ISETP.GT.AND P6, PT, R4, 0x79, PT ;  /* 0x000000790400780c */ /* 0x000fe40003fc4270 */
[----:B------:R-:W-:Y:S02]  /*1ef0*/  FMNMX.FTZ R3, R84, R3, !PT ;  /* 0x0000000354037209 */ /* 0x000fe40007810000 */
[----:B------:R-:W-:Y:S02]  /*1f00*/  FSEL R128, R85, -INF , P6 ;  /* 0xff80000055807808 */ /* 0x000fe40003000000 */
[----:B------:R-:W-:Y:S02]  /*1f10*/  P2R R13, PR, RZ, 0x8 ;  /* 0x00000008ff0d7803 */ /* 0x000fe40000000000 */
[----:B------:R-:W-:Y:S02]  /*1f20*/  FMNMX.FTZ R7, R128, R3, !PT ;  /* 0x0000000380077209 */ /* 0x000fe40007810000 */
[----:B------:R-:W-:-:S02]  /*1f30*/  MOV R3, UR6 ;  /* 0x0000000600037c02 */ /* 0x000fc40008000f00 */
[----:B------:R-:W-:Y:S01]  /*1f40*/  P2R R15, PR, RZ, 0x4 ;  /* 0x00000004ff0f7803 */ /* 0x000fe20000000000 */
[----:B------:R-:W0:Y:S01]  /*1f50*/  SHFL.BFLY PT, R0, R7, 0x2, 0x1f ;  /* 0x0c401f0007007f89 */ /* 0x000e2200000e0000 */
[----:B------:R-:W-:Y:S02]  /*1f60*/  ISETP.GT.AND P2, PT, R4, 0x58, PT ;  /* 0x000000580400780c */ /* 0x000fe40003f44270 */
[----:B------:R-:W-:Y:S02]  /*1f70*/  P2R R21, PR, RZ, 0x2 ;  /* 0x00000002ff157803 */ /* 0x000fe40000000000 */
[----:B------:R-:W-:Y:S02]  /*1f80*/  FSEL R70, R70, -INF , P2 ;  /* 0xff80000046467808 */ /* 0x000fe40001000000 */
[----:B------:R-:W-:Y:S02]  /*1f90*/  ISETP.NE.AND P2, PT, R15, RZ, PT ;  /* 0x000000ff0f00720c */ /* 0x000fe40003f45270 */
[----:B------:R-:W-:-:S02]  /*1fa0*/  ISETP.GT.AND P1, PT, R4, 0x59, PT ;  /* 0x000000590400780c */ /* 0x000fc40003f24270 */
[----:B------:R-:W-:Y:S02]  /*1fb0*/  P2R R29, PR, RZ, 0x1 ;  /* 0x00000001ff1d7803 */ /* 0x000fe40000000000 */
[----:B------:R-:W-:Y:S02]  /*1fc0*/  FSEL R40, R71, -INF , P1 ;  /* 0xff80000047287808 */ /* 0x000fe40000800000 */
[----:B------:R-:W-:Y:S02]  /*1fd0*/  ISETP.NE.AND P1, PT, R21, RZ, PT ;  /* 0x000000ff1500720c */ /* 0x000fe40003f25270 */
[----:B------:R-:W-:Y:S02]  /*1fe0*/  ISETP.GT.AND P0, PT, R4, 0x60, PT ;  /* 0x000000600400780c */ /* 0x000fe40003f04270 */
[----:B------:R-:W-:Y:S02]  /*1ff0*/  FSEL R78, R78, -INF , P1 ;  /* 0xff8000004e4e7808 */ /* 0x000fe40000800000 */
[----:B------:R-:W-:-:S02]  /*2000*/  FSEL R74, R74, -INF , P0 ;  /* 0xff8000004a4a7808 */ /* 0x000fc40000000000 */
[----:B------:R-:W-:Y:S02]  /*2010*/  ISETP.NE.AND P0, PT, R29, RZ, PT ;  /* 0x000000ff1d00720c */ /* 0x000fe40003f05270 */
[----:B0-----:R-:W-:Y:S02]  /*2020*/  FMNMX.FTZ R9, R7, R0, !PT ;  /* 0x0000000007097209 */ /* 0x001fe40007810000 */
[----:B------:R-:W-:Y:S02]  /*2030*/  FSEL R44, R75, -INF , P0 ;  /* 0xff8000004b2c7808 */ /* 0x000fe40000000000 */
[----:B------:R-:W-:Y:S01]  /*2040*/  FSEL R86, R86, -INF , P5 ;  /* 0xff80000056567808 */ /* 0x000fe20002800000 */
[----:B------:R-:W0:Y:S01]  /*2050*/  SHFL.BFLY PT, R0, R9, 0x1, 0x1f ;  /* 0x0c201f0009007f89 */ /* 0x000e2200000e0000 */
[----:B------:R-:W-:Y:S02]  /*2060*/  R2UR UR6, R5 ;  /* 0x00000000050672ca */ /* 0x000fe400000e0000 */
[----:B------:R-:W-:Y:S01]  /*2070*/  ISETP.NE.AND P0, PT, R89, RZ, PT ;  /* 0x000000ff5900720c */ /* 0x000fe20003f05270 */
[----:B------:R-:W-:Y:S01]  /*2080*/  IMAD.MOV.U32 R89, RZ, RZ, R151 ;  /* 0x000000ffff597224 */ /* 0x000fe200078e0097 */
[----:B------:R-:W-:-:S02]  /*2090*/  MOV R127, R151 ;  /* 0x00000097007f7202 */ /* 0x000fc40000000f00 */
[-C--:B------:R-:W-:Y:S02]  /*20a0*/  MOV R121, R151.reuse ;  /* 0x0000009700797202 */ /* 0x080fe40000000f00 */
[-C--:B------:R-:W-:Y:S02]  /*20b0*/  MOV R115, R151.reuse ;  /* 0x0000009700737202 */ /* 0x080fe40000000f00 */
[-C--:B------:R-:W-:Y:S02]  /*20c0*/  MOV R109, R151.reuse ;  /* 0x00000097006d7202 */ /* 0x080fe40000000f00 */
[-C--:B------:R-:W-:Y:S01]  /*20d0*/  MOV R103, R151.reuse ;  /* 0x0000009700677202 */ /* 0x080fe20000000f00 */
[----:B------:R-:W-:Y:S01]  /*20e0*/  UIADD3 UR6, UR6, 0x28840, URZ ;  /* 0x0002884006067890 */ /* 0x000fe2000fffe03f */
[-C--:B------:R-:W-:Y:S02]  /*20f0*/  MOV R97, R151.reuse ;  /* 0x0000009700617202 */ /* 0x080fe40000000f00 */
[----:B------:R-:W-:Y:S01]  /*2100*/  MOV R91, R151 ;  /* 0x00000097005b7202 */ /* 0x000fe20000000f00 */
[----:B------:R-:W-:Y:S01]  /*2110*/  UPRMT UR6, UR37, 0x654, UR6 ;  /* 0x0000065425067896 */ /* 0x000fe20008000006 */
[----:B0-----:R-:W-:-:S08]  /*2120*/  FMNMX.FTZ R0, R9, R0, !PT ;  /* 0x0000000009007209 */ /* 0x001fd00007810000 */
[----:B------:R-:W-:Y:S01]  /*2130*/  SYNCS.ARRIVE.TRANS64.RED.A1T0 RZ, [UR6], RZ ;  /* 0x000000ffffff79a7 */ /* 0x000fe20008100406 */
[C---:B------:R-:W-:Y:S01]  /*2140*/  FSETP.NEU.FTZ.AND P3, PT, R0.reuse, -INF , PT ;  /* 0xff8000000000780b */ /* 0x040fe20003f7d000 */
[----:B------:R-:W-:-:S05]  /*2150*/  FMUL.FTZ R11, R0, R3 ;  /* 0x00000003000b7220 */ /* 0x000fca0000410000 */
[----:B------:R-:W-:Y:S02]  /*2160*/  FSEL R37, R11, RZ, P3 ;  /* 0x000000ff0b257208 */ /* 0x000fe40001800000 */
[----:B------:R-:W-:Y:S02]  /*2170*/  FMNMX.FTZ R11, R26, R27, !PT ;  /* 0x0000001b1a0b7209 */ /* 0x000fe40007810000 */
[----:B------:R-:W-:Y:S01]  /*2180*/  ISETP.NE.AND P3, PT, R13, RZ, PT ;  /* 0x000000ff0d00720c */ /* 0x000fe20003f65270 */
[--C-:B------:R-:W-:Y:S01]  /*2190*/  FFMA.FTZ R7, R25, R3, -R37.reuse ;  /* 0x0000000319077223 */ /* 0x100fe20000010825 */
[----:B------:R-:W-:Y:S01]  /*21a0*/  FMNMX.FTZ R11, R30, R11, !PT ;  /* 0x0000000b1e0b7209 */ /* 0x000fe20007810000 */
[-CC-:B------:R-:W-:Y:S01]  /*21b0*/  FFMA.FTZ R168, R48, R3.reuse, -R37.reuse ;  /* 0x0000000330a87223 */ /* 0x180fe20000010825 */
[----:B------:R-:W-:Y:S01]  /*21c0*/  FSEL R48, R79, -INF , P2 ;  /* 0xff8000004f307808 */ /* 0x000fe20001000000 */
[--C-:B------:R-:W-:Y:S01]  /*21d0*/  FFMA.FTZ R170, R52, R3, -R37.reuse ;  /* 0x0000000334aa7223 */ /* 0x100fe20000010825 */
[----:B------:R-:W-:Y:S01]  /*21e0*/  FMNMX.FTZ R11, R6, R11, !PT ;  /* 0x0000000b060b7209 */ /* 0x000fe20007810000 */
[-CC-:B------:R-:W-:Y:S01]  /*21f0*/  FFMA.FTZ R172, R56, R3.reuse, -R37.reuse ;  /* 0x0000000338ac7223 */ /* 0x180fe20000010825 */
[----:B------:R-:W-:Y:S01]  /*2200*/  FSEL R82, R82, -INF , P3 ;  /* 0xff80000052527808 */ /* 0x000fe20001800000 */
[--C-:B------:R-:W-:Y:S01]  /*2210*/  FFMA.FTZ R156, R88, R3, -R37.reuse ;  /* 0x00000003589c7223 */ /* 0x100fe20000010825 */
[----:B------:R-:W-:Y:S01]  /*2220*/  FMNMX.FTZ R11, R34, R11, !PT ;  /* 0x0000000b220b7209 */ /* 0x000fe20007810000 */
[--C-:B------:R-:W-:Y:S01]  /*2230*/  FFMA.FTZ R158, R90, R3, -R37.reuse ;  /* 0x000000035a9e7223 */ /* 0x100fe20000010825 */
[----:B------:R-:W-:Y:S01]  /*2240*/  FSEL R52, R83, -INF , P4 ;  /* 0xff80000053347808 */ /* 0x000fe20002000000 */
[----:B------:R-:W-:Y:S01]  /*2250*/  MUFU.EX2 R7, R7 ;  /* 0x0000000700077308 */ /* 0x000fe20000000800 */
[----:B------:R-:W-:Y:S01]  /*2260*/  FMNMX.FTZ R13, R8, R11, !PT ;  /* 0x0000000b080d7209 */ /* 0x000fe20007810000 */
[-CC-:B------:R-:W-:Y:S01]  /*2270*/  FFMA.FTZ R9, R92, R3.reuse, -R37.reuse ;  /* 0x000000035c097223 */ /* 0x180fe20000010825 */
[----:B------:R-:W-:Y:S01]  /*2280*/  FSEL R56, R87, -INF , P6 ;  /* 0xff80000057387808 */ /* 0x000fe20003000000 */
[--C-:B------:R-:W-:Y:S01]  /*2290*/  FFMA.FTZ R160, R94, R3, -R37.reuse ;  /* 0x000000035ea07223 */ /* 0x100fe20000010825 */
[----:B------:R-:W-:Y:S01]  /*22a0*/  FMNMX.FTZ R13, R38, R13, !PT ;  /* 0x0000000d260d7209 */ /* 0x000fe20007810000 */
[-CC-:B------:R-:W-:Y:S01]  /*22b0*/  FFMA.FTZ R96, R96, R3.reuse, -R37.reuse ;  /* 0x0000000360607223 */ /* 0x180fe20000010825 */
[--C-:B------:R-:W-:Y:S01]  /*22c0*/  FFMA.FTZ R162, R98, R3, -R37.reuse ;  /* 0x0000000362a27223 */ /* 0x100fe20000010825 */
[----:B------:R-:W0:Y:S01]  /*22d0*/  MUFU.EX2 R156, R156 ;  /* 0x0000009c009c7308 */ /* 0x000e220000000800 */
[----:B------:R-:W-:Y:S01]  /*22e0*/  FMNMX.FTZ R13, R10, R13, !PT ;  /* 0x0000000d0a0d7209 */ /* 0x000fe20007810000 */
[-CC-:B------:R-:W-:Y:S01]  /*22f0*/  FFMA.FTZ R100, R100, R3.reuse, -R37.reuse ;  /* 0x0000000364647223 */ /* 0x180fe20000010825 */
[-CC-:B------:R-:W-:Y:S01]  /*2300*/  FFMA.FTZ R164, R102, R3.reuse, -R37.reuse ;  /* 0x0000000366a47223 */ /* 0x180fe20000010825 */
[--C-:B------:R-:W-:Y:S01]  /*2310*/  FFMA.FTZ R104, R104, R3, -R37.reuse ;  /* 0x0000000368687223 */ /* 0x100fe20000010825 */
[----:B------:R-:W-:Y:S01]  /*2320*/  FMNMX.FTZ R13, R42, R13, !PT ;  /* 0x0000000d2a0d7209 */ /* 0x000fe20007810000 */
[-CC-:B------:R-:W-:Y:S01]  /*2330*/  FFMA.FTZ R166, R106, R3.reuse, -R37.reuse ;  /* 0x000000036aa67223 */ /* 0x180fe20000010825 */
[--C-:B------:R-:W-:Y:S01]  /*2340*/  FFMA.FTZ R108, R108, R3, -R37.reuse ;  /* 0x000000036c6c7223 */ /* 0x100fe20000010825 */
[----:B------:R-:W1:Y:S01]  /*2350*/  MUFU.EX2 R158, R158 ;  /* 0x0000009e009e7308 */ /* 0x000e620000000800 */
[----:B------:R-:W-:Y:S01]  /*2360*/  FMNMX.FTZ R15, R12, R13, !PT ;  /* 0x0000000d0c0f7209 */ /* 0x000fe20007810000 */
[-CC-:B------:R-:W-:Y:S01]  /*2370*/  FFMA.FTZ R110, R110, R3.reuse, -R37.reuse ;  /* 0x000000036e6e7223 */ /* 0x180fe20000010825 */
[-CC-:B------:R-:W-:Y:S01]  /*2380*/  FFMA.FTZ R112, R112, R3.reuse, -R37.reuse ;  /* 0x0000000370707223 */ /* 0x180fe20000010825 */
[--C-:B------:R-:W-:Y:S01]  /*2390*/  FFMA.FTZ R114, R114, R3, -R37.reuse ;  /* 0x0000000372727223 */ /* 0x100fe20000010825 */
[----:B------:R-:W-:Y:S01]  /*23a0*/  FMNMX.FTZ R15, R46, R15, !PT ;  /* 0x0000000f2e0f7209 */ /* 0x000fe20007810000 */
[-CC-:B------:R-:W-:Y:S01]  /*23b0*/  FFMA.FTZ R174, R60, R3.reuse, -R37.reuse ;  /* 0x000000033cae7223 */ /* 0x180fe20000010825 */
[----:B------:R-:W-:Y:S01]  /*23c0*/  FFMA.FTZ R64, R64, R3, -R37 ;  /* 0x0000000340407223 */ /* 0x000fe20000010825 */
[----:B------:R-:W2:Y:S01]  /*23d0*/  MUFU.EX2 R9, R9 ;  /* 0x0000000900097308 */ /* 0x000ea20000000800 */
[----:B------:R-:W-:Y:S01]  /*23e0*/  FMNMX.FTZ R15, R14, R15, !PT ;  /* 0x0000000f0e0f7209 */ /* 0x000fe20007810000 */
[----:B0-----:R-:W-:Y:S01]  /*23f0*/  FADD.FTZ R49, R156, R7 ;  /* 0x000000079c317221 */ /* 0x001fe20000010000 */
[-CC-:B------:R-:W-:Y:S01]  /*2400*/  FFMA.FTZ R118, R118, R3.reuse, -R37.reuse ;  /* 0x0000000376767223 */ /* 0x180fe20000010825 */
        /* <DEDUP_REMOVED lines=10> */
[--C-:B------:R-:W-:Y:S01]  /*24b0*/  FFMA.FTZ R80, R80, R3, -R37.reuse ;  /* 0x0000000350507223 */ /* 0x100fe20000010825 */
[----:B------:R-:W-:Y:S01]  /*24c0*/  F2FP.BF16.F32.PACK_AB R156, R7, R156 ;  /* 0x0000009c079c723e */ /* 0x000fe200000010ff */
[----:B------:R3:W4:Y:S01]  /*24d0*/  MUFU.EX2 R11, R96 ;  /* 0x00000060000b7308 */ /* 0x0007220000000800 */
[----:B------:R-:W-:Y:S01]  /*24e0*/  FMNMX.FTZ R21, R24, R21, !PT ;  /* 0x0000001518157209 */ /* 0x000fe20007810000 */
[-CC-:B------:R-:W-:Y:S01]  /*24f0*/  FFMA.FTZ R126, R126, R3.reuse, -R37.reuse ;  /* 0x000000037e7e7223 */ /* 0x180fe20000010825 */
[----:B------:R-:W-:Y:S01]  /*2500*/  FFMA.FTZ R84, R84, R3, -R37 ;  /* 0x0000000354547223 */ /* 0x000fe20000010825 */
[--C-:B------:R-:W-:Y:S01]  /*2510*/  IMAD.MOV.U32 R106, RZ, RZ, R151.reuse ;  /* 0x000000ffff6a7224 */ /* 0x100fe200078e0097 */
[----:B------:R-:W-:Y:S01]  /*2520*/  FMNMX.FTZ R21, R58, R21, !PT ;  /* 0x000000153a157209 */ /* 0x000fe20007810000 */
[----:B------:R-:W-:-:S02]  /*2530*/  IMAD.MOV.U32 R102, RZ, RZ, R151 ;  /* 0x000000ffff667224 */ /* 0x000fc400078e0097 */
[----:B------:R-:W5:Y:S01]  /*2540*/  MUFU.EX2 R162, R162 ;  /* 0x000000a200a27308 */ /* 0x000f620000000800 */
[----:B------:R-:W-:Y:S01]  /*2550*/  FMNMX.FTZ R25, R28, R21, !PT ;  /* 0x000000151c197209 */ /* 0x000fe20007810000 */
[--C-:B------:R-:W-:Y:S02]  /*2560*/  IMAD.MOV.U32 R98, RZ, RZ, R151.reuse ;  /* 0x000000ffff627224 */ /* 0x100fe400078e0097 */
[--C-:B---3--:R-:W-:Y:S01]  /*2570*/  IMAD.MOV.U32 R96, RZ, RZ, R151.reuse ;  /* 0x000000ffff607224 */ /* 0x108fe200078e0097 */
[----:B------:R-:W-:Y:S01]  /*2580*/  FMNMX.FTZ R25, R62, R25, !PT ;  /* 0x000000193e197209 */ /* 0x000fe20007810000 */
[--C-:B------:R-:W-:Y:S02]  /*2590*/  IMAD.MOV.U32 R94, RZ, RZ, R151.reuse ;  /* 0x000000ffff5e7224 */ /* 0x100fe400078e0097 */
[----:B------:R3:W5:Y:S01]  /*25a0*/  MUFU.EX2 R13, R100 ;  /* 0x00000064000d7308 */ /* 0x0007620000000800 */
[----:B------:R-:W-:Y:S01]  /*25b0*/  FMNMX.FTZ R25, R32, R25, !PT ;  /* 0x0000001920197209 */ /* 0x000fe20007810000 */
[----:B------:R-:W-:-:S02]  /*25c0*/  IMAD.MOV.U32 R92, RZ, RZ, R151 ;  /* 0x000000ffff5c7224 */ /* 0x000fc400078e0097 */
[--C-:B------:R-:W-:Y:S01]  /*25d0*/  IMAD.MOV.U32 R90, RZ, RZ, R151.reuse ;  /* 0x000000ffff5a7224 */ /* 0x100fe200078e0097 */
[----:B------:R-:W-:Y:S01]  /*25e0*/  FMNMX.FTZ R25, R66, R25, !PT ;  /* 0x0000001942197209 */ /* 0x000fe20007810000 */
[--C-:B------:R-:W-:Y:S02]  /*25f0*/  IMAD.MOV.U32 R88, RZ, RZ, R151.reuse ;  /* 0x000000ffff587224 */ /* 0x100fe400078e0097 */
[----:B------:R-:W-:Y:S01]  /*2600*/  MUFU.EX2 R164, R164 ;  /* 0x000000a400a47308 */ /* 0x000fe20000000800 */
[----:B------:R-:W-:Y:S01]  /*2610*/  FMNMX.FTZ R29, R36, R25, !PT ;  /* 0x00000019241d7209 */ /* 0x000fe20007810000 */
[----:B---3--:R-:W-:-:S03]  /*2620*/  IMAD.MOV.U32 R100, RZ, RZ, R151 ;  /* 0x000000ffff647224 */ /* 0x008fc600078e0097 */
[----:B------:R-:W-:-:S03]  /*2630*/  FMNMX.FTZ R29, R70, R29, !PT ;  /* 0x0000001d461d7209 */ /* 0x000fc60007810000 */
[----:B------:R3:W-:Y:S01]  /*2640*/  MUFU.EX2 R15, R104 ;  /* 0x00000068000f7308 */ /* 0x0007e20000000800 */
[----:B------:R-:W-:-:S04]  /*2650*/  FMNMX.FTZ R29, R40, R29, !PT ;  /* 0x0000001d281d7209 */ /* 0x000fc80007810000 */
[----:B------:R-:W-:-:S03]  /*2660*/  FMNMX.FTZ R29, R74, R29, !PT ;  /* 0x0000001d4a1d7209 */ /* 0x000fc60007810000 */
        /* <DEDUP_REMOVED lines=12> */
[----:B------:R-:W-:Y:S01]  /*2730*/  FMNMX.FTZ R4, R56, R33, !PT ;  /* 0x0000002138047209 */ /* 0x000fe20007810000 */
[-CC-:B------:R-:W-:Y:S01]  /*2740*/  FFMA.FTZ R33, R116, R3.reuse, -R37.reuse ;  /* 0x0000000374217223 */ /* 0x180fe20000010825 */
[----:B------:R-:W-:Y:S01]  /*2750*/  FFMA.FTZ R37, R128, R3, -R37 ;  /* 0x0000000380257223 */ /* 0x000fe20000010825 */
[--C-:B------:R-:W-:Y:S02]  /*2760*/  IMAD.MOV.U32 R128, RZ, RZ, R151.reuse ;  /* 0x000000ffff807224 */ /* 0x100fe400078e0097 */
[----:B------:R-:W1:Y:S01]  /*2770*/  SHFL.BFLY PT, R35, R4, 0x2, 0x1f ;  /* 0x0c401f0004237f89 */ /* 0x000e6200000e0000 */
[--C-:B------:R-:W-:Y:S01]  /*2780*/  IMAD.MOV.U32 R116, RZ, RZ, R151.reuse ;  /* 0x000000ffff747224 */ /* 0x100fe200078e0097 */
[----:B------:R-:W-:Y:S01]  /*2790*/  MUFU.EX2 R170, R170 ;  /* 0x000000aa00aa7308 */ /* 0x000fe20000000800 */
[----:B---3--:R-:W-:-:S07]  /*27a0*/  IMAD.MOV.U32 R110, RZ, RZ, R151 ;  /* 0x000000ffff6e7224 */ /* 0x008fce00078e0097 */
[----:B------:R3:W-:Y:S08]  /*27b0*/  MUFU.EX2 R29, R112 ;  /* 0x00000070001d7308 */ /* 0x0007f00000000800 */
[----:B------:R-:W-:Y:S01]  /*27c0*/  MUFU.EX2 R172, R172 ;  /* 0x000000ac00ac7308 */ /* 0x000fe20000000800 */
[----:B---3--:R-:W-:Y:S01]  /*27d0*/  IMAD.MOV.U32 R112, RZ, RZ, R151 ;  /* 0x000000ffff707224 */ /* 0x008fe200078e0097 */
[----:B-1----:R-:W-:-:S06]  /*27e0*/  FMNMX.FTZ R35, R4, R35, !PT ;  /* 0x0000002304237209 */ /* 0x002fcc0007810000 */
[----:B------:R1:W-:Y:S01]  /*27f0*/  MUFU.EX2 R31, R114 ;  /* 0x00000072001f7308 */ /* 0x0003e20000000800 */
[----:B------:R-:W3:Y:S07]  /*2800*/  SHFL.BFLY PT, R4, R35, 0x1, 0x1f ;  /* 0x0c201f0023047f89 */ /* 0x000eee00000e0000 */
[----:B------:R-:W-:Y:S01]  /*2810*/  MUFU.EX2 R174, R174 ;  /* 0x000000ae00ae7308 */ /* 0x000fe20000000800 */
[----:B-1----:R-:W-:-:S07]  /*2820*/  IMAD.MOV.U32 R114, RZ, RZ, R151 ;  /* 0x000000ffff727224 */ /* 0x002fce00078e0097 */
[----:B------:R-:W-:Y:S08]  /*2830*/  MUFU.EX2 R33, R33 ;  /* 0x0000002100217308 */ /* 0x000ff00000000800 */
[----:B------:R-:W-:Y:S01]  /*2840*/  MUFU.EX2 R64, R64 ;  /* 0x0000004000407308 */ /* 0x000fe20000000800 */
[----:B---3--:R-:W-:-:S04]  /*2850*/  FMNMX.FTZ R4, R35, R4, !PT ;  /* 0x0000000423047209 */ /* 0x008fc80007810000 */
[C---:B------:R-:W-:Y:S01]  /*2860*/  FSETP.NEU.FTZ.AND P1, PT, R4.reuse, -INF , PT ;  /* 0xff8000000400780b */ /* 0x040fe20003f3d000 */
[----:B------:R-:W-:Y:S02]  /*2870*/  FMUL.FTZ R47, R4, R3 ;  /* 0x00000003042f7220 */ /* 0x000fe40000410000 */
[----:B------:R-:W-:Y:S03]  /*2880*/  MUFU.EX2 R39, R118 ;  /* 0x0000007600277308 */ /* 0x000fe60000000800 */
[----:B------:R-:W-:Y:S02]  /*2890*/  FSEL R47, R47, RZ, P1 ;  /* 0x000000ff2f2f7208 */ /* 0x000fe40000800000 */
[----:B------:R-:W-:-:S03]  /*28a0*/  PLOP3.LUT P1, PT, PT, PT, UP0, 0x80, 0x0 ;  /* 0x000000000000781c */ /* 0x000fc60003f2f008 */
[----:B------:R-:W-:Y:S01]  /*28b0*/  MUFU.EX2 R68, R68 ;  /* 0x0000004400447308 */ /* 0x000fe20000000800 */
[-CC-:B------:R-:W-:Y:S01]  /*28c0*/  FFMA.FTZ R26, R26, R3.reuse, -R47.reuse ;  /* 0x000000031a1a7223 */ /* 0x180fe2000001082f */
[-CC-:B------:R-:W-:Y:S01]  /*28d0*/  FFMA.FTZ R27, R27, R3.reuse, -R47.reuse ;  /* 0x000000031b1b7223 */ /* 0x180fe2000001082f */
[-CC-:B------:R-:W-:Y:S01]  /*28e0*/  FFMA.FTZ R6, R6, R3.reuse, -R47.reuse ;  /* 0x0000000306067223 */ /* 0x180fe2000001082f */
[-CC-:B------:R-:W-:Y:S01]  /*28f0*/  FFMA.FTZ R30, R30, R3.reuse, -R47.reuse ;  /* 0x000000031e1e7223 */ /* 0x180fe2000001082f */
[-CC-:B------:R-:W-:Y:S01]  /*2900*/  FFMA.FTZ R34, R34, R3.reuse, -R47.reuse ;  /* 0x0000000322227223 */ /* 0x180fe2000001082f */
[-CC-:B------:R-:W-:Y:S01]  /*2910*/  FFMA.FTZ R8, R8, R3.reuse, -R47.reuse ;  /* 0x0000000308087223 */ /* 0x180fe2000001082f */
[-CC-:B------:R-:W-:Y:S01]  /*2920*/  FFMA.FTZ R38, R38, R3.reuse, -R47.reuse ;  /* 0x0000000326267223 */ /* 0x180fe2000001082f */
[----:B------:R1:W-:Y:S01]  /*2930*/  MUFU.EX2 R159, R6 ;  /* 0x00000006009f7308 */ /* 0x0003e20000000800 */
[-CC-:B------:R-:W-:Y:S01]  /*2940*/  FFMA.FTZ R10, R10, R3.reuse, -R47.reuse ;  /* 0x000000030a0a7223 */ /* 0x180fe2000001082f */
[-CC-:B------:R-:W-:Y:S01]  /*2950*/  FFMA.FTZ R42, R42, R3.reuse, -R47.reuse ;  /* 0x000000032a2a7223 */ /* 0x180fe2000001082f */
[-CC-:B------:R-:W-:Y:S01]  /*2960*/  FFMA.FTZ R12, R12, R3.reuse, -R47.reuse ;  /* 0x000000030c0c7223 */ /* 0x180fe2000001082f */
[-CC-:B------:R-:W-:Y:S01]  /*2970*/  FFMA.FTZ R46, R46, R3.reuse, -R47.reuse ;  /* 0x000000032e2e7223 */ /* 0x180fe2000001082f */
[-CC-:B------:R-:W-:Y:S01]  /*2980*/  FFMA.FTZ R14, R14, R3.reuse, -R47.reuse ;  /* 0x000000030e0e7223 */ /* 0x180fe2000001082f */
[-CC-:B------:R-:W-:Y:S01]  /*2990*/  FFMA.FTZ R50, R50, R3.reuse, -R47.reuse ;  /* 0x0000000332327223 */ /* 0x180fe2000001082f */
[-C--:B------:R-:W-:Y:S01]  /*29a0*/  FFMA.FTZ R20, R20, R3.reuse, -R47 ;  /* 0x0000000314147223 */ /* 0x080fe2000001082f */
[----:B------:R-:W-:Y:S01]  /*29b0*/  MUFU.EX2 R26, R26 ;  /* 0x0000001a001a7308 */ /* 0x000fe20000000800 */
[----:B-1----:R-:W-:Y:S01]  /*29c0*/  FADD.FTZ R6, R158, R49 ;  /* 0x000000319e067221 */ /* 0x002fe20000010000 */
[-CC-:B------:R-:W-:Y:S01]  /*29d0*/  FFMA.FTZ R54, R54, R3.reuse, -R47.reuse ;  /* 0x0000000336367223 */ /* 0x180fe2000001082f */
[-CC-:B------:R-:W-:Y:S01]  /*29e0*/  FFMA.FTZ R24, R24, R3.reuse, -R47.reuse ;  /* 0x0000000318187223 */ /* 0x180fe2000001082f */
[-CC-:B------:R-:W-:Y:S01]  /*29f0*/  FFMA.FTZ R58, R58, R3.reuse, -R47.reuse ;  /* 0x000000033a3a7223 */ /* 0x180fe2000001082f */
[----:B--2---:R-:W-:Y:S01]  /*2a00*/  FADD.FTZ R49, R9, R6 ;  /* 0x0000000609317221 */ /* 0x004fe20000010000 */
[-CC-:B------:R-:W-:Y:S01]  /*2a10*/  FFMA.FTZ R28, R28, R3.reuse, -R47.reuse ;  /* 0x000000031c1c7223 */ /* 0x180fe2000001082f */
[-C--:B------:R-:W-:Y:S01]  /*2a20*/  FFMA.FTZ R62, R62, R3.reuse, -R47 ;  /* 0x000000033e3e7223 */ /* 0x080fe2000001082f */
[----:B------:R-:W1:Y:S01]  /*2a30*/  MUFU.EX2 R27, R27 ;  /* 0x0000001b001b7308 */ /* 0x000e620000000800 */
[----:B0-----:R-:W-:Y:S01]  /*2a40*/  FADD.FTZ R6, R160, R49 ;  /* 0x00000031a0067221 */ /* 0x001fe20000010000 */
[-CC-:B------:R-:W-:Y:S01]  /*2a50*/  FFMA.FTZ R32, R32, R3.reuse, -R47.reuse ;  /* 0x0000000320207223 */ /* 0x180fe2000001082f */
[-CC-:B------:R-:W-:Y:S01]  /*2a60*/  FFMA.FTZ R66, R66, R3.reuse, -R47.reuse ;  /* 0x0000000342427223 */ /* 0x180fe2000001082f */
[-CC-:B------:R-:W-:Y:S01]  /*2a70*/  FFMA.FTZ R36, R36, R3.reuse, -R47.reuse ;  /* 0x0000000324247223 */ /* 0x180fe2000001082f */
[----:B----4-:R-:W-:Y:S01]  /*2a80*/  FADD.FTZ R49, R11, R6 ;  /* 0x000000060b317221 */ /* 0x010fe20000010000 */
[-CC-:B------:R-:W-:Y:S01]  /*2a90*/  FFMA.FTZ R70, R70, R3.reuse, -R47.reuse ;  /* 0x0000000346467223 */ /* 0x180fe2000001082f */
[-C--:B------:R-:W-:Y:S01]  /*2aa0*/  FFMA.FTZ R40, R40, R3.reuse, -R47 ;  /* 0x0000000328287223 */ /* 0x080fe2000001082f */
[----:B------:R-:W0:Y:S01]  /*2ab0*/  MUFU.EX2 R30, R30 ;  /* 0x0000001e001e7308 */ /* 0x000e220000000800 */
[----:B-----5:R-:W-:Y:S01]  /*2ac0*/  FADD.FTZ R6, R162, R49 ;  /* 0x00000031a2067221 */ /* 0x020fe20000010000 */
[-CC-:B------:R-:W-:Y:S01]  /*2ad0*/  FFMA.FTZ R74, R74, R3.reuse, -R47.reuse ;  /* 0x000000034a4a7223 */ /* 0x180fe2000001082f */
[-CC-:B------:R-:W-:Y:S01]  /*2ae0*/  FFMA.FTZ R44, R44, R3.reuse, -R47.reuse ;  /* 0x000000032c2c7223 */ /* 0x180fe2000001082f */
[-CC-:B------:R-:W-:Y:S01]  /*2af0*/  FFMA.FTZ R78, R78, R3.reuse, -R47.reuse ;  /* 0x000000034e4e7223 */ /* 0x180fe2000001082f */
[----:B------:R-:W-:Y:S01]  /*2b00*/  FADD.FTZ R51, R13, R6 ;  /* 0x000000060d337221 */ /* 0x000fe20000010000 */
[-CC-:B------:R-:W-:Y:S01]  /*2b10*/  FFMA.FTZ R48, R48, R3.reuse, -R47.reuse ;  /* 0x0000000330307223 */ /* 0x180fe2000001082f */
[-C--:B------:R-:W-:Y:S01]  /*2b20*/  FFMA.FTZ R82, R82, R3.reuse, -R47 ;  /* 0x0000000352527223 */ /* 0x080fe2000001082f */
[----:B------:R-:W2:Y:S01]  /*2b30*/  MUFU.EX2 R34, R34 ;  /* 0x0000002200227308 */ /* 0x000ea20000000800 */
[----:B-1----:R-:W-:Y:S01]  /*2b40*/  FADD.FTZ R49, R26, R27 ;  /* 0x0000001b1a317221 */ /* 0x002fe20000010000 */
[-CC-:B------:R-:W-:Y:S01]  /*2b50*/  FFMA.FTZ R52, R52, R3.reuse, -R47.reuse ;  /* 0x0000000334347223 */ /* 0x180fe2000001082f */
[-CC-:B------:R-:W-:Y:S01]  /*2b60*/  FFMA.FTZ R86, R86, R3.reuse, -R47.reuse ;  /* 0x0000000356567223 */ /* 0x180fe2000001082f */
[----:B------:R-:W-:Y:S01]  /*2b70*/  FFMA.FTZ R47, R56, R3, -R47 ;  /* 0x00000003382f7223 */ /* 0x000fe2000001082f */
[----:B------:R-:W-:Y:S01]  /*2b80*/  F2FP.BF16.F32.PACK_AB R158, R9, R158 ;  /* 0x0000009e099e723e */ /* 0x000fe200000010ff */
[----:B------:R-:W-:Y:S01]  /*2b90*/  IMAD.MOV.U32 R118, RZ, RZ, R151 ;  /* 0x000000ffff767224 */ /* 0x000fe200078e0097 */
[----:B------:R-:W-:Y:S01]  /*2ba0*/  F2FP.BF16.F32.PACK_AB R160, R11, R160 ;  /* 0x000000a00ba0723e */ /* 0x000fe200000010ff */
[----:B------:R1:W3:Y:S01]  /*2bb0*/  MUFU.EX2 R161, R8 ;  /* 0x0000000800a17308 */ /* 0x0002e20000000800 */
[----:B0-----:R-:W-:Y:S01]  /*2bc0*/  FADD.FTZ R6, R30, R49 ;  /* 0x000000311e067221 */ /* 0x001fe20000010000 */
[----:B------:R-:W-:-:S02]  /*2bd0*/  F2FP.BF16.F32.PACK_AB R162, R13, R162 ;  /* 0x000000a20da2723e */ /* 0x000fc400000010ff */
[----:B------:R-:W-:Y:S01]  /*2be0*/  F2FP.BF16.F32.PACK_AB R176, R39, R64 ;  /* 0x0000004027b0723e */ /* 0x000fe200000010ff */
[----:B------:R-:W-:Y:S01]  /*2bf0*/  FADD.FTZ R49, R159, R6 ;  /* 0x000000069f317221 */ /* 0x000fe20000010000 */
[----:B------:R-:W-:Y:S02]  /*2c00*/  F2FP.BF16.F32.PACK_AB R157, R27, R26 ;  /* 0x0000001a1b9d723e */ /* 0x000fe400000010ff */
[----:B------:R-:W0:Y:S01]  /*2c10*/  MUFU.EX2 R38, R38 ;  /* 0x0000002600267308 */ /* 0x000e220000000800 */
[----:B-1----:R-:W-:Y:S01]  /*2c20*/  FADD.FTZ R8, R164, R51 ;  /* 0x00000033a4087221 */ /* 0x002fe20000010000 */
[----:B--2---:R-:W-:Y:S01]  /*2c30*/  FADD.FTZ R6, R34, R49 ;  /* 0x0000003122067221 */ /* 0x004fe20000010000 */
[C---:B------:R-:W-:Y:S02]  /*2c40*/  F2FP.BF16.F32.PACK_AB R164, R15.reuse, R164 ;  /* 0x000000a40fa4723e */ /* 0x040fe400000010ff */
[----:B------:R-:W-:Y:S01]  /*2c50*/  FADD.FTZ R51, R15, R8 ;  /* 0x000000080f337221 */ /* 0x000fe20000010000 */
[----:B------:R-:W-:-:S02]  /*2c60*/  F2FP.BF16.F32.PACK_AB R159, R159, R30 ;  /* 0x0000001e9f9f723e */ /* 0x000fc400000010ff */
[----:B------:R-:W1:Y:S01]  /*2c70*/  MUFU.EX2 R163, R10 ;  /* 0x0000000a00a37308 */ /* 0x000e620000000800 */
[----:B------:R-:W-:Y:S01]  /*2c80*/  FADD.FTZ R8, R166, R51 ;  /* 0x00000033a6087221 */ /* 0x000fe20000010000 */
[----:B---3--:R-:W-:Y:S01]  /*2c90*/  FADD.FTZ R49, R161, R6 ;  /* 0x00000006a1317221 */ /* 0x008fe20000010000 */
[C---:B------:R-:W-:Y:S02]  /*2ca0*/  F2FP.BF16.F32.PACK_AB R166, R21.reuse, R166 ;  /* 0x000000a615a6723e */ /* 0x040fe400000010ff */
[----:B------:R-:W-:Y:S01]  /*2cb0*/  FADD.FTZ R51, R21, R8 ;  /* 0x0000000815337221 */ /* 0x000fe20000010000 */
[----:B------:R-:W-:Y:S02]  /*2cc0*/  F2FP.BF16.F32.PACK_AB R161, R161, R34 ;  /* 0x00000022a1a1723e */ /* 0x000fe400000010ff */
[----:B------:R-:W2:Y:S01]  /*2cd0*/  MUFU.EX2 R42, R42 ;  /* 0x0000002a002a7308 */ /* 0x000ea20000000800 */
[----:B0-----:R-:W-:Y:S01]  /*2ce0*/  FADD.FTZ R6, R38, R49 ;  /* 0x0000003126067221 */ /* 0x001fe20000010000 */
[----:B------:R-:W-:Y:S01]  /*2cf0*/  FADD.FTZ R8, R168, R51 ;  /* 0x00000033a8087221 */ /* 0x000fe20000010000 */
[----:B------:R-:W-:-:S03]  /*2d00*/  F2FP.BF16.F32.PACK_AB R168, R25, R168 ;  /* 0x000000a819a8723e */ /* 0x000fc600000010ff */
[----:B------:R-:W-:Y:S02]  /*2d10*/  FADD.FTZ R51, R25, R8 ;  /* 0x0000000819337221 */ /* 0x000fe40000010000 */
[----:B------:R-:W0:Y:S01]  /*2d20*/  MUFU.EX2 R165, R12 ;  /* 0x0000000c00a57308 */ /* 0x000e220000000800 */
[----:B-1----:R-:W-:Y:S01]  /*2d30*/  FADD.FTZ R49, R163, R6 ;  /* 0x00000006a3317221 */ /* 0x002fe20000010000 */
[----:B------:R-:W-:Y:S01]  /*2d40*/  FADD.FTZ R8, R170, R51 ;  /* 0x00000033aa087221 */ /* 0x000fe20000010000 */
[----:B------:R-:W-:Y:S02]  /*2d50*/  F2FP.BF16.F32.PACK_AB R170, R29, R170 ;  /* 0x000000aa1daa723e */ /* 0x000fe400000010ff */
[----:B------:R-:W-:-:S03]  /*2d60*/  F2FP.BF16.F32.PACK_AB R163, R163, R38 ;  /* 0x00000026a3a3723e */ /* 0x000fc600000010ff */
[----:B------:R-:W1:Y:S01]  /*2d70*/  MUFU.EX2 R46, R46 ;  /* 0x0000002e002e7308 */ /* 0x000e620000000800 */
[----:B--2---:R-:W-:Y:S01]  /*2d80*/  FADD.FTZ R6, R42, R49 ;  /* 0x000000312a067221 */ /* 0x004fe20000010000 */
[----:B------:R-:W-:-:S04]  /*2d90*/  FADD.FTZ R49, R29, R8 ;  /* 0x000000081d317221 */ /* 0x000fc80000010000 */
[----:B------:R-:W-:Y:S01]  /*2da0*/  FADD.FTZ R8, R172, R49 ;  /* 0x00000031ac087221 */ /* 0x000fe20000010000 */
[----:B------:R-:W-:Y:S01]  /*2db0*/  F2FP.BF16.F32.PACK_AB R172, R31, R172 ;  /* 0x000000ac1fac723e */ /* 0x000fe200000010ff */
[----:B------:R-:W2:Y:S01]  /*2dc0*/  MUFU.EX2 R167, R14 ;  /* 0x0000000e00a77308 */ /* 0x000ea20000000800 */
[----:B0-----:R-:W-:Y:S01]  /*2dd0*/  FADD.FTZ R5, R165, R6 ;  /* 0x00000006a5057221 */ /* 0x001fe20000010000 */
[----:B------:R-:W-:Y:S01]  /*2de0*/  FADD.FTZ R49, R31, R8 ;  /* 0x000000081f317221 */ /* 0x000fe20000010000 */
[----:B------:R-:W-:-:S03]  /*2df0*/  F2FP.BF16.F32.PACK_AB R165, R165, R42 ;  /* 0x0000002aa5a5723e */ /* 0x000fc600000010ff */
[----:B------:R-:W-:Y:S01]  /*2e00*/  FADD.FTZ R8, R174, R49 ;  /* 0x00000031ae087221 */ /* 0x000fe20000010000 */
[C---:B------:R-:W-:Y:S01]  /*2e10*/  F2FP.BF16.F32.PACK_AB R174, R33.reuse, R174 ;  /* 0x000000ae21ae723e */ /* 0x040fe200000010ff */
[----:B------:R-:W0:Y:S01]  /*2e20*/  MUFU.EX2 R50, R50 ;  /* 0x0000003200327308 */ /* 0x000e220000000800 */
[----:B-1----:R-:W-:Y:S01]  /*2e30*/  FADD.FTZ R6, R46, R5 ;  /* 0x000000052e067221 */ /* 0x002fe20000010000 */
[----:B------:R-:W-:-:S04]  /*2e40*/  FADD.FTZ R49, R33, R8 ;  /* 0x0000000821317221 */ /* 0x000fc80000010000 */
[----:B------:R-:W-:Y:S02]  /*2e50*/  FADD.FTZ R8, R64, R49 ;  /* 0x0000003140087221 */ /* 0x000fe40000010000 */
[----:B------:R-:W1:Y:S01]  /*2e60*/  MUFU.EX2 R169, R20 ;  /* 0x0000001400a97308 */ /* 0x000e620000000800 */
[----:B--2---:R-:W-:Y:S01]  /*2e70*/  FADD.FTZ R5, R167, R6 ;  /* 0x00000006a7057221 */ /* 0x004fe20000010000 */
[----:B------:R-:W-:Y:S01]  /*2e80*/  FADD.FTZ R49, R39, R8 ;  /* 0x0000000827317221 */ /* 0x000fe20000010000 */
[----:B------:R-:W-:-:S03]  /*2e90*/  F2FP.BF16.F32.PACK_AB R167, R167, R46 ;  /* 0x0000002ea7a7723e */ /* 0x000fc600000010ff */
[----:B------:R-:W-:Y:S02]  /*2ea0*/  FADD.FTZ R8, R68, R49 ;  /* 0x0000003144087221 */ /* 0x000fe40000010000 */
[----:B------:R-:W2:Y:S01]  /*2eb0*/  MUFU.EX2 R54, R54 ;  /* 0x0000003600367308 */ /* 0x000ea20000000800 */
[----:B0-----:R-:W-:-:S07]  /*2ec0*/  FADD.FTZ R6, R50, R5 ;  /* 0x0000000532067221 */ /* 0x001fce0000010000 */
[----:B------:R-:W0:Y:S01]  /*2ed0*/  MUFU.EX2 R171, R24 ;  /* 0x0000001800ab7308 */ /* 0x000e220000000800 */
[C---:B-1----:R-:W-:Y:S01]  /*2ee0*/  FADD.FTZ R5, R169.reuse, R6 ;  /* 0x00000006a9057221 */ /* 0x042fe20000010000 */
[----:B------:R-:W-:-:S06]  /*2ef0*/  F2FP.BF16.F32.PACK_AB R169, R169, R50 ;  /* 0x00000032a9a9723e */ /* 0x000fcc00000010ff */
[----:B------:R-:W1:Y:S01]  /*2f00*/  MUFU.EX2 R58, R58 ;  /* 0x0000003a003a7308 */ /* 0x000e620000000800 */
[----:B--2---:R-:W-:-:S07]  /*2f10*/  FADD.FTZ R6, R54, R5 ;  /* 0x0000000536067221 */ /* 0x004fce0000010000 */
[----:B------:R-:W2:Y:S01]  /*2f20*/  MUFU.EX2 R173, R28 ;  /* 0x0000001c00ad7308 */ /* 0x000ea20000000800 */
[C---:B0-----:R-:W-:Y:S01]  /*2f30*/  FADD.FTZ R5, R171.reuse, R6 ;  /* 0x00000006ab057221 */ /* 0x041fe20000010000 */
[----:B------:R-:W-:-:S06]  /*2f40*/  F2FP.BF16.F32.PACK_AB R171, R171, R54 ;  /* 0x00000036abab723e */ /* 0x000fcc00000010ff */
[----:B------:R0:W3:Y:S01]  /*2f50*/  MUFU.EX2 R41, R120 ;  /* 0x0000007800297308 */ /* 0x0000e20000000800 */
[----:B-1----:R-:W-:-:S07]  /*2f60*/  FADD.FTZ R6, R58, R5 ;  /* 0x000000053a067221 */ /* 0x002fce0000010000 */
[----:B------:R-:W1:Y:S01]  /*2f70*/  MUFU.EX2 R62, R62 ;  /* 0x0000003e003e7308 */ /* 0x000e620000000800 */
[C---:B--2---:R-:W-:Y:S01]  /*2f80*/  FADD.FTZ R5, R173.reuse, R6 ;  /* 0x00000006ad057221 */ /* 0x044fe20000010000 */
[----:B------:R-:W-:Y:S01]  /*2f90*/  F2FP.BF16.F32.PACK_AB R173, R173, R58 ;  /* 0x0000003aadad723e */ /* 0x000fe200000010ff */
[----:B0-----:R-:W-:-:S05]  /*2fa0*/  IMAD.MOV.U32 R120, RZ, RZ, R151 ;  /* 0x000000ffff787224 */ /* 0x001fca00078e0097 */
[----:B------:R-:W0:Y:S01]  /*2fb0*/  MUFU.EX2 R72, R72 ;  /* 0x0000004800487308 */ /* 0x000e220000000800 */
[C---:B---3--:R-:W-:Y:S01]  /*2fc0*/  FADD.FTZ R7, R41.reuse, R8 ;  /* 0x0000000829077221 */ /* 0x048fe20000010000 */
[----:B------:R-:W-:-:S06]  /*2fd0*/  F2FP.BF16.F32.PACK_AB R178, R41, R68 ;  /* 0x0000004429b2723e */ /* 0x000fcc00000010ff */
[----:B------:R-:W2:Y:S01]  /*2fe0*/  MUFU.EX2 R175, R32 ;  /* 0x0000002000af7308 */ /* 0x000ea20000000800 */
[----:B-1----:R-:W-:-:S07]  /*2ff0*/  FADD.FTZ R6, R62, R5 ;  /* 0x000000053e067221 */ /* 0x002fce0000010000 */
[----:B------:R1:W3:Y:S01]  /*3000*/  MUFU.EX2 R43, R122 ;  /* 0x0000007a002b7308 */ /* 0x0002e20000000800 */
[----:B0-----:R-:W-:-:S07]  /*3010*/  FADD.FTZ R8, R72, R7 ;  /* 0x0000000748087221 */ /* 0x001fce0000010000 */
[----:B------:R-:W0:Y:S01]  /*3020*/  MUFU.EX2 R66, R66 ;  /* 0x0000004200427308 */ /* 0x000e220000000800 */
[C---:B--2---:R-:W-:Y:S01]  /*3030*/  FADD.FTZ R5, R175.reuse, R6 ;  /* 0x00000006af057221 */ /* 0x044fe20000010000 */
[----:B------:R-:W-:Y:S01]  /*3040*/  F2FP.BF16.F32.PACK_AB R175, R175, R62 ;  /* 0x0000003eafaf723e */ /* 0x000fe200000010ff */
[----:B-1----:R-:W-:-:S05]  /*3050*/  IMAD.MOV.U32 R122, RZ, RZ, R151 ;  /* 0x000000ffff7a7224 */ /* 0x002fca00078e0097 */
[----:B------:R-:W1:Y:S01]  /*3060*/  MUFU.EX2 R76, R76 ;  /* 0x0000004c004c7308 */ /* 0x000e620000000800 */
[C---:B---3--:R-:W-:Y:S01]  /*3070*/  FADD.FTZ R7, R43.reuse, R8 ;  /* 0x000000082b077221 */ /* 0x048fe20000010000 */
[----:B------:R-:W-:-:S06]  /*3080*/  F2FP.BF16.F32.PACK_AB R180, R43, R72 ;  /* 0x000000482bb4723e */ /* 0x000fcc00000010ff */
[----:B------:R-:W2:Y:S01]  /*3090*/  MUFU.EX2 R177, R36 ;  /* 0x0000002400b17308 */ /* 0x000ea20000000800 */
[----:B0-----:R-:W-:-:S07]  /*30a0*/  FADD.FTZ R6, R66, R5 ;  /* 0x0000000542067221 */ /* 0x001fce0000010000 */
        /* <DEDUP_REMOVED lines=22> */
[----:B------:R-:W0:Y:S01]  /*3210*/  MUFU.EX2 R37, R37 ;  /* 0x0000002500257308 */ /* 0x000e220000000800 */
[----:B-1----:R-:W-:-:S07]  /*3220*/  FADD.FTZ R8, R84, R7 ;  /* 0x0000000754087221 */ /* 0x002fce0000010000 */
[----:B------:R-:W1:Y:S01]  /*3230*/  MUFU.EX2 R78, R78 ;  /* 0x0000004e004e7308 */ /* 0x000e620000000800 */
[C---:B--2---:R-:W-:Y:S01]  /*3240*/  FADD.FTZ R5, R181.reuse, R6 ;  /* 0x00000006b5057221 */ /* 0x044fe20000010000 */
[----:B------:R-:W-:-:S06]  /*3250*/  F2FP.BF16.F32.PACK_AB R181, R181, R74 ;  /* 0x0000004ab5b5723e */ /* 0x000fcc00000010ff */
[----:B------:R-:W2:Y:S01]  /*3260*/  MUFU.EX2 R183, R48 ;  /* 0x0000003000b77308 */ /* 0x000ea20000000800 */
[C---:B0-----:R-:W-:Y:S01]  /*3270*/  FADD.FTZ R6, R37.reuse, R8 ;  /* 0x0000000825067221 */ /* 0x041fe20000010000 */
[----:B------:R-:W-:-:S06]  /*3280*/  F2FP.BF16.F32.PACK_AB R186, R37, R84 ;  /* 0x0000005425ba723e */ /* 0x000fcc00000010ff */
[----:B------:R-:W0:Y:S01]  /*3290*/  MUFU.EX2 R82, R82 ;  /* 0x0000005200527308 */ /* 0x000e220000000800 */
[----:B-1----:R-:W-:-:S07]  /*32a0*/  FADD.FTZ R8, R78, R5 ;  /* 0x000000054e087221 */ /* 0x002fce0000010000 */
[----:B------:R-:W1:Y:S01]  /*32b0*/  MUFU.EX2 R185, R52 ;  /* 0x0000003400b97308 */ /* 0x000e620000000800 */
[C---:B--2---:R-:W-:Y:S01]  /*32c0*/  FADD.FTZ R5, R183.reuse, R8 ;  /* 0x00000008b7057221 */ /* 0x044fe20000010000 */
[----:B------:R-:W-:-:S06]  /*32d0*/  F2FP.BF16.F32.PACK_AB R183, R183, R78 ;  /* 0x0000004eb7b7723e */ /* 0x000fcc00000010ff */
[----:B------:R-:W2:Y:S01]  /*32e0*/  MUFU.EX2 R86, R86 ;  /* 0x0000005600567308 */ /* 0x000ea20000000800 */
[----:B0-----:R-:W-:-:S07]  /*32f0*/  FADD.FTZ R8, R82, R5 ;  /* 0x0000000552087221 */ /* 0x001fce0000010000 */
[----:B------:R-:W0:Y:S01]  /*3300*/  MUFU.EX2 R47, R47 ;  /* 0x0000002f002f7308 */ /* 0x000e220000000800 */
[C---:B-1----:R-:W-:Y:S01]  /*3310*/  FADD.FTZ R5, R185.reuse, R8 ;  /* 0x00000008b9057221 */ /* 0x042fe20000010000 */
[----:B------:R-:W-:-:S03]  /*3320*/  F2FP.BF16.F32.PACK_AB R185, R185, R82 ;  /* 0x00000052b9b9723e */ /* 0x000fc600000010ff */
[----:B--2---:R-:W-:-:S04]  /*3330*/  FADD.FTZ R8, R86, R5 ;  /* 0x0000000556087221 */ /* 0x004fc80000010000 */
[C---:B0-----:R-:W-:Y:S01]  /*3340*/  FADD.FTZ R5, R47.reuse, R8 ;  /* 0x000000082f057221 */ /* 0x041fe20000010000 */
[----:B------:R-:W-:Y:S01]  /*3350*/  F2FP.BF16.F32.PACK_AB R187, R47, R86 ;  /* 0x000000562fbb723e */ /* 0x000fe200000010ff */
[----:B------:R-:W-:Y:S06]  /*3360*/  @!P1 BRA `(.L_x_14) ;  /* 0x0000002000949947 */ /* 0x000fec0003800000 */
[----:B------:R-:W-:Y:S01]  /*3370*/  IMAD.MOV.U32 R9, RZ, RZ, R4 ;  /* 0x000000ffff097224 */ /* 0x000fe200078e0004 */
[----:B------:R-:W-:Y:S01]  /*3380*/  CS2R R150, SRZ ;  /* 0x0000000000967805 */ /* 0x000fe2000001ff00 */
[----:B------:R-:W-:Y:S01]  /*3390*/  IMAD.MOV.U32 R7, RZ, RZ, R0 ;  /* 0x000000ffff077224 */ /* 0x000fe200078e0000 */
[----:B------:R-:W-:Y:S02]  /*33a0*/  CS2R R148, SRZ ;  /* 0x0000000000947805 */ /* 0x000fe4000001ff00 */
[----:B------:R-:W-:Y:S02]  /*33b0*/  CS2R R146, SRZ ;  /* 0x0000000000927805 */ /* 0x000fe4000001ff00 */
[----:B------:R-:W-:Y:S02]  /*33c0*/  CS2R R144, SRZ ;  /* 0x0000000000907805 */ /* 0x000fe4000001ff00 */
[----:B------:R-:W-:Y:S02]  /*33d0*/  CS2R R142, SRZ ;  /* 0x00000000008e7805 */ /* 0x000fe4000001ff00 */
[----:B------:R-:W-:-:S02]  /*33e0*/  CS2R R140, SRZ ;  /* 0x00000000008c7805 */ /* 0x000fc4000001ff00 */
[----:B------:R-:W-:Y:S02]  /*33f0*/  CS2R R138, SRZ ;  /* 0x00000000008a7805 */ /* 0x000fe4000001ff00 */
        /* <DEDUP_REMOVED lines=24> */
[----:B------:R-:W-:Y:S01]  /*3580*/  CS2R R88, SRZ ;  /* 0x0000000000587805 */ /* 0x000fe2000001ff00 */
[----:B------:R-:W-:Y:S01]  /*3590*/  UIADD3 UR51, UR51, -0x2, URZ ;  /* 0xfffffffe33337890 */ /* 0x000fe2000fffe03f */
[----:B------:R-:W-:Y:S01]  /*35a0*/  UMOV UR52, UR44 ;  /* 0x0000002c00347c82 */ /* 0x000fe20008000000 */
[----:B------:R-:W-:-:S10]  /*35b0*/  UMOV UR50, UR43 ;  /* 0x0000002b00327c82 */ /* 0x000fd40008000000 */
.L_x_25:
[----:B------:R-:W-:Y:S01]  /*35c0*/  ISETP.NE.AND P2, PT, RZ, UR38, PT ;  /* 0x00000026ff007c0c */ /* 0x000fe2000bf45270 */
[----:B------:R-:W-:-:S04]  /*35d0*/  UISETP.NE.AND UP0, UPT, UR50, 0x1, UPT ;  /* 0x000000013200788c */ /* 0x000fc8000bf05270 */
[----:B------:R-:W-:-:S04]  /*35e0*/  USEL UR44, URZ, 0x1, UP0 ;  /* 0x000000013f2c7887 */ /* 0x000fc80008000000 */
[----:B------:R-:W-:-:S04]  /*35f0*/  ULOP3.LUT UR44, UR52, UR44, URZ, 0x3c, !UPT ;  /* 0x0000002c342c7292 */ /* 0x000fc8000f8e3c3f */
[----:B------:R-:W-:Y:S08]  /*3600*/  @P2 BRA `(.L_x_15) ;  /* 0x0000000000382947 */ /* 0x000ff00003800000 */
[----:B------:R-:W-:Y:S05]  /*3610*/  @!P0 BRA `(.L_x_16) ;  /* 0x0000000000048947 */ /* 0x000fea0003800000 */
[----:B------:R-:W-:Y:S01]  /*3620*/  BPT.TRAP 0x1 ;  /* 0x000000040000795c */ /* 0x000fe20000300000 */
.L_x_16:
[----:B------:R-:W-:Y:S01]  /*3630*/  UIADD3 UR6, UR50, 0x1, URZ ;  /* 0x0000000132067890 */ /* 0x000fe2000fffe03f */
[----:B------:R-:W-:-:S03]  /*3640*/  MOV R0, UR44 ;  /* 0x0000002c00007c02 */ /* 0x000fc60008000f00 */
[----:B------:R-:W-:Y:S01]  /*3650*/  UISETP.NE.AND UP0, UPT, UR6, 0x2, UPT ;  /* 0x000000020600788c */ /* 0x000fe2000bf05270 */
[----:B------:R-:W-:-:S03]  /*3660*/  SHF.L.U32 R0, R0, 0x1f, RZ ;  /* 0x0000001f00007819 */ /* 0x000fc600000006ff */
[----:B------:R-:W-:-:S04]  /*3670*/  USEL UR6, UR6, URZ, UP0 ;  /* 0x0000003f06067287 */ /* 0x000fc80008000000 */
[----:B------:R-:W-:-:S09]  /*3680*/  ULEA UR6, UR6, UR39, 0x3 ;  /* 0x0000002706067291 */ /* 0x000fd2000f8e183f */
[----:B------:R0:W1:Y:S01]  /*3690*/  SYNCS.PHASECHK.TRANS64.TRYWAIT P1, [UR6+0x28830], R0 ;  /* 0x02883000ff0075a7 */ /* 0x0000620008020146 */
[----:B------:R-:W-:Y:S05]  /*36a0*/  @!P0 BRA `(.L_x_17) ;  /* 0x0000000000048947 */ /* 0x000fea0003800000 */
[----:B------:R-:W-:Y:S01]  /*36b0*/  BPT.TRAP 0x1 ;  /* 0x000000040000795c */ /* 0x000fe20000300000 */
.L_x_17:
[----:B-1----:R-:W-:Y:S05]  /*36c0*/  @P1 BRA `(.L_x_15) ;  /* 0x0000000000081947 */ /* 0x002fea0003800000 */
[----:B------:R-:W1:Y:S02]  /*36d0*/  SYNCS.PHASECHK.TRANS64.TRYWAIT P1, [UR6+0x28830], R0 ;  /* 0x02883000ff0075a7 */ /* 0x000e640008020146 */
[----:B-1----:R-:W-:Y:S05]  /*36e0*/  @!P1 BRA `(.L_x_18) ;  /* 0x0000007400889947 */ /* 0x002fea0003800000 */
.L_x_15:
[----:B01----:R-:W-:Y:S01]  /*36f0*/  VIADD R0, R2, 0x8 ;  /* 0x0000000802007836 */ /* 0x003fe20000000000 */
[----:B------:R-:W-:Y:S01]  /*3700*/  UIADD3 UR43, UR50, 0x1, URZ ;  /* 0x00000001322b7890 */ /* 0x000fe2000fffe03f */
[----:B------:R-:W-:Y:S01]  /*3710*/  UMOV UR35, 0x40000040 ;  /* 0x4000004000237882 */ /* 0x000fe20000000000 */
[----:B------:R-:W-:Y:S02]  /*3720*/  UMOV UR7, 0x40000040 ;  /* 0x4000004000077882 */ /* 0x000fe40000000000 */
[----:B------:R0:W-:Y:S01]  /*3730*/  BAR.SYNC.DEFER_BLOCKING R0, 0x100 ;  /* 0x000400000000751d */ /* 0x0001e20000010000 */
[----:B------:R-:W-:-:S04]  /*3740*/  UISETP.NE.AND UP0, UPT, UR43, 0x2, UPT ;  /* 0x000000022b00788c */ /* 0x000fc8000bf05270 */
[----:B------:R-:W-:Y:S01]  /*3750*/  USEL UR43, UR43, URZ, UP0 ;  /* 0x0000003f2b2b7287 */ /* 0x000fe20008000000 */
[----:B------:R-:W-:Y:S01]  /*3760*/  UMOV UR11, 0x40000040 ;  /* 0x40000040000b7882 */ /* 0x000fe20000000000 */
[----:B------:R-:W-:Y:S02]  /*3770*/  UMOV UR15, 0x40000040 ;  /* 0x40000040000f7882 */ /* 0x000fe40000000000 */
[----:B------:R-:W-:Y:S01]  /*3780*/  ULEA UR34, UR43, UR47, 0xb ;  /* 0x0000002f2b227291 */ /* 0x000fe2000f8e583f */
[----:B------:R-:W-:Y:S01]  /*3790*/  UMOV UR19, 0x40000040 ;  /* 0x4000004000137882 */ /* 0x000fe20000000000 */
[----:B------:R-:W-:Y:S02]  /*37a0*/  UMOV UR23, 0x40000040 ;  /* 0x4000004000177882 */ /* 0x000fe40000000000 */
[----:B------:R-:W-:Y:S02]  /*37b0*/  UIADD3 UR6, UR34, 0x2, URZ ;  /* 0x0000000222067890 */ /* 0x000fe4000fffe03f */
[----:B------:R-:W-:-:S02]  /*37c0*/  UIADD3 UR10, UR34, 0x4, URZ ;  /* 0x00000004220a7890 */ /* 0x000fc4000fffe03f */
[----:B------:R-:W-:Y:S02]  /*37d0*/  UIADD3 UR14, UR34, 0x6, URZ ;  /* 0x00000006220e7890 */ /* 0x000fe4000fffe03f */
[----:B------:R-:W-:Y:S02]  /*37e0*/  UIADD3 UR18, UR34, 0x400, URZ ;  /* 0x0000040022127890 */ /* 0x000fe4000fffe03f */
[----:B------:R-:W-:Y:S02]  /*37f0*/  UIADD3 UR22, UR34, 0x402, URZ ;  /* 0x0000040222167890 */ /* 0x000fe4000fffe03f */
[----:B------:R-:W-:Y:S01]  /*3800*/  UIADD3 UR26, UR34, 0x404, URZ ;  /* 0x00000404221a7890 */ /* 0x000fe2000fffe03f */
[----:B------:R-:W-:Y:S01]  /*3810*/  WARPGROUP.ARRIVE ;  /* 0x00000000000079c5 */ /* 0x000fe20000000000 */
[----:B------:R-:W-:Y:S01]  /*3820*/  UMOV UR27, 0x40000040 ;  /* 0x40000040001b7882 */ /* 0x000fe20000000000 */
[----:B------:R-:W-:Y:S01]  /*3830*/  UIADD3 UR30, UR34, 0x406, URZ ;  /* 0x00000406221e7890 */ /* 0x000fe2000fffe03f */
[----:B------:R-:W-:-:S03]  /*3840*/  UMOV UR31, 0x40000040 ;  /* 0x40000040001f7882 */ /* 0x000fc60000000000 */
[----:B------:R-:W-:Y:S03]  /*3850*/  HGMMA.64x128x16.F32.BF16 R24, gdesc[UR32], RZ, !UPT, gsb0 ;  /* 0x01e00000201879f0 */ /* 0x000fe6000c0018ff */
        /* <DEDUP_REMOVED lines=22> */
[----:B0-----:R-:W-:Y:S05]  /*39c0*/  @P2 BRA `(.L_x_19) ;  /* 0x00000000002c2947 */ /* 0x001fea0003800000 */
[----:B------:R-:W-:Y:S05]  /*39d0*/  @!P0 BRA `(.L_x_20) ;  /* 0x0000000000048947 */ /* 0x000fea0003800000 */
[----:B------:R-:W-:Y:S01]  /*39e0*/  BPT.TRAP 0x1 ;  /* 0x000000040000795c */ /* 0x000fe20000300000 */
.L_x_20:
[----:B------:R-:W-:Y:S01]  /*39f0*/  ULEA UR6, UR50, UR39, 0x3 ;  /* 0x0000002732067291 */ /* 0x000fe2000f8e183f */
[----:B------:R-:W-:-:S05]  /*3a00*/  IMAD.U32 R0, RZ, RZ, UR52 ;  /* 0x00000034ff007e24 */ /* 0x000fca000f8e00ff */
[----:B------:R-:W-:-:S04]  /*3a10*/  SHF.L.U32 R0, R0, 0x1f, RZ ;  /* 0x0000001f00007819 */ /* 0x000fc800000006ff */
[----:B------:R0:W1:Y:S01]  /*3a20*/  SYNCS.PHASECHK.TRANS64.TRYWAIT P1, [UR6+0x28850], R0 ;  /* 0x02885000ff0075a7 */ /* 0x0000620008020146 */
[----:B------:R-:W-:Y:S05]  /*3a30*/  @!P0 BRA `(.L_x_21) ;  /* 0x0000000000048947 */ /* 0x000fea0003800000 */
[----:B------:R-:W-:Y:S01]  /*3a40*/  BPT.TRAP 0x1 ;  /* 0x000000040000795c */ /* 0x000fe20000300000 */
.L_x_21:
[----:B-1----:R-:W-:Y:S05]  /*3a50*/  @P1 BRA `(.L_x_19) ;  /* 0x0000000000081947 */ /* 0x002fea0003800000 */
[----:B------:R-:W1:Y:S02]  /*3a60*/  SYNCS.PHASECHK.TRANS64.TRYWAIT P1, [UR6+0x28850], R0 ;  /* 0x02885000ff0075a7 */ /* 0x000e640008020146 */
[----:B-1----:R-:W-:Y:S05]  /*3a70*/  @!P1 BRA `(.L_x_22) ;  /* 0x0000007000bc9947 */ /* 0x002fea0003800000 */
.L_x_19:
[----:B------:R-:W-:Y:S01]  /*3a80*/  UIADD3 UR6, UR39, 0x400, URZ ;  /* 0x0000040027067890 */ /* 0x000fe2000fffe03f */
[----:B------:R-:W-:Y:S01]  /*3a90*/  WARPGROUP.ARRIVE ;  /* 0x00000000000079c5 */ /* 0x000fe20000000000 */
[----:B------:R-:W-:Y:S01]  /*3aa0*/  UMOV UR7, 0x40000040 ;  /* 0x4000004000077882 */ /* 0x000fe20000000000 */
[----:B01----:R-:W-:Y:S01]  /*3ab0*/  IADD3 R0, -R2, 0xb, RZ ;  /* 0x0000000b02007810 */ /* 0x003fe20007ffe1ff */
[----:B------:R-:W-:-:S04]  /*3ac0*/  USHF.R.U32.HI UR6, URZ, 0x4, UR6 ;  /* 0x000000043f067899 */ /* 0x000fc80008011606 */
[----:B------:R-:W-:-:S04]  /*3ad0*/  ULOP3.LUT UR6, UR6, 0x3fff, URZ, 0xc0, !UPT ;  /* 0x00003fff06067892 */ /* 0x000fc8000f8ec03f */
[----:B------:R-:W-:-:S04]  /*3ae0*/  ULOP3.LUT UR6, UR6, 0x4000000, URZ, 0xfc, !UPT ;  /* 0x0400000006067892 */ /* 0x000fc8000f8efc3f */
[----:B------:R-:W-:-:S07]  /*3af0*/  ULEA UR10, UR50, UR6, 0xb ;  /* 0x00000006320a7291 */ /* 0x000fce000f8e583f */
[----:B------:R-:W-:Y:S02]  /*3b00*/  UMOV UR6, UR10 ;  /* 0x0000000a00067c82 */ /* 0x000fe40008000000 */
[----:B------:R-:W-:Y:S01]  /*3b10*/  HGMMA.64x128x16.F32.BF16 R88, R156, gdesc[UR4].tnspB, R88, gsb0 ;  /* 0x41e000049c587df0 */ /* 0x000fe20008001858 */
[----:B------:R-:W-:Y:S01]  /*3b20*/  UIADD3 UR6, UR10, 0x80, URZ ;  /* 0x000000800a067890 */ /* 0x000fe2000fffe03f */
[----:B------:R-:W-:Y:S01]  /*3b30*/  UMOV UR7, 0x40000040 ;  /* 0x4000004000077882 */ /* 0x000fe20000000000 */
[----:B------:R-:W-:Y:S02]  /*3b40*/  WARPGROUP.DEPBAR.LE gsb0, 0x0 ;  /* 0x00008000000079c5 */ /* 0x000fe40000010000 */
[----:B------:R-:W-:-:S07]  /*3b50*/  WARPGROUP.ARRIVE ;  /* 0x00000000000079c5 */ /* 0x000fce0000000000 */
        /* <DEDUP_REMOVED lines=30> */
[----:B------:R-:W-:Y:S03]  /*3d40*/  HGMMA.64x128x16.F32.BF16 R88, R184, gdesc[UR4].tnspB, R88, gsb0 ;  /* 0x41e00004b8587df0 */ /* 0x000fe60008001858 */
[----:B------:R-:W-:Y:S02]  /*3d50*/  WARPGROUP.DEPBAR.LE gsb0, 0x0 ;  /* 0x00008000000079c5 */ /* 0x000fe40000010000 */
[----:B------:R0:W-:Y:S06]  /*3d60*/  BAR.ARV R0, 0x100 ;  /* 0x000400000000751d */ /* 0x0001ec0000002000 */
[----:B------:R-:W-:Y:S05]  /*3d70*/  @!P0 BRA `(.L_x_23) ;  /* 0x0000000000048947 */ /* 0x000fea0003800000 */
[----:B------:R-:W-:Y:S01]  /*3d80*/  BPT.TRAP 0x1 ;  /* 0x000000040000795c */ /* 0x000fe20000300000 */
.L_x_23:
[----:B0-----:R-:W-:Y:S01]  /*3d90*/  FMNMX.FTZ R0, R24, R7, !PT ;  /* 0x0000000718007209 */ /* 0x001fe20007810000 */
[----:B------:R-:W-:Y:S01]  /*3da0*/  ULEA UR6, UR43, UR39, 0x3 ;  /* 0x000000272b067291 */ /* 0x000fe2000f8e183f */
[----:B------:R-:W-:Y:S02]  /*3db0*/  FMNMX.FTZ R4, R26, R9, !PT ;  /* 0x000000091a047209 */ /* 0x000fe40007810000 */
[----:B------:R-:W-:Y:S01]  /*3dc0*/  FMNMX.FTZ R3, R25, R0, !PT ;  /* 0x0000000019037209 */ /* 0x000fe20007810000 */
[----:B------:R-:W-:Y:S01]  /*3dd0*/  UIADD3 UR6, UR6, 0x28840, URZ ;  /* 0x0002884006067890 */ /* 0x000fe2000fffe03f */
[----:B------:R-:W-:Y:S02]  /*3de0*/  FMNMX.FTZ R11, R27, R4, !PT ;  /* 0x000000041b0b7209 */ /* 0x000fe40007810000 */
[----:B------:R-:W-:Y:S01]  /*3df0*/  FMNMX.FTZ R0, R28, R3, !PT ;  /* 0x000000031c007209 */ /* 0x000fe20007810000 */
[----:B------:R-:W-:Y:S01]  /*3e00*/  UPRMT UR6, UR37, 0x654, UR6 ;  /* 0x0000065425067896 */ /* 0x000fe20008000006 */
[----:B------:R-:W-:-:S02]  /*3e10*/  FMNMX.FTZ R4, R30, R11, !PT ;  /* 0x0000000b1e047209 */ /* 0x000fc40007810000 */
[----:B------:R-:W-:Y:S02]  /*3e20*/  FMNMX.FTZ R3, R29, R0, !PT ;  /* 0x000000001d037209 */ /* 0x000fe40007810000 */
[----:B------:R-:W-:Y:S02]  /*3e30*/  FMNMX.FTZ R11, R31, R4, !PT ;  /* 0x000000041f0b7209 */ /* 0x000fe40007810000 */
[----:B------:R-:W-:Y:S02]  /*3e40*/  FMNMX.FTZ R0, R32, R3, !PT ;  /* 0x0000000320007209 */ /* 0x000fe40007810000 */
[----:B------:R-:W-:Y:S01]  /*3e50*/  FMNMX.FTZ R4, R34, R11, !PT ;  /* 0x0000000b22047209 */ /* 0x000fe20007810000 */
[----:B------:R-:W-:Y:S01]  /*3e60*/  SYNCS.ARRIVE.TRANS64.RED.A1T0 RZ, [UR6], RZ ;  /* 0x000000ffffff79a7 */ /* 0x000fe20008100406 */
[----:B------:R-:W-:Y:S02]  /*3e70*/  FMNMX.FTZ R3, R33, R0, !PT ;  /* 0x0000000021037209 */ /* 0x000fe40007810000 */
[----:B------:R-:W-:-:S02]  /*3e80*/  FMNMX.FTZ R11, R35, R4, !PT ;  /* 0x00000004230b7209 */ /* 0x000fc40007810000 */
[----:B------:R-:W-:Y:S02]  /*3e90*/  FMNMX.FTZ R0, R36, R3, !PT ;  /* 0x0000000324007209 */ /* 0x000fe40007810000 */
[----:B------:R-:W-:Y:S02]  /*3ea0*/  FMNMX.FTZ R4, R38, R11, !PT ;  /* 0x0000000b26047209 */ /* 0x000fe40007810000 */
[----:B------:R-:W-:Y:S02]  /*3eb0*/  FMNMX.FTZ R3, R37, R0, !PT ;  /* 0x0000000025037209 */ /* 0x000fe40007810000 */
[----:B------:R-:W-:Y:S02]  /*3ec0*/  FMNMX.FTZ R11, R39, R4, !PT ;  /* 0x00000004270b7209 */ /* 0x000fe40007810000 */
        /* <DEDUP_REMOVED lines=47> */
[----:B------:R-:W-:-:S03]  /*41c0*/  FMNMX.FTZ R10, R87, R4, !PT ;  /* 0x00000004570a7209 */ /* 0x000fc60007810000 */
[----:B------:R-:W0:Y:S04]  /*41d0*/  SHFL.BFLY PT, R3, R8, 0x2, 0x1f ;  /* 0x0c401f0008037f89 */ /* 0x000e2800000e0000 */
[----:B------:R-:W1:Y:S01]  /*41e0*/  SHFL.BFLY PT, R13, R10, 0x2, 0x1f ;  /* 0x0c401f000a0d7f89 */ /* 0x000e6200000e0000 */
[----:B0-----:R-:W-:Y:S02]  /*41f0*/  FMNMX.FTZ R11, R8, R3, !PT ;  /* 0x00000003080b7209 */ /* 0x001fe40007810000 */
[----:B------:R-:W0:Y:S01]  /*4200*/  LDC R3, c[0x0][0x988] ;  /* 0x00026200ff037b82 */ /* 0x000e220000000800 */
[----:B-1----:R-:W-:Y:S02]  /*4210*/  FMNMX.FTZ R13, R10, R13, !PT ;  /* 0x0000000d0a0d7209 */ /* 0x002fe40007810000 */
[----:B------:R-:W1:Y:S04]  /*4220*/  SHFL.BFLY PT, R0, R11, 0x1, 0x1f ;  /* 0x0c201f000b007f89 */ /* 0x000e6800000e0000 */
[----:B------:R-:W2:Y:S01]  /*4230*/  SHFL.BFLY PT, R4, R13, 0x1, 0x1f ;  /* 0x0c201f000d047f89 */ /* 0x000ea200000e0000 */
[----:B-1----:R-:W-:-:S02]  /*4240*/  FMNMX.FTZ R0, R11, R0, !PT ;  /* 0x000000000b007209 */ /* 0x002fc40007810000 */
[----:B--2---:R-:W-:-:S03]  /*4250*/  FMNMX.FTZ R4, R13, R4, !PT ;  /* 0x000000040d047209 */ /* 0x004fc60007810000 */
[CC--:B0-----:R-:W-:Y:S01]  /*4260*/  FMUL.FTZ R10, R0.reuse, R3.reuse ;  /* 0x00000003000a7220 */ /* 0x0c1fe20000410000 */
[----:B------:R-:W-:Y:S01]  /*4270*/  FADD.FTZ R12, -R0, R7 ;  /* 0x00000007000c7221 */ /* 0x000fe20000010100 */
[----:B------:R-:W-:Y:S02]  /*4280*/  FADD.FTZ R8, -R4, R9 ;  /* 0x0000000904087221 */ /* 0x000fe40000010100 */
[-CC-:B------:R-:W-:Y:S01]  /*4290*/  FFMA.FTZ R9, R25, R3.reuse, -R10.reuse ;  /* 0x0000000319097223 */ /* 0x180fe2000001080a */
        /* <DEDUP_REMOVED lines=30> */
[-C--:B------:R-:W-:Y:S01]  /*4480*/  FFMA.FTZ R65, R85, R3.reuse, -R10 ;  /* 0x0000000355417223 */ /* 0x080fe2000001080a */
[-C--:B------:R-:W-:Y:S01]  /*4490*/  FMUL.FTZ R10, R4, R3.reuse ;  /* 0x00000003040a7220 */ /* 0x080fe20000410000 */
[-C--:B------:R-:W-:Y:S01]  /*44a0*/  FMUL.FTZ R7, R12, R3.reuse ;  /* 0x000000030c077220 */ /* 0x080fe20000410000 */
[-C--:B------:R-:W-:Y:S01]  /*44b0*/  FMUL.FTZ R8, R8, R3.reuse ;  /* 0x0000000308087220 */ /* 0x080fe20000410000 */
        /* <DEDUP_REMOVED lines=8> */
[----:B------:R-:W0:Y:S01]  /*4540*/  MUFU.EX2 R7, R7 ;  /* 0x0000000700077308 */ /* 0x000e220000000800 */
[-CC-:B------:R-:W-:Y:S01]  /*4550*/  FFMA.FTZ R24, R39, R3.reuse, -R10.reuse ;  /* 0x0000000327187223 */ /* 0x180fe2000001080a */
[-CC-:B------:R-:W-:Y:S01]  /*4560*/  FFMA.FTZ R165, R42, R3.reuse, -R10.reuse ;  /* 0x000000032aa57223 */ /* 0x180fe2000001080a */
[-CC-:B------:R-:W-:Y:S01]  /*4570*/  FFMA.FTZ R26, R43, R3.reuse, -R10.reuse ;  /* 0x000000032b1a7223 */ /* 0x180fe2000001080a */
[-CC-:B------:R-:W-:Y:S01]  /*4580*/  FFMA.FTZ R167, R46, R3.reuse, -R10.reuse ;  /* 0x000000032ea77223 */ /* 0x180fe2000001080a */
[-CC-:B------:R-:W-:Y:S01]  /*4590*/  FFMA.FTZ R28, R47, R3.reuse, -R10.reuse ;  /* 0x000000032f1c7223 */ /* 0x180fe2000001080a */
[-CC-:B------:R-:W-:Y:S01]  /*45a0*/  FFMA.FTZ R169, R50, R3.reuse, -R10.reuse ;  /* 0x0000000332a97223 */ /* 0x180fe2000001080a */
[-CC-:B------:R-:W-:Y:S01]  /*45b0*/  FFMA.FTZ R30, R51, R3.reuse, -R10.reuse ;  /* 0x00000003331e7223 */ /* 0x180fe2000001080a */
[----:B------:R-:W-:Y:S01]  /*45c0*/  MUFU.EX2 R8, R8 ;  /* 0x0000000800087308 */ /* 0x000fe20000000800 */
[-CC-:B------:R-:W-:Y:S01]  /*45d0*/  FFMA.FTZ R171, R54, R3.reuse, -R10.reuse ;  /* 0x0000000336ab7223 */ /* 0x180fe2000001080a */
[-CC-:B------:R-:W-:Y:S01]  /*45e0*/  FFMA.FTZ R32, R55, R3.reuse, -R10.reuse ;  /* 0x0000000337207223 */ /* 0x180fe2000001080a */
[-CC-:B------:R-:W-:Y:S01]  /*45f0*/  FFMA.FTZ R173, R58, R3.reuse, -R10.reuse ;  /* 0x000000033aad7223 */ /* 0x180fe2000001080a */
[-CC-:B------:R-:W-:Y:S01]  /*4600*/  FFMA.FTZ R34, R59, R3.reuse, -R10.reuse ;  /* 0x000000033b227223 */ /* 0x180fe2000001080a */
[-CC-:B------:R-:W-:Y:S01]  /*4610*/  FFMA.FTZ R175, R62, R3.reuse, -R10.reuse ;  /* 0x000000033eaf7223 */ /* 0x180fe2000001080a */
[-CC-:B------:R-:W-:Y:S01]  /*4620*/  FFMA.FTZ R36, R63, R3.reuse, -R10.reuse ;  /* 0x000000033f247223 */ /* 0x180fe2000001080a */
[-C--:B------:R-:W-:Y:S01]  /*4630*/  FFMA.FTZ R177, R66, R3.reuse, -R10 ;  /* 0x0000000342b17223 */ /* 0x080fe2000001080a */
[----:B------:R-:W1:Y:S01]  /*4640*/  MUFU.EX2 R157, R157 ;  /* 0x0000009d009d7308 */ /* 0x000e620000000800 */
[----:B0-----:R-:W-:Y:S01]  /*4650*/  FFMA.FTZ R6, R7, R6, R156 ;  /* 0x0000000607067223 */ /* 0x001fe2000001009c */
        /* <DEDUP_REMOVED lines=9> */
[----:B------:R-:W-:-:S05]  /*46f0*/  FFMA.FTZ R86, R86, R3, -R10 ;  /* 0x0000000356567223 */ /* 0x000fca000001080a */
[----:B------:R-:W2:Y:S01]  /*4700*/  MUFU.EX2 R12, R12 ;  /* 0x0000000c000c7308 */ /* 0x000ea20000000800 */
[----:B-1----:R-:W-:-:S07]  /*4710*/  FFMA.FTZ R5, R8, R5, R157 ;  /* 0x0000000508057223 */ /* 0x002fce000001009d */
[----:B------:R-:W1:Y:S01]  /*4720*/  MUFU.EX2 R158, R158 ;  /* 0x0000009e009e7308 */ /* 0x000e620000000800 */
[----:B0-----:R-:W-:-:S07]  /*4730*/  FADD.FTZ R27, R9, R6 ;  /* 0x00000006091b7221 */ /* 0x001fce0000010000 */
[----:B------:R-:W0:Y:S01]  /*4740*/  MUFU.EX2 R159, R159 ;  /* 0x0000009f009f7308 */ /* 0x000e220000000800 */
[----:B--2---:R-:W-:-:S07]  /*4750*/  FADD.FTZ R6, R12, R5 ;  /* 0x000000050c067221 */ /* 0x004fce0000010000 */
[----:B------:R-:W2:Y:S01]  /*4760*/  MUFU.EX2 R11, R11 ;  /* 0x0000000b000b7308 */ /* 0x000ea20000000800 */
[----:B-1----:R-:W-:-:S07]  /*4770*/  FADD.FTZ R38, R158, R27 ;  /* 0x0000001b9e267221 */ /* 0x002fce0000010000 */
        /* <DEDUP_REMOVED lines=11> */
[----:B-1----:R-:W-:Y:S01]  /*4830*/  FADD.FTZ R27, R13, R38 ;  /* 0x000000260d1b7221 */ /* 0x002fe20000010000 */
[-CC-:B------:R-:W-:Y:S01]  /*4840*/  FFMA.FTZ R38, R67, R3.reuse, -R10.reuse ;  /* 0x0000000343267223 */ /* 0x180fe2000001080a */
[----:B------:R-:W-:-:S05]  /*4850*/  FFMA.FTZ R10, R87, R3, -R10 ;  /* 0x00000003570a7223 */ /* 0x000fca000001080a */
        /* <DEDUP_REMOVED lines=102> */
[----:B0-----:R-:W-:-:S03]  /*4ec0*/  FADD.FTZ R6, R65, R40 ;  /* 0x0000002841067221 */ /* 0x001fc60000010000 */
[----:B--2---:R-:W-:Y:S01]  /*4ed0*/  FADD.FTZ R5, R10, R5 ;  /* 0x000000050a057221 */ /* 0x004fe20000010000 */
[----:B------:R-:W-:Y:S06]  /*4ee0*/  @!P0 BRA `(.L_x_24) ;  /* 0x0000000000048947 */ /* 0x000fec0003800000 */
[----:B------:R-:W-:Y:S01]  /*4ef0*/  BPT.TRAP 0x1 ;  /* 0x000000040000795c */ /* 0x000fe20000300000 */
.L_x_24:
[----:B------:R-:W-:Y:S01]  /*4f00*/  ULEA UR6, UR50, UR39, 0x3 ;  /* 0x0000002732067291 */ /* 0x000fe2000f8e183f */
[----:B------:R-:W-:Y:S01]  /*4f10*/  ISETP.LT.AND P1, PT, RZ, UR51, PT ;  /* 0x00000033ff007c0c */ /* 0x000fe2000bf21270 */
[----:B------:R-:W-:Y:S01]  /*4f20*/  UIADD3 UR7, UR51, -0x1, URZ ;  /* 0xffffffff33077890 */ /* 0x000fe2000fffe03f */
[----:B------:R-:W-:Y:S01]  /*4f30*/  F2FP.BF16.F32.PACK_AB R156, R9, R156 ;  /* 0x0000009c099c723e */ /* 0x000fe200000010ff */
[----:B------:R-:W-:Y:S01]  /*4f40*/  UIADD3 UR6, UR6, 0x28860, URZ ;  /* 0x0002886006067890 */ /* 0x000fe2000fffe03f */
[-C--:B------:R-:W-:Y:S01]  /*4f50*/  FMUL.FTZ R88, R88, R7.reuse ;  /* 0x0000000758587220 */ /* 0x080fe20000410000 */
[----:B------:R-:W-:Y:S01]  /*4f60*/  UMOV UR52, UR44 ;  /* 0x0000002c00347c82 */ /* 0x000fe20008000000 */
[----:B------:R-:W-:Y:S01]  /*4f70*/  UMOV UR50, UR43 ;  /* 0x0000002b00327c82 */ /* 0x000fe20008000000 */
[----:B------:R-:W-:Y:S01]  /*4f80*/  UPRMT UR6, UR37, 0x654, UR6 ;  /* 0x0000065425067896 */ /* 0x000fe20008000006 */
[-C--:B------:R-:W-:Y:S01]  /*4f90*/  FMUL.FTZ R89, R89, R7.reuse ;  /* 0x0000000759597220 */ /* 0x080fe20000410000 */
[----:B------:R-:W-:Y:S01]  /*4fa0*/  UMOV UR51, UR7 ;  /* 0x0000000700337c82 */ /* 0x000fe20008000000 */
[-C--:B------:R-:W-:Y:S01]  /*4fb0*/  FMUL.FTZ R92, R92, R7.reuse ;  /* 0x000000075c5c7220 */ /* 0x080fe20000410000 */
[-C--:B------:R-:W-:Y:S01]  /*4fc0*/  FMUL.FTZ R93, R93, R7.reuse ;  /* 0x000000075d5d7220 */ /* 0x080fe20000410000 */
[-C--:B------:R-:W-:Y:S01]  /*4fd0*/  FMUL.FTZ R96, R96, R7.reuse ;  /* 0x0000000760607220 */ /* 0x080fe20000410000 */
[-C--:B------:R-:W-:Y:S01]  /*4fe0*/  FMUL.FTZ R97, R97, R7.reuse ;  /* 0x0000000761617220 */ /* 0x080fe20000410000 */
[-C--:B------:R-:W-:Y:S01]  /*4ff0*/  FMUL.FTZ R100, R100, R7.reuse ;  /* 0x0000000764647220 */ /* 0x080fe20000410000 */
[-C--:B------:R-:W-:Y:S01]  /*5000*/  FMUL.FTZ R101, R101, R7.reuse ;  /* 0x0000000765657220 */ /* 0x080fe20000410000 */
[----:B------:R-:W-:Y:S01]  /*5010*/  SYNCS.ARRIVE.TRANS64.RED.A1T0 RZ, [UR6], RZ ;  /* 0x000000ffffff79a7 */ /* 0x000fe20008100406 */
[-C--:B------:R-:W-:Y:S01]  /*5020*/  FMUL.FTZ R104, R104, R7.reuse ;  /* 0x0000000768687220 */ /* 0x080fe20000410000 */
        /* <DEDUP_REMOVED lines=22> */
[----:B------:R-:W-:Y:S01]  /*5190*/  FMUL.FTZ R149, R149, R7 ;  /* 0x0000000795957220 */ /* 0x000fe20000410000 */
[----:B------:R-:W-:Y:S01]  /*51a0*/  F2FP.BF16.F32.PACK_AB R157, R12, R157 ;  /* 0x0000009d0c9d723e */ /* 0x000fe200000010ff */
[----:B------:R-:W-:Y:S01]  /*51b0*/  FMUL.FTZ R90, R90, R8 ;  /* 0x000000085a5a7220 */ /* 0x000fe20000410000 */
[----:B------:R-:W-:Y:S01]  /*51c0*/  F2FP.BF16.F32.PACK_AB R158, R11, R158 ;  /* 0x0000009e0b9e723e */ /* 0x000fe200000010ff */
[-C--:B------:R-:W-:Y:S01]  /*51d0*/  FMUL.FTZ R91, R91, R8.reuse ;  /* 0x000000085b5b7220 */ /* 0x080fe20000410000 */
        /* <DEDUP_REMOVED lines=57> */
[-C--:B------:R-:W-:Y:S01]  /*5570*/  FMUL.FTZ R150, R150, R8.reuse ;  /* 0x0000000896967220 */ /* 0x080fe20000410000 */
[----:B------:R-:W-:Y:S01]  /*5580*/  FMUL.FTZ R151, R151, R8 ;  /* 0x0000000897977220 */ /* 0x000fe20000410000 */
[----:B------:R-:W-:-:S02]  /*5590*/  IMAD.MOV.U32 R9, RZ, RZ, R4 ;  /* 0x000000ffff097224 */ /* 0x000fc400078e0004 */
[----:B------:R-:W-:Y:S01]  /*55a0*/  IMAD.MOV.U32 R7, RZ, RZ, R0 ;  /* 0x000000ffff077224 */ /* 0x000fe200078e0000 */
[----:B------:R-:W-:Y:S06]  /*55b0*/  @P1 BRA `(.L_x_25) ;  /* 0xffffffe000001947 */ /* 0x000fec000383ffff */
.L_x_14:
[----:B------:R-:W-:Y:S06]  /*55c0*/  BAR.ARV 0x8, 0x180 ;  /* 0x0206000000007b1d */ /* 0x000fec0000002000 */
[----:B------:R-:W-:Y:S05]  /*55d0*/  @!P0 BRA `(.L_x_26) ;  /* 0x0000000000048947 */ /* 0x000fea0003800000 */
[----:B------:R-:W-:Y:S01]  /*55e0*/  BPT.TRAP 0x1 ;  /* 0x000000040000795c */ /* 0x000fe20000300000 */
.L_x_26:
[----:B------:R-:W-:Y:S01]  /*55f0*/  ULEA UR10, UR43, UR39, 0x3 ;  /* 0x000000272b0a7291 */ /* 0x000fe2000f8e183f */
[----:B------:R-:W-:-:S05]  /*5600*/  IMAD.U32 R7, RZ, RZ, UR44 ;  /* 0x0000002cff077e24 */ /* 0x000fca000f8e00ff */
[----:B------:R-:W-:-:S04]  /*5610*/  SHF.L.U32 R7, R7, 0x1f, RZ ;  /* 0x0000001f07077819 */ /* 0x000fc800000006ff */
[----:B------:R0:W1:Y:S01]  /*5620*/  SYNCS.PHASECHK.TRANS64.TRYWAIT P1, [UR10+0x28850], R7 ;  /* 0x02885007ff0075a7 */ /* 0x000062000802014a */
[----:B------:R-:W-:Y:S05]  /*5630*/  @!P0 BRA `(.L_x_27) ;  /* 0x0000000000048947 */ /* 0x000fea0003800000 */
[----:B------:R-:W-:Y:S01]  /*5640*/  BPT.TRAP 0x1 ;  /* 0x000000040000795c */ /* 0x000fe20000300000 */
.L_x_27:
[----:B-1----:R-:W-:Y:S05]  /*5650*/  @P1 BRA `(.L_x_28) ;  /* 0x0000000000081947 */ /* 0x002fea0003800000 */
[----:B------:R-:W1:Y:S02]  /*5660*/  SYNCS.PHASECHK.TRANS64.TRYWAIT P1, [UR10+0x28850], R7 ;  /* 0x02885007ff0075a7 */ /* 0x000e64000802014a */
[----:B-1----:R-:W-:Y:S05]  /*5670*/  @!P1 BRA `(.L_x_29) ;  /* 0x0000005400d49947 */ /* 0x002fea0003800000 */
.L_x_28:
[----:B------:R-:W-:Y:S01]  /*5680*/  UIADD3 UR4, UR39, 0x400, URZ ;  /* 0x0000040027047890 */ /* 0x000fe2000fffe03f */
[----:B------:R-:W-:Y:S01]  /*5690*/  WARPGROUP.ARRIVE ;  /* 0x00000000000079c5 */ /* 0x000fe20000000000 */
[----:B------:R-:W-:Y:S01]  /*56a0*/  UMOV UR7, 0x40000040 ;  /* 0x4000004000077882 */ /* 0x000fe20000000000 */
[----:B01----:R-:W0:Y:S01]  /*56b0*/  SHFL.BFLY PT, R7, R6, 0x2, 0x1f ;  /* 0x0c401f0006077f89 */ /* 0x003e2200000e0000 */
[----:B------:R-:W-:Y:S01]  /*56c0*/  USHF.R.U32.HI UR4, URZ, 0x4, UR4 ;  /* 0x000000043f047899 */ /* 0x000fe20008011604 */
[----:B------:R-:W-:Y:S01]  /*56d0*/  MOV R61, RZ ;  /* 0x000000ff003d7202 */ /* 0x000fe20000000f00 */
[----:B------:R-:W-:Y:S01]  /*56e0*/  IMAD.MOV.U32 R37, RZ, RZ, -0x800000 ;  /* 0xff800000ff257424 */ /* 0x000fe200078e00ff */
[----:B------:R-:W1:Y:S01]  /*56f0*/  SHFL.BFLY PT, R8, R5, 0x2, 0x1f ;  /* 0x0c401f0005087f89 */ /* 0x000e6200000e0000 */
[----:B------:R-:W-:Y:S01]  /*5700*/  ULOP3.LUT UR4, UR4, 0x3fff, URZ, 0xc0, !UPT ;  /* 0x00003fff04047892 */ /* 0x000fe2000f8ec03f */
[----:B------:R-:W-:-:S03]  /*5710*/  IMAD.MOV.U32 R36, RZ, RZ, -0x800000 ;  /* 0xff800000ff247424 */ /* 0x000fc600078e00ff */
[----:B------:R-:W-:-:S04]  /*5720*/  ULOP3.LUT UR4, UR4, 0x4000000, URZ, 0xfc, !UPT ;  /* 0x0400000004047892 */ /* 0x000fc8000f8efc3f */
[----:B------:R-:W-:-:S07]  /*5730*/  ULEA UR4, UR43, UR4, 0xb ;  /* 0x000000042b047291 */ /* 0x000fce000f8e583f */
[----:B------:R-:W-:Y:S02]  /*5740*/  UMOV UR6, UR4 ;  /* 0x0000000400067c82 */ /* 0x000fe40008000000 */
[----:B------:R-:W-:Y:S01]  /*5750*/  HGMMA.64x128x16.F32.BF16 R88, R156, gdesc[UR4].tnspB, R88, gsb0 ;  /* 0x41e000049c587df0 */ /* 0x000fe20008001858 */
[----:B------:R-:W-:Y:S01]  /*5760*/  UIADD3 UR6, UR4, 0x80, URZ ;  /* 0x0000008004067890 */ /* 0x000fe2000fffe03f */
[----:B0-----:R-:W-:Y:S01]  /*5770*/  FADD.FTZ R7, R7, R6 ;  /* 0x0000000607077221 */ /* 0x001fe20000010000 */
[----:B------:R-:W-:Y:S01]  /*5780*/  UMOV UR7, 0x40000040 ;  /* 0x4000004000077882 */ /* 0x000fe20000000000 */
[----:B-1----:R-:W-:-:S03]  /*5790*/  FADD.FTZ R9, R8, R5 ;  /* 0x0000000508097221 */ /* 0x002fc60000010000 */
[----:B------:R-:W0:Y:S04]  /*57a0*/  SHFL.BFLY PT, R8, R7, 0x1, 0x1f ;  /* 0x0c201f0007087f89 */ /* 0x000e2800000e0000 */
[----:B------:R-:W1:Y:S01]  /*57b0*/  SHFL.BFLY PT, R10, R9, 0x1, 0x1f ;  /* 0x0c201f00090a7f89 */ /* 0x000e6200000e0000 */
[----:B0-----:R-:W-:Y:S01]  /*57c0*/  FADD.FTZ R11, R7, R8 ;  /* 0x00000008070b7221 */ /* 0x001fe20000010000 */
[----:B------:R-:W-:Y:S02]  /*57d0*/  IMAD.MOV.U32 R8, RZ, RZ, RZ ;  /* 0x000000ffff087224 */ /* 0x000fe400078e00ff */
[----:B-1----:R-:W-:Y:S02]  /*57e0*/  FADD.FTZ R12, R9, R10 ;  /* 0x0000000a090c7221 */ /* 0x002fe40000010000 */
[----:B------:R-:W-:-:S03]  /*57f0*/  FSETP.NE.FTZ.AND P1, PT, R11, RZ, PT ;  /* 0x000000ff0b00720b */ /* 0x000fc60003f35000 */
[----:B------:R-:W-:-:S10]  /*5800*/  FSETP.NE.FTZ.AND P2, PT, R12, RZ, PT ;  /* 0x000000ff0c00720b */ /* 0x000fd40003f55000 */
[----:B------:R-:W0:Y:S01]  /*5810*/  @P1 MUFU.LG2 R6, R11 ;  /* 0x0000000b00061308 */ /* 0x000e220000000c00 */
[C---:B------:R-:W-:Y:S02]  /*5820*/  @P1 FMUL.FTZ R5, R3.reuse, 0.69314718246459960938 ;  /* 0x3f31721803051820 */ /* 0x040fe40000410000 */
[----:B------:R-:W-:-:S05]  /*5830*/  @P2 FMUL.FTZ R14, R3, 0.69314718246459960938 ;  /* 0x3f317218030e2820 */ /* 0x000fca0000410000 */
[----:B------:R-:W1:Y:S08]  /*5840*/  @P2 MUFU.LG2 R10, R12 ;  /* 0x0000000c000a2308 */ /* 0x000e700000000c00 */
[----:B------:R2:W3:Y:S01]  /*5850*/  @P1 MUFU.RCP R61, R11 ;  /* 0x0000000b003d1308 */ /* 0x0004e20000001000 */
[----:B0-----:R-:W-:-:S04]  /*5860*/  @P1 FMUL.FTZ R6, R6, 0.69314718246459960938 ;  /* 0x3f31721806061820 */ /* 0x001fc80000410000 */
[----:B------:R-:W-:-:S03]  /*5870*/  @P1 FFMA.FTZ R37, R5, R0, R6 ;  /* 0x0000000005251223 */ /* 0x000fc60000010006 */
[----:B------:R2:W0:Y:S01]  /*5880*/  @P2 MUFU.RCP R8, R12 ;  /* 0x0000000c00082308 */ /* 0x0004220000001000 */
[----:B-1----:R-:W-:-:S04]  /*5890*/  @P2 FMUL.FTZ R3, R10, 0.69314718246459960938 ;  /* 0x3f3172180a032820 */ /* 0x002fc80000410000 */
[----:B------:R-:W-:Y:S01]  /*58a0*/  @P2 FFMA.FTZ R36, R14, R4, R3 ;  /* 0x000000040e242223 */ /* 0x000fe20000010003 */
[----:B------:R-:W-:Y:S02]  /*58b0*/  WARPGROUP.DEPBAR.LE gsb0, 0x0 ;  /* 0x00008000000079c5 */ /* 0x000fe40000010000 */
[----:B------:R-:W-:-:S06]  /*58c0*/  WARPGROUP.ARRIVE ;  /* 0x00000000000079c5 */ /* 0x000fcc0000000000 */
        /* <DEDUP_REMOVED lines=23> */
[----:B------:R-:W-:Y:S01]  /*5a40*/  UIADD3 UR4, UR4, 0x380, URZ ;  /* 0x0000038004047890 */ /* 0x000fe2000fffe03f */
[----:B------:R-:W-:Y:S02]  /*5a50*/  WARPGROUP.DEPBAR.LE gsb0, 0x0 ;  /* 0x00008000000079c5 */ /* 0x000fe40000010000 */
[----:B------:R-:W-:-:S06]  /*5a60*/  WARPGROUP.ARRIVE ;  /* 0x00000000000079c5 */ /* 0x000fcc0000000000 */
[----:B------:R-:W-:Y:S01]  /*5a70*/  HGMMA.64x128x16.F32.BF16 R88, R180, gdesc[UR4].tnspB, R88, gsb0 ;  /* 0x41e00004b4587df0 */ /* 0x000fe20008001858 */
[----:B------:R-:W-:Y:S01]  /*5a80*/  UMOV UR6, UR4 ;  /* 0x0000000400067c82 */ /* 0x000fe20008000000 */
[----:B------:R-:W-:Y:S01]  /*5a90*/  UMOV UR7, 0x40000040 ;  /* 0x4000004000077882 */ /* 0x000fe20000000000 */
[----:B------:R-:W-:Y:S02]  /*5aa0*/  WARPGROUP.DEPBAR.LE gsb0, 0x0 ;  /* 0x00008000000079c5 */ /* 0x000fe40000010000 */
[----:B------:R-:W-:-:S07]  /*5ab0*/  WARPGROUP.ARRIVE ;  /* 0x00000000000079c5 */ /* 0x000fce0000000000 */
[----:B------:R-:W-:Y:S03]  /*5ac0*/  HGMMA.64x128x16.F32.BF16 R88, R184, gdesc[UR4].tnspB, R88, gsb0 ;  /* 0x41e00004b8587df0 */ /* 0x000fe60008001858 */
[----:B------:R-:W-:Y:S02]  /*5ad0*/  WARPGROUP.DEPBAR.LE gsb0, 0x0 ;  /* 0x00008000000079c5 */ /* 0x000fe40000010000 */
[----:B0-23--:R-:W-:Y:S05]  /*5ae0*/  @!P0 BRA `(.L_x_30) ;  /* 0x0000000000048947 */ /* 0x00dfea0003800000 */
[----:B------:R-:W-:Y:S01]  /*5af0*/  BPT.TRAP 0x1 ;  /* 0x000000040000795c */ /* 0x000fe20000300000 */
.L_x_30:
[----:B------:R-:W0:Y:S01]  /*5b00*/  S2UR UR6, SR_SWINHI ;  /* 0x00000000000679c3 */ /* 0x000e220000002f00 */
[----:B------:R-:W-:Y:S01]  /*5b10*/  LEA R9, R17, R22, 0x6 ;  /* 0x0000001611097211 */ /* 0x000fe200078e30ff */
[----:B------:R-:W-:Y:S01]  /*5b20*/  ULDC UR7, c[0x0][0xc44] ;  /* 0x0003110000077ab9 */ /* 0x000fe20000000800 */
[-C--:B------:R-:W-:Y:S01]  /*5b30*/  FMUL.FTZ R62, R113, R61.reuse ;  /* 0x0000003d713e7220 */ /* 0x080fe20000410000 */
[-C--:B------:R-:W-:Y:S01]  /*5b40*/  FMUL.FTZ R113, R98, R8.reuse ;  /* 0x0000000862717220 */ /* 0x080fe20000410000 */
[-C--:B------:R-:W-:Y:S01]  /*5b50*/  FMUL.FTZ R98, R103, R8.reuse ;  /* 0x0000000867627220 */ /* 0x080fe20000410000 */
[----:B------:R-:W-:Y:S01]  /*5b60*/  ULDC.64 UR8, c[0x0][0xb90] ;  /* 0x0002e40000087ab9 */ /* 0x000fe20000000a00 */
[-C--:B------:R-:W-:Y:S01]  /*5b70*/  FMUL.FTZ R69, R108, R61.reuse ;  /* 0x0000003d6c457220 */ /* 0x080fe20000410000 */
[----:B------:R-:W1:Y:S01]  /*5b80*/  LDC R59, c[0x0][0xbe8] ;  /* 0x0002fa00ff3b7b82 */ /* 0x000e620000000800 */
[-C--:B------:R-:W-:Y:S01]  /*5b90*/  FMUL.FTZ R108, R99, R8.reuse ;  /* 0x00000008636c7220 */ /* 0x080fe20000410000 */
[-C--:B------:R-:W-:Y:S01]  /*5ba0*/  FMUL.FTZ R99, R110, R8.reuse ;  /* 0x000000086e637220 */ /* 0x080fe20000410000 */
[-C--:B------:R-:W-:Y:S01]  /*5bb0*/  FMUL.FTZ R7, R92, R61.reuse ;  /* 0x0000003d5c077220 */ /* 0x080fe20000410000 */
[-C--:B------:R-:W-:Y:S01]  /*5bc0*/  FMUL.FTZ R68, R109, R61.reuse ;  /* 0x0000003d6d447220 */ /* 0x080fe20000410000 */
[-C--:B------:R-:W-:Y:S01]  /*5bd0*/  FMUL.FTZ R92, R111, R8.reuse ;  /* 0x000000086f5c7220 */ /* 0x080fe20000410000 */
[-C--:B------:R-:W-:Y:S01]  /*5be0*/  FMUL.FTZ R109, R94, R8.reuse ;  /* 0x000000085e6d7220 */ /* 0x080fe20000410000 */
[-C--:B------:R-:W-:Y:S01]  /*5bf0*/  FMUL.FTZ R94, R107, R8.reuse ;  /* 0x000000086b5e7220 */ /* 0x080fe20000410000 */
[----:B------:R-:W2:Y:S01]  /*5c00*/  LDC R103, c[0x0][0xc38] ;  /* 0x00030e00ff677b82 */ /* 0x000ea20000000800 */
[-C--:B------:R-:W-:Y:S01]  /*5c10*/  FMUL.FTZ R75, R96, R61.reuse ;  /* 0x0000003d604b7220 */ /* 0x080fe20000410000 */
[-C--:B------:R-:W-:Y:S01]  /*5c20*/  FMUL.FTZ R70, R101, R61.reuse ;  /* 0x0000003d65467220 */ /* 0x080fe20000410000 */
[----:B------:R-:W-:Y:S01]  /*5c30*/  IADD3 R96, RZ, -UR42, RZ ;  /* 0x8000002aff607c10 */ /* 0x000fe2000fffe0ff */
[-C--:B------:R-:W-:Y:S01]  /*5c40*/  FMUL.FTZ R20, R89, R61.reuse ;  /* 0x0000003d59147220 */ /* 0x080fe20000410000 */
[-C--:B------:R-:W-:Y:S01]  /*5c50*/  FMUL.FTZ R77, R88, R61.reuse ;  /* 0x0000003d584d7220 */ /* 0x080fe20000410000 */
[----:B------:R-:W-:Y:S01]  /*5c60*/  FMUL.FTZ R101, R106, R8 ;  /* 0x000000086a657220 */ /* 0x000fe20000410000 */
[-C--:B------:R-:W-:Y:S01]  /*5c70*/  FMUL.FTZ R73, R100, R61.reuse ;  /* 0x0000003d64497220 */ /* 0x080fe20000410000 */
[----:B------:R-:W-:Y:S01]  /*5c80*/  UMOV UR4, UR39 ;  /* 0x0000002700047c82 */ /* 0x000fe20008000000 */
[----:B0-----:R-:W-:Y:S01]  /*5c90*/  UMOV UR5, UR6 ;  /* 0x0000000600057c82 */ /* 0x001fe20008000000 */
[----:B------:R-:W-:Y:S01]  /*5ca0*/  FMUL.FTZ R66, R105, R61 ;  /* 0x0000003d69427220 */ /* 0x000fe20000410000 */
[----:B------:R-:W-:Y:S01]  /*5cb0*/  IMAD.U32 R38, RZ, RZ, UR4 ;  /* 0x00000004ff267e24 */ /* 0x000fe2000f8e00ff */
[----:B------:R-:W-:Y:S01]  /*5cc0*/  UIADD3 UR4, -UR40, URZ, URZ ;  /* 0x0000003f28047290 */ /* 0x000fe2000fffe13f */
[----:B------:R-:W-:-:S02]  /*5cd0*/  IMAD.U32 R39, RZ, RZ, UR5 ;  /* 0x00000005ff277e24 */ /* 0x000fc4000f8e00ff */
[-C--:B------:R-:W-:Y:S01]  /*5ce0*/  FMUL.FTZ R71, R104, R61.reuse ;  /* 0x0000003d68477220 */ /* 0x080fe20000410000 */
[----:B------:R-:W-:Y:S01]  /*5cf0*/  FMUL.FTZ R64, R117, R61 ;  /* 0x0000003d75407220 */ /* 0x000fe20000410000 */
[----:B------:R-:W-:Y:S01]  /*5d00*/  UIMAD UR7, UR7, UR4, UR42 ;  /* 0x00000004070772a4 */ /* 0x000fe2000f8e022a */
[----:B------:R-:W-:-:S04]  /*5d10*/  IMAD.WIDE R4, R152, 0x2, R38 ;  /* 0x0000000298047825 */ /* 0x000fc800078e0226 */
[-C--:B------:R-:W-:Y:S01]  /*5d20*/  FMUL.FTZ R6, R93, R61.reuse ;  /* 0x0000003d5d067220 */ /* 0x080fe20000410000 */
[----:B------:R-:W-:Y:S01]  /*5d30*/  FMUL.FTZ R72, R97, R61 ;  /* 0x0000003d61487220 */ /* 0x000fe20000410000 */
[----:B------:R-:W-:Y:S01]  /*5d40*/  UIMAD.WIDE.U32 UR4, UR7, UR8, URZ ;  /* 0x00000008070472a5 */ /* 0x000fe2000f8e003f */
[----:B------:R-:W-:Y:S01]  /*5d50*/  IMAD.WIDE R38, R9, 0x2, R38 ;  /* 0x0000000209267825 */ /* 0x000fe200078e0226 */
[----:B------:R-:W-:-:S03]  /*5d60*/  IADD3 R31, P1, R4, 0x4040, RZ ;  /* 0x00004040041f7810 */ /* 0x000fc60007f3e0ff */
[-C--:B------:R-:W-:Y:S01]  /*5d70*/  FMUL.FTZ R100, R91, R8.reuse ;  /* 0x000000085b647220 */ /* 0x080fe20000410000 */
[----:B------:R-:W-:Y:S01]  /*5d80*/  IADD3 R13, P6, R4, 0x20, RZ ;  /* 0x00000020040d7810 */ /* 0x000fe20007fde0ff */
[-C--:B------:R-:W-:Y:S01]  /*5d90*/  FMUL.FTZ R105, R90, R8.reuse ;  /* 0x000000085a697220 */ /* 0x080fe20000410000 */
[----:B------:R-:W-:Y:S01]  /*5da0*/  LOP3.LUT R12, R31, 0x380, RZ, 0xc0, !PT ;  /* 0x000003801f0c7812 */ /* 0x000fe200078ec0ff */
[--C-:B------:R-:W-:Y:S01]  /*5db0*/  IMAD.X R45, RZ, RZ, R5.reuse, P1 ;  /* 0x000000ffff2d7224 */ /* 0x100fe200008e0605 */
[----:B-1----:R-:W-:Y:S01]  /*5dc0*/  ISETP.NE.AND P1, PT, R59, 0x1, PT ;  /* 0x000000013b00780c */ /* 0x002fe20003f25270 */
[--C-:B------:R-:W-:Y:S01]  /*5dd0*/  IMAD.X R15, RZ, RZ, R5.reuse, P6 ;  /* 0x000000ffff0f7224 */ /* 0x100fe200030e0605 */
[----:B------:R-:W-:Y:S01]  /*5de0*/  SHF.R.U64 R12, R12, 0x3, RZ ;  /* 0x000000030c0c7819 */ /* 0x000fe200000012ff */
[-C--:B------:R-:W-:Y:S01]  /*5df0*/  FMUL.FTZ R104, R95, R8.reuse ;  /* 0x000000085f687220 */ /* 0x080fe20000410000 */
[----:B------:R-:W-:Y:S01]  /*5e00*/  IADD3 R35, P6, R38, 0x1000, RZ ;  /* 0x0000100026237810 */ /* 0x000fe20007fde0ff */
[----:B------:R-:W-:Y:S01]  /*5e10*/  FMUL.FTZ R117, R102, R8 ;  /* 0x0000000866757220 */ /* 0x000fe20000410000 */
[----:B------:R-:W-:Y:S01]  /*5e20*/  LOP3.LUT R44, R12, R31, RZ, 0x3c, !PT ;  /* 0x0000001f0c2c7212 */ /* 0x000fe200078e3cff */
[----:B------:R-:W-:Y:S01]  /*5e30*/  IMAD.U32 R12, RZ, RZ, UR4 ;  /* 0x00000004ff0c7e24 */ /* 0x000fe2000f8e00ff */
[C---:B------:R-:W-:Y:S01]  /*5e40*/  IADD3 R47, P0, R4.reuse, 0x4060, RZ ;  /* 0x00004060042f7810 */ /* 0x040fe20007f1e0ff */
[----:B------:R-:W-:Y:S01]  /*5e50*/  UIADD3 UR4, UR10, 0x28860, URZ ;  /* 0x000288600a047890 */ /* 0x000fe2000fffe03f */
[----:B------:R-:W-:Y:S01]  /*5e60*/  LOP3.LUT R34, R35, 0x380, RZ, 0xc0, !PT ;  /* 0x0000038023227812 */ /* 0x000fe200078ec0ff */
[----:B--2---:R-:W-:Y:S01]  /*5e70*/  IMAD R96, R103, R96, UR41 ;  /* 0x0000002967607e24 */ /* 0x004fe2000f8e0260 */
[----:B------:R-:W-:Y:S01]  /*5e80*/  LOP3.LUT R9, R4, 0x380, RZ, 0xc0, !PT ;  /* 0x0000038004097812 */ /* 0x000fe200078ec0ff */
[----:B------:R-:W0:Y:S01]  /*5e90*/  @P1 LDC R110, c[0x0][0xbec] ;  /* 0x0002fb00ff6e1b82 */ /* 0x000e220000000800 */
[----:B------:R-:W-:Y:S01]  /*5ea0*/  LOP3.LUT R46, R47, 0x380, RZ, 0xc0, !PT ;  /* 0x000003802f2e7812 */ /* 0x000fe200078ec0ff */
[----:B------:R-:W-:Y:S01]  /*5eb0*/  UPRMT UR4, UR37, 0x654, UR4 ;  /* 0x0000065425047896 */ /* 0x000fe20008000004 */
[----:B------:R-:W-:Y:S01]  /*5ec0*/  SHF.R.U64 R34, R34, 0x3, RZ ;  /* 0x0000000322227819 */ /* 0x000fe200000012ff */
[-C--:B------:R-:W-:Y:S01]  /*5ed0*/  FMUL.FTZ R88, R115, R8.reuse ;  /* 0x0000000873587220 */ /* 0x080fe20000410000 */
[----:B------:R-:W-:Y:S01]  /*5ee0*/  SHF.R.U64 R9, R9, 0x3, RZ ;  /* 0x0000000309097819 */ /* 0x000fe200000012ff */
[-C--:B------:R-:W-:Y:S01]  /*5ef0*/  FMUL.FTZ R97, R114, R8.reuse ;  /* 0x0000000872617220 */ /* 0x080fe20000410000 */
[----:B------:R-:W-:Y:S01]  /*5f00*/  SHF.R.U64 R46, R46, 0x3, RZ ;  /* 0x000000032e2e7819 */ /* 0x000fe200000012ff */
[----:B------:R-:W1:Y:S01]  /*5f10*/  @P1 LDC R111, c[0x0][0xbf0] ;  /* 0x0002fc00ff6f1b82 */ /* 0x000e620000000800 */
[C---:B------:R-:W-:Y:S01]  /*5f20*/  IADD3 R29, P2, R4.reuse, 0x4020, RZ ;  /* 0x00004020041d7810 */ /* 0x040fe20007f5e0ff */
[-C--:B------:R-:W-:Y:S01]  /*5f30*/  FMUL.FTZ R90, R119, R8.reuse ;  /* 0x00000008775a7220 */ /* 0x080fe20000410000 */
[----:B------:R-:W-:Y:S01]  /*5f40*/  IADD3 R27, P3, R4, 0x4000, RZ ;  /* 0x00004000041b7810 */ /* 0x000fe20007f7e0ff */
[----:B------:R-:W-:Y:S01]  /*5f50*/  FMUL.FTZ R95, R118, R8 ;  /* 0x00000008765f7220 */ /* 0x000fe20000410000 */
[C---:B------:R-:W-:Y:S01]  /*5f60*/  IADD3 R25, P4, R4.reuse, 0x60, RZ ;  /* 0x0000006004197810 */ /* 0x040fe20007f9e0ff */
[--C-:B------:R-:W-:Y:S01]  /*5f70*/  IMAD.X R43, RZ, RZ, R5.reuse, P2 ;  /* 0x000000ffff2b7224 */ /* 0x100fe200010e0605 */
[----:B------:R-:W-:Y:S01]  /*5f80*/  IADD3 R21, P5, R4, 0x40, RZ ;  /* 0x0000004004157810 */ /* 0x000fe20007fbe0ff */
[----:B------:R-:W-:Y:S01]  /*5f90*/  IMAD.X R41, RZ, RZ, R5, P3 ;  /* 0x000000ffff297224 */ /* 0x000fe200018e0605 */
[----:B------:R-:W-:Y:S01]  /*5fa0*/  LOP3.LUT R34, R34, R35, RZ, 0x3c, !PT ;  /* 0x0000002322227212 */ /* 0x000fe200078e3cff */
[----:B------:R-:W-:Y:S01]  /*5fb0*/  IMAD.X R35, RZ, RZ, R39, P6 ;  /* 0x000000ffff237224 */ /* 0x000fe200030e0627 */
[----:B------:R-:W-:Y:S01]  /*5fc0*/  LOP3.LUT R4, R9, R4, RZ, 0x3c, !PT ;  /* 0x0000000409047212 */ /* 0x000fe200078e3cff */
[--C-:B------:R-:W-:Y:S01]  /*5fd0*/  IMAD.X R9, RZ, RZ, R5.reuse, P5 ;  /* 0x000000ffff097224 */ /* 0x100fe200028e0605 */
[----:B------:R-:W-:Y:S01]  /*5fe0*/  IADD3 R107, P6, R38, 0x7000, RZ ;  /* 0x00007000266b7810 */ /* 0x000fe20007fde0ff */
[----:B------:R-:W-:Y:S01]  /*5ff0*/  SYNCS.ARRIVE.TRANS64.RED.A1T0 RZ, [UR4], RZ ;  /* 0x000000ffffff79a7 */ /* 0x000fe20008100404 */
[----:B------:R-:W-:Y:S01]  /*6000*/  LOP3.LUT R46, R46, R47, RZ, 0x3c, !PT ;  /* 0x0000002f2e2e7212 */ /* 0x000fe200078e3cff */
[----:B------:R-:W-:Y:S01]  /*6010*/  IMAD.X R47, RZ, RZ, R5, P0 ;  /* 0x000000ffff2f7224 */ /* 0x000fe200000e0605 */
[-C--:B------:R-:W-:Y:S01]  /*6020*/  IADD3.X R11, RZ, R5.reuse, RZ, P4, !PT ;  /* 0x00000005ff0b7210 */ /* 0x080fe200027fe4ff */
[----:B------:R-:W-:Y:S01]  /*6030*/  FMUL.FTZ R80, R123, R8 ;  /* 0x000000087b507220 */ /* 0x000fe20000410000 */
[----:B------:R-:W-:Y:S01]  /*6040*/  MOV R106, R4 ;  /* 0x00000004006a7202 */ /* 0x000fe20000000f00 */
[-C--:B------:R-:W-:Y:S01]  /*6050*/  FMUL.FTZ R93, R122, R8.reuse ;  /* 0x000000087a5d7220 */ /* 0x080fe20000410000 */
[----:B------:R-:W-:Y:S01]  /*6060*/  LOP3.LUT R10, R29, 0x380, RZ, 0xc0, !PT ;  /* 0x000003801d0a7812 */ /* 0x000fe200078ec0ff */
[-C--:B------:R-:W-:Y:S01]  /*6070*/  FMUL.FTZ R79, R127, R8.reuse ;  /* 0x000000087f4f7220 */ /* 0x080fe20000410000 */
[----:B------:R-:W-:Y:S01]  /*6080*/  LOP3.LUT R5, R107, 0x380, RZ, 0xc0, !PT ;  /* 0x000003806b057812 */ /* 0x000fe200078ec0ff */
        /* <DEDUP_REMOVED lines=14> */
[----:B------:R-:W2:Y:S01]  /*6170*/  LDC.64 R102, c[0x0][0xb98] ;  /* 0x0002e600ff667b82 */ /* 0x000ea20000000a00 */
[----:B------:R-:W-:Y:S01]  /*6180*/  LOP3.LUT R8, R27, 0x380, RZ, 0xc0, !PT ;  /* 0x000003801b087812 */ /* 0x000fe200078ec0ff */
[----:B------:R-:W-:Y:S01]  /*6190*/  USHF.R.S32.HI UR11, URZ, 0x1f, UR7 ;  /* 0x0000001f3f0b7899 */ /* 0x000fe20008011407 */
[----:B------:R-:W-:Y:S01]  /*61a0*/  SHF.R.U64 R10, R10, 0x3, RZ ;  /* 0x000000030a0a7819 */ /* 0x000fe200000012ff */
[----:B------:R-:W-:Y:S01]  /*61b0*/  USHF.R.S32.HI UR10, URZ, 0x1f, UR40 ;  /* 0x0000001f3f0a7899 */ /* 0x000fe20008011428 */
[----:B------:R-:W-:Y:S01]  /*61c0*/  SHF.R.U64 R20, R5, 0x3, RZ ;  /* 0x0000000305147819 */ /* 0x000fe200000012ff */
[----:B------:R-:W-:Y:S01]  /*61d0*/  UIMAD UR6, UR11, UR8, URZ ;  /* 0x000000080b0672a4 */ /* 0x000fe2000f8e023f */
[----:B------:R-:W-:Y:S01]  /*61e0*/  SHF.R.U64 R8, R8, 0x3, RZ ;  /* 0x0000000308087819 */ /* 0x000fe200000012ff */
[----:B------:R-:W-:Y:S01]  /*61f0*/  FMUL.FTZ R67, R112, R61 ;  /* 0x0000003d70437220 */ /* 0x000fe20000410000 */
[----:B------:R-:W-:Y:S01]  /*6200*/  LOP3.LUT R42, R10, R29, RZ, 0x3c, !PT ;  /* 0x0000001d0a2a7212 */ /* 0x000fe200078e3cff */
[----:B------:R-:W-:Y:S01]  /*6210*/  UIMAD UR6, UR7, UR9, UR6 ;  /* 0x00000009070672a4 */ /* 0x000fe2000f8e0206 */
[----:B------:R-:W-:Y:S01]  /*6220*/  LOP3.LUT R20, R20, R107, RZ, 0x3c, !PT ;  /* 0x0000006b14147212 */ /* 0x000fe200078e3cff */
[----:B------:R-:W-:Y:S01]  /*6230*/  IMAD R107, R96, 0x80, R16 ;  /* 0x00000080606b7824 */ /* 0x000fe200078e0210 */
[----:B------:R-:W-:Y:S01]  /*6240*/  LOP3.LUT R10, R25, 0x380, RZ, 0xc0, !PT ;  /* 0x00000380190a7812 */ /* 0x000fe200078ec0ff */
[----:B------:R-:W-:Y:S01]  /*6250*/  UIADD3 UR6, UR5, UR6, URZ ;  /* 0x0000000605067290 */ /* 0x000fe2000fffe03f */
[----:B------:R-:W-:Y:S01]  /*6260*/  LOP3.LUT R40, R8, R27, RZ, 0x3c, !PT ;  /* 0x0000001b08287212 */ /* 0x000fe200078e3cff */
[----:B------:R-:W-:Y:S01]  /*6270*/  FMUL.FTZ R65, R116, R61 ;  /* 0x0000003d74417220 */ /* 0x000fe20000410000 */
[----:B------:R-:W-:Y:S01]  /*6280*/  MOV R77, R46 ;  /* 0x0000002e004d7202 */ /* 0x000fe20000000f00 */
[----:B0-----:R-:W-:Y:S01]  /*6290*/  @P1 IMAD.HI.U32 R46, R107, R110, RZ ;  /* 0x0000006e6b2e1227 */ /* 0x001fe200078e00ff */
[----:B------:R-:W-:-:S03]  /*62a0*/  LOP3.LUT R8, R13, 0x380, RZ, 0xc0, !PT ;  /* 0x000003800d087812 */ /* 0x000fc600078ec0ff */
[-C--:B------:R-:W-:Y:S01]  /*62b0*/  FMUL.FTZ R60, R121, R61.reuse ;  /* 0x0000003d793c7220 */ /* 0x080fe20000410000 */
[----:B------:R-:W-:Y:S01]  /*62c0*/  SHF.R.U64 R10, R10, 0x3, RZ ;  /* 0x000000030a0a7819 */ /* 0x000fe200000012ff */
[----:B------:R-:W-:Y:S01]  /*62d0*/  IMAD.MOV.U32 R47, RZ, RZ, R107 ;  /* 0x000000ffff2f7224 */ /* 0x000fe200078e006b */
[----:B------:R-:W-:Y:S01]  /*62e0*/  SHF.R.U64 R8, R8, 0x3, RZ ;  /* 0x0000000308087819 */ /* 0x000fe200000012ff */
[----:B------:R-:W-:Y:S01]  /*62f0*/  FMUL.FTZ R63, R120, R61 ;  /* 0x0000003d783f7220 */ /* 0x000fe20000410000 */
[----:B------:R-:W-:Y:S01]  /*6300*/  LOP3.LUT R10, R10, R25, RZ, 0x3c, !PT ;  /* 0x000000190a0a7212 */ /* 0x000fe200078e3cff */
[-C--:B------:R-:W-:Y:S01]  /*6310*/  FMUL.FTZ R51, R125, R61.reuse ;  /* 0x0000003d7d337220 */ /* 0x080fe20000410000 */
[----:B------:R-:W-:Y:S01]  /*6320*/  IADD3 R25, P0, R38, 0x6000, RZ ;  /* 0x0000600026197810 */ /* 0x000fe20007f1e0ff */
[----:B------:R-:W-:Y:S01]  /*6330*/  FMUL.FTZ R58, R124, R61 ;  /* 0x0000003d7c3a7220 */ /* 0x000fe20000410000 */
[----:B-1----:R-:W-:Y:S01]  /*6340*/  @P1 SHF.R.U32.HI R47, RZ, R111, R46 ;  /* 0x0000006fff2f1219 */ /* 0x002fe2000001162e */
[----:B------:R-:W-:Y:S01]  /*6350*/  FMUL.FTZ R52, R129, R61 ;  /* 0x0000003d81347220 */ /* 0x000fe20000410000 */
[----:B------:R-:W-:Y:S01]  /*6360*/  F2FP.BF16.F32.PACK_AB R6, R6, R7 ;  /* 0x000000070606723e */ /* 0x000fe200000010ff */
[----:B------:R-:W-:Y:S01]  /*6370*/  FMUL.FTZ R57, R128, R61 ;  /* 0x0000003d80397220 */ /* 0x000fe20000410000 */
[----:B------:R-:W-:Y:S01]  /*6380*/  F2FP.BF16.F32.PACK_AB R5, R100, R105 ;  /* 0x000000696405723e */ /* 0x000fe200000010ff */
[----:B------:R-:W-:Y:S01]  /*6390*/  FMUL.FTZ R49, R133, R61 ;  /* 0x0000003d85317220 */ /* 0x000fe20000410000 */
[----:B------:R-:W-:Y:S01]  /*63a0*/  F2FP.BF16.F32.PACK_AB R7, R104, R109 ;  /* 0x0000006d6807723e */ /* 0x000fe200000010ff */
[----:B------:R-:W-:Y:S01]  /*63b0*/  BAR.SYNC.DEFER_BLOCKING 0x1, 0x100 ;  /* 0x0044000000007b1d */ /* 0x000fe20000010000 */
[----:B------:R-:W-:Y:S01]  /*63c0*/  LOP3.LUT R14, R8, R13, RZ, 0x3c, !PT ;  /* 0x0000000d080e7212 */ /* 0x000fe200078e3cff */
[----:B------:R-:W-:Y:S01]  /*63d0*/  IMAD.U32 R13, RZ, RZ, UR5 ;  /* 0x00000005ff0d7e24 */ /* 0x000fe2000f8e00ff */
[----:B------:R-:W-:Y:S01]  /*63e0*/  LOP3.LUT R24, R25, 0x380, RZ, 0xc0, !PT ;  /* 0x0000038019187812 */ /* 0x000fe200078ec0ff */
[----:B------:R-:W-:Y:S01]  /*63f0*/  IMAD.U32 R13, RZ, RZ, UR6 ;  /* 0x00000006ff0d7e24 */ /* 0x000fe2000f8e00ff */
[----:B------:R-:W-:Y:S01]  /*6400*/  MOV R105, R40 ;  /* 0x0000002800697202 */ /* 0x000fe20000000f00 */
[----:B------:R-:W-:Y:S01]  /*6410*/  IMAD.MOV R40, RZ, RZ, -R47 ;  /* 0x000000ffff287224 */ /* 0x000fe200078e0a2f */
[----:B------:R-:W-:Y:S01]  /*6420*/  SHF.R.U64 R24, R24, 0x3, RZ ;  /* 0x0000000318187819 */ /* 0x000fe200000012ff */
[----:B--2---:R-:W-:Y:S01]  /*6430*/  IMAD.WIDE.U32 R12, R102, UR40, R12 ;  /* 0x00000028660c7c25 */ /* 0x004fe2000f8e000c */
[----:B------:R-:W-:Y:S01]  /*6440*/  IADD3 R29, P3, R38, 0x4000, RZ ;  /* 0x00004000261d7810 */ /* 0x000fe20007f7e0ff */
[----:B------:R-:W-:Y:S01]  /*6450*/  ULDC.64 UR4, c[0x0][0xb88] ;  /* 0x0002e20000047ab9 */ /* 0x000fe20000000a00 */
[----:B------:R-:W-:Y:S01]  /*6460*/  LOP3.LUT R24, R24, R25, RZ, 0x3c, !PT ;  /* 0x0000001918187212 */ /* 0x000fe200078e3cff */
[----:B------:R-:W-:Y:S01]  /*6470*/  IMAD.X R25, RZ, RZ, R39, P0 ;  /* 0x000000ffff197224 */ /* 0x000fe200000e0627 */
[----:B------:R-:W-:Y:S01]  /*6480*/  SHF.R.S32.HI R41, RZ, 0x1f, R47 ;  /* 0x0000001fff297819 */ /* 0x000fe2000001142f */
[----:B------:R-:W-:Y:S01]  /*6490*/  ULDC UR6, c[0x0][0xa88] ;  /* 0x0002a20000067ab9 */ /* 0x000fe20000000800 */
[----:B------:R-:W-:Y:S01]  /*64a0*/  IADD3 R12, P0, R47, R12, RZ ;  /* 0x0000000c2f0c7210 */ /* 0x000fe20007f1e0ff */
[-C--:B------:R-:W-:Y:S01]  /*64b0*/  FMUL.FTZ R56, R132, R61.reuse ;  /* 0x0000003d84387220 */ /* 0x080fe20000410000 */
[----:B------:R-:W-:Y:S01]  /*64c0*/  LOP3.LUT R8, R21, 0x380, RZ, 0xc0, !PT ;  /* 0x0000038015087812 */ /* 0x000fe200078ec0ff */
[-C--:B------:R-:W-:Y:S01]  /*64d0*/  FMUL.FTZ R50, R137, R61.reuse ;  /* 0x0000003d89327220 */ /* 0x080fe20000410000 */
[----:B------:R-:W-:Y:S01]  /*64e0*/  IADD3 R27, P2, R38, 0x5000, RZ ;  /* 0x00005000261b7810 */ /* 0x000fe20007f5e0ff */
[-C--:B------:R-:W-:Y:S01]  /*64f0*/  FMUL.FTZ R55, R136, R61.reuse ;  /* 0x0000003d88377220 */ /* 0x080fe20000410000 */
[----:B------:R-:W-:Y:S01]  /*6500*/  LOP3.LUT R28, R29, 0x380, RZ, 0xc0, !PT ;  /* 0x000003801d1c7812 */ /* 0x000fe200078ec0ff */
[-C--:B------:R-:W-:Y:S01]  /*6510*/  FMUL.FTZ R3, R141, R61.reuse ;  /* 0x0000003d8d037220 */ /* 0x080fe20000410000 */
[----:B------:R-:W-:Y:S01]  /*6520*/  SHF.R.U64 R8, R8, 0x3, RZ ;  /* 0x0000000308087819 */ /* 0x000fe200000012ff */
[----:B------:R0:W-:Y:S01]  /*6530*/  STSM.16.M88.4 [R106], R4 ;  /* 0x000000046a007844 */ /* 0x0001e20000000200 */
[----:B------:R-:W-:Y:S01]  /*6540*/  LOP3.LUT R26, R27, 0x380, RZ, 0xc0, !PT ;  /* 0x000003801b1a7812 */ /* 0x000fe200078ec0ff */
[----:B------:R-:W-:Y:S01]  /*6550*/  FMUL.FTZ R54, R140, R61 ;  /* 0x0000003d8c367220 */ /* 0x000fe20000410000 */
[----:B------:R-:W-:Y:S01]  /*6560*/  MOV R15, R14 ;  /* 0x0000000e000f7202 */ /* 0x000fe20000000f00 */
[-C--:B------:R-:W-:Y:S01]  /*6570*/  FMUL.FTZ R48, R145, R61.reuse ;  /* 0x0000003d91307220 */ /* 0x080fe20000410000 */
[----:B------:R-:W-:Y:S01]  /*6580*/  SHF.R.U64 R28, R28, 0x3, RZ ;  /* 0x000000031c1c7819 */ /* 0x000fe200000012ff */
[----:B------:R-:W-:Y:S01]  /*6590*/  FMUL.FTZ R53, R144, R61 ;  /* 0x0000003d90357220 */ /* 0x000fe20000410000 */
[----:B------:R-:W-:Y:S01]  /*65a0*/  MOV R104, R42 ;  /* 0x0000002a00687202 */ /* 0x000fe20000000f00 */
[----:B------:R-:W-:Y:S01]  /*65b0*/  IMAD R43, R96, 0x80, R19 ;  /* 0x00000080602b7824 */ /* 0x000fe200078e0213 */
[----:B------:R-:W-:Y:S01]  /*65c0*/  LOP3.LUT R8, R8, R21, RZ, 0x3c, !PT ;  /* 0x0000001508087212 */ /* 0x000fe200078e3cff */
[-C--:B------:R-:W-:Y:S01]  /*65d0*/  FMUL.FTZ R0, R149, R61.reuse ;  /* 0x0000003d95007220 */ /* 0x080fe20000410000 */
[----:B------:R-:W-:Y:S01]  /*65e0*/  SHF.R.U64 R26, R26, 0x3, RZ ;  /* 0x000000031a1a7819 */ /* 0x000fe200000012ff */
[----:B------:R-:W-:Y:S01]  /*65f0*/  FMUL.FTZ R61, R148, R61 ;  /* 0x0000003d943d7220 */ /* 0x000fe20000410000 */
[----:B------:R-:W-:Y:S01]  /*6600*/  LOP3.LUT R28, R28, R29, RZ, 0x3c, !PT ;  /* 0x0000001d1c1c7212 */ /* 0x000fe200078e3cff */
[----:B------:R-:W-:Y:S01]  /*6610*/  IMAD.X R29, RZ, RZ, R39, P3 ;  /* 0x000000ffff1d7224 */ /* 0x000fe200018e0627 */
[----:B------:R-:W-:Y:S01]  /*6620*/  MOV R14, R8 ;  /* 0x00000008000e7202 */ /* 0x000fe20000000f00 */
[----:B0-----:R-:W-:Y:S01]  /*6630*/  IMAD R4, R102, UR10, RZ ;  /* 0x0000000a66047c24 */ /* 0x001fe2000f8e02ff */
[----:B------:R-:W-:Y:S01]  /*6640*/  MOV R106, R10 ;  /* 0x0000000a006a7202 */ /* 0x000fe20000000f00 */
[----:B------:R-:W-:Y:S01]  /*6650*/  IMAD R11, R59, R40, R107 ;  /* 0x000000283b0b7224 */ /* 0x000fe200078e026b */
[----:B------:R-:W-:Y:S01]  /*6660*/  F2FP.BF16.F32.PACK_AB R5, R108, R113 ;  /* 0x000000716c05723e */ /* 0x000fe200000010ff */
[----:B------:R-:W-:Y:S01]  /*6670*/  IMAD R103, R103, UR40, R4 ;  /* 0x0000002867677c24 */ /* 0x000fe2000f8e0204 */
[----:B------:R-:W-:Y:S01]  /*6680*/  F2FP.BF16.F32.PACK_AB R4, R72, R75 ;  /* 0x0000004b4804723e */ /* 0x000fe200000010ff */
[----:B------:R-:W-:Y:S01]  /*6690*/  IMAD R72, R59, UR6, RZ ;  /* 0x000000063b487c24 */ /* 0x000fe2000f8e02ff */
[----:B------:R-:W-:Y:S01]  /*66a0*/  SHF.R.S32.HI R10, RZ, 0x1f, R11 ;  /* 0x0000001fff0a7819 */ /* 0x000fe2000001140b */
[----:B------:R-:W-:Y:S01]  /*66b0*/  ULDC.64 UR8, c[0x0][0xae8] ;  /* 0x0002ba0000087ab9 */ /* 0x000fe20000000a00 */
[----:B------:R-:W-:-:S02]  /*66c0*/  IADD3.X R13, R41, R13, R103, P0, !PT ;  /* 0x0000000d290d7210 */ /* 0x000fc400007fe467 */
[----:B------:R-:W-:Y:S01]  /*66d0*/  F2FP.BF16.F32.PACK_AB R6, R70, R73 ;  /* 0x000000494606723e */ /* 0x000fe200000010ff */
[----:B------:R-:W-:Y:S01]  /*66e0*/  IMAD R10, R10, UR4, RZ ;  /* 0x000000040a0a7c24 */ /* 0x000fe2000f8e02ff */
[----:B------:R-:W-:Y:S01]  /*66f0*/  F2FP.BF16.F32.PACK_AB R7, R98, R117 ;  /* 0x000000756207723e */ /* 0x000fe200000010ff */
[C---:B------:R-:W-:Y:S01]  /*6700*/  IMAD.WIDE.U32 R12, R11.reuse, UR4, R12 ;  /* 0x000000040b0c7c25 */ /* 0x040fe2000f8e000c */
[----:B------:R-:W-:Y:S02]  /*6710*/  LOP3.LUT P0, RZ, R154, 0x3, RZ, 0xc0, !PT ;  /* 0x000000039aff7812 */ /* 0x000fe4000780c0ff */
[----:B------:R-:W-:Y:S01]  /*6720*/  F2FP.BF16.F32.PACK_AB R8, R66, R71 ;  /* 0x000000474208723e */ /* 0x000fe200000010ff */
[----:B------:R-:W-:Y:S01]  /*6730*/  IMAD R41, R11, UR5, R10 ;  /* 0x000000050b297c24 */ /* 0x000fe2000f8e020a */
[----:B------:R0:W-:Y:S01]  /*6740*/  STSM.16.M88.4 [R15], R4 ;  /* 0x000000040f007844 */ /* 0x0001e20000000200 */
[----:B------:R-:W-:Y:S01]  /*6750*/  ULDC.64 UR4, c[0x0][0xb50] ;  /* 0x0002d40000047ab9 */ /* 0x000fe20000000a00 */
[----:B------:R-:W-:-:S02]  /*6760*/  F2FP.BF16.F32.PACK_AB R9, R94, R101 ;  /* 0x000000655e09723e */ /* 0x000fc400000010ff */
[----:B------:R-:W-:Y:S02]  /*6770*/  F2FP.BF16.F32.PACK_AB R10, R68, R69 ;  /* 0x00000045440a723e */ /* 0x000fe400000010ff */
[----:B------:R-:W-:Y:S02]  /*6780*/  F2FP.BF16.F32.PACK_AB R11, R92, R99 ;  /* 0x000000635c0b723e */ /* 0x000fe400000010ff */
[----:B------:R-:W-:Y:S02]  /*6790*/  LEA R40, P3, R12, UR4, 0x2 ;  /* 0x000000040c287c11 */ /* 0x000fe4000f8610ff */
[----:B------:R-:W-:Y:S01]  /*67a0*/  LOP3.LUT R26, R26, R27, RZ, 0x3c, !PT ;  /* 0x0000001b1a1a7212 */ /* 0x000fe200078e3cff */
[----:B------:R-:W-:Y:S01]  /*67b0*/  IMAD.X R27, RZ, RZ, R39, P2 ;  /* 0x000000ffff1b7224 */ /* 0x000fe200010e0627 */
[----:B------:R-:W-:Y:S01]  /*67c0*/  ISETP.GE.OR P2, PT, R43, R72, P0 ;  /* 0x000000482b00720c */ /* 0x000fe20000746670 */
[----:B------:R1:W-:Y:S01]  /*67d0*/  STSM.16.M88.4 [R14], R8 ;  /* 0x000000080e007844 */ /* 0x0003e20000000200 */
[----:B------:R-:W-:Y:S01]  /*67e0*/  F2FP.BF16.F32.PACK_AB R71, R81, R84 ;  /* 0x000000545147723e */ /* 0x000fe200000010ff */
[----:B0-----:R-:W-:Y:S01]  /*67f0*/  VIADD R5, R43, 0x8 ;  /* 0x000000082b057836 */ /* 0x001fe20000000000 */
[----:B------:R-:W-:Y:S01]  /*6800*/  IADD3 R7, R13, R41, RZ ;  /* 0x000000290d077210 */ /* 0x000fe20007ffe0ff */
[----:B------:R-:W-:Y:S01]  /*6810*/  SHFL.IDX PT, R66, R40, 0x1, 0x1c1f ;  /* 0x003c1f0028427f89 */ /* 0x000fe200000e0000 */
[----:B------:R-:W-:-:S02]  /*6820*/  F2FP.BF16.F32.PACK_AB R4, R62, R67 ;  /* 0x000000433e04723e */ /* 0x000fc400000010ff */
[----:B------:R-:W-:Y:S02]  /*6830*/  ISETP.GE.OR P0, PT, R5, R72, P0 ;  /* 0x000000480500720c */ /* 0x000fe40000706670 */
[----:B------:R-:W-:Y:S02]  /*6840*/  LEA.HI.X R41, R12, UR5, R7, 0x2, P3 ;  /* 0x000000050c297c11 */ /* 0x000fe400098f1407 */
[----:B------:R-:W-:Y:S02]  /*6850*/  F2FP.BF16.F32.PACK_AB R5, R88, R97 ;  /* 0x000000615805723e */ /* 0x000fe400000010ff */
[----:B------:R-:W-:Y:S01]  /*6860*/  F2FP.BF16.F32.PACK_AB R6, R64, R65 ;  /* 0x000000414006723e */ /* 0x000fe200000010ff */
[----:B------:R-:W-:Y:S01]  /*6870*/  SHFL.IDX PT, R67, R41, 0x1, 0x1c1f ;  /* 0x003c1f0029437f89 */ /* 0x000fe200000e0000 */
[----:B------:R-:W-:Y:S02]  /*6880*/  F2FP.BF16.F32.PACK_AB R7, R90, R95 ;  /* 0x0000005f5a07723e */ /* 0x000fe400000010ff */
[----:B------:R-:W-:Y:S01]  /*6890*/  F2FP.BF16.F32.PACK_AB R12, R60, R63 ;  /* 0x0000003f3c0c723e */ /* 0x000fe200000010ff */
[----:B------:R-:W-:Y:S01]  /*68a0*/  SHFL.IDX PT, R64, R40, RZ, 0x1c1f ;  /* 0x001c1fff28407589 */ /* 0x000fe200000e0000 */
[----:B------:R-:W-:-:S02]  /*68b0*/  F2FP.BF16.F32.PACK_AB R13, R80, R93 ;  /* 0x0000005d500d723e */ /* 0x000fc400000010ff */
[----:B-1----:R-:W-:Y:S01]  /*68c0*/  F2FP.BF16.F32.PACK_AB R14, R51, R58 ;  /* 0x0000003a330e723e */ /* 0x002fe200000010ff */
[----:B------:R-:W-:Y:S01]  /*68d0*/  STSM.16.M88.4 [R106], R4 ;  /* 0x000000046a007844 */ /* 0x000fe20000000200 */
[----:B------:R-:W-:Y:S02]  /*68e0*/  F2FP.BF16.F32.PACK_AB R15, R79, R86 ;  /* 0x000000564f0f723e */ /* 0x000fe400000010ff */
[----:B------:R-:W-:Y:S01]  /*68f0*/  F2FP.BF16.F32.PACK_AB R8, R52, R57 ;  /* 0x000000393408723e */ /* 0x000fe200000010ff */
[----:B------:R-:W0:Y:S01]  /*6900*/  SHFL.IDX PT, R65, R41, RZ, 0x1c1f ;  /* 0x001c1fff29417589 */ /* 0x000e2200000e0000 */
[----:B------:R-:W-:Y:S01]  /*6910*/  F2FP.BF16.F32.PACK_AB R9, R76, R91 ;  /* 0x0000005b4c09723e */ /* 0x000fe200000010ff */
[----:B------:R-:W1:Y:S01]  /*6920*/  @P1 LDC R57, c[0x0][0xbec] ;  /* 0x0002fb00ff391b82 */ /* 0x000e620000000800 */
[----:B------:R-:W-:Y:S01]  /*6930*/  F2FP.BF16.F32.PACK_AB R10, R49, R56 ;  /* 0x00000038310a723e */ /* 0x000fe200000010ff */
[----:B------:R-:W-:Y:S01]  /*6940*/  STSM.16.M88.4 [R105], R12 ;  /* 0x0000000c69007844 */ /* 0x000fe20000000200 */
[----:B------:R-:W-:-:S02]  /*6950*/  F2FP.BF16.F32.PACK_AB R11, R78, R89 ;  /* 0x000000594e0b723e */ /* 0x000fc400000010ff */
[----:B------:R-:W-:Y:S02]  /*6960*/  MOV R100, R44 ;  /* 0x0000002c00647202 */ /* 0x000fe40000000f00 */
[----:B------:R-:W-:Y:S01]  /*6970*/  F2FP.BF16.F32.PACK_AB R68, R50, R55 ;  /* 0x000000373244723e */ /* 0x000fe200000010ff */
[----:B------:R-:W-:Y:S01]  /*6980*/  STSM.16.M88.4 [R104], R8 ;  /* 0x0000000868007844 */ /* 0x000fe20000000200 */
[----:B------:R-:W-:Y:S02]  /*6990*/  F2FP.BF16.F32.PACK_AB R69, R74, R87 ;  /* 0x000000574a45723e */ /* 0x000fe400000010ff */
[----:B------:R-:W-:Y:S02]  /*69a0*/  F2FP.BF16.F32.PACK_AB R70, R3, R54 ;  /* 0x000000360346723e */ /* 0x000fe400000010ff */
[----:B------:R-:W-:Y:S02]  /*69b0*/  F2FP.BF16.F32.PACK_AB R81, R82, R85 ;  /* 0x000000555251723e */ /* 0x000fe400000010ff */
[----:B------:R-:W-:Y:S01]  /*69c0*/  F2FP.BF16.F32.PACK_AB R80, R48, R53 ;  /* 0x000000353050723e */ /* 0x000fe200000010ff */
[----:B------:R-:W-:Y:S01]  /*69d0*/  STSM.16.M88.4 [R100], R68 ;  /* 0x0000004464007844 */ /* 0x000fe20000000200 */
[----:B------:R-:W-:-:S02]  /*69e0*/  F2FP.BF16.F32.PACK_AB R82, R0, R61 ;  /* 0x0000003d0052723e */ /* 0x000fc400000010ff */
[----:B------:R-:W-:Y:S02]  /*69f0*/  F2FP.BF16.F32.PACK_AB R83, R83, R150 ;  /* 0x000000965353723e */ /* 0x000fe400000010ff */
[C---:B------:R-:W-:Y:S02]  /*6a00*/  LOP3.LUT R21, R38.reuse, 0x380, RZ, 0xc0, !PT ;  /* 0x0000038026157812 */ /* 0x040fe400078ec0ff */
[C---:B------:R-:W-:Y:S01]  /*6a10*/  IADD3 R33, P5, R38.reuse, 0x2000, RZ ;  /* 0x0000200026217810 */ /* 0x040fe20007fbe0ff */
[----:B------:R-:W-:Y:S01]  /*6a20*/  STSM.16.M88.4 [R77], R80 ;  /* 0x000000504d007844 */ /* 0x000fe20000000200 */
[----:B------:R-:W-:Y:S01]  /*6a30*/  IMAD R3, R153, 0x20, R17 ;  /* 0x0000002099037824 */ /* 0x000fe200078e0211 */
[----:B------:R-:W-:Y:S01]  /*6a40*/  SHF.R.U64 R21, R21, 0x3, RZ ;  /* 0x0000000315157819 */ /* 0x000fe200000012ff */
[----:B------:R-:W-:Y:S01]  /*6a50*/  BAR.SYNC.DEFER_BLOCKING 0x1, 0x100 ;  /* 0x0044000000007b1d */ /* 0x000fe20000010000 */
[----:B------:R-:W-:Y:S01]  /*6a60*/  IADD3 R31, P4, R38, 0x3000, RZ ;  /* 0x00003000261f7810 */ /* 0x000fe20007f9e0ff */
[----:B------:R-:W-:Y:S01]  /*6a70*/  UIMAD UR6, UR11, UR8, URZ ;  /* 0x000000080b0672a4 */ /* 0x000fe2000f8e023f */
[----:B------:R-:W-:Y:S01]  /*6a80*/  LOP3.LUT R38, R21, R38, RZ, 0x3c, !PT ;  /* 0x0000002615267212 */ /* 0x000fe200078e3cff */
[----:B------:R-:W-:Y:S01]  /*6a90*/  IMAD.X R21, RZ, RZ, R39, P6 ;  /* 0x000000ffff157224 */ /* 0x000fe200030e0627 */
[----:B------:R-:W-:Y:S01]  /*6aa0*/  UIMAD.WIDE.U32 UR4, UR7, UR8, URZ ;  /* 0x00000008070472a5 */ /* 0x000fe2000f8e003f */
[----:B------:R-:W-:Y:S01]  /*6ab0*/  LOP3.LUT R32, R33, 0x380, RZ, 0xc0, !PT ;  /* 0x0000038021207812 */ /* 0x000fe200078ec0ff */
[----:B0-----:R0:W-:Y:S01]  /*6ac0*/  @!P2 ST.E desc[UR48][R64.64], R37 ;  /* 0x000000254000a985 */ /* 0x0011e2000c101930 */
[----:B------:R-:W-:Y:S01]  /*6ad0*/  UIMAD UR6, UR7, UR9, UR6 ;  /* 0x00000009070672a4 */ /* 0x000fe2000f8e0206 */
[----:B------:R-:W-:-:S02]  /*6ae0*/  LOP3.LUT R30, R31, 0x380, RZ, 0xc0, !PT ;  /* 0x000003801f1e7812 */ /* 0x000fc400078ec0ff */
[----:B------:R2:W-:Y:S01]  /*6af0*/  @!P0 ST.E desc[UR48][R66.64], R36 ;  /* 0x0000002442008985 */ /* 0x0005e2000c101930 */
[----:B------:R-:W-:Y:S01]  /*6b00*/  ULDC.64 UR8, c[0x0][0xaf0] ;  /* 0x0002bc0000087ab9 */ /* 0x000fe20000000a00 */
[----:B------:R-:W-:Y:S02]  /*6b10*/  SHF.R.U64 R32, R32, 0x3, RZ ;  /* 0x0000000320207819 */ /* 0x000fe400000012ff */
[----:B------:R3:W5:Y:S01]  /*6b20*/  LD.E.128 R44, desc[UR48][R34.64] ;  /* 0x00000030222c7980 */ /* 0x000762000c101d00 */
[----:B0-----:R-:W0:Y:S03]  /*6b30*/  @P1 LDC R37, c[0x0][0xbf0] ;  /* 0x0002fc00ff251b82 */ /* 0x001e260000000800 */
[----:B------:R4:W5:Y:S01]  /*6b40*/  LD.E.128 R52, desc[UR48][R28.64] ;  /* 0x000000301c347980 */ /* 0x000962000c101d00 */
[----:B------:R-:W-:Y:S01]  /*6b50*/  UIADD3 UR5, UR5, UR6, URZ ;  /* 0x0000000605057290 */ /* 0x000fe2000fffe03f */
[----:B------:R-:W-:-:S02]  /*6b60*/  SHF.R.U64 R30, R30, 0x3, RZ ;  /* 0x000000031e1e7819 */ /* 0x000fc400000012ff */
[----:B------:R2:W5:Y:S01]  /*6b70*/  LD.E.128 R8, desc[UR48][R20.64] ;  /* 0x0000003014087980 */ /* 0x000562000c101d00 */
[----:B------:R-:W-:Y:S01]  /*6b80*/  LOP3.LUT R32, R32, R33, RZ, 0x3c, !PT ;  /* 0x0000002120207212 */ /* 0x000fe200078e3cff */
[----:B---3--:R-:W3:Y:S02]  /*6b90*/  LDC.64 R34, c[0x0][0xae0] ;  /* 0x0002b800ff227b82 */ /* 0x008ee40000000a00 */
[----:B------:R-:W5:Y:S01]  /*6ba0*/  LD.E.128 R48, desc[UR48][R38.64] ;  /* 0x0000003026307980 */ /* 0x000f62000c101d00 */
[----:B----4-:R-:W-:Y:S01]  /*6bb0*/  IMAD R28, R96, 0x80, R3 ;  /* 0x00000080601c7824 */ /* 0x010fe200078e0203 */
[----:B------:R-:W-:Y:S01]  /*6bc0*/  UIMAD UR6, UR10, UR8, URZ ;  /* 0x000000080a0672a4 */ /* 0x000fe2000f8e023f */
[----:B------:R-:W-:Y:S01]  /*6bd0*/  LOP3.LUT R30, R30, R31, RZ, 0x3c, !PT ;  /* 0x0000001f1e1e7212 */ /* 0x000fe200078e3cff */
[----:B------:R-:W-:Y:S01]  /*6be0*/  UIMAD.WIDE.U32 UR4, UR40, UR8, UR4 ;  /* 0x00000008280472a5 */ /* 0x000fe2000f8e0004 */
[----:B-1----:R-:W-:Y:S01]  /*6bf0*/  @P1 IMAD.HI.U32 R0, R28, R57, RZ ;  /* 0x000000391c001227 */ /* 0x002fe200078e00ff */
[----:B------:R-:W-:Y:S01]  /*6c00*/  IADD3.X R33, RZ, R39, RZ, P5, !PT ;  /* 0x00000027ff217210 */ /* 0x000fe20002ffe4ff */
[----:B------:R-:W5:Y:S02]  /*6c10*/  LD.E.128 R60, desc[UR48][R26.64] ;  /* 0x000000301a3c7980 */ /* 0x000f64000c101d00 */
[----:B--2---:R-:W-:Y:S01]  /*6c20*/  IMAD.MOV.U32 R20, RZ, RZ, R28 ;  /* 0x000000ffff147224 */ /* 0x004fe200078e001c */
[----:B------:R-:W-:Y:S01]  /*6c30*/  UIMAD UR6, UR40, UR9, UR6 ;  /* 0x00000009280672a4 */ /* 0x000fe2000f8e0206 */
[----:B------:R-:W-:Y:S01]  /*6c40*/  IMAD.X R31, RZ, RZ, R39, P4 ;  /* 0x000000ffff1f7224 */ /* 0x000fe200020e0627 */
[----:B------:R-:W5:Y:S01]  /*6c50*/  LD.E.128 R40, desc[UR48][R32.64] ;  /* 0x0000003020287980 */ /* 0x000f62000c101d00 */
[----:B0-----:R-:W-:Y:S01]  /*6c60*/  @P1 SHF.R.U32.HI R20, RZ, R37, R0 ;  /* 0x00000025ff141219 */ /* 0x001fe20000011600 */
[----:B------:R-:W-:-:S02]  /*6c70*/  UIADD3 UR5, UR5, UR6, URZ ;  /* 0x0000000605057290 */ /* 0x000fc4000fffe03f */
[----:B------:R-:W5:Y:S01]  /*6c80*/  LD.E.128 R4, desc[UR48][R30.64] ;  /* 0x000000301e047980 */ /* 0x000f62000c101d00 */
[--C-:B------:R-:W-:Y:S01]  /*6c90*/  SHF.R.S32.HI R3, RZ, 0x1f, R20.reuse ;  /* 0x0000001fff037819 */ /* 0x100fe20000011414 */
[----:B------:R-:W-:Y:S02]  /*6ca0*/  IMAD.MOV R0, RZ, RZ, -R20 ;  /* 0x000000ffff007224 */ /* 0x000fe400078e0a14 */
[----:B------:R0:W5:Y:S01]  /*6cb0*/  LD.E.128 R12, desc[UR48][R24.64] ;  /* 0x00000030180c7980 */ /* 0x000162000c101d00 */
[----:B------:R-:W-:Y:S01]  /*6cc0*/  ULDC.64 UR6, c[0x0][0xad8] ;  /* 0x0002b60000067ab9 */ /* 0x000fe20000000a00 */
[----:B------:R-:W-:Y:S01]  /*6cd0*/  IMAD R59, R59, R0, R28 ;  /* 0x000000003b3b7224 */ /* 0x000fe200078e021c */
[----:B------:R-:W-:Y:S01]  /*6ce0*/  @!PT LDS RZ, [RZ] ;  /* 0x00000000fffff984 */ /* 0x000fe20000000800 */
[----:B------:R-:W-:Y:S01]  /*6cf0*/  @!PT LDS RZ, [RZ] ;  /* 0x00000000fffff984 */ /* 0x000fe20000000800 */
[----:B------:R-:W-:Y:S01]  /*6d00*/  @!PT LDS RZ, [RZ] ;  /* 0x00000000fffff984 */ /* 0x000fe20000000800 */
[----:B------:R-:W-:Y:S01]  /*6d10*/  @!PT LDS RZ, [RZ] ;  /* 0x00000000fffff984 */ /* 0x000fe20000000800 */
[----:B------:R1:W-:Y:S06]  /*6d20*/  MEMBAR.ALL.CTA ;  /* 0x0000000000007992 */ /* 0x0003ec0000008000 */
[----:B-1----:R-:W1:Y:S01]  /*6d30*/  FENCE.VIEW.ASYNC.S ;  /* 0x00000000000073c6 */ /* 0x002e620000000000 */
[----:B---3--:R-:W-:Y:S01]  /*6d40*/  IMAD R3, R3, R34, RZ ;  /* 0x0000002203037224 */ /* 0x008fe200078e02ff */
[----:B------:R-:W-:-:S03]  /*6d50*/  SHF.R.S32.HI R0, RZ, 0x1f, R59 ;  /* 0x0000001fff007819 */ /* 0x000fc6000001143b */
[C---:B------:R-:W-:Y:S02]  /*6d60*/  IMAD R3, R20.reuse, R35, R3 ;  /* 0x0000002314037224 */ /* 0x040fe400078e0203 */
[----:B------:R-:W-:Y:S01]  /*6d70*/  IMAD.WIDE.U32 R20, R20, R34, UR4 ;  /* 0x0000000414147e25 */ /* 0x000fe2000f8e0022 */
[----:B------:R-:W-:-:S03]  /*6d80*/  LEA R29, R96, R17, 0x7 ;  /* 0x00000011601d7211 */ /* 0x000fc600078e38ff */
[----:B------:R-:W-:Y:S02]  /*6d90*/  IMAD.IADD R21, R21, 0x1, R3 ;  /* 0x0000000115157824 */ /* 0x000fe400078e0203 */
[----:B------:R-:W-:Y:S01]  /*6da0*/  IMAD R0, R0, UR6, RZ ;  /* 0x0000000600007c24 */ /* 0x000fe2000f8e02ff */
[----:B------:R-:W-:Y:S01]  /*6db0*/  UIADD3 UR39, UR39, 0x28820, URZ ;  /* 0x0002882027277890 */ /* 0x000fe2000fffe03f */
[----:B------:R-:W-:Y:S01]  /*6dc0*/  IMAD.WIDE.U32 R20, R59, UR6, R20 ;  /* 0x000000063b147c25 */ /* 0x000fe2000f8e0014 */
[----:B------:R-:W-:Y:S01]  /*6dd0*/  UIADD3 UR43, UR43, 0x1, URZ ;  /* 0x000000012b2b7890 */ /* 0x000fe2000fffe03f */
[----:B------:R-:W-:Y:S02]  /*6de0*/  ISETP.GE.AND P1, PT, R29, R72, PT ;  /* 0x000000481d00720c */ /* 0x000fe40003f26270 */
[----:B0-----:R-:W-:Y:S01]  /*6df0*/  IMAD R25, R59, UR7, R0 ;  /* 0x000000073b197c24 */ /* 0x001fe2000f8e0200 */
[----:B------:R-:W-:Y:S01]  /*6e00*/  ULDC.64 UR6, c[0x0][0xa80] ;  /* 0x0002a00000067ab9 */ /* 0x000fe20000000a00 */
[----:B------:R-:W-:Y:S01]  /*6e10*/  UPRMT UR39, URZ, 0x654, UR39 ;  /* 0x000006543f277896 */ /* 0x000fe20008000027 */
[----:B------:R-:W-:Y:S01]  /*6e20*/  LEA R0, P2, R20, UR6, 0x1 ;  /* 0x0000000614007c11 */ /* 0x000fe2000f8408ff */
[----:B------:R-:W-:Y:S01]  /*6e30*/  IMAD.IADD R21, R21, 0x1, R25 ;  /* 0x0000000115157824 */ /* 0x000fe200078e0219 */
[----:B------:R-:W-:Y:S01]  /*6e40*/  UISETP.NE.AND UP0, UPT, UR43, 0x2, UPT ;  /* 0x000000022b00788c */ /* 0x000fe2000bf05270 */
[----:B------:R-:W-:-:S03]  /*6e50*/  VIADD R3, R29, 0x20 ;  /* 0x000000201d037836 */ /* 0x000fc60000000000 */
[----:B------:R-:W-:Y:S01]  /*6e60*/  LEA.HI.X R28, R20, UR7, R21, 0x1, P2 ;  /* 0x00000007141c7c11 */ /* 0x000fe200090f0c15 */
[----:B------:R-:W-:Y:S01]  /*6e70*/  USEL UR5, URZ, 0x1, UP0 ;  /* 0x000000013f057887 */ /* 0x000fe20008000000 */
[-C--:B------:R-:W-:Y:S01]  /*6e80*/  ISETP.GE.AND P3, PT, R3, R72.reuse, PT ;  /* 0x000000480300720c */ /* 0x080fe20003f66270 */
[----:B------:R-:W-:Y:S01]  /*6e90*/  ULDC UR4, c[0x0][0xc] ;  /* 0x0000030000047ab9 */ /* 0x000fe20000000800 */
[----:B------:R-:W-:Y:S01]  /*6ea0*/  VIADD R3, R29, 0x40 ;  /* 0x000000401d037836 */ /* 0x000fe20000000000 */
[----:B------:R-:W-:Y:S01]  /*6eb0*/  UIADD3 UR41, UR4, UR41, URZ ;  /* 0x0000002904297290 */ /* 0x000fe2000fffe03f */
[----:B-1----:R0:W1:Y:S01]  /*6ec0*/  SHFL.IDX PT, R26, R0, RZ, 0x181f ;  /* 0x00181fff001a7589 */ /* 0x00206200000e0000 */
[----:B------:R-:W-:Y:S01]  /*6ed0*/  USEL UR43, UR43, URZ, UP0 ;  /* 0x0000003f2b2b7287 */ /* 0x000fe20008000000 */
[----:B------:R-:W-:Y:S01]  /*6ee0*/  SYNCS.ARRIVE.TRANS64.RED.A1T0 RZ, [UR39], RZ ;  /* 0x000000ffffff79a7 */ /* 0x000fe20008100427 */
[----:B------:R-:W-:Y:S01]  /*6ef0*/  ULOP3.LUT UR44, UR44, UR5, URZ, 0x3c, !UPT ;  /* 0x000000052c2c7292 */ /* 0x000fe2000f8e3c3f */
[----:B------:R0:W2:Y:S01]  /*6f00*/  SHFL.IDX PT, R27, R28, RZ, 0x181f ;  /* 0x00181fff1c1b7589 */ /* 0x0000a200000e0000 */
[----:B------:R-:W-:Y:S01]  /*6f10*/  BSSY B0, `(.L_x_31) ;  /* 0x000000b000007945 */ /* 0x000fe20003800000 */
[----:B------:R-:W-:-:S03]  /*6f20*/  ISETP.GE.AND P0, PT, R3, R72, PT ;  /* 0x000000480300720c */ /* 0x000fc60003f06270 */
[----:B------:R-:W-:Y:S10]  /*6f30*/  @P1 BRA `(.L_x_32) ;  /* 0x0000000000201947 */ /* 0x000ff40003800000 */
[----:B------:R-:W-:Y:S02]  /*6f40*/  ULDC UR4, c[0x0][0xac8] ;  /* 0x0002b20000047ab9 */ /* 0x000fe40000000800 */
[----:B------:R-:W-:Y:S02]  /*6f50*/  ISETP.GE.AND P2, PT, R18, UR4, PT ;  /* 0x0000000412007c0c */ /* 0x000fe4000bf46270 */
[----:B------:R-:W-:-:S11]  /*6f60*/  ISETP.GE.AND P1, PT, R22, UR4, PT ;  /* 0x0000000416007c0c */ /* 0x000fd6000bf26270 */
[----:B-1----:R-:W-:Y:S02]  /*6f70*/  @!P2 LEA R24, P4, R18, R26, 0x1 ;  /* 0x0000001a1218a211 */ /* 0x002fe400078808ff */
[----:B--2---:R-:W-:Y:S02]  /*6f80*/  @!P1 IMAD.WIDE R20, R22, 0x2, R26 ;  /* 0x0000000216149825 */ /* 0x004fe400078e021a */
[----:B------:R-:W-:-:S03]  /*6f90*/  @!P2 LEA.HI.X R25, R18, R27, R188, 0x1, P4 ;  /* 0x0000001b1219a211 */ /* 0x000fc600020f0cbc */
[----:B-----5:R3:W-:Y:S04]  /*6fa0*/  @!P1 ST.E.128 desc[UR48][R20.64], R48 ;  /* 0x0000003014009985 */ /* 0x0207e8000c101d30 */
[----:B------:R3:W-:Y:S02]  /*6fb0*/  @!P2 ST.E.128 desc[UR48][R24.64], R52 ;  /* 0x000000341800a985 */ /* 0x0007e4000c101d30 */
.L_x_32:
[----:B------:R-:W-:Y:S05]  /*6fc0*/  BSYNC B0 ;  /* 0x0000000000007941 */ /* 0x000fea0003800000 */
.L_x_31:
[----:B--2---:R2:W4:Y:S01]  /*6fd0*/  SHFL.IDX PT, R27, R28, 0x1, 0x181f ;  /* 0x00381f001c1b7f89 */ /* 0x00452200000e0000 */
[----:B------:R-:W-:Y:S03]  /*6fe0*/  BSSY B0, `(.L_x_33) ;  /* 0x000000b000007945 */ /* 0x000fe60003800000 */
[----:B-1----:R2:W1:Y:S01]  /*6ff0*/  SHFL.IDX PT, R26, R0, 0x1, 0x181f ;  /* 0x00381f00001a7f89 */ /* 0x00246200000e0000 */
[----:B------:R-:W-:Y:S05]  /*7000*/  @P3 BRA `(.L_x_34) ;  /* 0x0000000000203947 */ /* 0x000fea0003800000 */
[----:B------:R-:W-:Y:S02]  /*7010*/  ULDC UR4, c[0x0][0xac8] ;  /* 0x0002b20000047ab9 */ /* 0x000fe40000000800 */
[----:B------:R-:W-:Y:S02]  /*7020*/  ISETP.GE.AND P3, PT, R18, UR4, PT ;  /* 0x0000000412007c0c */ /* 0x000fe4000bf66270 */
[----:B------:R-:W-:-:S11]  /*7030*/  ISETP.GE.AND P2, PT, R22, UR4, PT ;  /* 0x0000000416007c0c */ /* 0x000fd6000bf46270 */
[----:B-1-3--:R-:W-:Y:S02]  /*7040*/  @!P3 LEA R24, P1, R18, R26, 0x1 ;  /* 0x0000001a1218b211 */ /* 0x00afe400078208ff */
[----:B----4-:R-:W-:Y:S02]  /*7050*/  @!P2 IMAD.WIDE R20, R22, 0x2, R26 ;  /* 0x000000021614a825 */ /* 0x010fe400078e021a */
[----:B------:R-:W-:-:S03]  /*7060*/  @!P3 LEA.HI.X R25, R18, R27, R188, 0x1, P1 ;  /* 0x0000001b1219b211 */ /* 0x000fc600008f0cbc */
[----:B-----5:R1:W-:Y:S04]  /*7070*/  @!P2 ST.E.128 desc[UR48][R20.64], R44 ;  /* 0x0000002c1400a985 */ /* 0x0203e8000c101d30 */
[----:B------:R1:W-:Y:S02]  /*7080*/  @!P3 ST.E.128 desc[UR48][R24.64], R60 ;  /* 0x0000003c1800b985 */ /* 0x0003e4000c101d30 */
.L_x_34:
[----:B------:R-:W-:Y:S05]  /*7090*/  BSYNC B0 ;  /* 0x0000000000007941 */ /* 0x000fea0003800000 */
.L_x_33:
[----:B----4-:R4:W0:Y:S01]  /*70a0*/  SHFL.IDX PT, R27, R28, 0x2, 0x181f ;  /* 0x00581f001c1b7f89 */ /* 0x01082200000e0000 */
[----:B------:R-:W-:Y:S03]  /*70b0*/  BSSY B0, `(.L_x_35) ;  /* 0x000000b000007945 */ /* 0x000fe60003800000 */
[----:B-1----:R4:W1:Y:S01]  /*70c0*/  SHFL.IDX PT, R26, R0, 0x2, 0x181f ;  /* 0x00581f00001a7f89 */ /* 0x00286200000e0000 */
[----:B------:R-:W-:Y:S05]  /*70d0*/  @P0 BRA `(.L_x_36) ;  /* 0x0000000000200947 */ /* 0x000fea0003800000 */
[----:B------:R-:W-:Y:S02]  /*70e0*/  ULDC UR4, c[0x0][0xac8] ;  /* 0x0002b20000047ab9 */ /* 0x000fe40000000800 */
[----:B------:R-:W-:Y:S02]  /*70f0*/  ISETP.GE.AND P2, PT, R18, UR4, PT ;  /* 0x0000000412007c0c */ /* 0x000fe4000bf46270 */
[----:B------:R-:W-:-:S11]  /*7100*/  ISETP.GE.AND P1, PT, R22, UR4, PT ;  /* 0x0000000416007c0c */ /* 0x000fd6000bf26270 */
[----:B-1-3--:R-:W-:Y:S02]  /*7110*/  @!P2 LEA R24, P0, R18, R26, 0x1 ;  /* 0x0000001a1218a211 */ /* 0x00afe400078008ff */
[----:B0-----:R-:W-:Y:S02]  /*7120*/  @!P1 IMAD.WIDE R20, R22, 0x2, R26 ;  /* 0x0000000216149825 */ /* 0x001fe400078e021a */
[----:B------:R-:W-:-:S03]  /*7130*/  @!P2 LEA.HI.X R25, R18, R27, R188, 0x1, P0 ;  /* 0x0000001b1219a211 */ /* 0x000fc600000f0cbc */
[----:B-----5:R0:W-:Y:S04]  /*7140*/  @!P1 ST.E.128 desc[UR48][R20.64], R40 ;  /* 0x0000002814009985 */ /* 0x0201e8000c101d30 */
[----:B------:R0:W-:Y:S02]  /*7150*/  @!P2 ST.E.128 desc[UR48][R24.64], R12 ;  /* 0x0000000c1800a985 */ /* 0x0001e4000c101d30 */
.L_x_36:
[----:B------:R-:W-:Y:S05]  /*7160*/  BSYNC B0 ;  /* 0x0000000000007941 */ /* 0x000fea0003800000 */
.L_x_35:
[----:B------:R-:W-:Y:S01]  /*7170*/  VIADD R3, R29, 0x60 ;  /* 0x000000601d037836 */ /* 0x000fe20000000000 */
[----:B0--3--:R0:W3:Y:S01]  /*7180*/  SHFL.IDX PT, R21, R28, 0x3, 0x181f ;  /* 0x00781f001c157f89 */ /* 0x0090e200000e0000 */
[----:B------:R-:W-:Y:S01]  /*7190*/  UIADD3 UR45, UR45, 0x1, URZ ;  /* 0x000000012d2d7890 */ /* 0x000fe2000fffe03f */
[----:B------:R-:W-:Y:S02]  /*71a0*/  BSSY B0, `(.L_x_37) ;  /* 0x000000c000007945 */ /* 0x000fe40003800000 */
[----:B------:R-:W-:Y:S01]  /*71b0*/  ISETP.GE.AND P0, PT, R3, R72, PT ;  /* 0x000000480300720c */ /* 0x000fe20003f06270 */
[----:B------:R0:W0:-:S12]  /*71c0*/  SHFL.IDX PT, R20, R0, 0x3, 0x181f ;  /* 0x00781f0000147f89 */ /* 0x00001800000e0000 */
[----:B------:R-:W-:Y:S05]  /*71d0*/  @P0 BRA `(.L_x_38) ;  /* 0x0000000000200947 */ /* 0x000fea0003800000 */
[----:B------:R-:W-:Y:S02]  /*71e0*/  ULDC UR4, c[0x0][0xac8] ;  /* 0x0002b20000047ab9 */ /* 0x000fe40000000800 */
[----:B------:R-:W-:Y:S02]  /*71f0*/  ISETP.GE.AND P2, PT, R18, UR4, PT ;  /* 0x0000000412007c0c */ /* 0x000fe4000bf46270 */
[----:B------:R-:W-:-:S11]  /*7200*/  ISETP.GE.AND P1, PT, R22, UR4, PT ;  /* 0x0000000416007c0c */ /* 0x000fd6000bf26270 */
[----:B0----5:R-:W-:Y:S02]  /*7210*/  @!P2 LEA R14, P0, R18, R20, 0x1 ;  /* 0x00000014120ea211 */ /* 0x021fe400078008ff */
[----:B---3--:R-:W-:Y:S02]  /*7220*/  @!P1 IMAD.WIDE R12, R22, 0x2, R20 ;  /* 0x00000002160c9825 */ /* 0x008fe400078e0214 */
[----:B------:R-:W-:-:S03]  /*7230*/  @!P2 LEA.HI.X R15, R18, R21, R188, 0x1, P0 ;  /* 0x00000015120fa211 */ /* 0x000fc600000f0cbc */
[----:B------:R0:W-:Y:S04]  /*7240*/  @!P1 ST.E.128 desc[UR48][R12.64], R4 ;  /* 0x000000040c009985 */ /* 0x0001e8000c101d30 */
[----:B------:R0:W-:Y:S02]  /*7250*/  @!P2 ST.E.128 desc[UR48][R14.64], R8 ;  /* 0x000000080e00a985 */ /* 0x0001e4000c101d30 */
.L_x_38:
[----:B------:R-:W-:Y:S05]  /*7260*/  BSYNC B0 ;  /* 0x0000000000007941 */ /* 0x000fea0003800000 */
.L_x_37:
[----:B0-2-4-:R-:W0:Y:S02]  /*7270*/  LDC R0, c[0x0][0xc34] ;  /* 0x00030d00ff007b82 */ /* 0x015e240000000800 */
[----:B0-----:R-:W-:-:S13]  /*7280*/  ISETP.LE.AND P0, PT, R0, UR41, PT ;  /* 0x0000002900007c0c */ /* 0x001fda000bf03270 */
[----:B------:R-:W-:Y:S05]  /*7290*/  @!P0 BRA `(.L_x_39) ;  /* 0xffffff9800848947 */ /* 0x000fea000383ffff */
[----:B------:R-:W-:Y:S05]  /*72a0*/  EXIT ;  /* 0x000000000000794d */ /* 0x000fea0003800000 */
.L_x_5:
[----:B------:R-:W-:-:S08]  /*72b0*/  NOP ;  /* 0x0000000000007918 */ /* 0x000fd00000000000 */
[----:B------:R-:W0:-:S00]  /*72c0*/  USETMAXREG.DEALLOC.CTAPOOL 0x28 ;  /* 0x00000028000079c8 */ /* 0x000e0000080e0500 */
[----:B------:R-:W1:Y:S01]  /*72d0*/  S2UR UR10, SR_CTAID.X ;  /* 0x00000000000a79c3 */ /* 0x000e620000002500 */
[----:B0-----:R-:W-:Y:S01]  /*72e0*/  IMAD.MOV.U32 R37, RZ, RZ, 0x1 ;  /* 0x00000001ff257424 */ /* 0x001fe200078e00ff */
[----:B------:R-:W-:Y:S01]  /*72f0*/  MOV R22, RZ ;  /* 0x000000ff00167202 */ /* 0x000fe20000000f00 */
[----:B------:R-:W-:-:S05]  /*7300*/  IMAD.MOV.U32 R25, RZ, RZ, 0x1 ;  /* 0x00000001ff197424 */ /* 0x000fca00078e00ff */
[----:B------:R-:W1:Y:S02]  /*7310*/  LDC R2, c[0x0][0xc34] ;  /* 0x00030d00ff027b82 */ /* 0x000e640000000800 */
[----:B-1----:R-:W-:-:S13]  /*7320*/  ISETP.LE.AND P0, PT, R2, UR10, PT ;  /* 0x0000000a02007c0c */ /* 0x002fda000bf03270 */
[----:B------:R-:W-:Y:S05]  /*7330*/  @P0 BRA `(.L_x_40) ;  /* 0x0000003400740947 */ /* 0x000fea0003800000 */
[C---:B------:R-:W-:Y:S01]  /*7340*/  IMAD.SHL.U32 R28, R5.reuse, 0x8, RZ ;  /* 0x00000008051c7824 */ /* 0x040fe200078e00ff */
[----:B------:R-:W-:Y:S01]  /*7350*/  ULDC.64 UR6, c[0x0][0x2f0] ;  /* 0x0000bc0000067ab9 */ /* 0x000fe20000000a00 */
[----:B------:R-:W-:Y:S01]  /*7360*/  ULDC UR9, c[0x0][0x2b8] ;  /* 0x0000ae0000097ab9 */ /* 0x000fe20000000800 */
[----:B------:R-:W-:Y:S01]  /*7370*/  LOP3.LUT R18, R18, 0xfffffffe, RZ, 0xc0, !PT ;  /* 0xfffffffe12127812 */ /* 0x000fe200078ec0ff */
[----:B------:R-:W-:Y:S01]  /*7380*/  ULDC.64 UR4, c[0x0][0x418] ;  /* 0x0001060000047ab9 */ /* 0x000fe20000000a00 */
[C---:B------:R-:W-:Y:S01]  /*7390*/  LOP3.LUT R0, R28.reuse, 0x1f8, RZ, 0xc0, !PT ;  /* 0x000001f81c007812 */ /* 0x040fe200078ec0ff */
[----:B------:R-:W-:Y:S01]  /*73a0*/  UISETP.NE.U32.AND UP0, UPT, UR4, URZ, UPT ;  /* 0x0000003f0400728c */ /* 0x000fe2000bf05070 */
[----:B------:R-:W-:Y:S01]  /*73b0*/  LOP3.LUT R34, R28, 0x38, RZ, 0xc0, !PT ;  /* 0x000000381c227812 */ /* 0x000fe200078ec0ff */
[----:B------:R-:W0:Y:S01]  /*73c0*/  S2UR UR8, SR_CgaCtaId ;  /* 0x00000000000879c3 */ /* 0x000e220000008800 */
[--C-:B------:R-:W-:Y:S01]  /*73d0*/  LOP3.LUT R3, R0, 0x38, R5.reuse, 0x78, !PT ;  /* 0x0000003800037812 */ /* 0x100fe200078e7805 */
[----:B------:R-:W-:Y:S01]  /*73e0*/  UISETP.NE.AND.EX UP0, UPT, UR5, URZ, UPT, UP0 ;  /* 0x0000003f0500728c */ /* 0x000fe2000bf05300 */
[----:B------:R-:W-:Y:S01]  /*73f0*/  LOP3.LUT R0, R34, 0x40, RZ, 0xfc, !PT ;  /* 0x0000004022007812 */ /* 0x000fe200078efcff */
[----:B------:R-:W-:Y:S01]  /*7400*/  ULDC UR4, c[0x0][0x424] ;  /* 0x0001090000047ab9 */ /* 0x000fe20000000800 */
[----:B------:R-:W-:Y:S01]  /*7410*/  ULDC UR38, c[0x0][0x448] ;  /* 0x0001120000267ab9 */ /* 0x000fe20000000800 */
[----:B------:R-:W-:Y:S01]  /*7420*/  USEL UR4, UR4, 0x1, UP0 ;  /* 0x0000000104047887 */ /* 0x000fe20008000000 */
[C---:B------:R-:W-:Y:S01]  /*7430*/  ISETP.GE.AND P2, PT, R0.reuse, UR7, PT ;  /* 0x0000000700007c0c */ /* 0x040fe2000bf46270 */
[----:B------:R-:W-:Y:S01]  /*7440*/  UMOV UR39, 0x400 ;  /* 0x0000040000277882 */ /* 0x000fe20000000000 */
[C---:B------:R-:W-:Y:S01]  /*7450*/  ISETP.GE.AND P1, PT, R0.reuse, UR9, PT ;  /* 0x0000000900007c0c */ /* 0x040fe2000bf26270 */
[----:B------:R-:W-:Y:S01]  /*7460*/  UIMAD UR37, UR4, UR6, URZ ;  /* 0x00000006042572a4 */ /* 0x000fe2000f8e023f */
[----:B------:R-:W-:Y:S01]  /*7470*/  ISETP.GE.AND P0, PT, R0, UR7, PT ;  /* 0x0000000700007c0c */ /* 0x000fe2000bf06270 */
[----:B------:R-:W-:Y:S01]  /*7480*/  IMAD.SHL.U32 R0, R5, 0x10, RZ ;  /* 0x0000001005007824 */ /* 0x000fe200078e00ff */
[----:B------:R-:W-:Y:S01]  /*7490*/  ULDC UR4, c[0x0][0x288] ;  /* 0x0000a20000047ab9 */ /* 0x000fe20000000800 */
[----:B------:R-:W-:Y:S01]  /*74a0*/  UIADD3 UR5, UR37, 0x7f, URZ ;  /* 0x0000007f25057890 */ /* 0x000fe2000fffe03f */
[----:B------:R-:W-:Y:S01]  /*74b0*/  SHF.R.U32.HI R35, RZ, 0x3, R5 ;  /* 0x00000003ff237819 */ /* 0x000fe20000011605 */
[----:B------:R-:W-:Y:S01]  /*74c0*/  UIMAD UR38, UR38, UR4, URZ ;  /* 0x00000004262672a4 */ /* 0x000fe2000f8e023f */
[----:B------:R-:W-:Y:S01]  /*74d0*/  LOP3.LUT R28, R3, 0x200, R28, 0xf8, !PT ;  /* 0x00000200031c7812 */ /* 0x000fe200078ef81c */
[----:B------:R-:W-:Y:S01]  /*74e0*/  USHF.R.S32.HI UR6, URZ, 0x1f, UR5 ;  /* 0x0000001f3f067899 */ /* 0x000fe20008011405 */
[----:B------:R-:W-:Y:S01]  /*74f0*/  LOP3.LUT R35, R35, 0xf, RZ, 0xc0, !PT ;  /* 0x0000000f23237812 */ /* 0x000fe200078ec0ff */
[----:B------:R-:W-:Y:S01]  /*7500*/  IMAD.U32 R33, RZ, RZ, UR10 ;  /* 0x0000000aff217e24 */ /* 0x000fe2000f8e00ff */
[----:B------:R-:W-:Y:S01]  /*7510*/  @P2 LOP3.LUT R18, R18, 0x1, RZ, 0xfc, !PT ;  /* 0x0000000112122812 */ /* 0x000fe200078efcff */
[----:B------:R-:W-:Y:S01]  /*7520*/  ULEA.HI UR6, UR6, UR5, URZ, 0x7 ;  /* 0x0000000506067291 */ /* 0x000fe2000f8f383f */
[----:B------:R-:W-:Y:S01]  /*7530*/  LOP3.LUT R2, R0, 0x70, RZ, 0xc0, !PT ;  /* 0x0000007000027812 */ /* 0x000fe200078ec0ff */
[----:B0-----:R-:W-:Y:S01]  /*7540*/  ULEA UR39, UR8, UR39, 0x18 ;  /* 0x0000002708277291 */ /* 0x001fe2000f8ec03f */
[----:B------:R-:W-:Y:S01]  /*7550*/  LOP3.LUT R18, R18, 0xffffffbf, RZ, 0xc0, !PT ;  /* 0xffffffbf12127812 */ /* 0x000fe200078ec0ff */
[----:B------:R-:W-:Y:S01]  /*7560*/  ULEA.HI.SX32 UR42, UR6, 0xffffffff, 0x19 ;  /* 0xffffffff062a7891 */ /* 0x000fe2000f8fca3f */
[----:B------:R-:W-:Y:S01]  /*7570*/  IMAD.MOV.U32 R25, RZ, RZ, 0x1 ;  /* 0x00000001ff197424 */ /* 0x000fe200078e00ff */
[----:B------:R-:W-:Y:S01]  /*7580*/  MOV R22, RZ ;  /* 0x000000ff00167202 */ /* 0x000fe20000000f00 */
[----:B------:R-:W-:Y:S01]  /*7590*/  IMAD.MOV.U32 R37, RZ, RZ, RZ ;  /* 0x000000ffff257224 */ /* 0x000fe200078e00ff */
[----:B------:R-:W-:Y:S01]  /*75a0*/  @P1 LOP3.LUT R18, R18, 0x40, RZ, 0xfc, !PT ;  /* 0x0000004012121812 */ /* 0x000fe200078efcff */
[----:B------:R-:W-:Y:S01]  /*75b0*/  USHF.L.U32 UR4, UR42, 0x7, URZ ;  /* 0x000000072a047899 */ /* 0x000fe2000800063f */
[----:B------:R-:W-:Y:S01]  /*75c0*/  ISETP.GE.AND P1, PT, R34, UR7, PT ;  /* 0x0000000722007c0c */ /* 0x000fe2000bf26270 */
[----:B------:R-:W-:Y:S01]  /*75d0*/  ULOP3.LUT UR41, UR36, 0x2, URZ, 0xfc, !UPT ;  /* 0x0000000224297892 */ /* 0x000fe2000f8efc3f */
[----:B------:R-:W-:Y:S01]  /*75e0*/  LOP3.LUT R18, R18, 0xfffffffb, RZ, 0xc0, !PT ;  /* 0xfffffffb12127812 */ /* 0x000fe200078ec0ff */
[----:B------:R-:W-:Y:S01]  /*75f0*/  ULEA.HI.SX32 UR40, UR6, 0xfffffffe, 0x19 ;  /* 0xfffffffe06287891 */ /* 0x000fe2000f8fca3f */
[----:B------:R-:W-:Y:S01]  /*7600*/  LEA R0, R28, UR39, 0x1 ;  /* 0x000000271c007c11 */ /* 0x000fe2000f8e08ff */
[----:B------:R-:W-:Y:S01]  /*7610*/  IMAD.U32 R30, RZ, RZ, UR4 ;  /* 0x00000004ff1e7e24 */ /* 0x000fe2000f8e00ff */
[----:B------:R-:W-:Y:S01]  /*7620*/  @P0 LOP3.LUT R18, R18, 0x4, RZ, 0xfc, !PT ;  /* 0x0000000412120812 */ /* 0x000fe200078efcff */
[----:B------:R-:W-:Y:S01]  /*7630*/  ULDC UR43, c[0x0][0xc] ;  /* 0x00000300002b7ab9 */ /* 0x000fe20000000800 */
[----:B------:R-:W-:-:S02]  /*7640*/  ISETP.GE.AND P0, PT, R34, UR7, PT ;  /* 0x0000000722007c0c */ /* 0x000fc4000bf06270 */
[----:B------:R-:W-:Y:S02]  /*7650*/  LOP3.LUT R18, R18, 0xfffffffd, RZ, 0xc0, !PT ;  /* 0xfffffffd12127812 */ /* 0x000fe400078ec0ff */
[C---:B------:R-:W-:Y:S02]  /*7660*/  LOP3.LUT R36, R35.reuse, UR4, R2, 0xfe, !PT ;  /* 0x0000000423247c12 */ /* 0x040fe4000f8efe02 */
[----:B------:R-:W-:Y:S02]  /*7670*/  @P1 LOP3.LUT R18, R18, 0x2, RZ, 0xfc, !PT ;  /* 0x0000000212121812 */ /* 0x000fe400078efcff */
[----:B------:R-:W-:Y:S02]  /*7680*/  IADD3 R30, -R35, UR37, -R30 ;  /* 0x00000025231e7c10 */ /* 0x000fe4000fffe91e */
[----:B------:R-:W-:-:S04]  /*7690*/  LOP3.LUT R18, R18, 0xfffffff7, RZ, 0xc0, !PT ;  /* 0xfffffff712127812 */ /* 0x000fc800078ec0ff */
[----:B------:R-:W-:Y:S02]  /*76a0*/  @P0 LOP3.LUT R18, R18, 0x8, RZ, 0xfc, !PT ;  /* 0x0000000812120812 */ /* 0x000fe400078efcff */
[----:B------:R-:W-:Y:S02]  /*76b0*/  ISETP.GE.AND P0, PT, R34, UR9, PT ;  /* 0x0000000922007c0c */ /* 0x000fe4000bf06270 */
[----:B------:R-:W-:-:S11]  /*76c0*/  LOP3.LUT R18, R18, 0xffffff7f, RZ, 0xc0, !PT ;  /* 0xffffff7f12127812 */ /* 0x000fd600078ec0ff */
[----:B------:R-:W-:-:S07]  /*76d0*/  @P0 LOP3.LUT R18, R18, 0x80, RZ, 0xfc, !PT ;  /* 0x0000008012120812 */ /* 0x000fce00078efcff */
.L_x_75:
[----:B------:R-:W0:Y:S01]  /*76e0*/  LDC R0, c[0x0][0xc38] ;  /* 0x00030e00ff007b82 */ /* 0x000e220000000800 */
[----:B------:R-:W-:Y:S01]  /*76f0*/  IMAD.MOV.U32 R24, RZ, RZ, R33 ;  /* 0x000000ffff187224 */ /* 0x000fe200078e0021 */
[----:B------:R-:W-:Y:S05]  /*7700*/  YIELD ;  /* 0x0000000000007946 */ /* 0x000fea0003800000 */
[----:B------:R-:W-:Y:S01]  /*7710*/  ULDC.64 UR4, c[0x0][0xa28] ;  /* 0x00028a0000047ab9 */ /* 0x000fe20000000a00 */
[----:B------:R-:W1:Y:S01]  /*7720*/  LDC R2, c[0x0][0xc44] ;  /* 0x00031100ff027b82 */ /* 0x000e620000000800 */
[----:B------:R-:W-:Y:S01]  /*7730*/  IMAD.MOV.U32 R32, RZ, RZ, RZ ;  /* 0x000000ffff207224 */ /* 0x000fe200078e00ff */
[----:B0-----:R-:W-:-:S13]  /*7740*/  ISETP.NE.AND P0, PT, R0, 0x1, PT ;  /* 0x000000010000780c */ /* 0x001fda0003f05270 */
[----:B------:R-:W0:Y:S08]  /*7750*/  @P0 LDC R0, c[0x0][0xc3c] ;  /* 0x00030f00ff000b82 */ /* 0x000e300000000800 */
[----:B------:R-:W2:Y:S01]  /*7760*/  @P0 LDC R3, c[0x0][0xc40] ;  /* 0x00031000ff030b82 */ /* 0x000ea20000000800 */
[----:B0-----:R-:W-:-:S05]  /*7770*/  @P0 IMAD.HI.U32 R0, R33, R0, RZ ;  /* 0x0000000021000227 */ /* 0x001fca00078e00ff */
[----:B--2---:R-:W-:Y:S02]  /*7780*/  @P0 SHF.R.U32.HI R24, RZ, R3, R0 ;  /* 0x00000003ff180219 */ /* 0x004fe40000011600 */
[----:B-1----:R-:W-:-:S03]  /*7790*/  ISETP.NE.AND P0, PT, R2, 0x1, PT ;  /* 0x000000010200780c */ /* 0x002fc60003f05270 */
[----:B------:R-:W-:-:S10]  /*77a0*/  IMAD.MOV.U32 R23, RZ, RZ, R24 ;  /* 0x000000ffff177224 */ /* 0x000fd400078e0018 */
[----:B------:R-:W0:Y:S02]  /*77b0*/  @P0 LDC.64 R2, c[0x0][0xc48] ;  /* 0x00031200ff020b82 */ /* 0x000e240000000a00 */
[----:B0-----:R-:W-:-:S05]  /*77c0*/  @P0 IMAD.HI.U32 R0, R24, R2, RZ ;  /* 0x0000000218000227 */ /* 0x001fca00078e00ff */
[----:B------:R-:W-:Y:S02]  /*77d0*/  @P0 SHF.R.U32.HI R23, RZ, R3, R0 ;  /* 0x00000003ff170219 */ /* 0x000fe40000011600 */
[----:B------:R-:W-:-:S04]  /*77e0*/  ISETP.NE.U32.AND P0, PT, RZ, UR4, PT ;  /* 0x00000004ff007c0c */ /* 0x000fc8000bf05070 */
[----:B------:R-:W-:-:S13]  /*77f0*/  ISETP.NE.AND.EX P0, PT, RZ, UR5, PT, P0 ;  /* 0x00000005ff007c0c */ /* 0x000fda000bf05300 */
[----:B------:R-:W0:Y:S01]  /*7800*/  @P0 LDC.64 R2, c[0x0][0xa28] ;  /* 0x00028a00ff020b82 */ /* 0x000e220000000a00 */
[----:B------:R-:W-:-:S04]  /*7810*/  UIADD3 UR4, UR39, 0x18400, URZ ;  /* 0x0001840027047890 */ /* 0x000fc8000fffe03f */
[----:B------:R-:W-:Y:S01]  /*7820*/  ULOP3.LUT UP0, URZ, UR4, 0x3ff, URZ, 0xc0, !UPT ;  /* 0x000003ff043f7892 */ /* 0x000fe2000f80c03f */
[----:B0-----:R-:W-:-:S05]  /*7830*/  @P0 IMAD.WIDE R2, R23, 0x4, R2 ;  /* 0x0000000417020825 */ /* 0x001fca00078e0202 */
[----:B------:R0:W5:Y:S01]  /*7840*/  @P0 LDG.E R32, desc[UR48][R2.64] ;  /* 0x0000003002200981 */ /* 0x000162000c1e1900 */
[----:B------:R-:W-:-:S13]  /*7850*/  PLOP3.LUT P0, PT, PT, PT, UP0, 0x80, 0x0 ;  /* 0x000000000000781c */ /* 0x000fda0003f0f008 */
[----:B0-----:R-:W-:Y:S05]  /*7860*/  @!P0 BRA `(.L_x_41) ;  /* 0x0000000000408947 */ /* 0x001fea0003800000 */
[----:B------:R-:W-:Y:S01]  /*7870*/  MOV R2, 0x0 ;  /* 0x0000000000027802 */ /* 0x000fe20000000f00 */
[----:B------:R-:W-:Y:S01]  /*7880*/  ULDC.64 UR4, c[0x4][0x80] ;  /* 0x0100200000047ab9 */ /* 0x000fe20000000a00 */
[----:B------:R-:W-:Y:S01]  /*7890*/  ULDC.64 UR6, c[0x4][0x88] ;  /* 0x0100220000067ab9 */ /* 0x000fe20000000a00 */
[----:B------:R-:W-:Y:S01]  /*78a0*/  MOV R4, UR4 ;  /* 0x0000000400047c02 */ /* 0x000fe20008000f00 */
[----:B------:R-:W-:Y:S01]  /*78b0*/  IMAD.U32 R5, RZ, RZ, UR5 ;  /* 0x00000005ff057e24 */ /* 0x000fe2000f8e00ff */
[----:B------:R-:W-:Y:S01]  /*78c0*/  ULDC.64 UR4, c[0x4][0x8] ;  /* 0x0100020000047ab9 */ /* 0x000fe20000000a00 */
[----:B------:R-:W0:Y:S01]  /*78d0*/  LDC.64 R2, c[0x4][R2] ;  /* 0x0100000002027b82 */ /* 0x000e220000000a00 */
[----:B------:R-:W-:Y:S01]  /*78e0*/  IMAD.U32 R6, RZ, RZ, UR6 ;  /* 0x00000006ff067e24 */ /* 0x000fe2000f8e00ff */
[----:B------:R-:W-:Y:S01]  /*78f0*/  MOV R8, 0x70 ;  /* 0x0000007000087802 */ /* 0x000fe20000000f00 */
[----:B------:R-:W-:Y:S02]  /*7900*/  IMAD.U32 R7, RZ, RZ, UR7 ;  /* 0x00000007ff077e24 */ /* 0x000fe4000f8e00ff */
[----:B------:R-:W-:-:S02]  /*7910*/  IMAD.U32 R10, RZ, RZ, UR4 ;  /* 0x00000004ff0a7e24 */ /* 0x000fc4000f8e00ff */
[----:B------:R-:W-:Y:S02]  /*7920*/  IMAD.U32 R11, RZ, RZ, UR5 ;  /* 0x00000005ff0b7e24 */ /* 0x000fe4000f8e00ff */
[----:B------:R-:W-:Y:S02]  /*7930*/  IMAD.MOV.U32 R12, RZ, RZ, 0x1 ;  /* 0x00000001ff0c7424 */ /* 0x000fe400078e00ff */
[----:B------:R-:W-:-:S07]  /*7940*/  IMAD.MOV.U32 R13, RZ, RZ, RZ ;  /* 0x000000ffff0d7224 */ /* 0x000fce00078e00ff */
[----:B------:R-:W-:-:S07]  /*7950*/  LEPC R20, `(.L_x_41) ;  /* 0x000000001014794e */ /* 0x000fce0000000000 */
[----:B0----5:R-:W-:Y:S05]  /*7960*/  CALL.ABS.NOINC R2 ;  /* 0x0000000002007343 */ /* 0x021fea0003c00000 */
.L_x_41:
[----:B------:R-:W-:-:S04]  /*7970*/  UIADD3 UR4, UR39, 0x400, URZ ;  /* 0x0000040027047890 */ /* 0x000fc8000fffe03f */
[----:B------:R-:W-:-:S06]  /*7980*/  ULOP3.LUT UP0, URZ, UR4, 0x3ff, URZ, 0xc0, !UPT ;  /* 0x000003ff043f7892 */ /* 0x000fcc000f80c03f */
[----:B------:R-:W-:-:S13]  /*7990*/  PLOP3.LUT P0, PT, PT, PT, UP0, 0x80, 0x0 ;  /* 0x000000000000781c */ /* 0x000fda0003f0f008 */
[----:B------:R-:W-:Y:S05]  /*79a0*/  @!P0 BRA `(.L_x_42) ;  /* 0x00000000007c8947 */ /* 0x000fea0003800000 */
[----:B------:R-:W-:Y:S01]  /*79b0*/  MOV R16, 0x0 ;  /* 0x0000000000107802 */ /* 0x000fe20000000f00 */
[----:B------:R-:W-:Y:S01]  /*79c0*/  ULDC.64 UR6, c[0x4][0x80] ;  /* 0x0100200000067ab9 */ /* 0x000fe20000000a00 */
[----:B------:R-:W-:Y:S01]  /*79d0*/  ULDC.64 UR8, c[0x4][0x88] ;  /* 0x0100220000087ab9 */ /* 0x000fe20000000a00 */
[----:B------:R-:W-:Y:S01]  /*79e0*/  ULDC.64 UR4, c[0x4][0x10] ;  /* 0x0100040000047ab9 */ /* 0x000fe20000000a00 */
[----:B------:R0:W1:Y:S01]  /*79f0*/  LDC.64 R2, c[0x4][R16] ;  /* 0x0100000010027b82 */ /* 0x0000620000000a00 */
[----:B------:R-:W-:Y:S01]  /*7a00*/  IMAD.U32 R4, RZ, RZ, UR6 ;  /* 0x00000006ff047e24 */ /* 0x000fe2000f8e00ff */
[----:B------:R-:W-:Y:S01]  /*7a10*/  MOV R7, UR9 ;  /* 0x0000000900077c02 */ /* 0x000fe20008000f00 */
[----:B------:R-:W-:Y:S02]  /*7a20*/  IMAD.U32 R5, RZ, RZ, UR7 ;  /* 0x00000007ff057e24 */ /* 0x000fe4000f8e00ff */
[----:B------:R-:W-:Y:S02]  /*7a30*/  IMAD.U32 R6, RZ, RZ, UR8 ;  /* 0x00000008ff067e24 */ /* 0x000fe4000f8e00ff */
[----:B------:R-:W-:-:S02]  /*7a40*/  IMAD.U32 R10, RZ, RZ, UR4 ;  /* 0x00000004ff0a7e24 */ /* 0x000fc4000f8e00ff */
[----:B------:R-:W-:Y:S02]  /*7a50*/  IMAD.U32 R11, RZ, RZ, UR5 ;  /* 0x00000005ff0b7e24 */ /* 0x000fe4000f8e00ff */
[----:B------:R-:W-:Y:S02]  /*7a60*/  IMAD.MOV.U32 R8, RZ, RZ, 0x70 ;  /* 0x00000070ff087424 */ /* 0x000fe400078e00ff */
[----:B------:R-:W-:Y:S02]  /*7a70*/  IMAD.MOV.U32 R12, RZ, RZ, 0x1 ;  /* 0x00000001ff0c7424 */ /* 0x000fe400078e00ff */
[----:B0-----:R-:W-:-:S07]  /*7a80*/  IMAD.MOV.U32 R13, RZ, RZ, RZ ;  /* 0x000000ffff0d7224 */ /* 0x001fce00078e00ff */
[----:B------:R-:W-:-:S07]  /*7a90*/  LEPC R20, `(.L_x_43) ;  /* 0x000000001014794e */ /* 0x000fce0000000000 */
[----:B-1---5:R-:W-:Y:S05]  /*7aa0*/  CALL.ABS.NOINC R2 ;  /* 0x0000000002007343 */ /* 0x022fea0003c00000 */
.L_x_43:
[----:B------:R0:W1:Y:S01]  /*7ab0*/  LDC.64 R2, c[0x4][R16] ;  /* 0x0100000010027b82 */ /* 0x0000620000000a00 */
[----:B------:R-:W-:Y:S01]  /*7ac0*/  ULDC.64 UR4, c[0x4][0x80] ;  /* 0x0100200000047ab9 */ /* 0x000fe20000000a00 */
[----:B------:R-:W-:Y:S01]  /*7ad0*/  ULDC.64 UR6, c[0x4][0x88] ;  /* 0x0100220000067ab9 */ /* 0x000fe20000000a00 */
[----:B------:R-:W-:Y:S01]  /*7ae0*/  MOV R4, UR4 ;  /* 0x0000000400047c02 */ /* 0x000fe20008000f00 */
[----:B------:R-:W-:Y:S01]  /*7af0*/  IMAD.U32 R5, RZ, RZ, UR5 ;  /* 0x00000005ff057e24 */ /* 0x000fe2000f8e00ff */
[----:B------:R-:W-:Y:S01]  /*7b00*/  ULDC.64 UR4, c[0x4][0x18] ;  /* 0x0100060000047ab9 */ /* 0x000fe20000000a00 */
[----:B------:R-:W-:Y:S01]  /*7b10*/  IMAD.U32 R6, RZ, RZ, UR6 ;  /* 0x00000006ff067e24 */ /* 0x000fe2000f8e00ff */
[----:B------:R-:W-:Y:S01]  /*7b20*/  MOV R8, 0x70 ;  /* 0x0000007000087802 */ /* 0x000fe20000000f00 */
[----:B------:R-:W-:Y:S02]  /*7b30*/  IMAD.U32 R7, RZ, RZ, UR7 ;  /* 0x00000007ff077e24 */ /* 0x000fe4000f8e00ff */
[----:B------:R-:W-:-:S02]  /*7b40*/  IMAD.U32 R10, RZ, RZ, UR4 ;  /* 0x00000004ff0a7e24 */ /* 0x000fc4000f8e00ff */
[----:B------:R-:W-:Y:S02]  /*7b50*/  IMAD.U32 R11, RZ, RZ, UR5 ;  /* 0x00000005ff0b7e24 */ /* 0x000fe4000f8e00ff */
[----:B------:R-:W-:Y:S02]  /*7b60*/  IMAD.MOV.U32 R12, RZ, RZ, 0x1 ;  /* 0x00000001ff0c7424 */ /* 0x000fe400078e00ff */
[----:B0-----:R-:W-:-:S07]  /*7b70*/  IMAD.MOV.U32 R13, RZ, RZ, RZ ;  /* 0x000000ffff0d7224 */ /* 0x001fce00078e00ff */
[----:B------:R-:W-:-:S07]  /*7b80*/  LEPC R20, `(.L_x_42) ;  /* 0x000000001014794e */ /* 0x000fce0000000000 */
[----:B-1----:R-:W-:Y:S05]  /*7b90*/  CALL.ABS.NOINC R2 ;  /* 0x0000000002007343 */ /* 0x002fea0003c00000 */
.L_x_42:
[----:B------:R-:W-:Y:S01]  /*7ba0*/  ULDC.64 UR4, c[0x0][0x9f8] ;  /* 0x00027e0000047ab9 */ /* 0x000fe20000000a00 */
[--C-:B------:R-:W-:Y:S01]  /*7bb0*/  IMAD.MOV.U32 R29, RZ, RZ, R23.reuse ;  /* 0x000000ffff1d7224 */ /* 0x100fe200078e0017 */
[----:B------:R-:W-:Y:S01]  /*7bc0*/  ISETP.NE.U32.AND P0, PT, RZ, UR4, PT ;  /* 0x00000004ff007c0c */ /* 0x000fe2000bf05070 */
[----:B------:R-:W0:Y:S01]  /*7bd0*/  LDC R8, c[0x0][0x430] ;  /* 0x00010c00ff087b82 */ /* 0x000e220000000800 */
[----:B-----5:R-:W-:Y:S01]  /*7be0*/  IMAD.IADD R0, R36, 0x1, R32 ;  /* 0x0000000124007824 */ /* 0x020fe200078e0220 */
[----:B------:R-:W-:Y:S01]  /*7bf0*/  LOP3.LUT R18, R18, 0xffffffdf, RZ, 0xc0, !PT ;  /* 0xffffffdf12127812 */ /* 0x000fe200078ec0ff */
[----:B------:R-:W-:Y:S01]  /*7c00*/  IMAD.MOV R19, RZ, RZ, -R23 ;  /* 0x000000ffff137224 */ /* 0x000fe200078e0a17 */
[----:B------:R-:W-:Y:S01]  /*7c10*/  ISETP.NE.AND.EX P0, PT, RZ, UR5, PT, P0 ;  /* 0x00000005ff007c0c */ /* 0x000fe2000bf05300 */
[----:B------:R-:W-:-:S12]  /*7c20*/  ULDC UR4, c[0x0][0xc44] ;  /* 0x0003110000047ab9 */ /* 0x000fd80000000800 */
[----:B------:R-:W1:Y:S02]  /*7c30*/  @P0 LDC.64 R2, c[0x0][0x9f8] ;  /* 0x00027e00ff020b82 */ /* 0x000e640000000a00 */
[----:B-1----:R-:W-:-:S05]  /*7c40*/  @P0 IMAD.WIDE R2, R23, 0x4, R2 ;  /* 0x0000000417020825 */ /* 0x002fca00078e0202 */
[----:B------:R1:W2:Y:S01]  /*7c50*/  @P0 LDG.E R29, desc[UR48][R2.64] ;  /* 0x00000030021d0981 */ /* 0x0002a2000c1e1900 */
[----:B0-----:R-:W-:Y:S01]  /*7c60*/  ISETP.NE.AND P1, PT, R8, 0x1, PT ;  /* 0x000000010800780c */ /* 0x001fe20003f25270 */
[----:B------:R-:W-:Y:S01]  /*7c70*/  IMAD.MOV.U32 R9, RZ, RZ, R0 ;  /* 0x000000ffff097224 */ /* 0x000fe200078e0000 */
[----:B------:R-:W-:-:S11]  /*7c80*/  ISETP.GE.AND P0, PT, R36, UR37, PT ;  /* 0x0000002524007c0c */ /* 0x000fd6000bf06270 */
[----:B------:R-:W0:Y:S01]  /*7c90*/  @P1 LDC R5, c[0x0][0x434] ;  /* 0x00010d00ff051b82 */ /* 0x000e220000000800 */
[----:B------:R-:W-:-:S07]  /*7ca0*/  @P1 LOP3.LUT R18, R18, 0x20, RZ, 0xfc, !PT ;  /* 0x0000002012121812 */ /* 0x000fce00078efcff */
[----:B------:R-:W3:Y:S08]  /*7cb0*/  @P1 LDC R11, c[0x0][0x438] ;  /* 0x00010e00ff0b1b82 */ /* 0x000ef00000000800 */
[----:B------:R-:W4:Y:S01]  /*7cc0*/  @!P0 LDC.64 R6, c[0x0][0x428] ;  /* 0x00010a00ff068b82 */ /* 0x000f220000000a00 */
[----:B0-----:R-:W-:-:S05]  /*7cd0*/  @P1 IMAD.HI.U32 R4, R0, R5, RZ ;  /* 0x0000000500041227 */ /* 0x001fca00078e00ff */
[----:B---3--:R-:W-:Y:S02]  /*7ce0*/  @P1 SHF.R.U32.HI R9, RZ, R11, R4 ;  /* 0x0000000bff091219 */ /* 0x008fe40000011604 */
[----:B------:R-:W0:Y:S02]  /*7cf0*/  @!P0 LDC.64 R4, c[0x0][0x418] ;  /* 0x00010600ff048b82 */ /* 0x000e240000000a00 */
[----:B-1----:R-:W-:Y:S01]  /*7d00*/  @!P0 SHF.R.S32.HI R3, RZ, 0x1f, R9 ;  /* 0x0000001fff038819 */ /* 0x002fe20000011409 */
[----:B------:R-:W-:Y:S01]  /*7d10*/  UMOV UR5, 0xffffffff ;  /* 0xffffffff00057882 */ /* 0x000fe20000000000 */
[----:B------:R-:W-:Y:S01]  /*7d20*/  IMAD R19, R19, UR4, R24 ;  /* 0x0000000413137c24 */ /* 0x000fe2000f8e0218 */
[----:B--2---:R-:W-:-:S05]  /*7d30*/  SHF.R.S32.HI R31, RZ, 0x1f, R29 ;  /* 0x0000001fff1f7819 */ /* 0x004fca000001141d */
[----:B----4-:R-:W-:-:S04]  /*7d40*/  @!P0 IMAD R2, R31, R6, RZ ;  /* 0x000000061f028224 */ /* 0x010fc800078e02ff */
[----:B------:R-:W-:Y:S01]  /*7d50*/  @!P0 IMAD R7, R29, R7, R2 ;  /* 0x000000071d078224 */ /* 0x000fe200078e0202 */
[----:B------:R-:W-:-:S05]  /*7d60*/  @!P0 MOV R2, R9 ;  /* 0x0000000900028202 */ /* 0x000fca0000000f00 */
[----:B------:R-:W-:-:S04]  /*7d70*/  @!P0 IMAD.WIDE.U32 R2, R29, R6, R2 ;  /* 0x000000061d028225 */ /* 0x000fc800078e0002 */
[----:B------:R-:W-:Y:S01]  /*7d80*/  @!P0 IMAD.IADD R3, R3, 0x1, R7 ;  /* 0x0000000103038824 */ /* 0x000fe200078e0207 */
[----:B0-----:R-:W-:Y:S01]  /*7d90*/  @!P0 LEA R4, P1, R2, R4, 0x2 ;  /* 0x0000000402048211 */ /* 0x001fe200078210ff */
[----:B------:R-:W-:-:S03]  /*7da0*/  IMAD.MOV.U32 R6, RZ, RZ, RZ ;  /* 0x000000ffff067224 */ /* 0x000fc600078e00ff */
[----:B------:R-:W-:Y:S01]  /*7db0*/  @!P0 LEA.HI.X R5, R2, R5, R3, 0x2, P1 ;  /* 0x0000000502058211 */ /* 0x000fe200008f1403 */
[----:B------:R-:W-:Y:S02]  /*7dc0*/  IMAD.MOV R3, RZ, RZ, -R9 ;  /* 0x000000ffff037224 */ /* 0x000fe400078e0a09 */
[----:B------:R-:W-:Y:S02]  /*7dd0*/  IMAD.U32 R2, RZ, RZ, UR41 ;  /* 0x00000029ff027e24 */ /* 0x000fe4000f8e00ff */
[----:B------:R0:W5:Y:S02]  /*7de0*/  @!P0 LDG.E R6, desc[UR48][R4.64] ;  /* 0x0000003004068981 */ /* 0x000164000c1e1900 */
[----:B0-----:R-:W-:Y:S01]  /*7df0*/  IMAD R4, R8, R3, R0 ;  /* 0x0000000308047224 */ /* 0x001fe200078e0200 */
[----:B------:R-:W-:Y:S06]  /*7e00*/  BRA.DIV UR5, `(.L_x_44) ;  /* 0x0000003205087947 */ /* 0x000fec000b800000 */
.L_x_92:
[----:B------:R-:W-:Y:S02]  /*7e10*/  ISETP.NE.AND P0, PT, R2, 0x3, PT ;  /* 0x000000030200780c */ /* 0x000fe40003f05270 */
[----:B------:R-:W-:Y:S02]  /*7e20*/  LOP3.LUT R18, R18, 0xffffffef, RZ, 0xc0, !PT ;  /* 0xffffffef12127812 */ /* 0x000fe400078ec0ff */
[----:B------:R-:W-:-:S09]  /*7e30*/  SHF.R.S32.HI R27, RZ, 0x1f, R19 ;  /* 0x0000001fff1b7819 */ /* 0x000fd20000011413 */
[----:B------:R-:W-:Y:S01]  /*7e40*/  @P0 LOP3.LUT R18, R18, 0x10, RZ, 0xfc, !PT ;  /* 0x0000001012120812 */ /* 0x000fe200078efcff */
[----:B------:R-:W-:Y:S06]  /*7e50*/  @!P0 BRA `(.L_x_45) ;  /* 0x0000000000048947 */ /* 0x000fec0003800000 */
[----:B------:R-:W-:Y:S01]  /*7e60*/  BPT.TRAP 0x1 ;  /* 0x000000040000795c */ /* 0x000fe20000300000 */
.L_x_45:
[----:B------:R-:W-:Y:S01]  /*7e70*/  SHF.R.S32.HI R7, RZ, 0x1f, R4 ;  /* 0x0000001fff077819 */ /* 0x000fe20000011404 */
[----:B------:R-:W-:Y:S01]  /*7e80*/  ULDC.64 UR4, c[0x0][0x328] ;  /* 0x0000ca0000047ab9 */ /* 0x000fe20000000a00 */
[----:B------:R-:W-:Y:S03]  /*7e90*/  BSSY B0, `(.L_x_46) ;  /* 0x0000017000007945 */ /* 0x000fe60003800000 */
[----:B------:R-:W-:-:S04]  /*7ea0*/  IMAD R3, R7, UR4, RZ ;  /* 0x0000000407037c24 */ /* 0x000fc8000f8e02ff */
[C---:B------:R-:W-:Y:S02]  /*7eb0*/  IMAD R5, R4.reuse, UR5, R3 ;  /* 0x0000000504057c24 */ /* 0x040fe4000f8e0203 */
[----:B------:R-:W-:Y:S01]  /*7ec0*/  IMAD.WIDE.U32 R2, R4, UR4, RZ ;  /* 0x0000000404027c25 */ /* 0x000fe2000f8e00ff */
[----:B------:R-:W-:-:S04]  /*7ed0*/  ULDC.64 UR4, c[0x0][0x338] ;  /* 0x0000ce0000047ab9 */ /* 0x000fc80000000a00 */
[----:B------:R-:W-:Y:S02]  /*7ee0*/  IADD3 R3, R3, R5, RZ ;  /* 0x0000000503037210 */ /* 0x000fe40007ffe0ff */
[----:B-----5:R-:W-:Y:S01]  /*7ef0*/  SHF.R.S32.HI R5, RZ, 0x1f, R6 ;  /* 0x0000001fff057819 */ /* 0x020fe20000011406 */
[----:B------:R-:W-:-:S04]  /*7f00*/  IMAD.WIDE.U32 R2, R6, UR4, R2 ;  /* 0x0000000406027c25 */ /* 0x000fc8000f8e0002 */
[----:B------:R-:W-:-:S04]  /*7f10*/  IMAD R9, R5, UR4, RZ ;  /* 0x0000000405097c24 */ /* 0x000fc8000f8e02ff */
[----:B------:R-:W-:Y:S01]  /*7f20*/  IMAD R9, R6, UR5, R9 ;  /* 0x0000000506097c24 */ /* 0x000fe2000f8e0209 */
[----:B------:R-:W-:Y:S02]  /*7f30*/  ULDC.64 UR4, c[0x0][0x330] ;  /* 0x0000cc0000047ab9 */ /* 0x000fe40000000a00 */
[----:B------:R-:W-:Y:S02]  /*7f40*/  IMAD R0, R27, UR4, RZ ;  /* 0x000000041b007c24 */ /* 0x000fe4000f8e02ff */
[----:B------:R-:W-:Y:S02]  /*7f50*/  IMAD.IADD R3, R3, 0x1, R9 ;  /* 0x0000000103037824 */ /* 0x000fe400078e0209 */
[C---:B------:R-:W-:Y:S01]  /*7f60*/  IMAD R17, R19.reuse, UR5, R0 ;  /* 0x0000000513117c24 */ /* 0x040fe2000f8e0200 */
[----:B------:R-:W-:Y:S01]  /*7f70*/  LEA R0, R22, UR39, 0x3 ;  /* 0x0000002716007c11 */ /* 0x000fe2000f8e18ff */
[----:B------:R-:W-:Y:S01]  /*7f80*/  IMAD.WIDE.U32 R2, R19, UR4, R2 ;  /* 0x0000000413027c25 */ /* 0x000fe2000f8e0002 */
[----:B------:R-:W-:-:S03]  /*7f90*/  ULDC.64 UR4, c[0x0][0x318] ;  /* 0x0000c60000047ab9 */ /* 0x000fc60000000a00 */
[----:B------:R-:W-:Y:S01]  /*7fa0*/  IMAD.IADD R17, R3, 0x1, R17 ;  /* 0x0000000103117824 */ /* 0x000fe200078e0211 */
[C---:B------:R-:W-:Y:S02]  /*7fb0*/  LEA R16, P0, R2.reuse, UR4, 0x1 ;  /* 0x0000000402107c11 */ /* 0x040fe4000f8008ff */
[----:B------:R-:W-:Y:S02]  /*7fc0*/  SHF.L.U32 R3, R25, 0x1f, RZ ;  /* 0x0000001f19037819 */ /* 0x000fe400000006ff */
[----:B------:R-:W-:-:S08]  /*7fd0*/  LEA.HI.X R17, R2, UR5, R17, 0x1, P0 ;  /* 0x0000000502117c11 */ /* 0x000fd000080f0c11 */
[----:B------:R-:W0:Y:S02]  /*7fe0*/  SYNCS.PHASECHK.TRANS64.TRYWAIT P0, [R0+URZ+0x28840], R3 ;  /* 0x02884003000075a7 */ /* 0x000e24000800017f */
[----:B0-----:R-:W-:Y:S05]  /*7ff0*/  @!P0 BRA `(.L_x_47) ;  /* 0x0000002c00c08947 */ /* 0x001fea0003800000 */
.L_x_93:
[----:B------:R-:W-:Y:S05]  /*8000*/  BSYNC B0 ;  /* 0x0000000000007941 */ /* 0x000fea0003800000 */
.L_x_46:
[----:B------:R-:W-:Y:S01]  /*8010*/  ULDC.64 UR4, c[0x0][0x300] ;  /* 0x0000c00000047ab9 */ /* 0x000fe20000000a00 */
[C---:B------:R-:W-:Y:S01]  /*8020*/  LOP3.LUT P3, RZ, R18.reuse, 0x2, RZ, 0xc0, !PT ;  /* 0x0000000212ff7812 */ /* 0x040fe2000786c0ff */
[----:B------:R-:W-:Y:S01]  /*8030*/  IMAD R7, R7, UR4, RZ ;  /* 0x0000000407077c24 */ /* 0x000fe2000f8e02ff */
[----:B------:R-:W-:Y:S01]  /*8040*/  LOP3.LUT P2, RZ, R18, 0x1, RZ, 0xc0, !PT ;  /* 0x0000000112ff7812 */ /* 0x000fe2000784c0ff */
[----:B0-----:R-:W-:-:S04]  /*8050*/  IMAD.WIDE.U32 R2, R4, UR4, RZ ;  /* 0x0000000404027c25 */ /* 0x001fc8000f8e00ff */
[----:B------:R-:W-:Y:S01]  /*8060*/  IMAD R7, R4, UR5, R7 ;  /* 0x0000000504077c24 */ /* 0x000fe2000f8e0207 */
[----:B------:R-:W-:Y:S02]  /*8070*/  ULDC.64 UR4, c[0x0][0x310] ;  /* 0x0000c40000047ab9 */ /* 0x000fe40000000a00 */
[----:B------:R-:W-:Y:S02]  /*8080*/  IMAD R5, R5, UR4, RZ ;  /* 0x0000000405057c24 */ /* 0x000fe4000f8e02ff */
[----:B------:R-:W-:Y:S02]  /*8090*/  IMAD.IADD R3, R3, 0x1, R7 ;  /* 0x0000000103037824 */ /* 0x000fe400078e0207 */
[C---:B------:R-:W-:Y:S02]  /*80a0*/  IMAD R5, R6.reuse, UR5, R5 ;  /* 0x0000000506057c24 */ /* 0x040fe4000f8e0205 */
[----:B------:R-:W-:Y:S01]  /*80b0*/  IMAD.WIDE.U32 R2, R6, UR4, R2 ;  /* 0x0000000406027c25 */ /* 0x000fe2000f8e0002 */
[----:B------:R-:W-:-:S03]  /*80c0*/  ULDC.64 UR4, c[0x0][0x308] ;  /* 0x0000c20000047ab9 */ /* 0x000fc60000000a00 */
[----:B------:R-:W-:Y:S02]  /*80d0*/  IMAD.IADD R3, R3, 0x1, R5 ;  /* 0x0000000103037824 */ /* 0x000fe400078e0205 */
[----:B------:R-:W-:Y:S02]  /*80e0*/  IMAD R4, R27, UR4, RZ ;  /* 0x000000041b047c24 */ /* 0x000fe4000f8e02ff */
[----:B------:R-:W-:-:S04]  /*80f0*/  IMAD.WIDE.U32 R2, R19, UR4, R2 ;  /* 0x0000000413027c25 */ /* 0x000fc8000f8e0002 */
[----:B------:R-:W-:Y:S01]  /*8100*/  IMAD R5, R19, UR5, R4 ;  /* 0x0000000513057c24 */ /* 0x000fe2000f8e0204 */
[----:B------:R-:W-:Y:S02]  /*8110*/  ULDC.64 UR4, c[0x0][0x2e8] ;  /* 0x0000ba0000047ab9 */ /* 0x000fe40000000a00 */
[----:B------:R-:W-:Y:S01]  /*8120*/  LEA R4, P0, R2, UR4, 0x1 ;  /* 0x0000000402047c11 */ /* 0x000fe2000f8008ff */
[----:B------:R-:W-:Y:S01]  /*8130*/  IMAD.IADD R3, R3, 0x1, R5 ;  /* 0x0000000103037824 */ /* 0x000fe200078e0205 */
[----:B------:R-:W-:Y:S01]  /*8140*/  UMOV UR4, 0xffffffff ;  /* 0xffffffff00047882 */ /* 0x000fe20000000000 */
[----:B------:R-:W-:-:S03]  /*8150*/  LEA R5, R22, R28, 0xe ;  /* 0x0000001c16057211 */ /* 0x000fc600078e70ff */
[----:B------:R-:W-:Y:S01]  /*8160*/  LEA.HI.X R6, R2, UR5, R3, 0x1, P0 ;  /* 0x0000000502067c11 */ /* 0x000fe200080f0c03 */
[----:B------:R-:W-:Y:S06]  /*8170*/  BRA.DIV UR4, `(.L_x_48) ;  /* 0x0000002e04747947 */ /* 0x000fec000b800000 */
[----:B------:R-:W0:Y:S01]  /*8180*/  SHFL.IDX PT, R14, R4, RZ, 0x181f ;  /* 0x00181fff040e7589 */ /* 0x000e2200000e0000 */
[----:B------:R-:W-:-:S03]  /*8190*/  ISETP.GE.AND P0, PT, R30, 0x1, PT ;  /* 0x000000011e00780c */ /* 0x000fc60003f06270 */
[----:B------:R-:W1:Y:S04]  /*81a0*/  SHFL.IDX PT, R2, R6, RZ, 0x181f ;  /* 0x00181fff06027589 */ /* 0x000e6800000e0000 */
[----:B------:R-:W-:Y:S06]  /*81b0*/  SHFL.IDX PT, R8, R6, 0x1, 0x181f ;  /* 0x00381f0006087f89 */ /* 0x000fec00000e0000 */
[----:B------:R-:W-:-:S02]  /*81c0*/  @P0 LEA R7, R5, UR39, 0x1 ;  /* 0x0000002705070c11 */ /* 0x000fc4000f8e08ff */
[----:B0-----:R-:W-:-:S05]  /*81d0*/  @P0 LEA R14, P1, R34, R14, 0x1 ;  /* 0x0000000e220e0211 */ /* 0x001fca00078208ff */
[----:B-1----:R-:W-:Y:S02]  /*81e0*/  @P0 IMAD.X R3, RZ, RZ, R2, P1 ;  /* 0x000000ffff030224 */ /* 0x002fe400008e0602 */
[----:B------:R-:W-:Y:S02]  /*81f0*/  @P0 IMAD.MOV.U32 R2, RZ, RZ, R14 ;  /* 0x000000ffff020224 */ /* 0x000fe400078e000e */
[----:B------:R-:W0:Y:S04]  /*8200*/  SHFL.IDX PT, R14, R4, 0x1, 0x181f ;  /* 0x00381f00040e7f89 */ /* 0x000e2800000e0000 */
[----:B------:R-:W-:Y:S04]  /*8210*/  @P0 LDGSTS.E.BYPASS.LTC128B.128 [R7+0x18400], desc[UR48][R2.64], !P3 ;  /* 0x1840000002070fae */ /* 0x000fe8000d901d70 */
[----:B------:R1:W-:Y:S01]  /*8220*/  @P0 LDGSTS.E.BYPASS.LTC128B.128 [R7+0x1c400], desc[UR48][R2.64+0x80], !P2 ;  /* 0x1c40008002070fae */ /* 0x0003e2000d101d70 */
[----:B------:R-:W-:-:S03]  /*8230*/  ISETP.GE.AND P0, PT, R30, 0x11, PT ;  /* 0x000000111e00780c */ /* 0x000fc60003f06270 */
[----:B-1----:R-:W-:Y:S10]  /*8240*/  SHFL.IDX PT, R7, R6, 0x2, 0x181f ;  /* 0x00581f0006077f89 */ /* 0x002ff400000e0000 */
[----:B------:R-:W-:-:S02]  /*8250*/  @P0 LEA R21, R5, UR39, 0x1 ;  /* 0x0000002705150c11 */ /* 0x000fc4000f8e08ff */
[----:B0-----:R-:W-:-:S05]  /*8260*/  @P0 LEA R14, P1, R34, R14, 0x1 ;  /* 0x0000000e220e0211 */ /* 0x001fca00078208ff */
[----:B------:R-:W-:Y:S02]  /*8270*/  @P0 IMAD.MOV.U32 R2, RZ, RZ, R14 ;  /* 0x000000ffff020224 */ /* 0x000fe400078e000e */
[----:B------:R-:W-:Y:S01]  /*8280*/  @P0 IMAD.X R9, RZ, RZ, R8, P1 ;  /* 0x000000ffff090224 */ /* 0x000fe200008e0608 */
[----:B------:R-:W0:Y:S03]  /*8290*/  SHFL.IDX PT, R14, R4, 0x2, 0x181f ;  /* 0x00581f00040e7f89 */ /* 0x000e2600000e0000 */
[----:B------:R-:W-:-:S05]  /*82a0*/  @P0 IMAD.MOV.U32 R3, RZ, RZ, R9 ;  /* 0x000000ffff030224 */ /* 0x000fca00078e0009 */
[----:B------:R-:W-:Y:S04]  /*82b0*/  @P0 LDGSTS.E.BYPASS.LTC128B.128 [R21+0x18c00], desc[UR48][R2.64], !P3 ;  /* 0x18c0000002150fae */ /* 0x000fe8000d901d70 */
[----:B------:R1:W-:Y:S01]  /*82c0*/  @P0 LDGSTS.E.BYPASS.LTC128B.128 [R21+0x1cc00], desc[UR48][R2.64+0x80], !P2 ;  /* 0x1cc0008002150fae */ /* 0x0003e2000d101d70 */
[----:B------:R-:W-:-:S13]  /*82d0*/  ISETP.GE.AND P0, PT, R30, 0x21, PT ;  /* 0x000000211e00780c */ /* 0x000fda0003f06270 */
[----:B0-----:R-:W-:Y:S02]  /*82e0*/  @P0 LEA R14, P1, R34, R14, 0x1 ;  /* 0x0000000e220e0211 */ /* 0x001fe400078208ff */
[----:B------:R-:W-:Y:S02]  /*82f0*/  @P0 LEA R9, R5, UR39, 0x1 ;  /* 0x0000002705090c11 */ /* 0x000fe4000f8e08ff */
[----:B------:R-:W-:Y:S01]  /*8300*/  @P0 IADD3.X R7, RZ, R7, RZ, P1, !PT ;  /* 0x00000007ff070210 */ /* 0x000fe20000ffe4ff */
[----:B-1----:R-:W-:Y:S02]  /*8310*/  @P0 IMAD.MOV.U32 R2, RZ, RZ, R14 ;  /* 0x000000ffff020224 */ /* 0x002fe400078e000e */
[----:B------:R-:W0:Y:S02]  /*8320*/  SHFL.IDX PT, R14, R4, 0x3, 0x181f ;  /* 0x00781f00040e7f89 */ /* 0x000e2400000e0000 */
[----:B------:R-:W-:Y:S02]  /*8330*/  @P0 IMAD.MOV.U32 R3, RZ, RZ, R7 ;  /* 0x000000ffff030224 */ /* 0x000fe400078e0007 */
[----:B------:R-:W1:Y:S04]  /*8340*/  SHFL.IDX PT, R7, R6, 0x3, 0x181f ;  /* 0x00781f0006077f89 */ /* 0x000e6800000e0000 */
[----:B------:R-:W-:Y:S04]  /*8350*/  @P0 LDGSTS.E.BYPASS.LTC128B.128 [R9+0x19400], desc[UR48][R2.64], !P3 ;  /* 0x1940000002090fae */ /* 0x000fe8000d901d70 */
[----:B------:R2:W-:Y:S01]  /*8360*/  @P0 LDGSTS.E.BYPASS.LTC128B.128 [R9+0x1d400], desc[UR48][R2.64+0x80], !P2 ;  /* 0x1d40008002090fae */ /* 0x0005e2000d101d70 */
[----:B------:R-:W-:-:S13]  /*8370*/  ISETP.GE.AND P0, PT, R30, 0x31, PT ;  /* 0x000000311e00780c */ /* 0x000fda0003f06270 */
[----:B0-----:R-:W-:Y:S02]  /*8380*/  @P0 LEA R14, P1, R34, R14, 0x1 ;  /* 0x0000000e220e0211 */ /* 0x001fe400078208ff */
[----:B------:R-:W-:-:S03]  /*8390*/  @P0 LEA R21, R5, UR39, 0x1 ;  /* 0x0000002705150c11 */ /* 0x000fc6000f8e08ff */
[----:B-1----:R-:W-:Y:S02]  /*83a0*/  @P0 IMAD.X R7, RZ, RZ, R7, P1 ;  /* 0x000000ffff070224 */ /* 0x002fe400008e0607 */
[----:B--2---:R-:W-:Y:S02]  /*83b0*/  @P0 IMAD.MOV.U32 R2, RZ, RZ, R14 ;  /* 0x000000ffff020224 */ /* 0x004fe400078e000e */
[----:B------:R-:W0:Y:S01]  /*83c0*/  SHFL.IDX PT, R14, R4, 0x4, 0x181f ;  /* 0x00981f00040e7f89 */ /* 0x000e2200000e0000 */
[----:B------:R-:W-:-:S03]  /*83d0*/  @P0 IMAD.MOV.U32 R3, RZ, RZ, R7 ;  /* 0x000000ffff030224 */ /* 0x000fc600078e0007 */
[----:B------:R-:W1:Y:S04]  /*83e0*/  SHFL.IDX PT, R7, R6, 0x4, 0x181f ;  /* 0x00981f0006077f89 */ /* 0x000e6800000e0000 */
[----:B------:R-:W-:Y:S04]  /*83f0*/  @P0 LDGSTS.E.BYPASS.LTC128B.128 [R21+0x19c00], desc[UR48][R2.64], !P3 ;  /* 0x19c0000002150fae */ /* 0x000fe8000d901d70 */
[----:B------:R2:W-:Y:S01]  /*8400*/  @P0 LDGSTS.E.BYPASS.LTC128B.128 [R21+0x1dc00], desc[UR48][R2.64+0x80], !P2 ;  /* 0x1dc0008002150fae */ /* 0x0005e2000d101d70 */
[----:B------:R-:W-:-:S13]  /*8410*/  ISETP.GE.AND P0, PT, R30, 0x41, PT ;  /* 0x000000411e00780c */ /* 0x000fda0003f06270 */
[----:B0-----:R-:W-:Y:S02]  /*8420*/  @P0 LEA R14, P1, R34, R14, 0x1 ;  /* 0x0000000e220e0211 */ /* 0x001fe400078208ff */
[----:B------:R-:W-:Y:S02]  /*8430*/  @P0 LEA R9, R5, UR39, 0x1 ;  /* 0x0000002705090c11 */ /* 0x000fe4000f8e08ff */
[----:B-1----:R-:W-:Y:S01]  /*8440*/  @P0 IADD3.X R7, RZ, R7, RZ, P1, !PT ;  /* 0x00000007ff070210 */ /* 0x002fe20000ffe4ff */
[----:B--2---:R-:W-:Y:S02]  /*8450*/  @P0 IMAD.MOV.U32 R2, RZ, RZ, R14 ;  /* 0x000000ffff020224 */ /* 0x004fe400078e000e */
        /* <DEDUP_REMOVED lines=20> */
[----:B------:R0:W1:Y:S02]  /*85a0*/  SHFL.IDX PT, R14, R4, 0x7, 0x181f ;  /* 0x00f81f00040e7f89 */ /* 0x00006400000e0000 */
[----:B------:R-:W-:Y:S02]  /*85b0*/  @P0 IMAD.MOV.U32 R3, RZ, RZ, R7 ;  /* 0x000000ffff030224 */ /* 0x000fe400078e0007 */
[----:B------:R0:W2:Y:S04]  /*85c0*/  SHFL.IDX PT, R7, R6, 0x7, 0x181f ;  /* 0x00f81f0006077f89 */ /* 0x0000a800000e0000 */
[----:B------:R0:W-:Y:S04]  /*85d0*/  @P0 LDGSTS.E.BYPASS.LTC128B.128 [R9+0x1b400], desc[UR48][R2.64], !P3 ;  /* 0x1b40000002090fae */ /* 0x0001e8000d901d70 */
[----:B------:R0:W-:Y:S02]  /*85e0*/  @P0 LDGSTS.E.BYPASS.LTC128B.128 [R9+0x1f400], desc[UR48][R2.64+0x80], !P2 ;  /* 0x1f40008002090fae */ /* 0x0001e4000d101d70 */
.L_x_111:
[----:B------:R-:W-:-:S13]  /*85f0*/  ISETP.GE.AND P0, PT, R30, 0x71, PT ;  /* 0x000000711e00780c */ /* 0x000fda0003f06270 */
[----:B01----:R-:W-:Y:S02]  /*8600*/  @P0 LEA R2, P1, R34, R14, 0x1 ;  /* 0x0000000e22020211 */ /* 0x003fe400078208ff */
[----:B------:R-:W-:-:S03]  /*8610*/  @P0 LEA R5, R5, UR39, 0x1 ;  /* 0x0000002705050c11 */ /* 0x000fc6000f8e08ff */
[----:B--2---:R-:W-:-:S05]  /*8620*/  @P0 IMAD.X R3, RZ, RZ, R7, P1 ;  /* 0x000000ffff030224 */ /* 0x004fca00008e0607 */
[----:B------:R-:W-:Y:S01]  /*8630*/  @!PT LDS RZ, [RZ] ;  /* 0x00000000fffff984 */ /* 0x000fe20000000800 */
[----:B------:R-:W-:Y:S01]  /*8640*/  @!PT LDS RZ, [RZ] ;  /* 0x00000000fffff984 */ /* 0x000fe20000000800 */
[----:B------:R-:W-:Y:S01]  /*8650*/  @!PT LDS RZ, [RZ] ;  /* 0x00000000fffff984 */ /* 0x000fe20000000800 */
[----:B------:R0:W-:Y:S04]  /*8660*/  @P0 LDGSTS.E.BYPASS.LTC128B.128 [R5+0x1bc00], desc[UR48][R2.64], !P3 ;  /* 0x1bc0000002050fae */ /* 0x0001e8000d901d70 */
[----:B------:R0:W-:Y:S01]  /*8670*/  @P0 LDGSTS.E.BYPASS.LTC128B.128 [R5+0x1fc00], desc[UR48][R2.64+0x80], !P2 ;  /* 0x1fc0008002050fae */ /* 0x0001e2000d101d70 */
[----:B------:R-:W-:Y:S01]  /*8680*/  PLOP3.LUT P0, PT, PT, PT, PT, 0x80, 0x0 ;  /* 0x000000000000781c */ /* 0x000fe20003f0f070 */
[----:B------:R-:W-:-:S12]  /*8690*/  NOP ;  /* 0x0000000000007918 */ /* 0x000fd80000000000 */
.L_x_49:
[----:B------:R-:W-:Y:S02]  /*86a0*/  PLOP3.LUT P1, PT, P1, P0, PT, 0xa2, 0x0 ;  /* 0x000000000000781c */ /* 0x000fe40000f21472 */
[----:B------:R-:W-:-:S08]  /*86b0*/  @P0 R2UR P1, UR4, R0 ;  /* 0x00000000000402ca */ /* 0x000fd00000020000 */
[----:B------:R-:W-:-:S05]  /*86c0*/  @P0 PLOP3.LUT P0, PT, P1, PT, PT, 0x80, 0x0 ;  /* 0x000000000000081c */ /* 0x000fca0000f0f070 */
[----:B------:R-:W-:Y:S01]  /*86d0*/  @!P1 SYNCS.ARRIVE.TRANS64.RED.A0T1 RZ, [UR4+0x28830], RZ ;  /* 0x028830ffffff99a7 */ /* 0x000fe20008200404 */
[----:B------:R-:W-:Y:S07]  /*86e0*/  @!P1 ARRIVES.LDGSTSBAR.64.TRANSCNT [UR4+0x28830] ;  /* 0x02883000ff0099b0 */ /* 0x000fee0008000a84 */
[----:B------:R-:W-:Y:S05]  /*86f0*/  @P0 BRA.U.ANY `(.L_x_49) ;  /* 0xfffffffd00e80947 */ /* 0x000fea000393ffff */
[----:B------:R-:W-:Y:S01]  /*8700*/  NOP ;  /* 0x0000000000007918 */ /* 0x000fe20000000000 */
[----:B0-----:R-:W-:-:S05]  /*8710*/  IMAD.U32 R2, RZ, RZ, UR41 ;  /* 0x00000029ff027e24 */ /* 0x001fca000f8e00ff */
[----:B------:R-:W-:-:S13]  /*8720*/  ISETP.NE.AND P2, PT, R2, 0x3, PT ;  /* 0x000000030200780c */ /* 0x000fda0003f45270 */
[----:B------:R-:W-:Y:S05]  /*8730*/  @!P2 BRA `(.L_x_50) ;  /* 0x000000000004a947 */ /* 0x000fea0003800000 */
[----:B------:R-:W-:Y:S01]  /*8740*/  BPT.TRAP 0x1 ;  /* 0x000000040000795c */ /* 0x000fe20000300000 */
.L_x_50:
[----:B------:R0:W-:Y:S02]  /*8750*/  SYNCS.ARRIVE.TRANS64.A1T0 RZ, [R0+URZ+0x28830], RZ ;  /* 0x028830ff00ff79a7 */ /* 0x0001e4000810003f */
[----:B------:R-:W-:Y:S05]  /*8760*/  WARPSYNC.ALL ;  /* 0x0000000000007948 */ /* 0x000fea0003800000 */
[----:B------:R-:W-:-:S04]  /*8770*/  UIADD3 UR4, UR39, 0x10400, URZ ;  /* 0x0001040027047890 */ /* 0x000fc8000fffe03f */
[----:B------:R-:W-:Y:S01]  /*8780*/  ULOP3.LUT UP0, URZ, UR4, 0x3ff, URZ, 0xc0, !UPT ;  /* 0x000003ff043f7892 */ /* 0x000fe2000f80c03f */
[----:B------:R-:W-:Y:S05]  /*8790*/  BAR.SYNC.DEFER_BLOCKING 0x8, 0x180 ;  /* 0x0206000000007b1d */ /* 0x000fea0000010000 */
[----:B------:R-:W-:-:S13]  /*87a0*/  PLOP3.LUT P0, PT, PT, PT, UP0, 0x80, 0x0 ;  /* 0x000000000000781c */ /* 0x000fda0003f0f008 */
[----:B------:R-:W-:Y:S05]  /*87b0*/  @!P0 BRA `(.L_x_51) ;  /* 0x0000000000408947 */ /* 0x000fea0003800000 */
[----:B------:R-:W-:Y:S01]  /*87c0*/  MOV R2, 0x0 ;  /* 0x0000000000027802 */ /* 0x000fe20000000f00 */
[----:B------:R-:W-:Y:S01]  /*87d0*/  ULDC.64 UR4, c[0x4][0x80] ;  /* 0x0100200000047ab9 */ /* 0x000fe20000000a00 */
[----:B------:R-:W-:Y:S01]  /*87e0*/  ULDC.64 UR6, c[0x4][0x88] ;  /* 0x0100220000067ab9 */ /* 0x000fe20000000a00 */
[----:B------:R-:W-:Y:S01]  /*87f0*/  ULDC.64 UR8, c[0x4][0x20] ;  /* 0x0100080000087ab9 */ /* 0x000fe20000000a00 */
[----:B------:R-:W-:Y:S01]  /*8800*/  IMAD.U32 R4, RZ, RZ, UR4 ;  /* 0x00000004ff047e24 */ /* 0x000fe2000f8e00ff */
[----:B------:R-:W-:Y:S01]  /*8810*/  MOV R5, UR5 ;  /* 0x0000000500057c02 */ /* 0x000fe20008000f00 */
[----:B------:R-:W1:Y:S01]  /*8820*/  LDC.64 R2, c[0x4][R2] ;  /* 0x0100000002027b82 */ /* 0x000e620000000a00 */
        /* <DEDUP_REMOVED lines=8> */
[----:B01----:R-:W-:Y:S05]  /*88b0*/  CALL.ABS.NOINC R2 ;  /* 0x0000000002007343 */ /* 0x003fea0003c00000 */
.L_x_51:
[----:B0-----:R-:W0:Y:S01]  /*88c0*/  LDC R0, c[0x0][0x448] ;  /* 0x00011200ff007b82 */ /* 0x001e220000000800 */
[----:B------:R-:W1:Y:S01]  /*88d0*/  S2R R20, SR_TID.X ;  /* 0x0000000000147919 */ /* 0x000e620000002100 */
[----:B------:R-:W-:Y:S01]  /*88e0*/  IMAD.MOV R4, RZ, RZ, -R24 ;  /* 0x000000ffff047224 */ /* 0x000fe200078e0a18 */
[----:B------:R-:W-:Y:S01]  /*88f0*/  ULDC UR4, c[0x0][0xc38] ;  /* 0x00030e0000047ab9 */ /* 0x000fe20000000800 */
[----:B------:R-:W-:Y:S02]  /*8900*/  SHF.R.S32.HI R6, RZ, 0x1f, R23 ;  /* 0x0000001fff067819 */ /* 0x000fe40000011417 */
[----:B------:R-:W-:Y:S01]  /*8910*/  IMAD R4, R4, UR4, R33 ;  /* 0x0000000404047c24 */ /* 0x000fe2000f8e0221 */
[----:B------:R-:W-:Y:S01]  /*8920*/  ULDC.64 UR4, c[0x0][0x2d8] ;  /* 0x0000b60000047ab9 */ /* 0x000fe20000000a00 */
[----:B------:R-:W-:Y:S02]  /*8930*/  LOP3.LUT P4, RZ, R18, 0x80, RZ, 0xc0, !PT ;  /* 0x0000008012ff7812 */ /* 0x000fe4000788c0ff */
[----:B------:R-:W-:Y:S01]  /*8940*/  IMAD.SHL.U32 R4, R4, 0x80, RZ ;  /* 0x0000008004047824 */ /* 0x000fe200078e00ff */
[----:B------:R-:W-:-:S02]  /*8950*/  LOP3.LUT P5, RZ, R18, 0x40, RZ, 0xc0, !PT ;  /* 0x0000004012ff7812 */ /* 0x000fc400078ac0ff */
[----:B------:R-:W-:Y:S02]  /*8960*/  LEA R8, R28, UR39, 0x1 ;  /* 0x000000271c087c11 */ /* 0x000fe4000f8e08ff */
[----:B0-----:R-:W-:Y:S01]  /*8970*/  ISETP.NE.AND P0, PT, R0, 0x1, PT ;  /* 0x000000010000780c */ /* 0x001fe20003f05270 */
[----:B-1----:R-:W-:-:S12]  /*8980*/  IMAD.SHL.U32 R20, R20, 0x10, RZ ;  /* 0x0000001014147824 */ /* 0x002fd800078e00ff */
[----:B------:R-:W0:Y:S01]  /*8990*/  @P0 LDC R2, c[0x0][0x44c] ;  /* 0x00011300ff020b82 */ /* 0x000e220000000800 */
[----:B------:R-:W-:-:S04]  /*89a0*/  LOP3.LUT R20, R20, 0x70, RZ, 0xc0, !PT ;  /* 0x0000007014147812 */ /* 0x000fc800078ec0ff */
[----:B------:R-:W-:-:S03]  /*89b0*/  LOP3.LUT R7, R4, R35, R20, 0xfe, !PT ;  /* 0x0000002304077212 */ /* 0x000fc600078efe14 */
[----:B------:R-:W1:Y:S02]  /*89c0*/  @P0 LDC R3, c[0x0][0x450] ;  /* 0x00011400ff030b82 */ /* 0x000e640000000800 */
[----:B------:R-:W-:Y:S02]  /*89d0*/  IMAD.MOV.U32 R5, RZ, RZ, R7 ;  /* 0x000000ffff057224 */ /* 0x000fe400078e0007 */
[----:B0-----:R-:W-:-:S05]  /*89e0*/  @P0 IMAD.HI.U32 R2, R7, R2, RZ ;  /* 0x0000000207020227 */ /* 0x001fca00078e00ff */
[----:B-1----:R-:W-:Y:S01]  /*89f0*/  @P0 SHF.R.U32.HI R5, RZ, R3, R2 ;  /* 0x00000003ff050219 */ /* 0x002fe20000011602 */
[----:B------:R-:W-:-:S04]  /*8a00*/  IMAD R2, R27, UR4, RZ ;  /* 0x000000041b027c24 */ /* 0x000fc8000f8e02ff */
[C---:B------:R-:W-:Y:S02]  /*8a10*/  IMAD R9, R19.reuse, UR5, R2 ;  /* 0x0000000513097c24 */ /* 0x040fe4000f8e0202 */
[----:B------:R-:W-:Y:S01]  /*8a20*/  IMAD.WIDE.U32 R2, R19, UR4, RZ ;  /* 0x0000000413027c25 */ /* 0x000fe2000f8e00ff */
[----:B------:R-:W-:-:S03]  /*8a30*/  ULDC.64 UR4, c[0x0][0x2e0] ;  /* 0x0000b80000047ab9 */ /* 0x000fc60000000a00 */
[----:B------:R-:W-:Y:S01]  /*8a40*/  IMAD R6, R6, UR4, RZ ;  /* 0x0000000406067c24 */ /* 0x000fe2000f8e02ff */
[----:B------:R-:W-:-:S03]  /*8a50*/  IADD3 R3, R3, R9, RZ ;  /* 0x0000000903037210 */ /* 0x000fc60007ffe0ff */
[C---:B------:R-:W-:Y:S02]  /*8a60*/  IMAD R9, R23.reuse, UR5, R6 ;  /* 0x0000000517097c24 */ /* 0x040fe4000f8e0206 */
[----:B------:R-:W-:Y:S02]  /*8a70*/  IMAD.MOV R6, RZ, RZ, -R5 ;  /* 0x000000ffff067224 */ /* 0x000fe400078e0a05 */
[----:B------:R-:W-:Y:S01]  /*8a80*/  IMAD.WIDE.U32 R2, R23, UR4, R2 ;  /* 0x0000000417027c25 */ /* 0x000fe2000f8e0002 */
[----:B------:R-:W-:-:S03]  /*8a90*/  ULDC.64 UR4, c[0x0][0x2d0] ;  /* 0x0000b40000047ab9 */ /* 0x000fc60000000a00 */
[----:B------:R-:W-:Y:S01]  /*8aa0*/  IMAD R7, R0, R6, R7 ;  /* 0x0000000600077224 */ /* 0x000fe200078e0207 */
[----:B------:R-:W-:Y:S01]  /*8ab0*/  SHF.R.S32.HI R0, RZ, 0x1f, R5 ;  /* 0x0000001fff007819 */ /* 0x000fe20000011405 */
[----:B------:R-:W-:-:S04]  /*8ac0*/  IMAD.IADD R3, R3, 0x1, R9 ;  /* 0x0000000103037824 */ /* 0x000fc800078e0209 */
[----:B------:R-:W-:Y:S02]  /*8ad0*/  IMAD R0, R0, UR4, RZ ;  /* 0x0000000400007c24 */ /* 0x000fe4000f8e02ff */
[----:B------:R-:W-:-:S04]  /*8ae0*/  IMAD.WIDE.U32 R2, R5, UR4, R2 ;  /* 0x0000000405027c25 */ /* 0x000fc8000f8e0002 */
[----:B------:R-:W-:Y:S01]  /*8af0*/  IMAD R5, R5, UR5, R0 ;  /* 0x0000000505057c24 */ /* 0x000fe2000f8e0200 */
[----:B------:R-:W-:Y:S01]  /*8b00*/  SHF.R.S32.HI R0, RZ, 0x1f, R7 ;  /* 0x0000001fff007819 */ /* 0x000fe20000011407 */
[----:B------:R-:W-:Y:S02]  /*8b10*/  ULDC.64 UR4, c[0x0][0x2c8] ;  /* 0x0000b20000047ab9 */ /* 0x000fe40000000a00 */
[----:B------:R-:W-:Y:S02]  /*8b20*/  IMAD.IADD R3, R3, 0x1, R5 ;  /* 0x0000000103037824 */ /* 0x000fe400078e0205 */
[----:B------:R-:W-:Y:S02]  /*8b30*/  IMAD R0, R0, UR4, RZ ;  /* 0x0000000400007c24 */ /* 0x000fe4000f8e02ff */
[----:B------:R-:W-:-:S04]  /*8b40*/  IMAD.WIDE.U32 R2, R7, UR4, R2 ;  /* 0x0000000407027c25 */ /* 0x000fc8000f8e0002 */
[----:B------:R-:W-:Y:S01]  /*8b50*/  IMAD R5, R7, UR5, R0 ;  /* 0x0000000507057c24 */ /* 0x000fe2000f8e0200 */
[----:B------:R-:W-:Y:S02]  /*8b60*/  ULDC.64 UR4, c[0x0][0x280] ;  /* 0x0000a00000047ab9 */ /* 0x000fe40000000a00 */
[----:B------:R-:W-:Y:S01]  /*8b70*/  LEA R0, P0, R2, UR4, 0x1 ;  /* 0x0000000402007c11 */ /* 0x000fe2000f8008ff */
[----:B------:R-:W-:Y:S01]  /*8b80*/  IMAD.IADD R5, R3, 0x1, R5 ;  /* 0x0000000103057824 */ /* 0x000fe200078e0205 */
[----:B------:R-:W-:-:S04]  /*8b90*/  UMOV UR4, 0xffffffff ;  /* 0xffffffff00047882 */ /* 0x000fc80000000000 */
[----:B------:R-:W-:Y:S01]  /*8ba0*/  LEA.HI.X R5, R2, UR5, R5, 0x1, P0 ;  /* 0x0000000502057c11 */ /* 0x000fe200080f0c05 */
[----:B------:R-:W-:Y:S06]  /*8bb0*/  BRA.DIV UR4, `(.L_x_52) ;  /* 0x0000002e04747947 */ /* 0x000fec000b800000 */
[----:B------:R-:W0:Y:S01]  /*8bc0*/  SHFL.IDX PT, R14, R0, RZ, 0x181f ;  /* 0x00181fff000e7589 */ /* 0x000e2200000e0000 */
[----:B------:R-:W-:-:S03]  /*8bd0*/  IMAD.IADD R4, R35, 0x1, R4 ;  /* 0x0000000123047824 */ /* 0x000fc600078e0204 */
[----:B------:R-:W1:Y:S01]  /*8be0*/  SHFL.IDX PT, R2, R5, RZ, 0x181f ;  /* 0x00181fff05027589 */ /* 0x000e6200000e0000 */
[C---:B------:R-:W-:Y:S01]  /*8bf0*/  VIADD R7, R4.reuse, 0x10 ;  /* 0x0000001004077836 */ /* 0x040fe20000000000 */
[----:B------:R-:W-:Y:S02]  /*8c00*/  ISETP.GE.AND P0, PT, R4, UR38, PT ;  /* 0x0000002604007c0c */ /* 0x000fe4000bf06270 */
[----:B------:R-:W-:Y:S11]  /*8c10*/  SHFL.IDX PT, R6, R5, 0x1, 0x181f ;  /* 0x00381f0005067f89 */ /* 0x000ff600000e0000 */
[----:B0-----:R-:W-:-:S04]  /*8c20*/  @!P0 LEA R14, P1, R34, R14, 0x1 ;  /* 0x0000000e220e8211 */ /* 0x001fc800078208ff */
[----:B-1----:R-:W-:Y:S01]  /*8c30*/  @!P0 IADD3.X R3, RZ, R2, RZ, P1, !PT ;  /* 0x00000002ff038210 */ /* 0x002fe20000ffe4ff */
[----:B------:R-:W-:Y:S02]  /*8c40*/  @!P0 IMAD.MOV.U32 R2, RZ, RZ, R14 ;  /* 0x000000ffff028224 */ /* 0x000fe400078e000e */
[----:B------:R-:W0:Y:S04]  /*8c50*/  SHFL.IDX PT, R14, R0, 0x1, 0x181f ;  /* 0x00381f00000e7f89 */ /* 0x000e2800000e0000 */
[----:B------:R-:W-:Y:S04]  /*8c60*/  @!P0 LDGSTS.E.BYPASS.LTC128B.128 [R8+0x10400], desc[UR48][R2.64], !P4 ;  /* 0x1040000002088fae */ /* 0x000fe8000e101d70 */
[----:B------:R1:W-:Y:S01]  /*8c70*/  @!P0 LDGSTS.E.BYPASS.LTC128B.128 [R8+0x14400], desc[UR48][R2.64+0x80], !P5 ;  /* 0x1440008002088fae */ /* 0x0003e2000e901d70 */
[----:B------:R-:W-:-:S13]  /*8c80*/  ISETP.GE.AND P0, PT, R7, UR38, PT ;  /* 0x0000002607007c0c */ /* 0x000fda000bf06270 */
[----:B0-----:R-:W-:-:S05]  /*8c90*/  @!P0 LEA R14, P1, R34, R14, 0x1 ;  /* 0x0000000e220e8211 */ /* 0x001fca00078208ff */
[----:B-1----:R-:W-:Y:S02]  /*8ca0*/  @!P0 IMAD.MOV.U32 R2, RZ, RZ, R14 ;  /* 0x000000ffff028224 */ /* 0x002fe400078e000e */
[----:B------:R-:W-:Y:S01]  /*8cb0*/  @!P0 IMAD.X R7, RZ, RZ, R6, P1 ;  /* 0x000000ffff078224 */ /* 0x000fe200008e0606 */
[----:B------:R-:W0:Y:S03]  /*8cc0*/  SHFL.IDX PT, R14, R0, 0x2, 0x181f ;  /* 0x00581f00000e7f89 */ /* 0x000e2600000e0000 */
[----:B------:R-:W-:Y:S01]  /*8cd0*/  @!P0 IMAD.MOV.U32 R3, RZ, RZ, R7 ;  /* 0x000000ffff038224 */ /* 0x000fe200078e0007 */
[----:B------:R-:W1:Y:S01]  /*8ce0*/  SHFL.IDX PT, R6, R5, 0x2, 0x181f ;  /* 0x00581f0005067f89 */ /* 0x000e6200000e0000 */
[----:B------:R-:W-:-:S03]  /*8cf0*/  IADD3 R7, R4, 0x20, RZ ;  /* 0x0000002004077810 */ /* 0x000fc60007ffe0ff */
[----:B------:R-:W-:Y:S04]  /*8d00*/  @!P0 LDGSTS.E.BYPASS.LTC128B.128 [R8+0x10c00], desc[UR48][R2.64], !P4 ;  /* 0x10c0000002088fae */ /* 0x000fe8000e101d70 */
[----:B------:R2:W-:Y:S01]  /*8d10*/  @!P0 LDGSTS.E.BYPASS.LTC128B.128 [R8+0x14c00], desc[UR48][R2.64+0x80], !P5 ;  /* 0x14c0008002088fae */ /* 0x0005e2000e901d70 */
[----:B------:R-:W-:-:S13]  /*8d20*/  ISETP.GE.AND P0, PT, R7, UR38, PT ;  /* 0x0000002607007c0c */ /* 0x000fda000bf06270 */
[----:B0-----:R-:W-:-:S05]  /*8d30*/  @!P0 LEA R14, P1, R34, R14, 0x1 ;  /* 0x0000000e220e8211 */ /* 0x001fca00078208ff */
[----:B--2---:R-:W-:Y:S02]  /*8d40*/  @!P0 IMAD.MOV.U32 R2, RZ, RZ, R14 ;  /* 0x000000ffff028224 */ /* 0x004fe400078e000e */
[----:B-1----:R-:W-:Y:S01]  /*8d50*/  @!P0 IMAD.X R7, RZ, RZ, R6, P1 ;  /* 0x000000ffff078224 */ /* 0x002fe200008e0606 */
[----:B------:R-:W0:Y:S03]  /*8d60*/  SHFL.IDX PT, R14, R0, 0x3, 0x181f ;  /* 0x00781f00000e7f89 */ /* 0x000e2600000e0000 */
[----:B------:R-:W-:Y:S01]  /*8d70*/  @!P0 IMAD.MOV.U32 R3, RZ, RZ, R7 ;  /* 0x000000ffff038224 */ /* 0x000fe200078e0007 */
[----:B------:R-:W1:Y:S01]  /*8d80*/  SHFL.IDX PT, R6, R5, 0x3, 0x181f ;  /* 0x00781f0005067f89 */ /* 0x000e6200000e0000 */
[----:B------:R-:W-:-:S03]  /*8d90*/  VIADD R7, R4, 0x30 ;  /* 0x0000003004077836 */ /* 0x000fc60000000000 */
[----:B------:R-:W-:Y:S04]  /*8da0*/  @!P0 LDGSTS.E.BYPASS.LTC128B.128 [R8+0x11400], desc[UR48][R2.64], !P4 ;  /* 0x1140000002088fae */ /* 0x000fe8000e101d70 */
[----:B------:R2:W-:Y:S01]  /*8db0*/  @!P0 LDGSTS.E.BYPASS.LTC128B.128 [R8+0x15400], desc[UR48][R2.64+0x80], !P5 ;  /* 0x1540008002088fae */ /* 0x0005e2000e901d70 */
[----:B------:R-:W-:-:S13]  /*8dc0*/  ISETP.GE.AND P0, PT, R7, UR38, PT ;  /* 0x0000002607007c0c */ /* 0x000fda000bf06270 */
[----:B0-----:R-:W-:-:S04]  /*8dd0*/  @!P0 LEA R14, P1, R34, R14, 0x1 ;  /* 0x0000000e220e8211 */ /* 0x001fc800078208ff */
[----:B--2---:R-:W-:Y:S01]  /*8de0*/  @!P0 MOV R2, R14 ;  /* 0x0000000e00028202 */ /* 0x004fe20000000f00 */
        /* <DEDUP_REMOVED lines=31> */
[----:B------:R0:W1:Y:S03]  /*8fe0*/  SHFL.IDX PT, R14, R0, 0x7, 0x181f ;  /* 0x00f81f00000e7f89 */ /* 0x00006600000e0000 */
[----:B------:R-:W-:Y:S01]  /*8ff0*/  @!P0 IMAD.MOV.U32 R3, RZ, RZ, R7 ;  /* 0x000000ffff038224 */ /* 0x000fe200078e0007 */
[----:B------:R0:W2:Y:S04]  /*9000*/  SHFL.IDX PT, R6, R5, 0x7, 0x181f ;  /* 0x00f81f0005067f89 */ /* 0x0000a800000e0000 */
[----:B------:R0:W-:Y:S04]  /*9010*/  @!P0 LDGSTS.E.BYPASS.LTC128B.128 [R8+0x13400], desc[UR48][R2.64], !P4 ;  /* 0x1340000002088fae */ /* 0x0001e8000e101d70 */
[----:B------:R0:W-:Y:S02]  /*9020*/  @!P0 LDGSTS.E.BYPASS.LTC128B.128 [R8+0x17400], desc[UR48][R2.64+0x80], !P5 ;  /* 0x1740008002088fae */ /* 0x0001e4000e901d70 */
.L_x_128:
[----:B------:R-:W-:Y:S01]  /*9030*/  VIADD R4, R4, 0x70 ;  /* 0x0000007004047836 */ /* 0x000fe20000000000 */
[----:B0-----:R-:W-:-:S04]  /*9040*/  LOP3.LUT R0, R37, 0x1, RZ, 0xc, !PT ;  /* 0x0000000125007812 */ /* 0x001fc800078e0cff */
[----:B------:R-:W-:Y:S02]  /*9050*/  ISETP.GE.AND P0, PT, R4, UR38, PT ;  /* 0x0000002604007c0c */ /* 0x000fe4000bf06270 */
[----:B------:R-:W-:-:S11]  /*9060*/  SHF.L.U32 R0, R0, 0x1f, RZ ;  /* 0x0000001f00007819 */ /* 0x000fd600000006ff */
[----:B-1----:R-:W-:-:S05]  /*9070*/  @!P0 LEA R2, P1, R34, R14, 0x1 ;  /* 0x0000000e22028211 */ /* 0x002fca00078208ff */
[----:B--2---:R-:W-:-:S05]  /*9080*/  @!P0 IMAD.X R3, RZ, RZ, R6, P1 ;  /* 0x000000ffff038224 */ /* 0x004fca00008e0606 */
[----:B------:R-:W-:Y:S01]  /*9090*/  @!PT LDS RZ, [RZ] ;  /* 0x00000000fffff984 */ /* 0x000fe20000000800 */
[----:B------:R-:W-:Y:S01]  /*90a0*/  @!PT LDS RZ, [RZ] ;  /* 0x00000000fffff984 */ /* 0x000fe20000000800 */
[----:B------:R-:W-:Y:S01]  /*90b0*/  @!PT LDS RZ, [RZ] ;  /* 0x00000000fffff984 */ /* 0x000fe20000000800 */
[----:B------:R0:W-:Y:S04]  /*90c0*/  @!P0 LDGSTS.E.BYPASS.LTC128B.128 [R8+0x13c00], desc[UR48][R2.64], !P4 ;  /* 0x13c0000002088fae */ /* 0x0001e8000e101d70 */
[----:B------:R0:W-:Y:S01]  /*90d0*/  @!P0 LDGSTS.E.BYPASS.LTC128B.128 [R8+0x17c00], desc[UR48][R2.64+0x80], !P5 ;  /* 0x17c0008002088fae */ /* 0x0001e2000e901d70 */
[----:B------:R-:W-:Y:S01]  /*90e0*/  NOP ;  /* 0x0000000000007918 */ /* 0x000fe20000000000 */
[----:B------:R-:W-:Y:S02]  /*90f0*/  SYNCS.ARRIVE.TRANS64.RED.A0T1 RZ, [UR39+0x28800], RZ ;  /* 0x028800ffffff79a7 */ /* 0x000fe40008200427 */
[----:B------:R-:W-:Y:S01]  /*9100*/  ARRIVES.LDGSTSBAR.64.TRANSCNT [UR39+0x28800] ;  /* 0x02880000ff0079b0 */ /* 0x000fe20008000aa7 */
[----:B------:R-:W-:Y:S01]  /*9110*/  NOP ;  /* 0x0000000000007918 */ /* 0x000fe20000000000 */
[----:B------:R-:W-:Y:S01]  /*9120*/  SYNCS.ARRIVE.TRANS64.A1T0 RZ, [UR39+0x28800], RZ ;  /* 0x028800ffffff79a7 */ /* 0x000fe20008100027 */
[----:B------:R-:W-:Y:S01]  /*9130*/  BSSY B0, `(.L_x_53) ;  /* 0x0000003000007945 */ /* 0x000fe20003800000 */
[----:B------:R-:W1:Y:S03]  /*9140*/  SYNCS.PHASECHK.TRANS64.TRYWAIT P0, [UR39+0x28820], R0 ;  /* 0x02882000ff0075a7 */ /* 0x000e660008000167 */
[----:B01----:R-:W-:Y:S05]  /*9150*/  @!P0 BRA `(.L_x_54) ;  /* 0x0000003000888947 */ /* 0x003fea0003800000 */
.L_x_129:
[----:B------:R-:W-:Y:S05]  /*9160*/  BSYNC B0 ;  /* 0x0000000000007941 */ /* 0x000fea0003800000 */
.L_x_53:
[----:B------:R-:W-:Y:S01]  /*9170*/  UISETP.GE.AND UP0, UPT, UR37, 0x81, UPT ;  /* 0x000000812500788c */ /* 0x000fe2000bf06270 */
[----:B------:R-:W-:-:S05]  /*9180*/  IMAD.U32 R20, RZ, RZ, UR42 ;  /* 0x0000002aff147e24 */ /* 0x000fca000f8e00ff */
[----:B------:R-:W-:-:S13]  /*9190*/  PLOP3.LUT P0, PT, PT, PT, UP0, 0x40, 0x0 ;  /* 0x000000000000781c */ /* 0x000fda0003f0e808 */
[----:B------:R-:W-:Y:S05]  /*91a0*/  @P0 BRA `(.L_x_55) ;  /* 0x0000001000180947 */ /* 0x000fea0003800000 */
[----:B------:R-:W-:Y:S01]  /*91b0*/  BSSY B0, `(.L_x_55) ;  /* 0x0000105000007945 */ /* 0x000fe20003800000 */
[----:B------:R-:W-:Y:S01]  /*91c0*/  IMAD.MOV.U32 R21, RZ, RZ, R25 ;  /* 0x000000ffff157224 */ /* 0x000fe200078e0019 */
[----:B------:R-:W-:Y:S01]  /*91d0*/  MOV R10, R22 ;  /* 0x00000016000a7202 */ /* 0x000fe20000000f00 */
[----:B------:R-:W-:Y:S02]  /*91e0*/  IMAD.U32 R6, RZ, RZ, UR40 ;  /* 0x00000028ff067e24 */ /* 0x000fe4000f8e00ff */
[----:B------:R-:W-:-:S07]  /*91f0*/  IMAD.U32 R26, RZ, RZ, UR42 ;  /* 0x0000002aff1a7e24 */ /* 0x000fce000f8e00ff */
.L_x_68:
[----:B0-----:R-:W0:Y:S01]  /*9200*/  LDC R0, c[0x0][0x430] ;  /* 0x00010c00ff007b82 */ /* 0x001e220000000800 */
[----:B------:R-:W1:Y:S01]  /*9210*/  S2R R4, SR_TID.X ;  /* 0x0000000000047919 */ /* 0x000e620000002100 */
[----:B------:R-:W-:Y:S01]  /*9220*/  IMAD R7, R6, 0x80, R35 ;  /* 0x0000008006077824 */ /* 0x000fe200078e0223 */
[----:B------:R-:W-:Y:S01]  /*9230*/  ULDC.64 UR4, c[0x0][0x428] ;  /* 0x00010a0000047ab9 */ /* 0x000fe20000000a00 */
[----:B------:R-:W-:Y:S01]  /*9240*/  VIADD R22, R10, 0x1 ;  /* 0x000000010a167836 */ /* 0x000fe20000000000 */
[----:B0-----:R-:W-:Y:S01]  /*9250*/  ISETP.NE.AND P0, PT, R0, 0x1, PT ;  /* 0x000000010000780c */ /* 0x001fe20003f05270 */
[----:B-1----:R-:W-:-:S12]  /*9260*/  IMAD.SHL.U32 R4, R4, 0x10, RZ ;  /* 0x0000001004047824 */ /* 0x002fd800078e00ff */
[----:B------:R-:W0:Y:S01]  /*9270*/  @P0 LDC R0, c[0x0][0x434] ;  /* 0x00010d00ff000b82 */ /* 0x000e220000000800 */
[----:B------:R-:W-:-:S04]  /*9280*/  LOP3.LUT R4, R4, 0x70, RZ, 0xc0, !PT ;  /* 0x0000007004047812 */ /* 0x000fc800078ec0ff */
[----:B------:R-:W-:-:S03]  /*9290*/  IADD3 R7, R4, R7, R32 ;  /* 0x0000000704077210 */ /* 0x000fc60007ffe020 */
[----:B------:R-:W1:Y:S02]  /*92a0*/  @P0 LDC R3, c[0x0][0x438] ;  /* 0x00010e00ff030b82 */ /* 0x000e640000000800 */
[----:B------:R-:W-:Y:S02]  /*92b0*/  IMAD.MOV.U32 R9, RZ, RZ, R7 ;  /* 0x000000ffff097224 */ /* 0x000fe400078e0007 */
[----:B0-----:R-:W-:-:S05]  /*92c0*/  @P0 IMAD.HI.U32 R0, R7, R0, RZ ;  /* 0x0000000007000227 */ /* 0x001fca00078e00ff */
[----:B-1----:R-:W-:Y:S01]  /*92d0*/  @P0 SHF.R.U32.HI R9, RZ, R3, R0 ;  /* 0x00000003ff090219 */ /* 0x002fe20000011600 */
[----:B------:R-:W-:-:S03]  /*92e0*/  IMAD R0, R31, UR4, RZ ;  /* 0x000000041f007c24 */ /* 0x000fc6000f8e02ff */
[----:B------:R-:W-:Y:S01]  /*92f0*/  SHF.R.S32.HI R3, RZ, 0x1f, R9 ;  /* 0x0000001fff037819 */ /* 0x000fe20000011409 */
[----:B------:R-:W-:Y:S01]  /*9300*/  IMAD R5, R29, UR5, R0 ;  /* 0x000000051d057c24 */ /* 0x000fe2000f8e0200 */
[----:B------:R-:W-:-:S05]  /*9310*/  MOV R2, R9 ;  /* 0x0000000900027202 */ /* 0x000fca0000000f00 */
[----:B------:R-:W-:Y:S01]  /*9320*/  IMAD.WIDE.U32 R2, R29, UR4, R2 ;  /* 0x000000041d027c25 */ /* 0x000fe2000f8e0002 */
[----:B------:R-:W-:-:S03]  /*9330*/  ULDC.64 UR4, c[0x0][0x418] ;  /* 0x0001060000047ab9 */ /* 0x000fc60000000a00 */
[----:B------:R-:W-:Y:S01]  /*9340*/  IMAD.IADD R3, R5, 0x1, R3 ;  /* 0x0000000105037824 */ /* 0x000fe200078e0203 */
[C---:B------:R-:W-:Y:S01]  /*9350*/  LEA R4, P0, R2.reuse, UR4, 0x2 ;  /* 0x0000000402047c11 */ /* 0x040fe2000f8010ff */
[----:B------:R-:W-:Y:S01]  /*9360*/  IMAD.U32 R11, RZ, RZ, UR41 ;  /* 0x00000029ff0b7e24 */ /* 0x000fe2000f8e00ff */
[----:B------:R-:W-:Y:S02]  /*9370*/  ULDC UR4, c[0x0][0x430] ;  /* 0x00010c0000047ab9 */ /* 0x000fe40000000800 */
[----:B------:R-:W-:Y:S02]  /*9380*/  LEA.HI.X R5, R2, UR5, R3, 0x2, P0 ;  /* 0x0000000502057c11 */ /* 0x000fe400080f1403 */
[----:B------:R-:W-:Y:S01]  /*9390*/  ISETP.NE.AND P1, PT, R11, 0x3, PT ;  /* 0x000000030b00780c */ /* 0x000fe20003f25270 */
[----:B------:R-:W-:Y:S01]  /*93a0*/  IMAD.MOV R8, RZ, RZ, -R9 ;  /* 0x000000ffff087224 */ /* 0x000fe200078e0a09 */
[C---:B------:R-:W-:Y:S01]  /*93b0*/  ISETP.NE.AND P0, PT, R22.reuse, 0x2, PT ;  /* 0x000000021600780c */ /* 0x040fe20003f05270 */
[----:B------:R0:W2:Y:S03]  /*93c0*/  LDG.E R0, desc[UR48][R4.64] ;  /* 0x0000003004007981 */ /* 0x0000a6000c1e1900 */
[----:B------:R-:W-:Y:S01]  /*93d0*/  SEL R2, RZ, 0x1, P0 ;  /* 0x00000001ff027807 */ /* 0x000fe20000000000 */
[----:B------:R-:W-:Y:S01]  /*93e0*/  IMAD.MOV.U32 R20, RZ, RZ, R6 ;  /* 0x000000ffff147224 */ /* 0x000fe200078e0006 */
[----:B------:R-:W-:-:S02]  /*93f0*/  SEL R22, R22, RZ, P0 ;  /* 0x000000ff16167207 */ /* 0x000fc40000000000 */
[----:B------:R-:W-:Y:S01]  /*9400*/  LOP3.LUT R25, R21, R2, RZ, 0x3c, !PT ;  /* 0x0000000215197212 */ /* 0x000fe200078e3cff */
[----:B0-----:R-:W-:Y:S01]  /*9410*/  IMAD R4, R8, UR4, R7 ;  /* 0x0000000408047c24 */ /* 0x001fe2000f8e0207 */
[----:B--2---:R-:W-:Y:S01]  /*9420*/  SHF.R.S32.HI R24, RZ, 0x1f, R0 ;  /* 0x0000001fff187819 */ /* 0x004fe20000011400 */
[----:B------:R-:W-:Y:S06]  /*9430*/  @!P1 BRA `(.L_x_56) ;  /* 0x0000000000049947 */ /* 0x000fec0003800000 */
[----:B------:R-:W-:Y:S01]  /*9440*/  BPT.TRAP 0x1 ;  /* 0x000000040000795c */ /* 0x000fe20000300000 */
.L_x_56:
[----:B------:R-:W-:Y:S01]  /*9450*/  LEA R6, R22, UR39, 0x3 ;  /* 0x0000002716067c11 */ /* 0x000fe2000f8e18ff */
[----:B------:R-:W-:Y:S01]  /*9460*/  BSSY B1, `(.L_x_57) ;  /* 0x0000004000017945 */ /* 0x000fe20003800000 */
[----:B------:R-:W-:-:S04]  /*9470*/  SHF.L.U32 R3, R25, 0x1f, RZ ;  /* 0x0000001f19037819 */ /* 0x000fc800000006ff */
[----:B------:R-:W0:Y:S02]  /*9480*/  SYNCS.PHASECHK.TRANS64.TRYWAIT P0, [R6+URZ+0x28840], R3 ;  /* 0x02884003060075a7 */ /* 0x000e24000800017f */
[----:B0-----:R-:W-:Y:S05]  /*9490*/  @!P0 BRA `(.L_x_58) ;  /* 0x0000002c00d08947 */ /* 0x001fea0003800000 */
.L_x_130:
[----:B------:R-:W-:Y:S05]  /*94a0*/  BSYNC B1 ;  /* 0x0000000000017941 */ /* 0x000fea0003800000 */
.L_x_57:
[----:B------:R-:W-:Y:S01]  /*94b0*/  SHF.R.S32.HI R23, RZ, 0x1f, R4 ;  /* 0x0000001fff177819 */ /* 0x000fe20000011404 */
[----:B------:R-:W-:Y:S01]  /*94c0*/  ULDC.64 UR4, c[0x0][0x300] ;  /* 0x0000c00000047ab9 */ /* 0x000fe20000000a00 */
[C---:B------:R-:W-:Y:S02]  /*94d0*/  LOP3.LUT P2, RZ, R18.reuse, 0x2, RZ, 0xc0, !PT ;  /* 0x0000000212ff7812 */ /* 0x040fe4000784c0ff */
[----:B------:R-:W-:Y:S01]  /*94e0*/  LOP3.LUT P1, RZ, R18, 0x1, RZ, 0xc0, !PT ;  /* 0x0000000112ff7812 */ /* 0x000fe2000782c0ff */
[----:B0-----:R-:W-:-:S04]  /*94f0*/  IMAD R3, R23, UR4, RZ ;  /* 0x0000000417037c24 */ /* 0x001fc8000f8e02ff */
[C---:B------:R-:W-:Y:S02]  /*9500*/  IMAD R5, R4.reuse, UR5, R3 ;  /* 0x0000000504057c24 */ /* 0x040fe4000f8e0203 */
[----:B------:R-:W-:Y:S01]  /*9510*/  IMAD.WIDE.U32 R2, R4, UR4, RZ ;  /* 0x0000000404027c25 */ /* 0x000fe2000f8e00ff */
[----:B------:R-:W-:-:S04]  /*9520*/  ULDC.64 UR4, c[0x0][0x310] ;  /* 0x0000c40000047ab9 */ /* 0x000fc80000000a00 */
[----:B------:R-:W-:Y:S01]  /*9530*/  IADD3 R3, R3, R5, RZ ;  /* 0x0000000503037210 */ /* 0x000fe20007ffe0ff */
[----:B------:R-:W-:-:S04]  /*9540*/  IMAD R5, R24, UR4, RZ ;  /* 0x0000000418057c24 */ /* 0x000fc8000f8e02ff */
[C---:B------:R-:W-:Y:S02]  /*9550*/  IMAD R5, R0.reuse, UR5, R5 ;  /* 0x0000000500057c24 */ /* 0x040fe4000f8e0205 */
[----:B------:R-:W-:Y:S01]  /*9560*/  IMAD.WIDE.U32 R2, R0, UR4, R2 ;  /* 0x0000000400027c25 */ /* 0x000fe2000f8e0002 */
[----:B------:R-:W-:-:S03]  /*9570*/  ULDC.64 UR4, c[0x0][0x308] ;  /* 0x0000c20000047ab9 */ /* 0x000fc60000000a00 */
[----:B------:R-:W-:Y:S02]  /*9580*/  IMAD.IADD R3, R3, 0x1, R5 ;  /* 0x0000000103037824 */ /* 0x000fe400078e0205 */
[----:B------:R-:W-:Y:S02]  /*9590*/  IMAD R8, R27, UR4, RZ ;  /* 0x000000041b087c24 */ /* 0x000fe4000f8e02ff */
[----:B------:R-:W-:-:S04]  /*95a0*/  IMAD.WIDE.U32 R2, R19, UR4, R2 ;  /* 0x0000000413027c25 */ /* 0x000fc8000f8e0002 */
[----:B------:R-:W-:Y:S01]  /*95b0*/  IMAD R9, R19, UR5, R8 ;  /* 0x0000000513097c24 */ /* 0x000fe2000f8e0208 */
[----:B------:R-:W-:Y:S01]  /*95c0*/  ULDC.64 UR4, c[0x0][0x2e8] ;  /* 0x0000ba0000047ab9 */ /* 0x000fe20000000a00 */
[----:B------:R-:W-:Y:S01]  /*95d0*/  IMAD R8, R22, 0x4000, R28 ;  /* 0x0000400016087824 */ /* 0x000fe200078e021c */
[----:B------:R-:W-:Y:S01]  /*95e0*/  LEA R7, P0, R2, UR4, 0x1 ;  /* 0x0000000402077c11 */ /* 0x000fe2000f8008ff */
[----:B------:R-:W-:Y:S01]  /*95f0*/  IMAD.IADD R9, R9, 0x1, R3 ;  /* 0x0000000109097824 */ /* 0x000fe200078e0203 */
[----:B------:R-:W-:-:S04]  /*9600*/  UMOV UR4, 0xffffffff ;  /* 0xffffffff00047882 */ /* 0x000fc80000000000 */
[----:B------:R-:W-:Y:S01]  /*9610*/  LEA.HI.X R9, R2, UR5, R9, 0x1, P0 ;  /* 0x0000000502097c11 */ /* 0x000fe200080f0c09 */
[----:B------:R-:W-:Y:S06]  /*9620*/  BRA.DIV UR4, `(.L_x_59) ;  /* 0x0000002e04807947 */ /* 0x000fec000b800000 */
[----:B------:R-:W0:Y:S01]  /*9630*/  SHFL.IDX PT, R14, R7, RZ, 0x181f ;  /* 0x00181fff070e7589 */ /* 0x000e2200000e0000 */
[----:B------:R-:W-:Y:S01]  /*9640*/  IMAD.SHL.U32 R5, R34, 0x2, RZ ;  /* 0x0000000222057824 */ /* 0x000fe200078e00ff */
[----:B------:R-:W-:Y:S02]  /*9650*/  LEA R8, R8, UR39, 0x1 ;  /* 0x0000002708087c11 */ /* 0x000fe4000f8e08ff */
[----:B------:R-:W1:Y:S02]  /*9660*/  SHFL.IDX PT, R3, R9, RZ, 0x181f ;  /* 0x00181fff09037589 */ /* 0x000e6400000e0000 */
[----:B0-----:R-:W-:Y:S02]  /*9670*/  IADD3 R2, P0, R14, R5, RZ ;  /* 0x000000050e027210 */ /* 0x001fe40007f1e0ff */
[----:B------:R-:W0:Y:S03]  /*9680*/  SHFL.IDX PT, R14, R7, 0x1, 0x181f ;  /* 0x00381f00070e7f89 */ /* 0x000e2600000e0000 */
[----:B-1----:R-:W-:-:S05]  /*9690*/  IMAD.X R3, RZ, RZ, R3, P0 ;  /* 0x000000ffff037224 */ /* 0x002fca00000e0603 */
[----:B------:R-:W-:Y:S04]  /*96a0*/  LDGSTS.E.BYPASS.LTC128B.128 [R8+0x18400], desc[UR48][R2.64], !P2 ;  /* 0x1840000002087fae */ /* 0x000fe8000d101d70 */
[----:B------:R1:W-:Y:S04]  /*96b0*/  LDGSTS.E.BYPASS.LTC128B.128 [R8+0x1c400], desc[UR48][R2.64+0x80], !P1 ;  /* 0x1c40008002087fae */ /* 0x0003e8000c901d70 */
[----:B-1----:R-:W1:Y:S01]  /*96c0*/  SHFL.IDX PT, R3, R9, 0x1, 0x181f ;  /* 0x00381f0009037f89 */ /* 0x002e6200000e0000 */
[----:B0-----:R-:W-:-:S03]  /*96d0*/  IADD3 R2, P0, R14, R5, RZ ;  /* 0x000000050e027210 */ /* 0x001fc60007f1e0ff */
[----:B------:R-:W0:Y:S01]  /*96e0*/  SHFL.IDX PT, R14, R7, 0x2, 0x181f ;  /* 0x00581f00070e7f89 */ /* 0x000e2200000e0000 */
[----:B-1----:R-:W-:-:S05]  /*96f0*/  IADD3.X R3, RZ, R3, RZ, P0, !PT ;  /* 0x00000003ff037210 */ /* 0x002fca00007fe4ff */
[----:B------:R-:W-:Y:S04]  /*9700*/  LDGSTS.E.BYPASS.LTC128B.128 [R8+0x18c00], desc[UR48][R2.64], !P2 ;  /* 0x18c0000002087fae */ /* 0x000fe8000d101d70 */
[----:B------:R1:W-:Y:S04]  /*9710*/  LDGSTS.E.BYPASS.LTC128B.128 [R8+0x1cc00], desc[UR48][R2.64+0x80], !P1 ;  /* 0x1cc0008002087fae */ /* 0x0003e8000c901d70 */
[----:B-1----:R-:W1:Y:S01]  /*9720*/  SHFL.IDX PT, R3, R9, 0x2, 0x181f ;  /* 0x00581f0009037f89 */ /* 0x002e6200000e0000 */
[----:B0-----:R-:W-:-:S03]  /*9730*/  IADD3 R2, P0, R14, R5, RZ ;  /* 0x000000050e027210 */ /* 0x001fc60007f1e0ff */
[----:B------:R-:W0:Y:S02]  /*9740*/  SHFL.IDX PT, R14, R7, 0x3, 0x181f ;  /* 0x00781f00070e7f89 */ /* 0x000e2400000e0000 */
[----:B-1----:R-:W-:-:S05]  /*9750*/  IMAD.X R3, RZ, RZ, R3, P0 ;  /* 0x000000ffff037224 */ /* 0x002fca00000e0603 */
        /* <DEDUP_REMOVED lines=22> */
[----:B------:R0:W2:Y:S04]  /*98c0*/  SHFL.IDX PT, R14, R7, 0x7, 0x181f ;  /* 0x00f81f00070e7f89 */ /* 0x0000a800000e0000 */
[----:B------:R-:W3:Y:S01]  /*98d0*/  SHFL.IDX PT, R9, R9, 0x7, 0x181f ;  /* 0x00f81f0009097f89 */ /* 0x000ee200000e0000 */
[----:B-1----:R-:W-:-:S05]  /*98e0*/  IMAD.X R3, RZ, RZ, R3, P0 ;  /* 0x000000ffff037224 */ /* 0x002fca00000e0603 */
[----:B------:R0:W-:Y:S04]  /*98f0*/  LDGSTS.E.BYPASS.LTC128B.128 [R8+0x1b400], desc[UR48][R2.64], !P2 ;  /* 0x1b40000002087fae */ /* 0x0001e8000d101d70 */
[----:B--23--:R0:W-:Y:S02]  /*9900*/  LDGSTS.E.BYPASS.LTC128B.128 [R8+0x1f400], desc[UR48][R2.64+0x80], !P1 ;  /* 0x1f40008002087fae */ /* 0x00c1e4000c901d70 */
.L_x_148:
[----:B0-----:R-:W-:-:S04]  /*9910*/  IADD3 R2, P0, R14, R5, RZ ;  /* 0x000000050e027210 */ /* 0x001fc80007f1e0ff */
[----:B------:R-:W-:Y:S02]  /*9920*/  IADD3.X R3, RZ, R9, RZ, P0, !PT ;  /* 0x00000009ff037210 */ /* 0x000fe400007fe4ff */
[----:B------:R-:W-:-:S03]  /*9930*/  PLOP3.LUT P0, PT, PT, PT, PT, 0x80, 0x0 ;  /* 0x000000000000781c */ /* 0x000fc60003f0f070 */
[----:B------:R-:W-:Y:S01]  /*9940*/  @!PT LDS RZ, [RZ] ;  /* 0x00000000fffff984 */ /* 0x000fe20000000800 */
[----:B------:R-:W-:Y:S01]  /*9950*/  @!PT LDS RZ, [RZ] ;  /* 0x00000000fffff984 */ /* 0x000fe20000000800 */
[----:B------:R-:W-:Y:S01]  /*9960*/  @!PT LDS RZ, [RZ] ;  /* 0x00000000fffff984 */ /* 0x000fe20000000800 */
[----:B------:R0:W-:Y:S04]  /*9970*/  LDGSTS.E.BYPASS.LTC128B.128 [R8+0x1bc00], desc[UR48][R2.64], !P2 ;  /* 0x1bc0000002087fae */ /* 0x0001e8000d101d70 */
[----:B------:R0:W-:Y:S01]  /*9980*/  LDGSTS.E.BYPASS.LTC128B.128 [R8+0x1fc00], desc[UR48][R2.64+0x80], !P1 ;  /* 0x1fc0008002087fae */ /* 0x0001e2000c901d70 */
[----:B------:R-:W-:-:S05]  /*9990*/  NOP ;  /* 0x0000000000007918 */ /* 0x000fca0000000000 */
.L_x_60:
        /* <DEDUP_REMOVED lines=11> */
.L_x_61:
[----:B------:R0:W-:Y:S01]  /*9a50*/  SYNCS.ARRIVE.TRANS64.A1T0 RZ, [R6+URZ+0x28830], RZ ;  /* 0x028830ff06ff79a7 */ /* 0x0001e2000810003f */
[----:B------:R-:W-:Y:S05]  /*9a60*/  @!P2 BRA `(.L_x_62) ;  /* 0x000000000004a947 */ /* 0x000fea0003800000 */
[----:B------:R-:W-:Y:S01]  /*9a70*/  BPT.TRAP 0x1 ;  /* 0x000000040000795c */ /* 0x000fe20000300000 */
.L_x_62:
[----:B------:R-:W-:Y:S01]  /*9a80*/  IMAD.MOV.U32 R3, RZ, RZ, -0x80 ;  /* 0xffffff80ff037424 */ /* 0x000fe200078e00ff */
[----:B0-----:R-:W-:Y:S01]  /*9a90*/  LEA R6, R10, UR39, 0x3 ;  /* 0x000000270a067c11 */ /* 0x001fe2000f8e18ff */
[----:B------:R-:W-:Y:S02]  /*9aa0*/  BSSY B1, `(.L_x_63) ;  /* 0x0000005000017945 */ /* 0x000fe40003800000 */
[----:B------:R-:W-:Y:S01]  /*9ab0*/  IMAD R8, R26, R3, UR37 ;  /* 0x000000251a087e24 */ /* 0x000fe2000f8e0203 */
[----:B------:R-:W-:-:S04]  /*9ac0*/  SHF.L.U32 R3, R21, 0x1f, RZ ;  /* 0x0000001f15037819 */ /* 0x000fc800000006ff */
[----:B------:R-:W0:Y:S02]  /*9ad0*/  SYNCS.PHASECHK.TRANS64.TRYWAIT P0, [R6+URZ+0x28860], R3 ;  /* 0x02886003060075a7 */ /* 0x000e24000800017f */
[----:B0-----:R-:W-:Y:S05]  /*9ae0*/  @!P0 BRA `(.L_x_64) ;  /* 0x00000030007c8947 */ /* 0x001fea0003800000 */
.L_x_149:
[----:B------:R-:W-:Y:S05]  /*9af0*/  BSYNC B1 ;  /* 0x0000000000017941 */ /* 0x000fea0003800000 */
.L_x_63:
[----:B------:R-:W-:Y:S01]  /*9b00*/  UMOV UR4, 0xffffffff ;  /* 0xffffffff00047882 */ /* 0x000fe20000000000 */
[----:B------:R-:W-:Y:S01]  /*9b10*/  LOP3.LUT P2, RZ, R18, 0x8, RZ, 0xc0, !PT ;  /* 0x0000000812ff7812 */ /* 0x000fe2000784c0ff */
[----:B------:R-:W-:Y:S01]  /*9b20*/  IMAD R7, R10, 0x4000, R28 ;  /* 0x000040000a077824 */ /* 0x000fe200078e021c */
[----:B------:R-:W-:Y:S01]  /*9b30*/  LOP3.LUT P1, RZ, R18, 0x4, RZ, 0xc0, !PT ;  /* 0x0000000412ff7812 */ /* 0x000fe2000782c0ff */
[----:B------:R-:W-:Y:S01]  /*9b40*/  IMAD.IADD R8, R8, 0x1, -R35 ;  /* 0x0000000108087824 */ /* 0x000fe200078e0a23 */
[----:B------:R-:W-:Y:S11]  /*9b50*/  BRA.DIV UR4, `(.L_x_65) ;  /* 0x0000003204747947 */ /* 0x000ff6000b800000 */
[----:B------:R-:W1:Y:S01]  /*9b60*/  SHFL.IDX PT, R14, R16, RZ, 0x181f ;  /* 0x00181fff100e7589 */ /* 0x000e6200000e0000 */
[----:B------:R-:W-:-:S03]  /*9b70*/  LEA R7, R7, UR39, 0x1 ;  /* 0x0000002707077c11 */ /* 0x000fc6000f8e08ff */
[----:B0-----:R-:W0:Y:S01]  /*9b80*/  SHFL.IDX PT, R3, R17, RZ, 0x181f ;  /* 0x00181fff11037589 */ /* 0x001e2200000e0000 */
[----:B-1----:R-:W-:-:S03]  /*9b90*/  IADD3 R2, P0, R14, R5, RZ ;  /* 0x000000050e027210 */ /* 0x002fc60007f1e0ff */
[----:B------:R-:W1:Y:S02]  /*9ba0*/  SHFL.IDX PT, R14, R16, 0x1, 0x181f ;  /* 0x00381f00100e7f89 */ /* 0x000e6400000e0000 */
[----:B0-----:R-:W-:Y:S01]  /*9bb0*/  IMAD.X R3, RZ, RZ, R3, P0 ;  /* 0x000000ffff037224 */ /* 0x001fe200000e0603 */
[----:B------:R-:W-:-:S13]  /*9bc0*/  ISETP.LT.OR P0, PT, R8, 0x1, P2 ;  /* 0x000000010800780c */ /* 0x000fda0001701670 */
[----:B------:R-:W-:Y:S01]  /*9bd0*/  LDGSTS.E.BYPASS.LTC128B.128 [R7+0x400], desc[UR48][R2.64], !P0 ;  /* 0x0040000002077fae */ /* 0x000fe2000c101d70 */
[----:B------:R-:W-:-:S13]  /*9be0*/  ISETP.LT.OR P0, PT, R8, 0x1, P1 ;  /* 0x000000010800780c */ /* 0x000fda0000f01670 */
[----:B------:R0:W-:Y:S04]  /*9bf0*/  LDGSTS.E.BYPASS.LTC128B.128 [R7+0x4400], desc[UR48][R2.64+0x80], !P0 ;  /* 0x0440008002077fae */ /* 0x0001e8000c101d70 */
[----:B0-----:R-:W0:Y:S01]  /*9c00*/  SHFL.IDX PT, R3, R17, 0x1, 0x181f ;  /* 0x00381f0011037f89 */ /* 0x001e2200000e0000 */
[----:B-1----:R-:W-:-:S03]  /*9c10*/  IADD3 R2, P0, R14, R5, RZ ;  /* 0x000000050e027210 */ /* 0x002fc60007f1e0ff */
[----:B------:R-:W1:Y:S01]  /*9c20*/  SHFL.IDX PT, R14, R16, 0x2, 0x181f ;  /* 0x00581f00100e7f89 */ /* 0x000e6200000e0000 */
[----:B0-----:R-:W-:Y:S02]  /*9c30*/  IADD3.X R3, RZ, R3, RZ, P0, !PT ;  /* 0x00000003ff037210 */ /* 0x001fe400007fe4ff */
[----:B------:R-:W-:-:S13]  /*9c40*/  ISETP.LT.OR P0, PT, R8, 0x11, P2 ;  /* 0x000000110800780c */ /* 0x000fda0001701670 */
[----:B------:R-:W-:Y:S01]  /*9c50*/  LDGSTS.E.BYPASS.LTC128B.128 [R7+0xc00], desc[UR48][R2.64], !P0 ;  /* 0x00c0000002077fae */ /* 0x000fe2000c101d70 */
[----:B------:R-:W-:-:S13]  /*9c60*/  ISETP.LT.OR P0, PT, R8, 0x11, P1 ;  /* 0x000000110800780c */ /* 0x000fda0000f01670 */
[----:B------:R0:W-:Y:S04]  /*9c70*/  LDGSTS.E.BYPASS.LTC128B.128 [R7+0x4c00], desc[UR48][R2.64+0x80], !P0 ;  /* 0x04c0008002077fae */ /* 0x0001e8000c101d70 */
[----:B0-----:R-:W0:Y:S01]  /*9c80*/  SHFL.IDX PT, R3, R17, 0x2, 0x181f ;  /* 0x00581f0011037f89 */ /* 0x001e2200000e0000 */
        /* <DEDUP_REMOVED lines=33> */
[----:B------:R-:W1:Y:S04]  /*9ea0*/  SHFL.IDX PT, R17, R17, 0x7, 0x181f ;  /* 0x00f81f0011117f89 */ /* 0x000e6800000e0000 */
[----:B------:R2:W3:Y:S01]  /*9eb0*/  SHFL.IDX PT, R14, R16, 0x7, 0x181f ;  /* 0x00f81f00100e7f89 */ /* 0x0004e200000e0000 */
[----:B0-----:R-:W-:Y:S01]  /*9ec0*/  IMAD.X R3, RZ, RZ, R3, P0 ;  /* 0x000000ffff037224 */ /* 0x001fe200000e0603 */
[----:B------:R-:W-:-:S13]  /*9ed0*/  ISETP.LT.OR P0, PT, R8, 0x61, P2 ;  /* 0x000000610800780c */ /* 0x000fda0001701670 */
[----:B------:R2:W-:Y:S01]  /*9ee0*/  LDGSTS.E.BYPASS.LTC128B.128 [R7+0x3400], desc[UR48][R2.64], !P0 ;  /* 0x0340000002077fae */ /* 0x0005e2000c101d70 */
[----:B------:R-:W-:-:S13]  /*9ef0*/  ISETP.LT.OR P0, PT, R8, 0x61, P1 ;  /* 0x000000610800780c */ /* 0x000fda0000f01670 */
[----:B-1-3--:R2:W-:Y:S02]  /*9f00*/  LDGSTS.E.BYPASS.LTC128B.128 [R7+0x7400], desc[UR48][R2.64+0x80], !P0 ;  /* 0x0740008002077fae */ /* 0x00a5e4000c101d70 */
.L_x_167:
[----:B0-2---:R-:W-:Y:S01]  /*9f10*/  IADD3 R2, P0, R14, R5, RZ ;  /* 0x000000050e027210 */ /* 0x005fe20007f1e0ff */
[----:B------:R-:W-:Y:S02]  /*9f20*/  ULDC.64 UR4, c[0x0][0x328] ;  /* 0x0000ca0000047ab9 */ /* 0x000fe40000000a00 */
[----:B------:R-:W-:Y:S01]  /*9f30*/  IMAD R23, R23, UR4, RZ ;  /* 0x0000000417177c24 */ /* 0x000fe2000f8e02ff */
[----:B------:R-:W-:Y:S02]  /*9f40*/  IADD3.X R3, RZ, R17, RZ, P0, !PT ;  /* 0x00000011ff037210 */ /* 0x000fe400007fe4ff */
[----:B------:R-:W-:Y:S01]  /*9f50*/  ISETP.LT.OR P0, PT, R8, 0x71, P2 ;  /* 0x000000710800780c */ /* 0x000fe20001701670 */
[----:B------:R-:W-:-:S12]  /*9f60*/  IMAD R23, R4, UR5, R23 ;  /* 0x0000000504177c24 */ /* 0x000fd8000f8e0217 */
[----:B------:R-:W-:Y:S01]  /*9f70*/  @!PT LDS RZ, [RZ] ;  /* 0x00000000fffff984 */ /* 0x000fe20000000800 */
[----:B------:R-:W-:Y:S01]  /*9f80*/  @!PT LDS RZ, [RZ] ;  /* 0x00000000fffff984 */ /* 0x000fe20000000800 */
[----:B------:R-:W-:Y:S01]  /*9f90*/  @!PT LDS RZ, [RZ] ;  /* 0x00000000fffff984 */ /* 0x000fe20000000800 */
[----:B------:R-:W-:Y:S01]  /*9fa0*/  LDGSTS.E.BYPASS.LTC128B.128 [R7+0x3c00], desc[UR48][R2.64], !P0 ;  /* 0x03c0000002077fae */ /* 0x000fe2000c101d70 */
[----:B------:R-:W-:-:S13]  /*9fb0*/  ISETP.LT.OR P0, PT, R8, 0x71, P1 ;  /* 0x000000710800780c */ /* 0x000fda0000f01670 */
[----:B------:R0:W-:Y:S02]  /*9fc0*/  LDGSTS.E.BYPASS.LTC128B.128 [R7+0x7c00], desc[UR48][R2.64+0x80], !P0 ;  /* 0x07c0008002077fae */ /* 0x0001e4000c101d70 */
[----:B0-----:R-:W-:Y:S01]  /*9fd0*/  IMAD.WIDE.U32 R2, R4, UR4, RZ ;  /* 0x0000000404027c25 */ /* 0x001fe2000f8e00ff */
[----:B------:R-:W-:-:S03]  /*9fe0*/  ULDC.64 UR4, c[0x0][0x338] ;  /* 0x0000ce0000047ab9 */ /* 0x000fc60000000a00 */
[----:B------:R-:W-:Y:S02]  /*9ff0*/  IMAD.IADD R3, R3, 0x1, R23 ;  /* 0x0000000103037824 */ /* 0x000fe400078e0217 */
[----:B------:R-:W-:Y:S02]  /*a000*/  IMAD R5, R24, UR4, RZ ;  /* 0x0000000418057c24 */ /* 0x000fe4000f8e02ff */
[----:B------:R-:W-:-:S04]  /*a010*/  IMAD.WIDE.U32 R2, R0, UR4, R2 ;  /* 0x0000000400027c25 */ /* 0x000fc8000f8e0002 */
[----:B------:R-:W-:Y:S01]  /*a020*/  IMAD R5, R0, UR5, R5 ;  /* 0x0000000500057c24 */ /* 0x000fe2000f8e0205 */
[----:B------:R-:W-:Y:S02]  /*a030*/  ULDC.64 UR4, c[0x0][0x330] ;  /* 0x0000cc0000047ab9 */ /* 0x000fe40000000a00 */
[----:B------:R-:W-:Y:S02]  /*a040*/  IMAD R0, R27, UR4, RZ ;  /* 0x000000041b007c24 */ /* 0x000fe4000f8e02ff */
[----:B------:R-:W-:Y:S02]  /*a050*/  IMAD.IADD R3, R3, 0x1, R5 ;  /* 0x0000000103037824 */ /* 0x000fe400078e0205 */
[C---:B------:R-:W-:Y:S01]  /*a060*/  IMAD R5, R19.reuse, UR5, R0 ;  /* 0x0000000513057c24 */ /* 0x040fe2000f8e0200 */
[----:B------:R-:W-:Y:S01]  /*a070*/  NOP ;  /* 0x0000000000007918 */ /* 0x000fe20000000000 */
[----:B------:R-:W-:Y:S01]  /*a080*/  IMAD.WIDE.U32 R2, R19, UR4, R2 ;  /* 0x0000000413027c25 */ /* 0x000fe2000f8e0002 */
[----:B------:R-:W-:-:S03]  /*a090*/  ULDC.64 UR4, c[0x0][0x318] ;  /* 0x0000c60000047ab9 */ /* 0x000fc60000000a00 */
[----:B------:R-:W-:Y:S01]  /*a0a0*/  IMAD.IADD R3, R5, 0x1, R3 ;  /* 0x0000000105037824 */ /* 0x000fe200078e0203 */
[----:B------:R-:W-:-:S04]  /*a0b0*/  LEA R16, P0, R2, UR4, 0x1 ;  /* 0x0000000402107c11 */ /* 0x000fc8000f8008ff */
[----:B------:R-:W-:Y:S02]  /*a0c0*/  LEA.HI.X R17, R2, UR5, R3, 0x1, P0 ;  /* 0x0000000502117c11 */ /* 0x000fe400080f0c03 */
[----:B------:R-:W-:-:S13]  /*a0d0*/  PLOP3.LUT P0, PT, PT, PT, PT, 0x80, 0x0 ;  /* 0x000000000000781c */ /* 0x000fda0003f0f070 */
.L_x_66:
[----:B------:R-:W-:Y:S02]  /*a0e0*/  PLOP3.LUT P1, PT, P1, P0, PT, 0xa2, 0x0 ;  /* 0x000000000000781c */ /* 0x000fe40000f21472 */
[----:B------:R-:W-:-:S08]  /*a0f0*/  @P0 R2UR P1, UR4, R6 ;  /* 0x00000000060402ca */ /* 0x000fd00000020000 */
[----:B------:R-:W-:-:S05]  /*a100*/  @P0 PLOP3.LUT P0, PT, P1, PT, PT, 0x80, 0x0 ;  /* 0x000000000000081c */ /* 0x000fca0000f0f070 */
[----:B------:R-:W-:Y:S01]  /*a110*/  @!P1 SYNCS.ARRIVE.TRANS64.RED.A0T1 RZ, [UR4+0x28850], RZ ;  /* 0x028850ffffff99a7 */ /* 0x000fe20008200404 */
[----:B------:R-:W-:Y:S07]  /*a120*/  @!P1 ARRIVES.LDGSTSBAR.64.TRANSCNT [UR4+0x28850] ;  /* 0x02885000ff0099b0 */ /* 0x000fee0008000a84 */
[----:B------:R-:W-:Y:S05]  /*a130*/  @P0 BRA.U.ANY `(.L_x_66) ;  /* 0xfffffffd00e80947 */ /* 0x000fea000393ffff */
[----:B------:R-:W-:Y:S01]  /*a140*/  NOP ;  /* 0x0000000000007918 */ /* 0x000fe20000000000 */
[----:B------:R-:W-:-:S05]  /*a150*/  IMAD.U32 R0, RZ, RZ, UR41 ;  /* 0x00000029ff007e24 */ /* 0x000fca000f8e00ff */
[----:B------:R-:W-:-:S13]  /*a160*/  ISETP.NE.AND P2, PT, R0, 0x3, PT ;  /* 0x000000030000780c */ /* 0x000fda0003f45270 */
[----:B------:R-:W-:Y:S05]  /*a170*/  @!P2 BRA `(.L_x_67) ;  /* 0x000000000004a947 */ /* 0x000fea0003800000 */
[----:B------:R-:W-:Y:S01]  /*a180*/  BPT.TRAP 0x1 ;  /* 0x000000040000795c */ /* 0x000fe20000300000 */
.L_x_67:
[C---:B------:R-:W-:Y:S01]  /*a190*/  ISETP.GT.AND P0, PT, R20.reuse, RZ, PT ;  /* 0x000000ff1400720c */ /* 0x040fe20003f04270 */
[----:B------:R0:W-:Y:S01]  /*a1a0*/  SYNCS.ARRIVE.TRANS64.A1T0 RZ, [R6+URZ+0x28850], RZ ;  /* 0x028850ff06ff79a7 */ /* 0x0001e2000810003f */
[----:B------:R-:W-:Y:S01]  /*a1b0*/  MOV R21, R25 ;  /* 0x0000001900157202 */ /* 0x000fe20000000f00 */
[----:B------:R-:W-:Y:S02]  /*a1c0*/  IMAD.MOV.U32 R10, RZ, RZ, R22 ;  /* 0x000000ffff0a7224 */ /* 0x000fe400078e0016 */
[----:B------:R-:W-:Y:S02]  /*a1d0*/  IMAD.MOV.U32 R26, RZ, RZ, R20 ;  /* 0x000000ffff1a7224 */ /* 0x000fe400078e0014 */
[----:B0-----:R-:W-:-:S06]  /*a1e0*/  VIADD R6, R20, 0xffffffff ;  /* 0xffffffff14067836 */ /* 0x001fcc0000000000 */
[----:B------:R-:W-:Y:S05]  /*a1f0*/  @P0 BRA `(.L_x_68) ;  /* 0xfffffff000000947 */ /* 0x000fea000383ffff */
[----:B------:R-:W-:Y:S05]  /*a200*/  BSYNC B0 ;  /* 0x0000000000007941 */ /* 0x000fea0003800000 */
.L_x_55:
[----:B0-----:R-:W-:-:S05]  /*a210*/  IMAD.U32 R0, RZ, RZ, UR41 ;  /* 0x00000029ff007e24 */ /* 0x001fca000f8e00ff */
[----:B------:R-:W-:-:S13]  /*a220*/  ISETP.NE.AND P0, PT, R0, 0x3, PT ;  /* 0x000000030000780c */ /* 0x000fda0003f05270 */
[----:B------:R-:W-:Y:S05]  /*a230*/  @!P0 BRA `(.L_x_69) ;  /* 0x0000000000048947 */ /* 0x000fea0003800000 */
[----:B------:R-:W-:Y:S01]  /*a240*/  BPT.TRAP 0x1 ;  /* 0x000000040000795c */ /* 0x000fe20000300000 */
.L_x_69:
[----:B------:R-:W-:Y:S01]  /*a250*/  LEA R4, R22, UR39, 0x3 ;  /* 0x0000002716047c11 */ /* 0x000fe2000f8e18ff */
[----:B------:R-:W-:Y:S01]  /*a260*/  IMAD.MOV.U32 R5, RZ, RZ, -0x80 ;  /* 0xffffff80ff057424 */ /* 0x000fe200078e00ff */
[----:B------:R-:W-:Y:S01]  /*a270*/  SHF.L.U32 R3, R25, 0x1f, RZ ;  /* 0x0000001f19037819 */ /* 0x000fe200000006ff */
[----:B------:R-:W-:Y:S02]  /*a280*/  BSSY B0, `(.L_x_70) ;  /* 0x0000004000007945 */ /* 0x000fe40003800000 */
[----:B------:R-:W-:Y:S01]  /*a290*/  IMAD R20, R20, R5, UR37 ;  /* 0x0000002514147e24 */ /* 0x000fe2000f8e0205 */
[----:B------:R-:W0:Y:S02]  /*a2a0*/  SYNCS.PHASECHK.TRANS64.TRYWAIT P0, [R4+URZ+0x28860], R3 ;  /* 0x02886003040075a7 */ /* 0x000e24000800017f */
[----:B0-----:R-:W-:Y:S05]  /*a2b0*/  @!P0 BRA `(.L_x_71) ;  /* 0x0000003400088947 */ /* 0x001fea0003800000 */
.L_x_168:
[----:B------:R-:W-:Y:S05]  /*a2c0*/  BSYNC B0 ;  /* 0x0000000000007941 */ /* 0x000fea0003800000 */
.L_x_70:
[----:B------:R-:W-:Y:S01]  /*a2d0*/  UMOV UR4, 0xffffffff ;  /* 0xffffffff00047882 */ /* 0x000fe20000000000 */
[----:B------:R-:W-:Y:S01]  /*a2e0*/  LOP3.LUT P2, RZ, R18, 0x8, RZ, 0xc0, !PT ;  /* 0x0000000812ff7812 */ /* 0x000fe2000784c0ff */
[----:B------:R-:W-:Y:S01]  /*a2f0*/  IMAD R7, R22, 0x4000, R28 ;  /* 0x0000400016077824 */ /* 0x000fe200078e021c */
[----:B------:R-:W-:Y:S02]  /*a300*/  LOP3.LUT P1, RZ, R18, 0x4, RZ, 0xc0, !PT ;  /* 0x0000000412ff7812 */ /* 0x000fe4000782c0ff */
[----:B------:R-:W-:Y:S01]  /*a310*/  IADD3 R5, -R35, R20, RZ ;  /* 0x0000001423057210 */ /* 0x000fe20007ffe1ff */
[----:B------:R-:W-:Y:S10]  /*a320*/  BRA.DIV UR4, `(.L_x_72) ;  /* 0x0000003604007947 */ /* 0x000ff4000b800000 */
[----:B------:R-:W1:Y:S01]  /*a330*/  SHFL.IDX PT, R14, R16, RZ, 0x181f ;  /* 0x00181fff100e7589 */ /* 0x000e6200000e0000 */
[----:B------:R-:W-:-:S03]  /*a340*/  IMAD.SHL.U32 R6, R34, 0x2, RZ ;  /* 0x0000000222067824 */ /* 0x000fc600078e00ff */
[----:B------:R-:W0:Y:S02]  /*a350*/  SHFL.IDX PT, R0, R17, RZ, 0x181f ;  /* 0x00181fff11007589 */ /* 0x000e2400000e0000 */
[----:B-1----:R-:W-:Y:S02]  /*a360*/  IADD3 R2, P0, R14, R6, RZ ;  /* 0x000000060e027210 */ /* 0x002fe40007f1e0ff */
[----:B------:R-:W1:Y:S03]  /*a370*/  SHFL.IDX PT, R14, R16, 0x1, 0x181f ;  /* 0x00381f00100e7f89 */ /* 0x000e6600000e0000 */
[----:B0-----:R-:W-:Y:S01]  /*a380*/  IMAD.X R3, RZ, RZ, R0, P0 ;  /* 0x000000ffff037224 */ /* 0x001fe200000e0600 */
[----:B------:R-:W-:Y:S02]  /*a390*/  ISETP.LT.OR P0, PT, R5, 0x1, P2 ;  /* 0x000000010500780c */ /* 0x000fe40001701670 */
[----:B------:R-:W-:-:S02]  /*a3a0*/  LEA R0, R7, UR39, 0x1 ;  /* 0x0000002707007c11 */ /* 0x000fc4000f8e08ff */
[----:B------:R-:W0:Y:S09]  /*a3b0*/  SHFL.IDX PT, R7, R17, 0x1, 0x181f ;  /* 0x00381f0011077f89 */ /* 0x000e3200000e0000 */
[----:B------:R-:W-:Y:S01]  /*a3c0*/  LDGSTS.E.BYPASS.LTC128B.128 [R0+0x400], desc[UR48][R2.64], !P0 ;  /* 0x0040000002007fae */ /* 0x000fe2000c101d70 */
[----:B------:R-:W-:-:S13]  /*a3d0*/  ISETP.LT.OR P0, PT, R5, 0x1, P1 ;  /* 0x000000010500780c */ /* 0x000fda0000f01670 */
[----:B------:R1:W-:Y:S02]  /*a3e0*/  LDGSTS.E.BYPASS.LTC128B.128 [R0+0x4400], desc[UR48][R2.64+0x80], !P0 ;  /* 0x0440008002007fae */ /* 0x0003e4000c101d70 */
[----:B-1----:R-:W-:Y:S02]  /*a3f0*/  IADD3 R2, P0, R14, R6, RZ ;  /* 0x000000060e027210 */ /* 0x002fe40007f1e0ff */
[----:B------:R-:W1:Y:S03]  /*a400*/  SHFL.IDX PT, R14, R16, 0x2, 0x181f ;  /* 0x00581f00100e7f89 */ /* 0x000e6600000e0000 */
[----:B0-----:R-:W-:Y:S01]  /*a410*/  IMAD.X R3, RZ, RZ, R7, P0 ;  /* 0x000000ffff037224 */ /* 0x001fe200000e0607 */
[----:B------:R-:W-:Y:S01]  /*a420*/  ISETP.LT.OR P0, PT, R5, 0x11, P2 ;  /* 0x000000110500780c */ /* 0x000fe20001701670 */
[----:B------:R-:W0:-:S12]  /*a430*/  SHFL.IDX PT, R7, R17, 0x2, 0x181f ;  /* 0x00581f0011077f89 */ /* 0x000e1800000e0000 */
        /* <DEDUP_REMOVED lines=20> */
[----:B------:R-:W1:Y:S02]  /*a580*/  SHFL.IDX PT, R14, R16, 0x5, 0x181f ;  /* 0x00b81f00100e7f89 */ /* 0x000e6400000e0000 */
[----:B0-----:R-:W-:Y:S02]  /*a590*/  IADD3.X R3, RZ, R7, RZ, P0, !PT ;  /* 0x00000007ff037210 */ /* 0x001fe400007fe4ff */
        /* <DEDUP_REMOVED lines=14> */
[----:B------:R1:W2:Y:S03]  /*a680*/  SHFL.IDX PT, R14, R16, 0x7, 0x181f ;  /* 0x00f81f00100e7f89 */ /* 0x0002a600000e0000 */
[----:B0-----:R-:W-:Y:S01]  /*a690*/  IMAD.X R3, RZ, RZ, R7, P0 ;  /* 0x000000ffff037224 */ /* 0x001fe200000e0607 */
[----:B------:R-:W-:Y:S01]  /*a6a0*/  ISETP.LT.OR P0, PT, R5, 0x61, P2 ;  /* 0x000000610500780c */ /* 0x000fe20001701670 */
[----:B------:R1:W3:-:S12]  /*a6b0*/  SHFL.IDX PT, R7, R17, 0x7, 0x181f ;  /* 0x00f81f0011077f89 */ /* 0x0002d800000e0000 */
[----:B------:R1:W-:Y:S01]  /*a6c0*/  LDGSTS.E.BYPASS.LTC128B.128 [R0+0x3400], desc[UR48][R2.64], !P0 ;  /* 0x0340000002007fae */ /* 0x0003e2000c101d70 */
[----:B------:R-:W-:-:S13]  /*a6d0*/  ISETP.LT.OR P0, PT, R5, 0x61, P1 ;  /* 0x000000610500780c */ /* 0x000fda0000f01670 */
[----:B--23--:R1:W-:Y:S02]  /*a6e0*/  LDGSTS.E.BYPASS.LTC128B.128 [R0+0x7400], desc[UR48][R2.64+0x80], !P0 ;  /* 0x0740008002007fae */ /* 0x00c3e4000c101d70 */
.L_x_186:
[----:B01----:R-:W-:-:S05]  /*a6f0*/  IADD3 R2, P0, R14, R6, RZ ;  /* 0x000000060e027210 */ /* 0x003fca0007f1e0ff */
[----:B------:R-:W-:Y:S01]  /*a700*/  IMAD.X R3, RZ, RZ, R7, P0 ;  /* 0x000000ffff037224 */ /* 0x000fe200000e0607 */
[----:B------:R-:W-:-:S13]  /*a710*/  ISETP.LT.OR P0, PT, R5, 0x71, P2 ;  /* 0x000000710500780c */ /* 0x000fda0001701670 */
[----:B------:R-:W-:Y:S01]  /*a720*/  @!PT LDS RZ, [RZ] ;  /* 0x00000000fffff984 */ /* 0x000fe20000000800 */
[----:B------:R-:W-:Y:S01]  /*a730*/  @!PT LDS RZ, [RZ] ;  /* 0x00000000fffff984 */ /* 0x000fe20000000800 */
[----:B------:R-:W-:Y:S01]  /*a740*/  @!PT LDS RZ, [RZ] ;  /* 0x00000000fffff984 */ /* 0x000fe20000000800 */
[----:B------:R0:W-:Y:S01]  /*a750*/  LDGSTS.E.BYPASS.LTC128B.128 [R0+0x3c00], desc[UR48][R2.64], !P0 ;  /* 0x03c0000002007fae */ /* 0x0001e2000c101d70 */
[----:B------:R-:W-:-:S13]  /*a760*/  ISETP.LT.OR P0, PT, R5, 0x71, P1 ;  /* 0x000000710500780c */ /* 0x000fda0000f01670 */
[----:B------:R0:W-:Y:S01]  /*a770*/  LDGSTS.E.BYPASS.LTC128B.128 [R0+0x7c00], desc[UR48][R2.64+0x80], !P0 ;  /* 0x07c0008002007fae */ /* 0x0001e2000c101d70 */
[----:B------:R-:W-:Y:S01]  /*a780*/  PLOP3.LUT P0, PT, PT, PT, PT, 0x80, 0x0 ;  /* 0x000000000000781c */ /* 0x000fe20003f0f070 */
[----:B------:R-:W-:-:S12]  /*a790*/  NOP ;  /* 0x0000000000007918 */ /* 0x000fd80000000000 */
.L_x_73:
        /* <DEDUP_REMOVED lines=11> */
.L_x_74:
[----:B------:R-:W-:Y:S01]  /*a850*/  VIADD R22, R22, 0x1 ;  /* 0x0000000116167836 */ /* 0x000fe20000000000 */
[----:B------:R-:W-:Y:S01]  /*a860*/  IADD3 R33, R33, UR43, RZ ;  /* 0x0000002b21217c10 */ /* 0x000fe2000fffe0ff */
[----:B------:R-:W-:Y:S01]  /*a870*/  ULDC UR4, c[0x0][0xc34] ;  /* 0x00030d0000047ab9 */ /* 0x000fe20000000800 */
[----:B------:R0:W-:Y:S01]  /*a880*/  SYNCS.ARRIVE.TRANS64.A1T0 RZ, [R4+URZ+0x28850], RZ ;  /* 0x028850ff04ff79a7 */ /* 0x0001e2000810003f */
[----:B------:R-:W-:Y:S01]  /*a890*/  VIADD R37, R37, 0x1 ;  /* 0x0000000125257836 */ /* 0x000fe20000000000 */
[----:B------:R-:W-:-:S04]  /*a8a0*/  ISETP.NE.AND P0, PT, R22, 0x2, PT ;  /* 0x000000021600780c */ /* 0x000fc80003f05270 */
[----:B------:R-:W-:Y:S02]  /*a8b0*/  SEL R22, R22, RZ, P0 ;  /* 0x000000ff16167207 */ /* 0x000fe40000000000 */
[----:B------:R-:W-:Y:S02]  /*a8c0*/  SEL R0, RZ, 0x1, P0 ;  /* 0x00000001ff007807 */ /* 0x000fe40000000000 */
[----:B------:R-:W-:Y:S02]  /*a8d0*/  ISETP.GE.AND P0, PT, R33, UR4, PT ;  /* 0x0000000421007c0c */ /* 0x000fe4000bf06270 */
[----:B------:R-:W-:-:S11]  /*a8e0*/  LOP3.LUT R25, R25, R0, RZ, 0x3c, !PT ;  /* 0x0000000019197212 */ /* 0x000fd600078e3cff */
[----:B0-----:R-:W-:Y:S05]  /*a8f0*/  @!P0 BRA `(.L_x_75) ;  /* 0xffffffcc00788947 */ /* 0x001fea000383ffff */
[----:B------:R-:W-:-:S07]  /*a900*/  LOP3.LUT R37, R37, 0x1, RZ, 0xc, !PT ;  /* 0x0000000125257812 */ /* 0x000fce00078e0cff */
.L_x_40:
[----:B------:R-:W0:Y:S01]  /*a910*/  S2R R3, SR_CgaCtaId ;  /* 0x0000000000037919 */ /* 0x000e220000008800 */
[----:B------:R-:W-:Y:S01]  /*a920*/  MOV R0, 0x400 ;  /* 0x0000040000007802 */ /* 0x000fe20000000f00 */
[----:B------:R-:W-:Y:S01]  /*a930*/  BSSY B0, `(.L_x_76) ;  /* 0x0000005000007945 */ /* 0x000fe20003800000 */
[----:B------:R-:W-:Y:S02]  /*a940*/  SHF.L.U32 R37, R37, 0x1f, RZ ;  /* 0x0000001f25257819 */ /* 0x000fe400000006ff */
[----:B0-----:R-:W-:-:S04]  /*a950*/  LEA R5, R3, R0, 0x18 ;  /* 0x0000000003057211 */ /* 0x001fc800078ec0ff */
[----:B------:R-:W0:Y:S02]  /*a960*/  SYNCS.PHASECHK.TRANS64.TRYWAIT P0, [R5+URZ+0x28820], R37 ;  /* 0x02882025050075a7 */ /* 0x000e24000800017f */
[----:B0-----:R-:W-:Y:S05]  /*a970*/  @!P0 BRA `(.L_x_77) ;  /* 0x0000003800248947 */ /* 0x001fea0003800000 */
.L_x_187:
[----:B------:R-:W-:Y:S05]  /*a980*/  BSYNC B0 ;  /* 0x0000000000007941 */ /* 0x000fea0003800000 */
.L_x_76:
[----:B------:R-:W-:-:S03]  /*a990*/  UMOV UR4, 0xffffffff ;  /* 0xffffffff00047882 */ /* 0x000fc60000000000 */
[----:B------:R-:W-:Y:S05]  /*a9a0*/  BRA.DIV UR4, `(.L_x_78) ;  /* 0x0000003a042c7947 */ /* 0x000fea000b800000 */
[----:B------:R-:W1:Y:S02]  /*a9b0*/  S2R R0, SR_TID.X ;  /* 0x0000000000007919 */ /* 0x000e640000002100 */
[----:B-1----:R-:W-:-:S04]  /*a9c0*/  SHF.R.U32.HI R0, RZ, 0x5, R0 ;  /* 0x00000005ff007819 */ /* 0x002fc80000011600 */
[----:B------:R-:W-:-:S05]  /*a9d0*/  LOP3.LUT R0, R0, 0x3, RZ, 0xc0, !PT ;  /* 0x0000000300007812 */ /* 0x000fca00078ec0ff */
[----:B------:R1:W2:Y:S02]  /*a9e0*/  SHFL.IDX PT, R14, R0, RZ, 0x1f ;  /* 0x00001fff000e7589 */ /* 0x0002a400000e0000 */
.L_x_190:
[----:B--2---:R-:W-:Y:S01]  /*a9f0*/  ISETP.NE.AND P0, PT, R14, RZ, PT ;  /* 0x000000ff0e00720c */ /* 0x004fe20003f05270 */
[----:B------:R-:W-:-:S12]  /*aa00*/  BSSY B0, `(.L_x_79) ;  /* 0x0000024000007945 */ /* 0x000fd80003800000 */
[----:B------:R-:W-:Y:S05]  /*aa10*/  @P0 BRA `(.L_x_80) ;  /* 0x0000000000880947 */ /* 0x000fea0003800000 */
[----:B------:R-:W-:-:S03]  /*aa20*/  UMOV UR4, 0xffffffff ;  /* 0xffffffff00047882 */ /* 0x000fc60000000000 */
[----:B------:R-:W-:Y:S05]  /*aa30*/  BRA.DIV UR4, `(.L_x_81) ;  /* 0x0000003a043c7947 */ /* 0x000fea000b800000 */
[----:B------:R-:W-:-:S13]  /*aa40*/  ELECT P6, URZ, PT ;  /* 0x00000000003f782f */ /* 0x000fda00038c0000 */
.L_x_193:
[----:B------:R-:W-:Y:S05]  /*aa50*/  @!P6 BRA `(.L_x_80) ;  /* 0x000000000078e947 */ /* 0x000fea0003800000 */
[----:B------:R-:W-:-:S06]  /*aa60*/  ULOP3.LUT UR4, UR36, 0x2, URZ, 0xfc, !UPT ;  /* 0x0000000224047892 */ /* 0x000fcc000f8efc3f */
[----:B-1----:R-:W-:-:S05]  /*aa70*/  IMAD.U32 R0, RZ, RZ, UR4 ;  /* 0x00000004ff007e24 */ /* 0x002fca000f8e00ff */
[----:B------:R-:W-:-:S13]  /*aa80*/  ISETP.NE.AND P0, PT, R0, 0x3, PT ;  /* 0x000000030000780c */ /* 0x000fda0003f05270 */
[----:B------:R-:W-:Y:S05]  /*aa90*/  @!P0 BRA `(.L_x_82) ;  /* 0x0000000000048947 */ /* 0x000fea0003800000 */
[----:B------:R-:W-:Y:S01]  /*aaa0*/  BPT.TRAP 0x1 ;  /* 0x000000040000795c */ /* 0x000fe20000300000 */
.L_x_82:
[C---:B------:R-:W-:Y:S01]  /*aab0*/  IMAD R3, R22.reuse, 0x8, R5 ;  /* 0x0000000816037824 */ /* 0x040fe200078e0205 */
[----:B------:R-:W-:Y:S01]  /*aac0*/  SHF.L.U32 R2, R25, 0x1f, RZ ;  /* 0x0000001f19027819 */ /* 0x000fe200000006ff */
[----:B------:R-:W-:-:S03]  /*aad0*/  VIADD R22, R22, 0x1 ;  /* 0x0000000116167836 */ /* 0x000fc60000000000 */
[----:B------:R-:W1:Y:S02]  /*aae0*/  SYNCS.PHASECHK.TRANS64.TRYWAIT P1, [R3+URZ+0x28840], R2 ;  /* 0x02884002030075a7 */ /* 0x000e64000802017f */
[----:B------:R-:W-:-:S04]  /*aaf0*/  ISETP.NE.AND P2, PT, R22, 0x2, PT ;  /* 0x000000021600780c */ /* 0x000fc80003f45270 */
[----:B------:R-:W-:Y:S01]  /*ab00*/  SEL R0, RZ, 0x1, P2 ;  /* 0x00000001ff007807 */ /* 0x000fe20001000000 */
[----:B-1----:R-:W-:Y:S08]  /*ab10*/  @!P1 BRA `(.L_x_83) ;  /* 0x0000003800249947 */ /* 0x002ff00003800000 */
.L_x_194:
[----:B------:R-:W-:Y:S02]  /*ab20*/  SEL R22, R22, RZ, P2 ;  /* 0x000000ff16167207 */ /* 0x000fe40001000000 */
[----:B------:R-:W-:Y:S01]  /*ab30*/  LOP3.LUT R0, R25, R0, RZ, 0x3c, !PT ;  /* 0x0000000019007212 */ /* 0x000fe200078e3cff */
[----:B------:R-:W-:Y:S06]  /*ab40*/  @!P0 BRA `(.L_x_84) ;  /* 0x0000000000048947 */ /* 0x000fec0003800000 */
[----:B------:R-:W-:Y:S01]  /*ab50*/  BPT.TRAP 0x1 ;  /* 0x000000040000795c */ /* 0x000fe20000300000 */
.L_x_84:
[----:B0-----:R-:W-:Y:S01]  /*ab60*/  IMAD R5, R22, 0x8, R5 ;  /* 0x0000000816057824 */ /* 0x001fe200078e0205 */
[----:B------:R-:W-:-:S04]  /*ab70*/  SHF.L.U32 R0, R0, 0x1f, RZ ;  /* 0x0000001f00007819 */ /* 0x000fc800000006ff */
[----:B------:R-:W0:Y:S02]  /*ab80*/  SYNCS.PHASECHK.TRANS64.TRYWAIT P1, [R5+URZ+0x28840], R0 ;  /* 0x02884000050075a7 */ /* 0x000e24000802017f */
[----:B0-----:R-:W-:Y:S05]  /*ab90*/  @!P1 BRA `(.L_x_85) ;  /* 0x0000003800189947 */ /* 0x001fea0003800000 */
.L_x_195:
[----:B------:R-:W-:Y:S05]  /*aba0*/  @!P0 BRA `(.L_x_86) ;  /* 0x0000000000048947 */ /* 0x000fea0003800000 */
[----:B------:R-:W-:Y:S01]  /*abb0*/  BPT.TRAP 0x1 ;  /* 0x000000040000795c */ /* 0x000fe20000300000 */
.L_x_86:
[----:B------:R-:W2:Y:S02]  /*abc0*/  SYNCS.PHASECHK.TRANS64.TRYWAIT P1, [R3+URZ+0x28860], R2 ;  /* 0x02886002030075a7 */ /* 0x000ea4000802017f */
[----:B--2---:R-:W-:Y:S05]  /*abd0*/  @!P1 BRA `(.L_x_87) ;  /* 0x00000038001c9947 */ /* 0x004fea0003800000 */
.L_x_196:
[----:B------:R-:W-:Y:S05]  /*abe0*/  @!P0 BRA `(.L_x_88) ;  /* 0x0000000000048947 */ /* 0x000fea0003800000 */
[----:B------:R-:W-:Y:S01]  /*abf0*/  BPT.TRAP 0x1 ;  /* 0x000000040000795c */ /* 0x000fe20000300000 */
.L_x_88:
[----:B---3--:R3:W4:Y:S02]  /*ac00*/  SYNCS.PHASECHK.TRANS64.TRYWAIT P0, [R5+URZ+0x28860], R0 ;  /* 0x02886000050075a7 */ /* 0x008724000800017f */
[----:B----4-:R-:W-:Y:S05]  /*ac10*/  @!P0 NANOSLEEP.SYNCS 0x989680 ;  /* 0x009896800000895d */ /* 0x010fea0003900000 */
[----:B------:R-:W4:Y:S02]  /*ac20*/  @!P0 SYNCS.PHASECHK.TRANS64 P0, [R5+URZ+0x28860], R0 ;  /* 0x02886000050085a7 */ /* 0x000f24000800007f */
[----:B----4-:R-:W-:Y:S05]  /*ac30*/  @!P0 BRA `(.L_x_88) ;  /* 0xfffffffc00f08947 */ /* 0x010fea000383ffff */
.L_x_80:
[----:B------:R-:W-:Y:S05]  /*ac40*/  BSYNC B0 ;  /* 0x0000000000007941 */ /* 0x000fea0003800000 */
.L_x_79:
[----:B------:R-:W-:Y:S05]  /*ac50*/  EXIT ;  /* 0x000000000000794d */ /* 0x000fea0003800000 */
.L_x_8:
[----:B0-----:R-:W-:-:S04]  /*ac60*/  MOV R3, UR39 ;  /* 0x0000002700037c02 */ /* 0x001fc80008000f00 */
[----:B------:R0:W1:Y:S03]  /*ac70*/  SYNCS.PHASECHK.TRANS64.TRYWAIT P1, [R3+URZ+0x28800], R0 ;  /* 0x02880000030075a7 */ /* 0x000066000802017f */
[----:B-1----:R-:W-:Y:S05]  /*ac80*/  @!P1 NANOSLEEP.SYNCS 0x989680 ;  /* 0x009896800000995d */ /* 0x002fea0003900000 */
[----:B------:R-:W1:Y:S02]  /*ac90*/  @!P1 SYNCS.PHASECHK.TRANS64 P1, [R3+URZ+0x28800], R0 ;  /* 0x02880000030095a7 */ /* 0x000e64000802007f */
[----:B-1----:R-:W-:Y:S05]  /*aca0*/  @!P1 BRA `(.L_x_8) ;  /* 0xfffffffc00ec9947 */ /* 0x002fea000383ffff */
[----:B------:R-:W-:Y:S05]  /*acb0*/  BRA `(.L_x_89) ;  /* 0xffffff6000f47947 */ /* 0x000fea000383ffff */
.L_x_12:
[----:B-1----:R1:W2:Y:S02]  /*acc0*/  SYNCS.PHASECHK.TRANS64.TRYWAIT P1, [R5+URZ+0x28830], R0 ;  /* 0x02883000050075a7 */ /* 0x0022a4000802017f */
[----:B--2---:R-:W-:Y:S05]  /*acd0*/  @!P1 NANOSLEEP.SYNCS 0x989680 ;  /* 0x009896800000995d */ /* 0x004fea0003900000 */
[----:B------:R-:W2:Y:S02]  /*ace0*/  @!P1 SYNCS.PHASECHK.TRANS64 P1, [R5+URZ+0x28830], R0 ;  /* 0x02883000050095a7 */ /* 0x000ea4000802007f */
[----:B--2---:R-:W-:Y:S05]  /*acf0*/  @!P1 BRA `(.L_x_12) ;  /* 0xfffffffc00f09947 */ /* 0x004fea000383ffff */
[----:B------:R-:W-:Y:S05]  /*ad00*/  BRA `(.L_x_11) ;  /* 0xffffff6400147947 */ /* 0x000fea000383ffff */
.L_x_18:
[----:B-1----:R-:W-:-:S04]  /*ad10*/  IMAD.U32 R3, RZ, RZ, UR6 ;  /* 0x00000006ff037e24 */ /* 0x002fc8000f8e00ff */
[----:B------:R1:W2:Y:S03]  /*ad20*/  SYNCS.PHASECHK.TRANS64.TRYWAIT P1, [R3+URZ+0x28830], R0 ;  /* 0x02883000030075a7 */ /* 0x0002a6000802017f */
[----:B--2---:R-:W-:Y:S05]  /*ad30*/  @!P1 NANOSLEEP.SYNCS 0x989680 ;  /* 0x009896800000995d */ /* 0x004fea0003900000 */
[----:B------:R-:W2:Y:S02]  /*ad40*/  @!P1 SYNCS.PHASECHK.TRANS64 P1, [R3+URZ+0x28830], R0 ;  /* 0x02883000030095a7 */ /* 0x000ea4000802007f */
[----:B--2---:R-:W-:Y:S05]  /*ad50*/  @!P1 BRA `(.L_x_18) ;  /* 0xfffffffc00ec9947 */ /* 0x004fea000383ffff */
[----:B------:R-:W-:Y:S05]  /*ad60*/  BRA `(.L_x_15) ;  /* 0xffffff8800607947 */ /* 0x000fea000383ffff */
.L_x_22:
[----:B-1----:R-:W-:-:S04]  /*ad70*/  IMAD.U32 R3, RZ, RZ, UR6 ;  /* 0x00000006ff037e24 */ /* 0x002fc8000f8e00ff */
[----:B------:R1:W2:Y:S03]  /*ad80*/  SYNCS.PHASECHK.TRANS64.TRYWAIT P1, [R3+URZ+0x28850], R0 ;  /* 0x02885000030075a7 */ /* 0x0002a6000802017f */
[----:B--2---:R-:W-:Y:S05]  /*ad90*/  @!P1 NANOSLEEP.SYNCS 0x989680 ;  /* 0x009896800000995d */ /* 0x004fea0003900000 */
[----:B------:R-:W2:Y:S02]  /*ada0*/  @!P1 SYNCS.PHASECHK.TRANS64 P1, [R3+URZ+0x28850], R0 ;  /* 0x02885000030095a7 */ /* 0x000ea4000802007f */
[----:B--2---:R-:W-:Y:S05]  /*adb0*/  @!P1 BRA `(.L_x_22) ;  /* 0xfffffffc00ec9947 */ /* 0x004fea000383ffff */
[----:B------:R-:W-:Y:S05]  /*adc0*/  BRA `(.L_x_19) ;  /* 0xffffff8c002c7947 */ /* 0x000fea000383ffff */
.L_x_29:
[----:B-1----:R-:W-:-:S04]  /*add0*/  IMAD.U32 R8, RZ, RZ, UR10 ;  /* 0x0000000aff087e24 */ /* 0x002fc8000f8e00ff */
[----:B------:R1:W2:Y:S03]  /*ade0*/  SYNCS.PHASECHK.TRANS64.TRYWAIT P1, [R8+URZ+0x28850], R7 ;  /* 0x02885007080075a7 */ /* 0x0002a6000802017f */
[----:B--2---:R-:W-:Y:S05]  /*adf0*/  @!P1 NANOSLEEP.SYNCS 0x989680 ;  /* 0x009896800000995d */ /* 0x004fea0003900000 */
[----:B------:R-:W2:Y:S02]  /*ae00*/  @!P1 SYNCS.PHASECHK.TRANS64 P1, [R8+URZ+0x28850], R7 ;  /* 0x02885007080095a7 */ /* 0x000ea4000802007f */
[----:B--2---:R-:W-:Y:S05]  /*ae10*/  @!P1 BRA `(.L_x_29) ;  /* 0xfffffffc00ec9947 */ /* 0x004fea000383ffff */
[----:B------:R-:W-:Y:S05]  /*ae20*/  BRA `(.L_x_28) ;  /* 0xffffffa800147947 */ /* 0x000fea000383ffff */
.L_x_44:
[----:B------:R-:W0:Y:S01]  /*ae30*/  S2R R16, SR_TID.X ;  /* 0x0000000000107919 */ /* 0x000e220000002100 */
[----:B------:R-:W-:Y:S01]  /*ae40*/  BSSY B0, `(.L_x_90) ;  /* 0x000000a000007945 */ /* 0x000fe20003800000 */
[----:B------:R-:W-:Y:S01]  /*ae50*/  IMAD.MOV.U32 R12, RZ, RZ, RZ ;  /* 0x000000ffff0c7224 */ /* 0x000fe200078e00ff */
[----:B------:R-:W-:Y:S01]  /*ae60*/  MOV R11, 0x1f ;  /* 0x0000001f000b7802 */ /* 0x000fe20000000f00 */
[----:B------:R-:W-:Y:S01]  /*ae70*/  IMAD.MOV.U32 R15, RZ, RZ, -0x1 ;  /* 0xffffffffff0f7424 */ /* 0x000fe200078e00ff */
[----:B0-----:R-:W-:-:S04]  /*ae80*/  SHF.R.U32.HI R16, RZ, 0x5, R16 ;  /* 0x00000005ff107819 */ /* 0x001fc80000011610 */
[----:B------:R-:W-:-:S05]  /*ae90*/  LOP3.LUT R16, R16, 0x3, RZ, 0xc0, !PT ;  /* 0x0000000310107812 */ /* 0x000fca00078ec0ff */
[----:B------:R-:W-:-:S07]  /*aea0*/  IMAD.MOV.U32 R13, RZ, RZ, R16 ;  /* 0x000000ffff0d7224 */ /* 0x000fce00078e0010 */
[----:B-----5:R-:W-:Y:S05]  /*aeb0*/  WARPSYNC.COLLECTIVE R15, `(.L_x_91) ;  /* 0x000000000f087348 */ /* 0x020fea0003c00000 */
[----:B------:R0:W1:Y:S02]  /*aec0*/  SHFL.IDX P6, R14, R13, R12, R11 ;  /* 0x0000000c0d0e7389 */ /* 0x00006400000c000b */
[----:B01---5:R-:W-:Y:S01]  /*aed0*/  ENDCOLLECTIVE ;  /* 0x000000000000791b */ /* 0x023fe20003800000 */
.L_x_91:
[----:B------:R-:W-:Y:S05]  /*aee0*/  BSYNC B0 ;  /* 0x0000000000007941 */ /* 0x000fea0003800000 */
.L_x_90:
[----:B------:R-:W-:Y:S05]  /*aef0*/  BRA `(.L_x_92) ;  /* 0xffffffcc00c47947 */ /* 0x000fea000383ffff */
.L_x_47:
[----:B0-----:R0:W1:Y:S02]  /*af00*/  SYNCS.PHASECHK.TRANS64.TRYWAIT P0, [R0+URZ+0x28840], R3 ;  /* 0x02884003000075a7 */ /* 0x001064000800017f */
[----:B-1----:R-:W-:Y:S05]  /*af10*/  @!P0 NANOSLEEP.SYNCS 0x989680 ;  /* 0x009896800000895d */ /* 0x002fea0003900000 */
[----:B------:R-:W1:Y:S02]  /*af20*/  @!P0 SYNCS.PHASECHK.TRANS64 P0, [R0+URZ+0x28840], R3 ;  /* 0x02884003000085a7 */ /* 0x000e64000800007f */
[----:B-1----:R-:W-:Y:S05]  /*af30*/  @!P0 BRA `(.L_x_47) ;  /* 0xfffffffc00f08947 */ /* 0x002fea000383ffff */
[----:B------:R-:W-:Y:S05]  /*af40*/  BRA `(.L_x_93) ;  /* 0xffffffd0002c7947 */ /* 0x000fea000383ffff */
.L_x_48:
[----:B------:R-:W-:Y:S01]  /*af50*/  BSSY B0, `(.L_x_94) ;  /* 0x0000008000007945 */ /* 0x000fe20003800000 */
[----:B------:R-:W-:Y:S02]  /*af60*/  IMAD.MOV.U32 R13, RZ, RZ, R6 ;  /* 0x000000ffff0d7224 */ /* 0x000fe400078e0006 */
[----:B------:R-:W-:Y:S02]  /*af70*/  IMAD.MOV.U32 R12, RZ, RZ, RZ ;  /* 0x000000ffff0c7224 */ /* 0x000fe400078e00ff */
[----:B------:R-:W-:Y:S02]  /*af80*/  IMAD.MOV.U32 R11, RZ, RZ, 0x181f ;  /* 0x0000181fff0b7424 */ /* 0x000fe400078e00ff */
[----:B------:R-:W-:-:S07]  /*af90*/  IMAD.MOV.U32 R15, RZ, RZ, -0x1 ;  /* 0xffffffffff0f7424 */ /* 0x000fce00078e00ff */
[----:B------:R-:W-:Y:S05]  /*afa0*/  WARPSYNC.COLLECTIVE R15, `(.L_x_95) ;  /* 0x000000000f087348 */ /* 0x000fea0003c00000 */
[----:B------:R0:W1:Y:S02]  /*afb0*/  SHFL.IDX P6, R14, R13, R12, R11 ;  /* 0x0000000c0d0e7389 */ /* 0x00006400000c000b */
[----:B01----:R-:W-:Y:S01]  /*afc0*/  ENDCOLLECTIVE ;  /* 0x000000000000791b */ /* 0x003fe20003800000 */
.L_x_95:
[----:B------:R-:W-:Y:S05]  /*afd0*/  BSYNC B0 ;  /* 0x0000000000007941 */ /* 0x000fea0003800000 */
.L_x_94:
[----:B------:R-:W-:Y:S01]  /*afe0*/  IMAD.MOV.U32 R13, RZ, RZ, R4 ;  /* 0x000000ffff0d7224 */ /* 0x000fe200078e0004 */
[----:B------:R-:W-:Y:S01]  /*aff0*/  MOV R2, R14 ;  /* 0x0000000e00027202 */ /* 0x000fe20000000f00 */
[----:B------:R-:W-:Y:S01]  /*b000*/  IMAD.MOV.U32 R12, RZ, RZ, RZ ;  /* 0x000000ffff0c7224 */ /* 0x000fe200078e00ff */
[----:B------:R-:W-:Y:S01]  /*b010*/  ISETP.GE.AND P0, PT, R30, 0x1, PT ;  /* 0x000000011e00780c */ /* 0x000fe20003f06270 */
[----:B------:R-:W-:Y:S02]  /*b020*/  IMAD.MOV.U32 R11, RZ, RZ, 0x181f ;  /* 0x0000181fff0b7424 */ /* 0x000fe400078e00ff */
[----:B------:R-:W-:-:S10]  /*b030*/  IMAD.MOV.U32 R15, RZ, RZ, -0x1 ;  /* 0xffffffffff0f7424 */ /* 0x000fd400078e00ff */
[----:B------:R-:W-:Y:S05]  /*b040*/  WARPSYNC.COLLECTIVE R15, `(.L_x_96) ;  /* 0x000000000f087348 */ /* 0x000fea0003c00000 */
[----:B------:R0:W1:Y:S02]  /*b050*/  SHFL.IDX P6, R14, R13, R12, R11 ;  /* 0x0000000c0d0e7389 */ /* 0x00006400000c000b */
[----:B01----:R-:W-:Y:S01]  /*b060*/  ENDCOLLECTIVE ;  /* 0x000000000000791b */ /* 0x003fe20003800000 */
.L_x_96:
[----:B------:R-:W-:Y:S01]  /*b070*/  @P0 LEA R7, R5, UR39, 0x1 ;  /* 0x0000002705070c11 */ /* 0x000fe2000f8e08ff */
[----:B------:R-:W-:Y:S02]  /*b080*/  IMAD.MOV.U32 R13, RZ, RZ, R6 ;  /* 0x000000ffff0d7224 */ /* 0x000fe400078e0006 */
[----:B------:R-:W-:Y:S01]  /*b090*/  IMAD.MOV.U32 R12, RZ, RZ, 0x1 ;  /* 0x00000001ff0c7424 */ /* 0x000fe200078e00ff */
[----:B------:R-:W-:-:S05]  /*b0a0*/  @P0 LEA R14, P1, R34, R14, 0x1 ;  /* 0x0000000e220e0211 */ /* 0x000fca00078208ff */
[----:B------:R-:W-:Y:S01]  /*b0b0*/  @P0 IMAD.X R3, RZ, RZ, R2, P1 ;  /* 0x000000ffff030224 */ /* 0x000fe200008e0602 */
[----:B------:R-:W-:-:S07]  /*b0c0*/  @P0 MOV R2, R14 ;  /* 0x0000000e00020202 */ /* 0x000fce0000000f00 */
[----:B------:R-:W-:Y:S05]  /*b0d0*/  WARPSYNC.COLLECTIVE R15, `(.L_x_97) ;  /* 0x000000000f087348 */ /* 0x000fea0003c00000 */
[----:B------:R0:W1:Y:S02]  /*b0e0*/  SHFL.IDX P6, R14, R13, R12, R11 ;  /* 0x0000000c0d0e7389 */ /* 0x00006400000c000b */
[----:B01----:R-:W-:Y:S01]  /*b0f0*/  ENDCOLLECTIVE ;  /* 0x000000000000791b */ /* 0x003fe20003800000 */
.L_x_97:
[----:B------:R-:W-:Y:S01]  /*b100*/  @!PT LDS RZ, [RZ] ;  /* 0x00000000fffff984 */ /* 0x000fe20000000800 */
[----:B------:R-:W-:Y:S01]  /*b110*/  @!PT LDS RZ, [RZ] ;  /* 0x00000000fffff984 */ /* 0x000fe20000000800 */
[----:B------:R-:W-:Y:S01]  /*b120*/  @!PT LDS RZ, [RZ] ;  /* 0x00000000fffff984 */ /* 0x000fe20000000800 */
[----:B------:R0:W-:Y:S04]  /*b130*/  @P0 LDGSTS.E.BYPASS.LTC128B.128 [R7+0x18400], desc[UR48][R2.64], !P3 ;  /* 0x1840000002070fae */ /* 0x0001e8000d901d70 */
[----:B------:R0:W-:Y:S01]  /*b140*/  @P0 LDGSTS.E.BYPASS.LTC128B.128 [R7+0x1c400], desc[UR48][R2.64+0x80], !P2 ;  /* 0x1c40008002070fae */ /* 0x0001e2000d101d70 */
[----:B------:R-:W-:Y:S01]  /*b150*/  ISETP.GE.AND P0, PT, R30, 0x11, PT ;  /* 0x000000111e00780c */ /* 0x000fe20003f06270 */
[----:B------:R-:W-:-:S12]  /*b160*/  IMAD.MOV.U32 R13, RZ, RZ, R4 ;  /* 0x000000ffff0d7224 */ /* 0x000fd800078e0004 */
[----:B------:R-:W-:Y:S01]  /*b170*/  @P0 LEA R21, R5, UR39, 0x1 ;  /* 0x0000002705150c11 */ /* 0x000fe2000f8e08ff */
[----:B0-----:R-:W-:-:S07]  /*b180*/  IMAD.MOV.U32 R8, RZ, RZ, R14 ;  /* 0x000000ffff087224 */ /* 0x001fce00078e000e */
[----:B------:R-:W-:Y:S05]  /*b190*/  WARPSYNC.COLLECTIVE R15, `(.L_x_98) ;  /* 0x000000000f087348 */ /* 0x000fea0003c00000 */
[----:B------:R0:W1:Y:S02]  /*b1a0*/  SHFL.IDX P6, R14, R13, R12, R11 ;  /* 0x0000000c0d0e7389 */ /* 0x00006400000c000b */
[----:B01----:R-:W-:Y:S01]  /*b1b0*/  ENDCOLLECTIVE ;  /* 0x000000000000791b */ /* 0x003fe20003800000 */
.L_x_98:
[----:B------:R-:W-:Y:S02]  /*b1c0*/  IMAD.MOV.U32 R13, RZ, RZ, R6 ;  /* 0x000000ffff0d7224 */ /* 0x000fe400078e0006 */
[----:B------:R-:W-:Y:S01]  /*b1d0*/  IMAD.MOV.U32 R12, RZ, RZ, 0x2 ;  /* 0x00000002ff0c7424 */ /* 0x000fe200078e00ff */
[----:B------:R-:W-:-:S04]  /*b1e0*/  @P0 LEA R14, P1, R34, R14, 0x1 ;  /* 0x0000000e220e0211 */ /* 0x000fc800078208ff */
[----:B------:R-:W-:Y:S01]  /*b1f0*/  @P0 MOV R2, R14 ;  /* 0x0000000e00020202 */ /* 0x000fe20000000f00 */
[----:B------:R-:W-:-:S08]  /*b200*/  @P0 IMAD.X R9, RZ, RZ, R8, P1 ;  /* 0x000000ffff090224 */ /* 0x000fd000008e0608 */
[----:B------:R-:W-:Y:S05]  /*b210*/  WARPSYNC.COLLECTIVE R15, `(.L_x_99) ;  /* 0x000000000f087348 */ /* 0x000fea0003c00000 */
[----:B------:R0:W1:Y:S02]  /*b220*/  SHFL.IDX P6, R14, R13, R12, R11 ;  /* 0x0000000c0d0e7389 */ /* 0x00006400000c000b */
[----:B01----:R-:W-:Y:S01]  /*b230*/  ENDCOLLECTIVE ;  /* 0x000000000000791b */ /* 0x003fe20003800000 */
.L_x_99:
[----:B------:R-:W-:-:S05]  /*b240*/  @P0 IMAD.MOV.U32 R3, RZ, RZ, R9 ;  /* 0x000000ffff030224 */ /* 0x000fca00078e0009 */
[----:B------:R-:W-:Y:S01]  /*b250*/  @!PT LDS RZ, [RZ] ;  /* 0x00000000fffff984 */ /* 0x000fe20000000800 */
[----:B------:R-:W-:Y:S01]  /*b260*/  @!PT LDS RZ, [RZ] ;  /* 0x00000000fffff984 */ /* 0x000fe20000000800 */
[----:B------:R-:W-:Y:S01]  /*b270*/  @!PT LDS RZ, [RZ] ;  /* 0x00000000fffff984 */ /* 0x000fe20000000800 */
[----:B------:R0:W-:Y:S04]  /*b280*/  @P0 LDGSTS.E.BYPASS.LTC128B.128 [R21+0x18c00], desc[UR48][R2.64], !P3 ;  /* 0x18c0000002150fae */ /* 0x0001e8000d901d70 */
[----:B------:R0:W-:Y:S01]  /*b290*/  @P0 LDGSTS.E.BYPASS.LTC128B.128 [R21+0x1cc00], desc[UR48][R2.64+0x80], !P2 ;  /* 0x1cc0008002150fae */ /* 0x0001e2000d101d70 */
[----:B------:R-:W-:Y:S01]  /*b2a0*/  ISETP.GE.AND P0, PT, R30, 0x21, PT ;  /* 0x000000211e00780c */ /* 0x000fe20003f06270 */
[----:B------:R-:W-:Y:S02]  /*b2b0*/  IMAD.MOV.U32 R13, RZ, RZ, R4 ;  /* 0x000000ffff0d7224 */ /* 0x000fe400078e0004 */
[----:B------:R-:W-:-:S10]  /*b2c0*/  IMAD.MOV.U32 R7, RZ, RZ, R14 ;  /* 0x000000ffff077224 */ /* 0x000fd400078e000e */
[----:B0-----:R-:W-:Y:S05]  /*b2d0*/  WARPSYNC.COLLECTIVE R15, `(.L_x_100) ;  /* 0x000000000f087348 */ /* 0x001fea0003c00000 */
[----:B------:R1:W2:Y:S02]  /*b2e0*/  SHFL.IDX P6, R14, R13, R12, R11 ;  /* 0x0000000c0d0e7389 */ /* 0x0002a400000c000b */
[----:B012---:R-:W-:Y:S01]  /*b2f0*/  ENDCOLLECTIVE ;  /* 0x000000000000791b */ /* 0x007fe20003800000 */
.L_x_100:
[----:B------:R-:W-:Y:S01]  /*b300*/  @P0 LEA R9, R5, UR39, 0x1 ;  /* 0x0000002705090c11 */ /* 0x000fe2000f8e08ff */
[----:B------:R-:W-:Y:S02]  /*b310*/  IMAD.MOV.U32 R13, RZ, RZ, R6 ;  /* 0x000000ffff0d7224 */ /* 0x000fe400078e0006 */
[----:B------:R-:W-:Y:S01]  /*b320*/  IMAD.MOV.U32 R12, RZ, RZ, 0x3 ;  /* 0x00000003ff0c7424 */ /* 0x000fe200078e00ff */
[----:B------:R-:W-:-:S04]  /*b330*/  @P0 LEA R14, P1, R34, R14, 0x1 ;  /* 0x0000000e220e0211 */ /* 0x000fc800078208ff */
[----:B------:R-:W-:Y:S01]  /*b340*/  @P0 IADD3.X R7, RZ, R7, RZ, P1, !PT ;  /* 0x00000007ff070210 */ /* 0x000fe20000ffe4ff */
[----:B------:R-:W-:-:S08]  /*b350*/  @P0 IMAD.MOV.U32 R2, RZ, RZ, R14 ;  /* 0x000000ffff020224 */ /* 0x000fd000078e000e */
[----:B------:R-:W-:Y:S05]  /*b360*/  WARPSYNC.COLLECTIVE R15, `(.L_x_101) ;  /* 0x000000000f087348 */ /* 0x000fea0003c00000 */
[----:B------:R0:W1:Y:S02]  /*b370*/  SHFL.IDX P6, R14, R13, R12, R11 ;  /* 0x0000000c0d0e7389 */ /* 0x00006400000c000b */
[----:B01----:R-:W-:Y:S01]  /*b380*/  ENDCOLLECTIVE ;  /* 0x000000000000791b */ /* 0x003fe20003800000 */
.L_x_101:
[----:B------:R-:W-:-:S05]  /*b390*/  @P0 IMAD.MOV.U32 R3, RZ, RZ, R7 ;  /* 0x000000ffff030224 */ /* 0x000fca00078e0007 */
[----:B------:R-:W-:Y:S01]  /*b3a0*/  @!PT LDS RZ, [RZ] ;  /* 0x00000000fffff984 */ /* 0x000fe20000000800 */
[----:B------:R-:W-:Y:S01]  /*b3b0*/  @!PT LDS RZ, [RZ] ;  /* 0x00000000fffff984 */ /* 0x000fe20000000800 */
[----:B------:R-:W-:Y:S01]  /*b3c0*/  @!PT LDS RZ, [RZ] ;  /* 0x00000000fffff984 */ /* 0x000fe20000000800 */
[----:B------:R0:W-:Y:S04]  /*b3d0*/  @P0 LDGSTS.E.BYPASS.LTC128B.128 [R9+0x19400], desc[UR48][R2.64], !P3 ;  /* 0x1940000002090fae */ /* 0x0001e8000d901d70 */
[----:B------:R0:W-:Y:S01]  /*b3e0*/  @P0 LDGSTS.E.BYPASS.LTC128B.128 [R9+0x1d400], desc[UR48][R2.64+0x80], !P2 ;  /* 0x1d40008002090fae */ /* 0x0001e2000d101d70 */
[----:B------:R-:W-:Y:S02]  /*b3f0*/  ISETP.GE.AND P0, PT, R30, 0x31, PT ;  /* 0x000000311e00780c */ /* 0x000fe40003f06270 */
[----:B------:R-:W-:Y:S01]  /*b400*/  MOV R13, R4 ;  /* 0x00000004000d7202 */ /* 0x000fe20000000f00 */
[----:B------:R-:W-:-:S10]  /*b410*/  IMAD.MOV.U32 R7, RZ, RZ, R14 ;  /* 0x000000ffff077224 */ /* 0x000fd400078e000e */
[----:B0-----:R-:W-:-:S07]  /*b420*/  @P0 LEA R21, R5, UR39, 0x1 ;  /* 0x0000002705150c11 */ /* 0x001fce000f8e08ff */
[----:B------:R-:W-:Y:S05]  /*b430*/  WARPSYNC.COLLECTIVE R15, `(.L_x_102) ;  /* 0x000000000f087348 */ /* 0x000fea0003c00000 */
[----:B------:R0:W1:Y:S02]  /*b440*/  SHFL.IDX P6, R14, R13, R12, R11 ;  /* 0x0000000c0d0e7389 */ /* 0x00006400000c000b */
[----:B01----:R-:W-:Y:S01]  /*b450*/  ENDCOLLECTIVE ;  /* 0x000000000000791b */ /* 0x003fe20003800000 */
.L_x_102:
[----:B------:R-:W-:Y:S02]  /*b460*/  IMAD.MOV.U32 R13, RZ, RZ, R6 ;  /* 0x000000ffff0d7224 */ /* 0x000fe400078e0006 */
[----:B------:R-:W-:Y:S01]  /*b470*/  IMAD.MOV.U32 R12, RZ, RZ, 0x4 ;  /* 0x00000004ff0c7424 */ /* 0x000fe200078e00ff */
[----:B------:R-:W-:-:S05]  /*b480*/  @P0 LEA R14, P1, R34, R14, 0x1 ;  /* 0x0000000e220e0211 */ /* 0x000fca00078208ff */
[----:B------:R-:W-:-:S08]  /*b490*/  @P0 IMAD.MOV.U32 R2, RZ, RZ, R14 ;  /* 0x000000ffff020224 */ /* 0x000fd000078e000e */
[----:B------:R-:W-:Y:S05]  /*b4a0*/  WARPSYNC.COLLECTIVE R15, `(.L_x_103) ;  /* 0x000000000f087348 */ /* 0x000fea0003c00000 */
[----:B------:R0:W1:Y:S02]  /*b4b0*/  SHFL.IDX P6, R14, R13, R12, R11 ;  /* 0x0000000c0d0e7389 */ /* 0x00006400000c000b */
[----:B01----:R-:W-:Y:S01]  /*b4c0*/  ENDCOLLECTIVE ;  /* 0x000000000000791b */ /* 0x003fe20003800000 */
.L_x_103:
[----:B------:R-:W-:-:S04]  /*b4d0*/  @P0 IMAD.X R7, RZ, RZ, R7, P1 ;  /* 0x000000ffff070224 */ /* 0x000fc800008e0607 */
[----:B------:R-:W-:-:S05]  /*b4e0*/  @P0 IMAD.MOV.U32 R3, RZ, RZ, R7 ;  /* 0x000000ffff030224 */ /* 0x000fca00078e0007 */
[----:B------:R-:W-:Y:S01]  /*b4f0*/  @!PT LDS RZ, [RZ] ;  /* 0x00000000fffff984 */ /* 0x000fe20000000800 */
[----:B------:R-:W-:Y:S01]  /*b500*/  @!PT LDS RZ, [RZ] ;  /* 0x00000000fffff984 */ /* 0x000fe20000000800 */
[----:B------:R-:W-:Y:S01]  /*b510*/  @!PT LDS RZ, [RZ] ;  /* 0x00000000fffff984 */ /* 0x000fe20000000800 */
[----:B------:R0:W-:Y:S01]  /*b520*/  @P0 LDGSTS.E.BYPASS.LTC128B.128 [R21+0x19c00], desc[UR48][R2.64], !P3 ;  /* 0x19c0000002150fae */ /* 0x0001e2000d901d70 */
[----:B------:R-:W-:-:S03]  /*b530*/  IMAD.MOV.U32 R13, RZ, RZ, R4 ;  /* 0x000000ffff0d7224 */ /* 0x000fc600078e0004 */
[----:B------:R0:W-:Y:S01]  /*b540*/  @P0 LDGSTS.E.BYPASS.LTC128B.128 [R21+0x1dc00], desc[UR48][R2.64+0x80], !P2 ;  /* 0x1dc0008002150fae */ /* 0x0001e2000d101d70 */
[----:B------:R-:W-:Y:S02]  /*b550*/  ISETP.GE.AND P0, PT, R30, 0x41, PT ;  /* 0x000000411e00780c */ /* 0x000fe40003f06270 */
[----:B------:R-:W-:-:S11]  /*b560*/  MOV R7, R14 ;  /* 0x0000000e00077202 */ /* 0x000fd60000000f00 */
[----:B0-----:R-:W-:Y:S05]  /*b570*/  WARPSYNC.COLLECTIVE R15, `(.L_x_104) ;  /* 0x000000000f087348 */ /* 0x001fea0003c00000 */
[----:B------:R1:W2:Y:S02]  /*b580*/  SHFL.IDX P6, R14, R13, R12, R11 ;  /* 0x0000000c0d0e7389 */ /* 0x0002a400000c000b */
[----:B012---:R-:W-:Y:S01]  /*b590*/  ENDCOLLECTIVE ;  /* 0x000000000000791b */ /* 0x007fe20003800000 */
.L_x_104:
[----:B------:R-:W-:Y:S01]  /*b5a0*/  @P0 LEA R9, R5, UR39, 0x1 ;  /* 0x0000002705090c11 */ /* 0x000fe2000f8e08ff */
[----:B------:R-:W-:Y:S01]  /*b5b0*/  IMAD.MOV.U32 R13, RZ, RZ, R6 ;  /* 0x000000ffff0d7224 */ /* 0x000fe200078e0006 */
[----:B------:R-:W-:Y:S02]  /*b5c0*/  MOV R12, 0x5 ;  /* 0x00000005000c7802 */ /* 0x000fe40000000f00 */
[----:B------:R-:W-:-:S05]  /*b5d0*/  @P0 LEA R14, P1, R34, R14, 0x1 ;  /* 0x0000000e220e0211 */ /* 0x000fca00078208ff */
[----:B------:R-:W-:-:S08]  /*b5e0*/  @P0 IMAD.MOV.U32 R2, RZ, RZ, R14 ;  /* 0x000000ffff020224 */ /* 0x000fd000078e000e */
[----:B------:R-:W-:Y:S05]  /*b5f0*/  WARPSYNC.COLLECTIVE R15, `(.L_x_105) ;  /* 0x000000000f087348 */ /* 0x000fea0003c00000 */
[----:B------:R0:W1:Y:S02]  /*b600*/  SHFL.IDX P6, R14, R13, R12, R11 ;  /* 0x0000000c0d0e7389 */ /* 0x00006400000c000b */
[----:B01----:R-:W-:Y:S01]  /*b610*/  ENDCOLLECTIVE ;  /* 0x000000000000791b */ /* 0x003fe20003800000 */
.L_x_105:
        /* <DEDUP_REMOVED lines=8> */
[----:B------:R-:W-:Y:S01]  /*b6a0*/  ISETP.GE.AND P0, PT, R30, 0x51, PT ;  /* 0x000000511e00780c */ /* 0x000fe20003f06270 */
[----:B------:R-:W-:-:S12]  /*b6b0*/  IMAD.MOV.U32 R7, RZ, RZ, R14 ;  /* 0x000000ffff077224 */ /* 0x000fd800078e000e */
[----:B0-----:R-:W-:Y:S05]  /*b6c0*/  WARPSYNC.COLLECTIVE R15, `(.L_x_106) ;  /* 0x000000000f087348 */ /* 0x001fea0003c00000 */
[----:B------:R1:W2:Y:S02]  /*b6d0*/  SHFL.IDX P6, R14, R13, R12, R11 ;  /* 0x0000000c0d0e7389 */ /* 0x0002a400000c000b */
[----:B012---:R-:W-:Y:S01]  /*b6e0*/  ENDCOLLECTIVE ;  /* 0x000000000000791b */ /* 0x007fe20003800000 */
.L_x_106:
[----:B------:R-:W-:Y:S02]  /*b6f0*/  @P0 LEA R21, R5, UR39, 0x1 ;  /* 0x0000002705150c11 */ /* 0x000fe4000f8e08ff */
[----:B------:R-:W-:Y:S01]  /*b700*/  MOV R13, R6 ;  /* 0x00000006000d7202 */ /* 0x000fe20000000f00 */
[----:B------:R-:W-:Y:S01]  /*b710*/  IMAD.MOV.U32 R12, RZ, RZ, 0x6 ;  /* 0x00000006ff0c7424 */ /* 0x000fe200078e00ff */
[----:B------:R-:W-:-:S05]  /*b720*/  @P0 LEA R14, P1, R34, R14, 0x1 ;  /* 0x0000000e220e0211 */ /* 0x000fca00078208ff */
[----:B------:R-:W-:-:S08]  /*b730*/  @P0 IMAD.MOV.U32 R2, RZ, RZ, R14 ;  /* 0x000000ffff020224 */ /* 0x000fd000078e000e */
[----:B------:R-:W-:Y:S05]  /*b740*/  WARPSYNC.COLLECTIVE R15, `(.L_x_107) ;  /* 0x000000000f087348 */ /* 0x000fea0003c00000 */
[----:B------:R0:W1:Y:S02]  /*b750*/  SHFL.IDX P6, R14, R13, R12, R11 ;  /* 0x0000000c0d0e7389 */ /* 0x00006400000c000b */
[----:B01----:R-:W-:Y:S01]  /*b760*/  ENDCOLLECTIVE ;  /* 0x000000000000791b */ /* 0x003fe20003800000 */
.L_x_107:
        /* <DEDUP_REMOVED lines=13> */
.L_x_108:
[----:B------:R-:W-:Y:S01]  /*b840*/  @P0 LEA R9, R5, UR39, 0x1 ;  /* 0x0000002705090c11 */ /* 0x000fe2000f8e08ff */
[----:B------:R-:W-:Y:S02]  /*b850*/  IMAD.MOV.U32 R13, RZ, RZ, R6 ;  /* 0x000000ffff0d7224 */ /* 0x000fe400078e0006 */
[----:B------:R-:W-:Y:S01]  /*b860*/  IMAD.MOV.U32 R12, RZ, RZ, 0x7 ;  /* 0x00000007ff0c7424 */ /* 0x000fe200078e00ff */
[----:B------:R-:W-:-:S05]  /*b870*/  @P0 LEA R14, P1, R34, R14, 0x1 ;  /* 0x0000000e220e0211 */ /* 0x000fca00078208ff */
[----:B------:R-:W-:-:S08]  /*b880*/  @P0 IMAD.MOV.U32 R2, RZ, RZ, R14 ;  /* 0x000000ffff020224 */ /* 0x000fd000078e000e */
[----:B------:R-:W-:Y:S05]  /*b890*/  WARPSYNC.COLLECTIVE R15, `(.L_x_109) ;  /* 0x000000000f087348 */ /* 0x000fea0003c00000 */
[----:B------:R0:W1:Y:S02]  /*b8a0*/  SHFL.IDX P6, R14, R13, R12, R11 ;  /* 0x0000000c0d0e7389 */ /* 0x00006400000c000b */
[----:B01----:R-:W-:Y:S01]  /*b8b0*/  ENDCOLLECTIVE ;  /* 0x000000000000791b */ /* 0x003fe20003800000 */
.L_x_109:
[----:B------:R-:W-:-:S05]  /*b8c0*/  @P0 IMAD.X R7, RZ, RZ, R7, P1 ;  /* 0x000000ffff070224 */ /* 0x000fca00008e0607 */
[----:B------:R-:W-:-:S05]  /*b8d0*/  @P0 MOV R3, R7 ;  /* 0x0000000700030202 */ /* 0x000fca0000000f00 */
[----:B------:R-:W-:Y:S01]  /*b8e0*/  @!PT LDS RZ, [RZ] ;  /* 0x00000000fffff984 */ /* 0x000fe20000000800 */
[----:B------:R-:W-:Y:S01]  /*b8f0*/  @!PT LDS RZ, [RZ] ;  /* 0x00000000fffff984 */ /* 0x000fe20000000800 */
[----:B------:R-:W-:Y:S01]  /*b900*/  @!PT LDS RZ, [RZ] ;  /* 0x00000000fffff984 */ /* 0x000fe20000000800 */
[----:B------:R0:W-:Y:S01]  /*b910*/  @P0 LDGSTS.E.BYPASS.LTC128B.128 [R9+0x1b400], desc[UR48][R2.64], !P3 ;  /* 0x1b40000002090fae */ /* 0x0001e2000d901d70 */
[----:B------:R-:W-:-:S03]  /*b920*/  IMAD.MOV.U32 R13, RZ, RZ, R4 ;  /* 0x000000ffff0d7224 */ /* 0x000fc600078e0004 */
[----:B------:R0:W-:Y:S01]  /*b930*/  @P0 LDGSTS.E.BYPASS.LTC128B.128 [R9+0x1f400], desc[UR48][R2.64+0x80], !P2 ;  /* 0x1f40008002090fae */ /* 0x0001e2000d101d70 */
[----:B------:R-:W-:-:S07]  /*b940*/  IMAD.MOV.U32 R7, RZ, RZ, R14 ;  /* 0x000000ffff077224 */ /* 0x000fce00078e000e */
[----:B0-----:R-:W-:Y:S05]  /*b950*/  WARPSYNC.COLLECTIVE R15, `(.L_x_110) ;  /* 0x000000000f087348 */ /* 0x001fea0003c00000 */
[----:B------:R1:W2:Y:S02]  /*b960*/  SHFL.IDX P6, R14, R13, R12, R11 ;  /* 0x0000000c0d0e7389 */ /* 0x0002a400000c000b */
[----:B012---:R-:W-:Y:S01]  /*b970*/  ENDCOLLECTIVE ;  /* 0x000000000000791b */ /* 0x007fe20003800000 */
.L_x_110:
[----:B------:R-:W-:Y:S05]  /*b980*/  BRA `(.L_x_111) ;  /* 0xffffffcc00187947 */ /* 0x000fea000383ffff */
.L_x_52:
[----:B------:R-:W-:Y:S01]  /*b990*/  IMAD.MOV.U32 R13, RZ, RZ, R5 ;  /* 0x000000ffff0d7224 */ /* 0x000fe200078e0005 */
[----:B------:R-:W-:Y:S01]  /*b9a0*/  MOV R12, RZ ;  /* 0x000000ff000c7202 */ /* 0x000fe20000000f00 */
[----:B------:R-:W-:Y:S02]  /*b9b0*/  IMAD.MOV.U32 R11, RZ, RZ, 0x181f ;  /* 0x0000181fff0b7424 */ /* 0x000fe400078e00ff */
[----:B------:R-:W-:Y:S02]  /*b9c0*/  IMAD.MOV.U32 R15, RZ, RZ, -0x1 ;  /* 0xffffffffff0f7424 */ /* 0x000fe400078e00ff */
[----:B------:R-:W-:-:S07]  /*b9d0*/  IMAD.IADD R4, R35, 0x1, R4 ;  /* 0x0000000123047824 */ /* 0x000fce00078e0204 */
[----:B------:R-:W-:Y:S05]  /*b9e0*/  WARPSYNC.COLLECTIVE R15, `(.L_x_112) ;  /* 0x000000000f087348 */ /* 0x000fea0003c00000 */
[----:B------:R0:W1:Y:S02]  /*b9f0*/  SHFL.IDX P6, R14, R13, R12, R11 ;  /* 0x0000000c0d0e7389 */ /* 0x00006400000c000b */
[----:B01----:R-:W-:Y:S01]  /*ba00*/  ENDCOLLECTIVE ;  /* 0x000000000000791b */ /* 0x003fe20003800000 */
.L_x_112:
[C---:B------:R-:W-:Y:S01]  /*ba10*/  VIADD R6, R4.reuse, 0x10 ;  /* 0x0000001004067836 */ /* 0x040fe20000000000 */
[----:B------:R-:W-:Y:S01]  /*ba20*/  ISETP.GE.AND P0, PT, R4, UR38, PT ;  /* 0x0000002604007c0c */ /* 0x000fe2000bf06270 */
[----:B------:R-:W-:Y:S02]  /*ba30*/  IMAD.MOV.U32 R13, RZ, RZ, R0 ;  /* 0x000000ffff0d7224 */ /* 0x000fe400078e0000 */
[----:B------:R-:W-:-:S10]  /*ba40*/  IMAD.MOV.U32 R2, RZ, RZ, R14 ;  /* 0x000000ffff027224 */ /* 0x000fd400078e000e */
[----:B------:R-:W-:Y:S05]  /*ba50*/  WARPSYNC.COLLECTIVE R15, `(.L_x_113) ;  /* 0x000000000f087348 */ /* 0x000fea0003c00000 */
[----:B------:R0:W1:Y:S02]  /*ba60*/  SHFL.IDX P6, R14, R13, R12, R11 ;  /* 0x0000000c0d0e7389 */ /* 0x00006400000c000b */
[----:B01----:R-:W-:Y:S01]  /*ba70*/  ENDCOLLECTIVE ;  /* 0x000000000000791b */ /* 0x003fe20003800000 */
.L_x_113:
[----:B------:R-:W-:Y:S02]  /*ba80*/  IMAD.MOV.U32 R13, RZ, RZ, R5 ;  /* 0x000000ffff0d7224 */ /* 0x000fe400078e0005 */
[----:B------:R-:W-:Y:S01]  /*ba90*/  IMAD.MOV.U32 R12, RZ, RZ, 0x1 ;  /* 0x00000001ff0c7424 */ /* 0x000fe200078e00ff */
[----:B------:R-:W-:-:S04]  /*baa0*/  @!P0 LEA R14, P1, R34, R14, 0x1 ;  /* 0x0000000e220e8211 */ /* 0x000fc800078208ff */
[----:B------:R-:W-:Y:S01]  /*bab0*/  @!P0 IADD3.X R3, RZ, R2, RZ, P1, !PT ;  /* 0x00000002ff038210 */ /* 0x000fe20000ffe4ff */
[----:B------:R-:W-:-:S08]  /*bac0*/  @!P0 IMAD.MOV.U32 R2, RZ, RZ, R14 ;  /* 0x000000ffff028224 */ /* 0x000fd000078e000e */
[----:B------:R-:W-:Y:S05]  /*bad0*/  WARPSYNC.COLLECTIVE R15, `(.L_x_114) ;  /* 0x000000000f087348 */ /* 0x000fea0003c00000 */
[----:B------:R0:W1:Y:S02]  /*bae0*/  SHFL.IDX P6, R14, R13, R12, R11 ;  /* 0x0000000c0d0e7389 */ /* 0x00006400000c000b */
[----:B01----:R-:W-:Y:S01]  /*baf0*/  ENDCOLLECTIVE ;  /* 0x000000000000791b */ /* 0x003fe20003800000 */
.L_x_114:
[----:B------:R-:W-:Y:S01]  /*bb00*/  @!PT LDS RZ, [RZ] ;  /* 0x00000000fffff984 */ /* 0x000fe20000000800 */
[----:B------:R-:W-:Y:S01]  /*bb10*/  @!PT LDS RZ, [RZ] ;  /* 0x00000000fffff984 */ /* 0x000fe20000000800 */
[----:B------:R-:W-:Y:S01]  /*bb20*/  @!PT LDS RZ, [RZ] ;  /* 0x00000000fffff984 */ /* 0x000fe20000000800 */
[----:B------:R0:W-:Y:S04]  /*bb30*/  @!P0 LDGSTS.E.BYPASS.LTC128B.128 [R8+0x10400], desc[UR48][R2.64], !P4 ;  /* 0x1040000002088fae */ /* 0x0001e8000e101d70 */
[----:B------:R0:W-:Y:S01]  /*bb40*/  @!P0 LDGSTS.E.BYPASS.LTC128B.128 [R8+0x14400], desc[UR48][R2.64+0x80], !P5 ;  /* 0x1440008002088fae */ /* 0x0001e2000e901d70 */
[----:B------:R-:W-:Y:S02]  /*bb50*/  ISETP.GE.AND P0, PT, R6, UR38, PT ;  /* 0x0000002606007c0c */ /* 0x000fe4000bf06270 */
[----:B------:R-:W-:Y:S01]  /*bb60*/  MOV R13, R0 ;  /* 0x00000000000d7202 */ /* 0x000fe20000000f00 */
[----:B------:R-:W-:-:S10]  /*bb70*/  IMAD.MOV.U32 R6, RZ, RZ, R14 ;  /* 0x000000ffff067224 */ /* 0x000fd400078e000e */
[----:B0-----:R-:W-:Y:S05]  /*bb80*/  WARPSYNC.COLLECTIVE R15, `(.L_x_115) ;  /* 0x000000000f087348 */ /* 0x001fea0003c00000 */
[----:B------:R1:W2:Y:S02]  /*bb90*/  SHFL.IDX P6, R14, R13, R12, R11 ;  /* 0x0000000c0d0e7389 */ /* 0x0002a400000c000b */
[----:B012---:R-:W-:Y:S01]  /*bba0*/  ENDCOLLECTIVE ;  /* 0x000000000000791b */ /* 0x007fe20003800000 */
.L_x_115:
[----:B------:R-:W-:Y:S01]  /*bbb0*/  IMAD.MOV.U32 R13, RZ, RZ, R5 ;  /* 0x000000ffff0d7224 */ /* 0x000fe200078e0005 */
[----:B------:R-:W-:Y:S02]  /*bbc0*/  MOV R12, 0x2 ;  /* 0x00000002000c7802 */ /* 0x000fe40000000f00 */
[----:B------:R-:W-:-:S05]  /*bbd0*/  @!P0 LEA R14, P1, R34, R14, 0x1 ;  /* 0x0000000e220e8211 */ /* 0x000fca00078208ff */
[----:B------:R-:W-:-:S08]  /*bbe0*/  @!P0 IMAD.MOV.U32 R2, RZ, RZ, R14 ;  /* 0x000000ffff028224 */ /* 0x000fd000078e000e */
[----:B------:R-:W-:Y:S05]  /*bbf0*/  WARPSYNC.COLLECTIVE R15, `(.L_x_116) ;  /* 0x000000000f087348 */ /* 0x000fea0003c00000 */
[----:B------:R0:W1:Y:S02]  /*bc00*/  SHFL.IDX P6, R14, R13, R12, R11 ;  /* 0x0000000c0d0e7389 */ /* 0x00006400000c000b */
[----:B01----:R-:W-:Y:S01]  /*bc10*/  ENDCOLLECTIVE ;  /* 0x000000000000791b */ /* 0x003fe20003800000 */
.L_x_116:
[----:B------:R-:W-:Y:S02]  /*bc20*/  @!P0 IMAD.X R7, RZ, RZ, R6, P1 ;  /* 0x000000ffff078224 */ /* 0x000fe400008e0606 */
[----:B------:R-:W-:Y:S02]  /*bc30*/  VIADD R6, R4, 0x20 ;  /* 0x0000002004067836 */ /* 0x000fe40000000000 */
[----:B------:R-:W-:-:S05]  /*bc40*/  @!P0 IMAD.MOV.U32 R3, RZ, RZ, R7 ;  /* 0x000000ffff038224 */ /* 0x000fca00078e0007 */
[----:B------:R-:W-:Y:S01]  /*bc50*/  @!PT LDS RZ, [RZ] ;  /* 0x00000000fffff984 */ /* 0x000fe20000000800 */
[----:B------:R-:W-:Y:S01]  /*bc60*/  @!PT LDS RZ, [RZ] ;  /* 0x00000000fffff984 */ /* 0x000fe20000000800 */
[----:B------:R-:W-:Y:S01]  /*bc70*/  @!PT LDS RZ, [RZ] ;  /* 0x00000000fffff984 */ /* 0x000fe20000000800 */
[----:B------:R0:W-:Y:S01]  /*bc80*/  @!P0 LDGSTS.E.BYPASS.LTC128B.128 [R8+0x10c00], desc[UR48][R2.64], !P4 ;  /* 0x10c0000002088fae */ /* 0x0001e2000e101d70 */
[----:B------:R-:W-:-:S03]  /*bc90*/  IMAD.MOV.U32 R13, RZ, RZ, R0 ;  /* 0x000000ffff0d7224 */ /* 0x000fc600078e0000 */
[----:B------:R0:W-:Y:S01]  /*bca0*/  @!P0 LDGSTS.E.BYPASS.LTC128B.128 [R8+0x14c00], desc[UR48][R2.64+0x80], !P5 ;  /* 0x14c0008002088fae */ /* 0x0001e2000e901d70 */
[----:B------:R-:W-:Y:S01]  /*bcb0*/  ISETP.GE.AND P0, PT, R6, UR38, PT ;  /* 0x0000002606007c0c */ /* 0x000fe2000bf06270 */
[----:B------:R-:W-:-:S12]  /*bcc0*/  IMAD.MOV.U32 R6, RZ, RZ, R14 ;  /* 0x000000ffff067224 */ /* 0x000fd800078e000e */
[----:B0-----:R-:W-:Y:S05]  /*bcd0*/  WARPSYNC.COLLECTIVE R15, `(.L_x_117) ;  /* 0x000000000f087348 */ /* 0x001fea0003c00000 */
[----:B------:R1:W2:Y:S02]  /*bce0*/  SHFL.IDX P6, R14, R13, R12, R11 ;  /* 0x0000000c0d0e7389 */ /* 0x0002a400000c000b */
[----:B012---:R-:W-:Y:S01]  /*bcf0*/  ENDCOLLECTIVE ;  /* 0x000000000000791b */ /* 0x007fe20003800000 */
.L_x_117:
[----:B------:R-:W-:Y:S02]  /*bd00*/  IMAD.MOV.U32 R13, RZ, RZ, R5 ;  /* 0x000000ffff0d7224 */ /* 0x000fe400078e0005 */
[----:B------:R-:W-:Y:S01]  /*bd10*/  IMAD.MOV.U32 R12, RZ, RZ, 0x3 ;  /* 0x00000003ff0c7424 */ /* 0x000fe200078e00ff */
[----:B------:R-:W-:-:S05]  /*bd20*/  @!P0 LEA R14, P1, R34, R14, 0x1 ;  /* 0x0000000e220e8211 */ /* 0x000fca00078208ff */
[----:B------:R-:W-:-:S08]  /*bd30*/  @!P0 IMAD.MOV.U32 R2, RZ, RZ, R14 ;  /* 0x000000ffff028224 */ /* 0x000fd000078e000e */
[----:B------:R-:W-:Y:S05]  /*bd40*/  WARPSYNC.COLLECTIVE R15, `(.L_x_118) ;  /* 0x000000000f087348 */ /* 0x000fea0003c00000 */
[----:B------:R0:W1:Y:S02]  /*bd50*/  SHFL.IDX P6, R14, R13, R12, R11 ;  /* 0x0000000c0d0e7389 */ /* 0x00006400000c000b */
[----:B01----:R-:W-:Y:S01]  /*bd60*/  ENDCOLLECTIVE ;  /* 0x000000000000791b */ /* 0x003fe20003800000 */
.L_x_118:
[----:B------:R-:W-:Y:S01]  /*bd70*/  @!P0 IMAD.X R7, RZ, RZ, R6, P1 ;  /* 0x000000ffff078224 */ /* 0x000fe200008e0606 */
[----:B------:R-:W-:-:S03]  /*bd80*/  IADD3 R6, R4, 0x30, RZ ;  /* 0x0000003004067810 */ /* 0x000fc60007ffe0ff */
        /* <DEDUP_REMOVED lines=12> */
.L_x_119:
[----:B------:R-:W-:Y:S02]  /*be50*/  IMAD.MOV.U32 R13, RZ, RZ, R5 ;  /* 0x000000ffff0d7224 */ /* 0x000fe400078e0005 */
[----:B------:R-:W-:Y:S01]  /*be60*/  IMAD.MOV.U32 R12, RZ, RZ, 0x4 ;  /* 0x00000004ff0c7424 */ /* 0x000fe200078e00ff */
[----:B------:R-:W-:-:S04]  /*be70*/  @!P0 LEA R14, P1, R34, R14, 0x1 ;  /* 0x0000000e220e8211 */ /* 0x000fc800078208ff */
[----:B------:R-:W-:Y:S01]  /*be80*/  @!P0 MOV R2, R14 ;  /* 0x0000000e00028202 */ /* 0x000fe20000000f00 */
[----:B------:R-:W-:-:S08]  /*be90*/  @!P0 IMAD.X R7, RZ, RZ, R6, P1 ;  /* 0x000000ffff078224 */ /* 0x000fd000008e0606 */
[----:B------:R-:W-:Y:S05]  /*bea0*/  WARPSYNC.COLLECTIVE R15, `(.L_x_120) ;  /* 0x000000000f087348 */ /* 0x000fea0003c00000 */
[----:B------:R0:W1:Y:S02]  /*beb0*/  SHFL.IDX P6, R14, R13, R12, R11 ;  /* 0x0000000c0d0e7389 */ /* 0x00006400000c000b */
[----:B01----:R-:W-:Y:S01]  /*bec0*/  ENDCOLLECTIVE ;  /* 0x000000000000791b */ /* 0x003fe20003800000 */
.L_x_120:
[----:B------:R-:W-:Y:S02]  /*bed0*/  VIADD R6, R4, 0x40 ;  /* 0x0000004004067836 */ /* 0x000fe40000000000 */
[----:B------:R-:W-:-:S05]  /*bee0*/  @!P0 IMAD.MOV.U32 R3, RZ, RZ, R7 ;  /* 0x000000ffff038224 */ /* 0x000fca00078e0007 */
        /* <DEDUP_REMOVED lines=11> */
.L_x_121:
[----:B------:R-:W-:Y:S01]  /*bfa0*/  IMAD.MOV.U32 R13, RZ, RZ, R5 ;  /* 0x000000ffff0d7224 */ /* 0x000fe200078e0005 */
[----:B------:R-:W-:Y:S02]  /*bfb0*/  MOV R12, 0x5 ;  /* 0x00000005000c7802 */ /* 0x000fe40000000f00 */
[----:B------:R-:W-:-:S05]  /*bfc0*/  @!P0 LEA R14, P1, R34, R14, 0x1 ;  /* 0x0000000e220e8211 */ /* 0x000fca00078208ff */
[----:B------:R-:W-:-:S08]  /*bfd0*/  @!P0 IMAD.MOV.U32 R2, RZ, RZ, R14 ;  /* 0x000000ffff028224 */ /* 0x000fd000078e000e */
[----:B------:R-:W-:Y:S05]  /*bfe0*/  WARPSYNC.COLLECTIVE R15, `(.L_x_122) ;  /* 0x000000000f087348 */ /* 0x000fea0003c00000 */
[----:B------:R0:W1:Y:S02]  /*bff0*/  SHFL.IDX P6, R14, R13, R12, R11 ;  /* 0x0000000c0d0e7389 */ /* 0x00006400000c000b */
[----:B01----:R-:W-:Y:S01]  /*c000*/  ENDCOLLECTIVE ;  /* 0x000000000000791b */ /* 0x003fe20003800000 */
.L_x_122:
        /* <DEDUP_REMOVED lines=14> */
.L_x_123:
[----:B------:R-:W-:Y:S02]  /*c0f0*/  IMAD.MOV.U32 R13, RZ, RZ, R5 ;  /* 0x000000ffff0d7224 */ /* 0x000fe400078e0005 */
[----:B------:R-:W-:Y:S01]  /*c100*/  IMAD.MOV.U32 R12, RZ, RZ, 0x6 ;  /* 0x00000006ff0c7424 */ /* 0x000fe200078e00ff */
[----:B------:R-:W-:-:S05]  /*c110*/  @!P0 LEA R14, P1, R34, R14, 0x1 ;  /* 0x0000000e220e8211 */ /* 0x000fca00078208ff */
[----:B------:R-:W-:-:S08]  /*c120*/  @!P0 IMAD.MOV.U32 R2, RZ, RZ, R14 ;  /* 0x000000ffff028224 */ /* 0x000fd000078e000e */
[----:B------:R-:W-:Y:S05]  /*c130*/  WARPSYNC.COLLECTIVE R15, `(.L_x_124) ;  /* 0x000000000f087348 */ /* 0x000fea0003c00000 */
[----:B------:R0:W1:Y:S02]  /*c140*/  SHFL.IDX P6, R14, R13, R12, R11 ;  /* 0x0000000c0d0e7389 */ /* 0x00006400000c000b */
[----:B01----:R-:W-:Y:S01]  /*c150*/  ENDCOLLECTIVE ;  /* 0x000000000000791b */ /* 0x003fe20003800000 */
.L_x_124:
        /* <DEDUP_REMOVED lines=14> */
.L_x_125:
        /* <DEDUP_REMOVED lines=8> */
.L_x_126:
[----:B------:R-:W-:-:S05]  /*c2c0*/  @!P0 IMAD.MOV.U32 R3, RZ, RZ, R7 ;  /* 0x000000ffff038224 */ /* 0x000fca00078e0007 */
[----:B------:R-:W-:Y:S01]  /*c2d0*/  @!PT LDS RZ, [RZ] ;  /* 0x00000000fffff984 */ /* 0x000fe20000000800 */
[----:B------:R-:W-:Y:S01]  /*c2e0*/  @!PT LDS RZ, [RZ] ;  /* 0x00000000fffff984 */ /* 0x000fe20000000800 */
[----:B------:R-:W-:Y:S01]  /*c2f0*/  @!PT LDS RZ, [RZ] ;  /* 0x00000000fffff984 */ /* 0x000fe20000000800 */
[----:B------:R0:W-:Y:S04]  /*c300*/  @!P0 LDGSTS.E.BYPASS.LTC128B.128 [R8+0x13400], desc[UR48][R2.64], !P4 ;  /* 0x1340000002088fae */ /* 0x0001e8000e101d70 */
[----:B------:R0:W-:Y:S01]  /*c310*/  @!P0 LDGSTS.E.BYPASS.LTC128B.128 [R8+0x17400], desc[UR48][R2.64+0x80], !P5 ;  /* 0x1740008002088fae */ /* 0x0001e2000e901d70 */
[----:B------:R-:W-:Y:S02]  /*c320*/  IMAD.MOV.U32 R13, RZ, RZ, R0 ;  /* 0x000000ffff0d7224 */ /* 0x000fe400078e0000 */
[----:B------:R-:W-:-:S07]  /*c330*/  IMAD.MOV.U32 R6, RZ, RZ, R14 ;  /* 0x000000ffff067224 */ /* 0x000fce00078e000e */
[----:B0-----:R-:W-:Y:S05]  /*c340*/  WARPSYNC.COLLECTIVE R15, `(.L_x_127) ;  /* 0x000000000f087348 */ /* 0x001fea0003c00000 */
[----:B------:R1:W2:Y:S02]  /*c350*/  SHFL.IDX P6, R14, R13, R12, R11 ;  /* 0x0000000c0d0e7389 */ /* 0x0002a400000c000b */
[----:B012---:R-:W-:Y:S01]  /*c360*/  ENDCOLLECTIVE ;  /* 0x000000000000791b */ /* 0x007fe20003800000 */
.L_x_127:
[----:B------:R-:W-:Y:S05]  /*c370*/  BRA `(.L_x_128) ;  /* 0xffffffcc002c7947 */ /* 0x000fea000383ffff */
.L_x_54:
[----:B0-----:R-:W-:-:S04]  /*c380*/  MOV R3, UR39 ;  /* 0x0000002700037c02 */ /* 0x001fc80008000f00 */
[----:B------:R0:W1:Y:S03]  /*c390*/  SYNCS.PHASECHK.TRANS64.TRYWAIT P0, [R3+URZ+0x28820], R0 ;  /* 0x02882000030075a7 */ /* 0x000066000800017f */
[----:B-1----:R-:W-:Y:S05]  /*c3a0*/  @!P0 NANOSLEEP.SYNCS 0x989680 ;  /* 0x009896800000895d */ /* 0x002fea0003900000 */
[----:B------:R-:W1:Y:S02]  /*c3b0*/  @!P0 SYNCS.PHASECHK.TRANS64 P0, [R3+URZ+0x28820], R0 ;  /* 0x02882000030085a7 */ /* 0x000e64000800007f */
[----:B-1----:R-:W-:Y:S05]  /*c3c0*/  @!P0 BRA `(.L_x_54) ;  /* 0xfffffffc00ec8947 */ /* 0x002fea000383ffff */
[----:B------:R-:W-:Y:S05]  /*c3d0*/  BRA `(.L_x_129) ;  /* 0xffffffcc00607947 */ /* 0x000fea000383ffff */
.L_x_58:
[----:B0-----:R0:W1:Y:S02]  /*c3e0*/  SYNCS.PHASECHK.TRANS64.TRYWAIT P0, [R6+URZ+0x28840], R3 ;  /* 0x02884003060075a7 */ /* 0x001064000800017f */
[----:B-1----:R-:W-:Y:S05]  /*c3f0*/  @!P0 NANOSLEEP.SYNCS 0x989680 ;  /* 0x009896800000895d */ /* 0x002fea0003900000 */
[----:B------:R-:W1:Y:S02]  /*c400*/  @!P0 SYNCS.PHASECHK.TRANS64 P0, [R6+URZ+0x28840], R3 ;  /* 0x02884003060085a7 */ /* 0x000e64000800007f */
[----:B-1----:R-:W-:Y:S05]  /*c410*/  @!P0 BRA `(.L_x_58) ;  /* 0xfffffffc00f08947 */ /* 0x002fea000383ffff */
[----:B------:R-:W-:Y:S05]  /*c420*/  BRA `(.L_x_130) ;  /* 0xffffffd0001c7947 */ /* 0x000fea000383ffff */
.L_x_59:
        /* <DEDUP_REMOVED lines=8> */
.L_x_132:
[----:B------:R-:W-:Y:S05]  /*c4b0*/  BSYNC B1 ;  /* 0x0000000000017941 */ /* 0x000fea0003800000 */
.L_x_131:
[----:B------:R-:W-:Y:S01]  /*c4c0*/  MOV R13, R7 ;  /* 0x00000007000d7202 */ /* 0x000fe20000000f00 */
[----:B------:R-:W-:Y:S01]  /*c4d0*/  IMAD.MOV.U32 R12, RZ, RZ, RZ ;  /* 0x000000ffff0c7224 */ /* 0x000fe200078e00ff */
[----:B------:R-:W-:Y:S01]  /*c4e0*/  LEA R8, R8, UR39, 0x1 ;  /* 0x0000002708087c11 */ /* 0x000fe2000f8e08ff */
[----:B------:R-:W-:Y:S02]  /*c4f0*/  IMAD.MOV.U32 R11, RZ, RZ, 0x181f ;  /* 0x0000181fff0b7424 */ /* 0x000fe400078e00ff */
[----:B------:R-:W-:Y:S02]  /*c500*/  IMAD.MOV.U32 R15, RZ, RZ, -0x1 ;  /* 0xffffffffff0f7424 */ /* 0x000fe400078e00ff */
[----:B------:R-:W-:Y:S02]  /*c510*/  IMAD.MOV.U32 R3, RZ, RZ, R14 ;  /* 0x000000ffff037224 */ /* 0x000fe400078e000e */
[----:B------:R-:W-:-:S07]  /*c520*/  IMAD.SHL.U32 R5, R34, 0x2, RZ ;  /* 0x0000000222057824 */ /* 0x000fce00078e00ff */
[----:B------:R-:W-:Y:S05]  /*c530*/  WARPSYNC.COLLECTIVE R15, `(.L_x_133) ;  /* 0x000000000f087348 */ /* 0x000fea0003c00000 */
[----:B------:R0:W1:Y:S02]  /*c540*/  SHFL.IDX P6, R14, R13, R12, R11 ;  /* 0x0000000c0d0e7389 */ /* 0x00006400000c000b */
[----:B01----:R-:W-:Y:S01]  /*c550*/  ENDCOLLECTIVE ;  /* 0x000000000000791b */ /* 0x003fe20003800000 */
.L_x_133:
[----:B------:R-:W-:Y:S01]  /*c560*/  MOV R13, R9 ;  /* 0x00000009000d7202 */ /* 0x000fe20000000f00 */
[----:B------:R-:W-:Y:S01]  /*c570*/  IMAD.MOV.U32 R12, RZ, RZ, 0x1 ;  /* 0x00000001ff0c7424 */ /* 0x000fe200078e00ff */
[----:B------:R-:W-:-:S13]  /*c580*/  IADD3 R2, P0, R14, R5, RZ ;  /* 0x000000050e027210 */ /* 0x000fda0007f1e0ff */
[----:B------:R-:W-:Y:S05]  /*c590*/  WARPSYNC.COLLECTIVE R15, `(.L_x_134) ;  /* 0x000000000f087348 */ /* 0x000fea0003c00000 */
[----:B------:R0:W1:Y:S02]  /*c5a0*/  SHFL.IDX P6, R14, R13, R12, R11 ;  /* 0x0000000c0d0e7389 */ /* 0x00006400000c000b */
[----:B01----:R-:W-:Y:S01]  /*c5b0*/  ENDCOLLECTIVE ;  /* 0x000000000000791b */ /* 0x003fe20003800000 */
.L_x_134:
[----:B------:R-:W-:-:S05]  /*c5c0*/  IMAD.X R3, RZ, RZ, R3, P0 ;  /* 0x000000ffff037224 */ /* 0x000fca00000e0603 */
[----:B------:R-:W-:Y:S01]  /*c5d0*/  @!PT LDS RZ, [RZ] ;  /* 0x00000000fffff984 */ /* 0x000fe20000000800 */
[----:B------:R-:W-:Y:S01]  /*c5e0*/  @!PT LDS RZ, [RZ] ;  /* 0x00000000fffff984 */ /* 0x000fe20000000800 */
[----:B------:R-:W-:Y:S01]  /*c5f0*/  @!PT LDS RZ, [RZ] ;  /* 0x00000000fffff984 */ /* 0x000fe20000000800 */
[----:B------:R-:W-:Y:S04]  /*c600*/  LDGSTS.E.BYPASS.LTC128B.128 [R8+0x18400], desc[UR48][R2.64], !P2 ;  /* 0x1840000002087fae */ /* 0x000fe8000d101d70 */
[----:B------:R0:W-:Y:S01]  /*c610*/  LDGSTS.E.BYPASS.LTC128B.128 [R8+0x1c400], desc[UR48][R2.64+0x80], !P1 ;  /* 0x1c40008002087fae */ /* 0x0001e2000c901d70 */
[----:B------:R-:W-:Y:S02]  /*c620*/  IMAD.MOV.U32 R13, RZ, RZ, R7 ;  /* 0x000000ffff0d7224 */ /* 0x000fe400078e0007 */
[----:B0-----:R-:W-:-:S07]  /*c630*/  IMAD.MOV.U32 R3, RZ, RZ, R14 ;  /* 0x000000ffff037224 */ /* 0x001fce00078e000e */
[----:B------:R-:W-:Y:S05]  /*c640*/  WARPSYNC.COLLECTIVE R15, `(.L_x_135) ;  /* 0x000000000f087348 */ /* 0x000fea0003c00000 */
[----:B------:R0:W1:Y:S02]  /*c650*/  SHFL.IDX P6, R14, R13, R12, R11 ;  /* 0x0000000c0d0e7389 */ /* 0x00006400000c000b */
[----:B01----:R-:W-:Y:S01]  /*c660*/  ENDCOLLECTIVE ;  /* 0x000000000000791b */ /* 0x003fe20003800000 */
.L_x_135:
[----:B------:R-:W-:Y:S01]  /*c670*/  IMAD.MOV.U32 R13, RZ, RZ, R9 ;  /* 0x000000ffff0d7224 */ /* 0x000fe200078e0009 */
[----:B------:R-:W-:Y:S02]  /*c680*/  MOV R12, 0x2 ;  /* 0x00000002000c7802 */ /* 0x000fe40000000f00 */
[----:B------:R-:W-:-:S13]  /*c690*/  IADD3 R2, P0, R14, R5, RZ ;  /* 0x000000050e027210 */ /* 0x000fda0007f1e0ff */
[----:B------:R-:W-:Y:S05]  /*c6a0*/  WARPSYNC.COLLECTIVE R15, `(.L_x_136) ;  /* 0x000000000f087348 */ /* 0x000fea0003c00000 */
[----:B------:R0:W1:Y:S02]  /*c6b0*/  SHFL.IDX P6, R14, R13, R12, R11 ;  /* 0x0000000c0d0e7389 */ /* 0x00006400000c000b */
[----:B01----:R-:W-:Y:S01]  /*c6c0*/  ENDCOLLECTIVE ;  /* 0x000000000000791b */ /* 0x003fe20003800000 */
.L_x_136:
        /* <DEDUP_REMOVED lines=11> */
.L_x_137:
[----:B------:R-:W-:Y:S02]  /*c780*/  IMAD.MOV.U32 R13, RZ, RZ, R9 ;  /* 0x000000ffff0d7224 */ /* 0x000fe400078e0009 */
[----:B------:R-:W-:Y:S01]  /*c790*/  IMAD.MOV.U32 R12, RZ, RZ, 0x3 ;  /* 0x00000003ff0c7424 */ /* 0x000fe200078e00ff */
[----:B------:R-:W-:-:S13]  /*c7a0*/  IADD3 R2, P0, R14, R5, RZ ;  /* 0x000000050e027210 */ /* 0x000fda0007f1e0ff */
[----:B------:R-:W-:Y:S05]  /*c7b0*/  WARPSYNC.COLLECTIVE R15, `(.L_x_138) ;  /* 0x000000000f087348 */ /* 0x000fea0003c00000 */
[----:B------:R0:W1:Y:S02]  /*c7c0*/  SHFL.IDX P6, R14, R13, R12, R11 ;  /* 0x0000000c0d0e7389 */ /* 0x00006400000c000b */
[----:B01----:R-:W-:Y:S01]  /*c7d0*/  ENDCOLLECTIVE ;  /* 0x000000000000791b */ /* 0x003fe20003800000 */
.L_x_138:
[----:B------:R-:W-:-:S05]  /*c7e0*/  IMAD.X R3, RZ, RZ, R3, P0 ;  /* 0x000000ffff037224 */ /* 0x000fca00000e0603 */
[----:B------:R-:W-:Y:S01]  /*c7f0*/  @!PT LDS RZ, [RZ] ;  /* 0x00000000fffff984 */ /* 0x000fe20000000800 */
[----:B------:R-:W-:Y:S01]  /*c800*/  @!PT LDS RZ, [RZ] ;  /* 0x00000000fffff984 */ /* 0x000fe20000000800 */
[----:B------:R-:W-:Y:S01]  /*c810*/  @!PT LDS RZ, [RZ] ;  /* 0x00000000fffff984 */ /* 0x000fe20000000800 */
[----:B------:R-:W-:Y:S04]  /*c820*/  LDGSTS.E.BYPASS.LTC128B.128 [R8+0x19400], desc[UR48][R2.64], !P2 ;  /* 0x1940000002087fae */ /* 0x000fe8000d101d70 */
[----:B------:R0:W-:Y:S01]  /*c830*/  LDGSTS.E.BYPASS.LTC128B.128 [R8+0x1d400], desc[UR48][R2.64+0x80], !P1 ;  /* 0x1d40008002087fae */ /* 0x0001e2000c901d70 */
[----:B------:R-:W-:Y:S01]  /*c840*/  IMAD.MOV.U32 R13, RZ, RZ, R7 ;  /* 0x000000ffff0d7224 */ /* 0x000fe200078e0007 */
[----:B0-----:R-:W-:-:S07]  /*c850*/  MOV R3, R14 ;  /* 0x0000000e00037202 */ /* 0x001fce0000000f00 */
[----:B------:R-:W-:Y:S05]  /*c860*/  WARPSYNC.COLLECTIVE R15, `(.L_x_139) ;  /* 0x000000000f087348 */ /* 0x000fea0003c00000 */
[----:B------:R0:W1:Y:S02]  /*c870*/  SHFL.IDX P6, R14, R13, R12, R11 ;  /* 0x0000000c0d0e7389 */ /* 0x00006400000c000b */
[----:B01----:R-:W-:Y:S01]  /*c880*/  ENDCOLLECTIVE ;  /* 0x000000000000791b */ /* 0x003fe20003800000 */
.L_x_139:
[----:B------:R-:W-:Y:S02]  /*c890*/  IMAD.MOV.U32 R13, RZ, RZ, R9 ;  /* 0x000000ffff0d7224 */ /* 0x000fe400078e0009 */
[----:B------:R-:W-:Y:S01]  /*c8a0*/  IMAD.MOV.U32 R12, RZ, RZ, 0x4 ;  /* 0x00000004ff0c7424 */ /* 0x000fe200078e00ff */
[----:B------:R-:W-:-:S13]  /*c8b0*/  IADD3 R2, P0, R14, R5, RZ ;  /* 0x000000050e027210 */ /* 0x000fda0007f1e0ff */
[----:B------:R-:W-:Y:S05]  /*c8c0*/  WARPSYNC.COLLECTIVE R15, `(.L_x_140) ;  /* 0x000000000f087348 */ /* 0x000fea0003c00000 */
[----:B------:R0:W1:Y:S02]  /*c8d0*/  SHFL.IDX P6, R14, R13, R12, R11 ;  /* 0x0000000c0d0e7389 */ /* 0x00006400000c000b */
[----:B01----:R-:W-:Y:S01]  /*c8e0*/  ENDCOLLECTIVE ;  /* 0x000000000000791b */ /* 0x003fe20003800000 */
.L_x_140:
[----:B------:R-:W-:-:S05]  /*c8f0*/  IMAD.X R3, RZ, RZ, R3, P0 ;  /* 0x000000ffff037224 */ /* 0x000fca00000e0603 */
[----:B------:R-:W-:Y:S01]  /*c900*/  @!PT LDS RZ, [RZ] ;  /* 0x00000000fffff984 */ /* 0x000fe20000000800 */
[----:B------:R-:W-:Y:S01]  /*c910*/  @!PT LDS RZ, [RZ] ;  /* 0x00000000fffff984 */ /* 0x000fe20000000800 */
[----:B------:R-:W-:Y:S01]  /*c920*/  @!PT LDS RZ, [RZ] ;  /* 0x00000000fffff984 */ /* 0x000fe20000000800 */
[----:B------:R-:W-:Y:S04]  /*c930*/  LDGSTS.E.BYPASS.LTC128B.128 [R8+0x19c00], desc[UR48][R2.64], !P2 ;  /* 0x19c0000002087fae */ /* 0x000fe8000d101d70 */
[----:B------:R0:W-:Y:S01]  /*c940*/  LDGSTS.E.BYPASS.LTC128B.128 [R8+0x1dc00], desc[UR48][R2.64+0x80], !P1 ;  /* 0x1dc0008002087fae */ /* 0x0001e2000c901d70 */
[----:B------:R-:W-:Y:S01]  /*c950*/  MOV R13, R7 ;  /* 0x00000007000d7202 */ /* 0x000fe20000000f00 */
[----:B0-----:R-:W-:-:S07]  /*c960*/  IMAD.MOV.U32 R3, RZ, RZ, R14 ;  /* 0x000000ffff037224 */ /* 0x001fce00078e000e */
[----:B------:R-:W-:Y:S05]  /*c970*/  WARPSYNC.COLLECTIVE R15, `(.L_x_141) ;  /* 0x000000000f087348 */ /* 0x000fea0003c00000 */
[----:B------:R0:W1:Y:S02]  /*c980*/  SHFL.IDX P6, R14, R13, R12, R11 ;  /* 0x0000000c0d0e7389 */ /* 0x00006400000c000b */
[----:B01----:R-:W-:Y:S01]  /*c990*/  ENDCOLLECTIVE ;  /* 0x000000000000791b */ /* 0x003fe20003800000 */
.L_x_141:
[----:B------:R-:W-:Y:S02]  /*c9a0*/  IMAD.MOV.U32 R13, RZ, RZ, R9 ;  /* 0x000000ffff0d7224 */ /* 0x000fe400078e0009 */
[----:B------:R-:W-:Y:S01]  /*c9b0*/  IMAD.MOV.U32 R12, RZ, RZ, 0x5 ;  /* 0x00000005ff0c7424 */ /* 0x000fe200078e00ff */
[----:B------:R-:W-:-:S13]  /*c9c0*/  IADD3 R2, P0, R14, R5, RZ ;  /* 0x000000050e027210 */ /* 0x000fda0007f1e0ff */
[----:B------:R-:W-:Y:S05]  /*c9d0*/  WARPSYNC.COLLECTIVE R15, `(.L_x_142) ;  /* 0x000000000f087348 */ /* 0x000fea0003c00000 */
[----:B------:R0:W1:Y:S02]  /*c9e0*/  SHFL.IDX P6, R14, R13, R12, R11 ;  /* 0x0000000c0d0e7389 */ /* 0x00006400000c000b */
[----:B01----:R-:W-:Y:S01]  /*c9f0*/  ENDCOLLECTIVE ;  /* 0x000000000000791b */ /* 0x003fe20003800000 */
.L_x_142:
        /* <DEDUP_REMOVED lines=11> */
.L_x_143:
[----:B------:R-:W-:Y:S02]  /*cab0*/  IMAD.MOV.U32 R13, RZ, RZ, R9 ;  /* 0x000000ffff0d7224 */ /* 0x000fe400078e0009 */
[----:B------:R-:W-:Y:S01]  /*cac0*/  IMAD.MOV.U32 R12, RZ, RZ, 0x6 ;  /* 0x00000006ff0c7424 */ /* 0x000fe200078e00ff */
[----:B------:R-:W-:-:S13]  /*cad0*/  IADD3 R2, P0, R14, R5, RZ ;  /* 0x000000050e027210 */ /* 0x000fda0007f1e0ff */
[----:B------:R-:W-:Y:S05]  /*cae0*/  WARPSYNC.COLLECTIVE R15, `(.L_x_144) ;  /* 0x000000000f087348 */ /* 0x000fea0003c00000 */
[----:B------:R0:W1:Y:S02]  /*caf0*/  SHFL.IDX P6, R14, R13, R12, R11 ;  /* 0x0000000c0d0e7389 */ /* 0x00006400000c000b */
[----:B01----:R-:W-:Y:S01]  /*cb00*/  ENDCOLLECTIVE ;  /* 0x000000000000791b */ /* 0x003fe20003800000 */
.L_x_144:
[----:B------:R-:W-:-:S05]  /*cb10*/  IADD3.X R3, RZ, R3, RZ, P0, !PT ;  /* 0x00000003ff037210 */ /* 0x000fca00007fe4ff */
        /* <DEDUP_REMOVED lines=10> */
.L_x_145:
[----:B------:R-:W-:Y:S02]  /*cbc0*/  IMAD.MOV.U32 R13, RZ, RZ, R9 ;  /* 0x000000ffff0d7224 */ /* 0x000fe400078e0009 */
[----:B------:R-:W-:Y:S01]  /*cbd0*/  IMAD.MOV.U32 R12, RZ, RZ, 0x7 ;  /* 0x00000007ff0c7424 */ /* 0x000fe200078e00ff */
[----:B------:R-:W-:-:S13]  /*cbe0*/  IADD3 R2, P0, R14, R5, RZ ;  /* 0x000000050e027210 */ /* 0x000fda0007f1e0ff */
[----:B------:R-:W-:Y:S05]  /*cbf0*/  WARPSYNC.COLLECTIVE R15, `(.L_x_146) ;  /* 0x000000000f087348 */ /* 0x000fea0003c00000 */
[----:B------:R0:W1:Y:S02]  /*cc00*/  SHFL.IDX P6, R14, R13, R12, R11 ;  /* 0x0000000c0d0e7389 */ /* 0x00006400000c000b */
[----:B01----:R-:W-:Y:S01]  /*cc10*/  ENDCOLLECTIVE ;  /* 0x000000000000791b */ /* 0x003fe20003800000 */
.L_x_146:
[----:B------:R-:W-:-:S05]  /*cc20*/  IADD3.X R3, RZ, R3, RZ, P0, !PT ;  /* 0x00000003ff037210 */ /* 0x000fca00007fe4ff */
[----:B------:R-:W-:Y:S01]  /*cc30*/  @!PT LDS RZ, [RZ] ;  /* 0x00000000fffff984 */ /* 0x000fe20000000800 */
[----:B------:R-:W-:Y:S01]  /*cc40*/  @!PT LDS RZ, [RZ] ;  /* 0x00000000fffff984 */ /* 0x000fe20000000800 */
[----:B------:R-:W-:Y:S01]  /*cc50*/  @!PT LDS RZ, [RZ] ;  /* 0x00000000fffff984 */ /* 0x000fe20000000800 */
[----:B------:R0:W-:Y:S04]  /*cc60*/  LDGSTS.E.BYPASS.LTC128B.128 [R8+0x1b400], desc[UR48][R2.64], !P2 ;  /* 0x1b40000002087fae */ /* 0x0001e8000d101d70 */
[----:B------:R0:W-:Y:S01]  /*cc70*/  LDGSTS.E.BYPASS.LTC128B.128 [R8+0x1f400], desc[UR48][R2.64+0x80], !P1 ;  /* 0x1f40008002087fae */ /* 0x0001e2000c901d70 */
[----:B------:R-:W-:Y:S02]  /*cc80*/  IMAD.MOV.U32 R13, RZ, RZ, R7 ;  /* 0x000000ffff0d7224 */ /* 0x000fe400078e0007 */
[----:B------:R-:W-:-:S07]  /*cc90*/  IMAD.MOV.U32 R9, RZ, RZ, R14 ;  /* 0x000000ffff097224 */ /* 0x000fce00078e000e */
[----:B0-----:R-:W-:Y:S05]  /*cca0*/  WARPSYNC.COLLECTIVE R15, `(.L_x_147) ;  /* 0x000000000f087348 */ /* 0x001fea0003c00000 */
[----:B------:R1:W2:Y:S02]  /*ccb0*/  SHFL.IDX P6, R14, R13, R12, R11 ;  /* 0x0000000c0d0e7389 */ /* 0x0002a400000c000b */
[----:B012---:R-:W-:Y:S01]  /*ccc0*/  ENDCOLLECTIVE ;  /* 0x000000000000791b */ /* 0x007fe20003800000 */
.L_x_147:
[----:B------:R-:W-:Y:S05]  /*ccd0*/  BRA `(.L_x_148) ;  /* 0xffffffcc000c7947 */ /* 0x000fea000383ffff */
.L_x_64:
[----:B0-----:R0:W1:Y:S02]  /*cce0*/  SYNCS.PHASECHK.TRANS64.TRYWAIT P0, [R6+URZ+0x28860], R3 ;  /* 0x02886003060075a7 */ /* 0x001064000800017f */
[----:B-1----:R-:W-:Y:S05]  /*ccf0*/  @!P0 NANOSLEEP.SYNCS 0x989680 ;  /* 0x009896800000895d */ /* 0x002fea0003900000 */
[----:B------:R-:W1:Y:S02]  /*cd00*/  @!P0 SYNCS.PHASECHK.TRANS64 P0, [R6+URZ+0x28860], R3 ;  /* 0x02886003060085a7 */ /* 0x000e64000800007f */
[----:B-1----:R-:W-:Y:S05]  /*cd10*/  @!P0 BRA `(.L_x_64) ;  /* 0xfffffffc00f08947 */ /* 0x002fea000383ffff */
[----:B------:R-:W-:Y:S05]  /*cd20*/  BRA `(.L_x_149) ;  /* 0xffffffcc00707947 */ /* 0x000fea000383ffff */
.L_x_65:
[----:B------:R-:W-:Y:S01]  /*cd30*/  BSSY B1, `(.L_x_150) ;  /* 0x0000008000017945 */ /* 0x000fe20003800000 */
[----:B------:R-:W-:Y:S01]  /*cd40*/  MOV R13, R17 ;  /* 0x00000011000d7202 */ /* 0x000fe20000000f00 */
[----:B------:R-:W-:Y:S02]  /*cd50*/  IMAD.MOV.U32 R12, RZ, RZ, RZ ;  /* 0x000000ffff0c7224 */ /* 0x000fe400078e00ff */
[----:B------:R-:W-:Y:S02]  /*cd60*/  IMAD.MOV.U32 R11, RZ, RZ, 0x181f ;  /* 0x0000181fff0b7424 */ /* 0x000fe400078e00ff */
[----:B------:R-:W-:-:S07]  /*cd70*/  IMAD.MOV.U32 R15, RZ, RZ, -0x1 ;  /* 0xffffffffff0f7424 */ /* 0x000fce00078e00ff */
[----:B0-----:R-:W-:Y:S05]  /*cd80*/  WARPSYNC.COLLECTIVE R15, `(.L_x_151) ;  /* 0x000000000f087348 */ /* 0x001fea0003c00000 */
[----:B------:R1:W2:Y:S02]  /*cd90*/  SHFL.IDX P6, R14, R13, R12, R11 ;  /* 0x0000000c0d0e7389 */ /* 0x0002a400000c000b */
[----:B012---:R-:W-:Y:S01]  /*cda0*/  ENDCOLLECTIVE ;  /* 0x000000000000791b */ /* 0x007fe20003800000 */
.L_x_151:
[----:B------:R-:W-:Y:S05]  /*cdb0*/  BSYNC B1 ;  /* 0x0000000000017941 */ /* 0x000fea0003800000 */
.L_x_150:
[----:B------:R-:W-:Y:S01]  /*cdc0*/  MOV R13, R16 ;  /* 0x00000010000d7202 */ /* 0x000fe20000000f00 */
[----:B------:R-:W-:Y:S01]  /*cdd0*/  IMAD.MOV.U32 R12, RZ, RZ, RZ ;  /* 0x000000ffff0c7224 */ /* 0x000fe200078e00ff */
[----:B------:R-:W-:Y:S01]  /*cde0*/  LEA R7, R7, UR39, 0x1 ;  /* 0x0000002707077c11 */ /* 0x000fe2000f8e08ff */
[----:B------:R-:W-:Y:S02]  /*cdf0*/  IMAD.MOV.U32 R11, RZ, RZ, 0x181f ;  /* 0x0000181fff0b7424 */ /* 0x000fe400078e00ff */
[----:B------:R-:W-:Y:S02]  /*ce00*/  IMAD.MOV.U32 R15, RZ, RZ, -0x1 ;  /* 0xffffffffff0f7424 */ /* 0x000fe400078e00ff */
[----:B------:R-:W-:-:S07]  /*ce10*/  IMAD.MOV.U32 R3, RZ, RZ, R14 ;  /* 0x000000ffff037224 */ /* 0x000fce00078e000e */
[----:B------:R-:W-:Y:S05]  /*ce20*/  WARPSYNC.COLLECTIVE R15, `(.L_x_152) ;  /* 0x000000000f087348 */ /* 0x000fea0003c00000 */
[----:B------:R0:W1:Y:S02]  /*ce30*/  SHFL.IDX P6, R14, R13, R12, R11 ;  /* 0x0000000c0d0e7389 */ /* 0x00006400000c000b */
[----:B01----:R-:W-:Y:S01]  /*ce40*/  ENDCOLLECTIVE ;  /* 0x000000000000791b */ /* 0x003fe20003800000 */
.L_x_152:
[----:B------:R-:W-:Y:S01]  /*ce50*/  MOV R13, R17 ;  /* 0x00000011000d7202 */ /* 0x000fe20000000f00 */
[----:B------:R-:W-:Y:S01]  /*ce60*/  IMAD.MOV.U32 R12, RZ, RZ, 0x1 ;  /* 0x00000001ff0c7424 */ /* 0x000fe200078e00ff */
[----:B------:R-:W-:-:S13]  /*ce70*/  IADD3 R2, P0, R14, R5, RZ ;  /* 0x000000050e027210 */ /* 0x000fda0007f1e0ff */
[----:B------:R-:W-:Y:S05]  /*ce80*/  WARPSYNC.COLLECTIVE R15, `(.L_x_153) ;  /* 0x000000000f087348 */ /* 0x000fea0003c00000 */
[----:B------:R0:W1:Y:S02]  /*ce90*/  SHFL.IDX P6, R14, R13, R12, R11 ;  /* 0x0000000c0d0e7389 */ /* 0x00006400000c000b */
[----:B01----:R-:W-:Y:S01]  /*cea0*/  ENDCOLLECTIVE ;  /* 0x000000000000791b */ /* 0x003fe20003800000 */
.L_x_153:
[----:B------:R-:W-:Y:S01]  /*ceb0*/  IMAD.X R3, RZ, RZ, R3, P0 ;  /* 0x000000ffff037224 */ /* 0x000fe200000e0603 */
[----:B------:R-:W-:Y:S01]  /*cec0*/  ISETP.LT.OR P0, PT, R8, 0x1, P2 ;  /* 0x000000010800780c */ /* 0x000fe20001701670 */
[----:B------:R-:W-:-:S12]  /*ced0*/  IMAD.MOV.U32 R13, RZ, RZ, R16 ;  /* 0x000000ffff0d7224 */ /* 0x000fd800078e0010 */
[----:B------:R-:W-:Y:S01]  /*cee0*/  @!PT LDS RZ, [RZ] ;  /* 0x00000000fffff984 */ /* 0x000fe20000000800 */
[----:B------:R-:W-:Y:S01]  /*cef0*/  @!PT LDS RZ, [RZ] ;  /* 0x00000000fffff984 */ /* 0x000fe20000000800 */
[----:B------:R-:W-:Y:S01]  /*cf00*/  @!PT LDS RZ, [RZ] ;  /* 0x00000000fffff984 */ /* 0x000fe20000000800 */
[----:B------:R-:W-:Y:S01]  /*cf10*/  LDGSTS.E.BYPASS.LTC128B.128 [R7+0x400], desc[UR48][R2.64], !P0 ;  /* 0x0040000002077fae */ /* 0x000fe2000c101d70 */
[----:B------:R-:W-:-:S13]  /*cf20*/  ISETP.LT.OR P0, PT, R8, 0x1, P1 ;  /* 0x000000010800780c */ /* 0x000fda0000f01670 */
[----:B------:R0:W-:Y:S02]  /*cf30*/  LDGSTS.E.BYPASS.LTC128B.128 [R7+0x4400], desc[UR48][R2.64+0x80], !P0 ;  /* 0x0440008002077fae */ /* 0x0001e4000c101d70 */
[----:B0-----:R-:W-:-:S07]  /*cf40*/  IMAD.MOV.U32 R3, RZ, RZ, R14 ;  /* 0x000000ffff037224 */ /* 0x001fce00078e000e */
[----:B------:R-:W-:Y:S05]  /*cf50*/  WARPSYNC.COLLECTIVE R15, `(.L_x_154) ;  /* 0x000000000f087348 */ /* 0x000fea0003c00000 */
[----:B------:R0:W1:Y:S02]  /*cf60*/  SHFL.IDX P6, R14, R13, R12, R11 ;  /* 0x0000000c0d0e7389 */ /* 0x00006400000c000b */
[----:B01----:R-:W-:Y:S01]  /*cf70*/  ENDCOLLECTIVE ;  /* 0x000000000000791b */ /* 0x003fe20003800000 */
.L_x_154:
[----:B------:R-:W-:Y:S01]  /*cf80*/  MOV R13, R17 ;  /* 0x00000011000d7202 */ /* 0x000fe20000000f00 */
[----:B------:R-:W-:Y:S01]  /*cf90*/  IMAD.MOV.U32 R12, RZ, RZ, 0x2 ;  /* 0x00000002ff0c7424 */ /* 0x000fe200078e00ff */
[----:B------:R-:W-:-:S13]  /*cfa0*/  IADD3 R2, P0, R14, R5, RZ ;  /* 0x000000050e027210 */ /* 0x000fda0007f1e0ff */
[----:B------:R-:W-:Y:S05]  /*cfb0*/  WARPSYNC.COLLECTIVE R15, `(.L_x_155) ;  /* 0x000000000f087348 */ /* 0x000fea0003c00000 */
[----:B------:R0:W1:Y:S02]  /*cfc0*/  SHFL.IDX P6, R14, R13, R12, R11 ;  /* 0x0000000c0d0e7389 */ /* 0x00006400000c000b */
[----:B01----:R-:W-:Y:S01]  /*cfd0*/  ENDCOLLECTIVE ;  /* 0x000000000000791b */ /* 0x003fe20003800000 */
.L_x_155:
        /* <DEDUP_REMOVED lines=13> */
.L_x_156:
[----:B------:R-:W-:Y:S01]  /*d0b0*/  MOV R13, R17 ;  /* 0x00000011000d7202 */ /* 0x000fe20000000f00 */
[----:B------:R-:W-:Y:S01]  /*d0c0*/  IMAD.MOV.U32 R12, RZ, RZ, 0x3 ;  /* 0x00000003ff0c7424 */ /* 0x000fe200078e00ff */
[----:B------:R-:W-:-:S13]  /*d0d0*/  IADD3 R2, P0, R14, R5, RZ ;  /* 0x000000050e027210 */ /* 0x000fda0007f1e0ff */
[----:B------:R-:W-:Y:S05]  /*d0e0*/  WARPSYNC.COLLECTIVE R15, `(.L_x_157) ;  /* 0x000000000f087348 */ /* 0x000fea0003c00000 */
[----:B------:R0:W1:Y:S02]  /*d0f0*/  SHFL.IDX P6, R14, R13, R12, R11 ;  /* 0x0000000c0d0e7389 */ /* 0x00006400000c000b */
[----:B01----:R-:W-:Y:S01]  /*d100*/  ENDCOLLECTIVE ;  /* 0x000000000000791b */ /* 0x003fe20003800000 */
.L_x_157:
        /* <DEDUP_REMOVED lines=13> */
.L_x_158:
[----:B------:R-:W-:Y:S01]  /*d1e0*/  MOV R13, R17 ;  /* 0x00000011000d7202 */ /* 0x000fe20000000f00 */
[----:B------:R-:W-:Y:S01]  /*d1f0*/  IMAD.MOV.U32 R12, RZ, RZ, 0x4 ;  /* 0x00000004ff0c7424 */ /* 0x000fe200078e00ff */
[----:B------:R-:W-:-:S13]  /*d200*/  IADD3 R2, P0, R14, R5, RZ ;  /* 0x000000050e027210 */ /* 0x000fda0007f1e0ff */
[----:B------:R-:W-:Y:S05]  /*d210*/  WARPSYNC.COLLECTIVE R15, `(.L_x_159) ;  /* 0x000000000f087348 */ /* 0x000fea0003c00000 */
[----:B------:R0:W1:Y:S02]  /*d220*/  SHFL.IDX P6, R14, R13, R12, R11 ;  /* 0x0000000c0d0e7389 */ /* 0x00006400000c000b */
[----:B01----:R-:W-:Y:S01]  /*d230*/  ENDCOLLECTIVE ;  /* 0x000000000000791b */ /* 0x003fe20003800000 */
.L_x_159:
        /* <DEDUP_REMOVED lines=13> */
.L_x_160:
[----:B------:R-:W-:Y:S01]  /*d310*/  MOV R13, R17 ;  /* 0x00000011000d7202 */ /* 0x000fe20000000f00 */
[----:B------:R-:W-:Y:S01]  /*d320*/  IMAD.MOV.U32 R12, RZ, RZ, 0x5 ;  /* 0x00000005ff0c7424 */ /* 0x000fe200078e00ff */
[----:B------:R-:W-:-:S13]  /*d330*/  IADD3 R2, P0, R14, R5, RZ ;  /* 0x000000050e027210 */ /* 0x000fda0007f1e0ff */
[----:B------:R-:W-:Y:S05]  /*d340*/  WARPSYNC.COLLECTIVE R15, `(.L_x_161) ;  /* 0x000000000f087348 */ /* 0x000fea0003c00000 */
[----:B------:R0:W1:Y:S02]  /*d350*/  SHFL.IDX P6, R14, R13, R12, R11 ;  /* 0x0000000c0d0e7389 */ /* 0x00006400000c000b */
[----:B01----:R-:W-:Y:S01]  /*d360*/  ENDCOLLECTIVE ;  /* 0x000000000000791b */ /* 0x003fe20003800000 */
.L_x_161:
        /* <DEDUP_REMOVED lines=13> */
.L_x_162:
[----:B------:R-:W-:Y:S01]  /*d440*/  MOV R13, R17 ;  /* 0x00000011000d7202 */ /* 0x000fe20000000f00 */
[----:B------:R-:W-:Y:S01]  /*d450*/  IMAD.MOV.U32 R12, RZ, RZ, 0x6 ;  /* 0x00000006ff0c7424 */ /* 0x000fe200078e00ff */
[----:B------:R-:W-:-:S13]  /*d460*/  IADD3 R2, P0, R14, R5, RZ ;  /* 0x000000050e027210 */ /* 0x000fda0007f1e0ff */
[----:B------:R-:W-:Y:S05]  /*d470*/  WARPSYNC.COLLECTIVE R15, `(.L_x_163) ;  /* 0x000000000f087348 */ /* 0x000fea0003c00000 */
[----:B------:R0:W1:Y:S02]  /*d480*/  SHFL.IDX P6, R14, R13, R12, R11 ;  /* 0x0000000c0d0e7389 */ /* 0x00006400000c000b */
[----:B01----:R-:W-:Y:S01]  /*d490*/  ENDCOLLECTIVE ;  /* 0x000000000000791b */ /* 0x003fe20003800000 */
.L_x_163:
        /* <DEDUP_REMOVED lines=13> */
.L_x_164:
[----:B------:R-:W-:Y:S01]  /*d570*/  MOV R13, R17 ;  /* 0x00000011000d7202 */ /* 0x000fe20000000f00 */
[----:B------:R-:W-:Y:S01]  /*d580*/  IMAD.MOV.U32 R12, RZ, RZ, 0x7 ;  /* 0x00000007ff0c7424 */ /* 0x000fe200078e00ff */
[----:B------:R-:W-:-:S13]  /*d590*/  IADD3 R2, P0, R14, R5, RZ ;  /* 0x000000050e027210 */ /* 0x000fda0007f1e0ff */
[----:B------:R-:W-:Y:S05]  /*d5a0*/  WARPSYNC.COLLECTIVE R15, `(.L_x_165) ;  /* 0x000000000f087348 */ /* 0x000fea0003c00000 */
[----:B------:R0:W1:Y:S02]  /*d5b0*/  SHFL.IDX P6, R14, R13, R12, R11 ;  /* 0x0000000c0d0e7389 */ /* 0x00006400000c000b */
[----:B01----:R-:W-:Y:S01]  /*d5c0*/  ENDCOLLECTIVE ;  /* 0x000000000000791b */ /* 0x003fe20003800000 */
.L_x_165:
[----:B------:R-:W-:Y:S01]  /*d5d0*/  IMAD.X R3, RZ, RZ, R3, P0 ;  /* 0x000000ffff037224 */ /* 0x000fe200000e0603 */
[----:B------:R-:W-:Y:S01]  /*d5e0*/  ISETP.LT.OR P0, PT, R8, 0x61, P2 ;  /* 0x000000610800780c */ /* 0x000fe20001701670 */
[----:B------:R-:W-:-:S12]  /*d5f0*/  IMAD.MOV.U32 R13, RZ, RZ, R16 ;  /* 0x000000ffff0d7224 */ /* 0x000fd800078e0010 */
[----:B------:R-:W-:Y:S01]  /*d600*/  @!PT LDS RZ, [RZ] ;  /* 0x00000000fffff984 */ /* 0x000fe20000000800 */
[----:B------:R-:W-:Y:S01]  /*d610*/  @!PT LDS RZ, [RZ] ;  /* 0x00000000fffff984 */ /* 0x000fe20000000800 */
[----:B------:R-:W-:Y:S01]  /*d620*/  @!PT LDS RZ, [RZ] ;  /* 0x00000000fffff984 */ /* 0x000fe20000000800 */
[----:B------:R0:W-:Y:S01]  /*d630*/  LDGSTS.E.BYPASS.LTC128B.128 [R7+0x3400], desc[UR48][R2.64], !P0 ;  /* 0x0340000002077fae */ /* 0x0001e2000c101d70 */
[----:B------:R-:W-:Y:S01]  /*d640*/  ISETP.LT.OR P0, PT, R8, 0x61, P1 ;  /* 0x000000610800780c */ /* 0x000fe20000f01670 */
[----:B------:R-:W-:-:S12]  /*d650*/  IMAD.MOV.U32 R17, RZ, RZ, R14 ;  /* 0x000000ffff117224 */ /* 0x000fd800078e000e */
[----:B0-----:R-:W-:Y:S05]  /*d660*/  WARPSYNC.COLLECTIVE R15, `(.L_x_166) ;  /* 0x000000000f087348 */ /* 0x001fea0003c00000 */
[----:B------:R1:W2:Y:S02]  /*d670*/  SHFL.IDX P6, R14, R13, R12, R11 ;  /* 0x0000000c0d0e7389 */ /* 0x0002a400000c000b */
[----:B012---:R-:W-:Y:S01]  /*d680*/  ENDCOLLECTIVE ;  /* 0x000000000000791b */ /* 0x007fe20003800000 */
.L_x_166:
[----:B------:R-:W-:Y:S01]  /*d690*/  @!PT LDS RZ, [RZ] ;  /* 0x00000000fffff984 */ /* 0x000fe20000000800 */
[----:B------:R-:W-:Y:S01]  /*d6a0*/  @!PT LDS RZ, [RZ] ;  /* 0x00000000fffff984 */ /* 0x000fe20000000800 */
[----:B------:R-:W-:Y:S01]  /*d6b0*/  @!PT LDS RZ, [RZ] ;  /* 0x00000000fffff984 */ /* 0x000fe20000000800 */
[----:B------:R0:W-:Y:S01]  /*d6c0*/  LDGSTS.E.BYPASS.LTC128B.128 [R7+0x7400], desc[UR48][R2.64+0x80], !P0 ;  /* 0x0740008002077fae */ /* 0x0001e2000c101d70 */
[----:B------:R-:W-:Y:S05]  /*d6d0*/  BRA `(.L_x_167) ;  /* 0xffffffc8000c7947 */ /* 0x000fea000383ffff */
.L_x_71:
[----:B0-----:R0:W1:Y:S02]  /*d6e0*/  SYNCS.PHASECHK.TRANS64.TRYWAIT P0, [R4+URZ+0x28860], R3 ;  /* 0x02886003040075a7 */ /* 0x001064000800017f */
[----:B-1----:R-:W-:Y:S05]  /*d6f0*/  @!P0 NANOSLEEP.SYNCS 0x989680 ;  /* 0x009896800000895d */ /* 0x002fea0003900000 */
[----:B------:R-:W1:Y:S02]  /*d700*/  @!P0 SYNCS.PHASECHK.TRANS64 P0, [R4+URZ+0x28860], R3 ;  /* 0x02886003040085a7 */ /* 0x000e64000800007f */
[----:B-1----:R-:W-:Y:S05]  /*d710*/  @!P0 BRA `(.L_x_71) ;  /* 0xfffffffc00f08947 */ /* 0x002fea000383ffff */
[----:B------:R-:W-:Y:S05]  /*d720*/  BRA `(.L_x_168) ;  /* 0xffffffc800e47947 */ /* 0x000fea000383ffff */
.L_x_72:
[----:B------:R-:W-:Y:S01]  /*d730*/  BSSY B0, `(.L_x_169) ;  /* 0x0000008000007945 */ /* 0x000fe20003800000 */
[----:B------:R-:W-:Y:S01]  /*d740*/  IMAD.MOV.U32 R13, RZ, RZ, R17 ;  /* 0x000000ffff0d7224 */ /* 0x000fe200078e0011 */
[----:B------:R-:W-:Y:S01]  /*d750*/  MOV R12, RZ ;  /* 0x000000ff000c7202 */ /* 0x000fe20000000f00 */
[----:B------:R-:W-:Y:S02]  /*d760*/  IMAD.MOV.U32 R11, RZ, RZ, 0x181f ;  /* 0x0000181fff0b7424 */ /* 0x000fe400078e00ff */
[----:B------:R-:W-:-:S07]  /*d770*/  IMAD.MOV.U32 R15, RZ, RZ, -0x1 ;  /* 0xffffffffff0f7424 */ /* 0x000fce00078e00ff */
[----:B0-----:R-:W-:Y:S05]  /*d780*/  WARPSYNC.COLLECTIVE R15, `(.L_x_170) ;  /* 0x000000000f087348 */ /* 0x001fea0003c00000 */
[----:B------:R1:W2:Y:S02]  /*d790*/  SHFL.IDX P6, R14, R13, R12, R11 ;  /* 0x0000000c0d0e7389 */ /* 0x0002a400000c000b */
[----:B012---:R-:W-:Y:S01]  /*d7a0*/  ENDCOLLECTIVE ;  /* 0x000000000000791b */ /* 0x007fe20003800000 */
.L_x_170:
[----:B------:R-:W-:Y:S05]  /*d7b0*/  BSYNC B0 ;  /* 0x0000000000007941 */ /* 0x000fea0003800000 */
.L_x_169:
[----:B------:R-:W-:Y:S01]  /*d7c0*/  IMAD.MOV.U32 R13, RZ, RZ, R16 ;  /* 0x000000ffff0d7224 */ /* 0x000fe200078e0010 */
[----:B------:R-:W-:Y:S01]  /*d7d0*/  MOV R12, RZ ;  /* 0x000000ff000c7202 */ /* 0x000fe20000000f00 */
[----:B------:R-:W-:Y:S02]  /*d7e0*/  IMAD.MOV.U32 R11, RZ, RZ, 0x181f ;  /* 0x0000181fff0b7424 */ /* 0x000fe400078e00ff */
[----:B------:R-:W-:Y:S02]  /*d7f0*/  IMAD.MOV.U32 R15, RZ, RZ, -0x1 ;  /* 0xffffffffff0f7424 */ /* 0x000fe400078e00ff */
[----:B------:R-:W-:Y:S02]  /*d800*/  IMAD.MOV.U32 R0, RZ, RZ, R14 ;  /* 0x000000ffff007224 */ /* 0x000fe400078e000e */
[----:B------:R-:W-:-:S07]  /*d810*/  IMAD.SHL.U32 R6, R34, 0x2, RZ ;  /* 0x0000000222067824 */ /* 0x000fce00078e00ff */
[----:B------:R-:W-:Y:S05]  /*d820*/  WARPSYNC.COLLECTIVE R15, `(.L_x_171) ;  /* 0x000000000f087348 */ /* 0x000fea0003c00000 */
[----:B------:R0:W1:Y:S02]  /*d830*/  SHFL.IDX P6, R14, R13, R12, R11 ;  /* 0x0000000c0d0e7389 */ /* 0x00006400000c000b */
[----:B01----:R-:W-:Y:S01]  /*d840*/  ENDCOLLECTIVE ;  /* 0x000000000000791b */ /* 0x003fe20003800000 */
.L_x_171:
[----:B------:R-:W-:Y:S01]  /*d850*/  MOV R13, R17 ;  /* 0x00000011000d7202 */ /* 0x000fe20000000f00 */
[----:B------:R-:W-:Y:S01]  /*d860*/  IMAD.MOV.U32 R12, RZ, RZ, 0x1 ;  /* 0x00000001ff0c7424 */ /* 0x000fe200078e00ff */
[----:B------:R-:W-:-:S13]  /*d870*/  IADD3 R2, P0, R14, R6, RZ ;  /* 0x000000060e027210 */ /* 0x000fda0007f1e0ff */
[----:B------:R-:W-:Y:S05]  /*d880*/  WARPSYNC.COLLECTIVE R15, `(.L_x_172) ;  /* 0x000000000f087348 */ /* 0x000fea0003c00000 */
[----:B------:R0:W1:Y:S02]  /*d890*/  SHFL.IDX P6, R14, R13, R12, R11 ;  /* 0x0000000c0d0e7389 */ /* 0x00006400000c000b */
[----:B01----:R-:W-:Y:S01]  /*d8a0*/  ENDCOLLECTIVE ;  /* 0x000000000000791b */ /* 0x003fe20003800000 */
.L_x_172:
[----:B------:R-:W-:Y:S01]  /*d8b0*/  IMAD.X R3, RZ, RZ, R0, P0 ;  /* 0x000000ffff037224 */ /* 0x000fe200000e0600 */
[----:B------:R-:W-:Y:S02]  /*d8c0*/  ISETP.LT.OR P0, PT, R5, 0x1, P2 ;  /* 0x000000010500780c */ /* 0x000fe40001701670 */
[----:B------:R-:W-:Y:S01]  /*d8d0*/  LEA R0, R7, UR39, 0x1 ;  /* 0x0000002707007c11 */ /* 0x000fe2000f8e08ff */
[----:B------:R-:W-:-:S10]  /*d8e0*/  IMAD.MOV.U32 R13, RZ, RZ, R16 ;  /* 0x000000ffff0d7224 */ /* 0x000fd400078e0010 */
        /* <DEDUP_REMOVED lines=9> */
.L_x_173:
[----:B------:R-:W-:Y:S01]  /*d980*/  @!PT LDS RZ, [RZ] ;  /* 0x00000000fffff984 */ /* 0x000fe20000000800 */
[----:B------:R-:W-:Y:S01]  /*d990*/  @!PT LDS RZ, [RZ] ;  /* 0x00000000fffff984 */ /* 0x000fe20000000800 */
[----:B------:R-:W-:Y:S01]  /*d9a0*/  @!PT LDS RZ, [RZ] ;  /* 0x00000000fffff984 */ /* 0x000fe20000000800 */
[----:B------:R0:W-:Y:S01]  /*d9b0*/  LDGSTS.E.BYPASS.LTC128B.128 [R0+0x4400], desc[UR48][R2.64+0x80], !P0 ;  /* 0x0440008002007fae */ /* 0x0001e2000c101d70 */
[----:B------:R-:W-:Y:S01]  /*d9c0*/  MOV R13, R17 ;  /* 0x00000011000d7202 */ /* 0x000fe20000000f00 */
[----:B------:R-:W-:Y:S01]  /*d9d0*/  IMAD.MOV.U32 R12, RZ, RZ, 0x2 ;  /* 0x00000002ff0c7424 */ /* 0x000fe200078e00ff */
[----:B0-----:R-:W-:-:S13]  /*d9e0*/  IADD3 R2, P0, R14, R6, RZ ;  /* 0x000000060e027210 */ /* 0x001fda0007f1e0ff */
[----:B------:R-:W-:Y:S05]  /*d9f0*/  WARPSYNC.COLLECTIVE R15, `(.L_x_174) ;  /* 0x000000000f087348 */ /* 0x000fea0003c00000 */
[----:B------:R0:W1:Y:S02]  /*da00*/  SHFL.IDX P6, R14, R13, R12, R11 ;  /* 0x0000000c0d0e7389 */ /* 0x00006400000c000b */
[----:B01----:R-:W-:Y:S01]  /*da10*/  ENDCOLLECTIVE ;  /* 0x000000000000791b */ /* 0x003fe20003800000 */
.L_x_174:
        /* <DEDUP_REMOVED lines=12> */
.L_x_175:
        /* <DEDUP_REMOVED lines=10> */
.L_x_176:
        /* <DEDUP_REMOVED lines=12> */
.L_x_177:
        /* <DEDUP_REMOVED lines=10> */
.L_x_178:
        /* <DEDUP_REMOVED lines=12> */
.L_x_179:
        /* <DEDUP_REMOVED lines=10> */
.L_x_180:
        /* <DEDUP_REMOVED lines=12> */
.L_x_181:
        /* <DEDUP_REMOVED lines=10> */
.L_x_182:
        /* <DEDUP_REMOVED lines=12> */
.L_x_183:
        /* <DEDUP_REMOVED lines=10> */
.L_x_184:
        /* <DEDUP_REMOVED lines=12> */
.L_x_185:
[----:B------:R-:W-:Y:S01]  /*e1c0*/  @!PT LDS RZ, [RZ] ;  /* 0x00000000fffff984 */ /* 0x000fe20000000800 */
[----:B------:R-:W-:Y:S01]  /*e1d0*/  @!PT LDS RZ, [RZ] ;  /* 0x00000000fffff984 */ /* 0x000fe20000000800 */
[----:B------:R-:W-:Y:S01]  /*e1e0*/  @!PT LDS RZ, [RZ] ;  /* 0x00000000fffff984 */ /* 0x000fe20000000800 */
[----:B------:R0:W-:Y:S01]  /*e1f0*/  LDGSTS.E.BYPASS.LTC128B.128 [R0+0x7400], desc[UR48][R2.64+0x80], !P0 ;  /* 0x0740008002007fae */ /* 0x0001e2000c101d70 */
[----:B------:R-:W-:Y:S05]  /*e200*/  BRA `(.L_x_186) ;  /* 0xffffffc400387947 */ /* 0x000fea000383ffff */
.L_x_77:
[----:B0-----:R0:W1:Y:S02]  /*e210*/  SYNCS.PHASECHK.TRANS64.TRYWAIT P0, [R5+URZ+0x28820], R37 ;  /* 0x02882025050075a7 */ /* 0x001064000800017f */
[----:B-1----:R-:W-:Y:S05]  /*e220*/  @!P0 NANOSLEEP.SYNCS 0x989680 ;  /* 0x009896800000895d */ /* 0x002fea0003900000 */
[----:B------:R-:W1:Y:S02]  /*e230*/  @!P0 SYNCS.PHASECHK.TRANS64 P0, [R5+URZ+0x28820], R37 ;  /* 0x02882025050085a7 */ /* 0x000e64000800007f */
[----:B-1----:R-:W-:Y:S05]  /*e240*/  @!P0 BRA `(.L_x_77) ;  /* 0xfffffffc00f08947 */ /* 0x002fea000383ffff */
[----:B------:R-:W-:Y:S05]  /*e250*/  BRA `(.L_x_187) ;  /* 0xffffffc400c87947 */ /* 0x000fea000383ffff */
.L_x_78:
[----:B------:R-:W1:Y:S01]  /*e260*/  S2R R0, SR_TID.X ;  /* 0x0000000000007919 */ /* 0x000e620000002100 */
[----:B------:R-:W-:Y:S01]  /*e270*/  BSSY B0, `(.L_x_188) ;  /* 0x000000a000007945 */ /* 0x000fe20003800000 */
[----:B------:R-:W-:Y:S01]  /*e280*/  MOV R12, RZ ;  /* 0x000000ff000c7202 */ /* 0x000fe20000000f00 */
[----:B------:R-:W-:Y:S02]  /*e290*/  IMAD.MOV.U32 R11, RZ, RZ, 0x1f ;  /* 0x0000001fff0b7424 */ /* 0x000fe400078e00ff */
[----:B------:R-:W-:Y:S01]  /*e2a0*/  IMAD.MOV.U32 R15, RZ, RZ, -0x1 ;  /* 0xffffffffff0f7424 */ /* 0x000fe200078e00ff */
[----:B-1----:R-:W-:-:S04]  /*e2b0*/  SHF.R.U32.HI R0, RZ, 0x5, R0 ;  /* 0x00000005ff007819 */ /* 0x002fc80000011600 */
[----:B------:R-:W-:-:S05]  /*e2c0*/  LOP3.LUT R0, R0, 0x3, RZ, 0xc0, !PT ;  /* 0x0000000300007812 */ /* 0x000fca00078ec0ff */
[----:B------:R-:W-:-:S07]  /*e2d0*/  IMAD.MOV.U32 R13, RZ, RZ, R0 ;  /* 0x000000ffff0d7224 */ /* 0x000fce00078e0000 */
[----:B0-----:R-:W-:Y:S05]  /*e2e0*/  WARPSYNC.COLLECTIVE R15, `(.L_x_189) ;  /* 0x000000000f087348 */ /* 0x001fea0003c00000 */
[----:B------:R1:W2:Y:S02]  /*e2f0*/  SHFL.IDX P6, R14, R13, R12, R11 ;  /* 0x0000000c0d0e7389 */ /* 0x0002a400000c000b */
[----:B012---:R-:W-:Y:S01]  /*e300*/  ENDCOLLECTIVE ;  /* 0x000000000000791b */ /* 0x007fe20003800000 */
.L_x_189:
[----:B------:R-:W-:Y:S05]  /*e310*/  BSYNC B0 ;  /* 0x0000000000007941 */ /* 0x000fea0003800000 */
.L_x_188:
[----:B------:R-:W-:Y:S05]  /*e320*/  BRA `(.L_x_190) ;  /* 0xffffffc400b07947 */ /* 0x000fea000383ffff */
.L_x_81:
[----:B------:R-:W-:Y:S01]  /*e330*/  BSSY B1, `(.L_x_191) ;  /* 0x0000006000017945 */ /* 0x000fe20003800000 */
[----:B------:R-:W-:-:S07]  /*e340*/  IMAD.MOV.U32 R15, RZ, RZ, -0x1 ;  /* 0xffffffffff0f7424 */ /* 0x000fce00078e00ff */
[----:B01----:R-:W-:Y:S05]  /*e350*/  WARPSYNC.COLLECTIVE R15, `(.L_x_192) ;  /* 0x000000000f0c7348 */ /* 0x003fea0003c00000 */
[----:B------:R-:W-:Y:S02]  /*e360*/  ELECT P6, UR62, PT ;  /* 0x00000000003e782f */ /* 0x000fe400038c0000 */
[----:B------:R-:W-:Y:S01]  /*e370*/  MOV R14, UR62 ;  /* 0x0000003e000e7c02 */ /* 0x000fe20008000f00 */
[----:B01----:R-:W-:Y:S10]  /*e380*/  ENDCOLLECTIVE ;  /* 0x000000000000791b */ /* 0x003ff40003800000 */
.L_x_192:
[----:B------:R-:W-:Y:S05]  /*e390*/  BSYNC B1 ;  /* 0x0000000000017941 */ /* 0x000fea0003800000 */
.L_x_191:
[----:B------:R-:W-:Y:S05]  /*e3a0*/  BRA `(.L_x_193) ;  /* 0xffffffc400a87947 */ /* 0x000fea000383ffff */
.L_x_83:
[----:B-1----:R1:W2:Y:S02]  /*e3b0*/  SYNCS.PHASECHK.TRANS64.TRYWAIT P1, [R3+URZ+0x28840], R2 ;  /* 0x02884002030075a7 */ /* 0x0022a4000802017f */
[----:B--2---:R-:W-:Y:S05]  /*e3c0*/  @!P1 NANOSLEEP.SYNCS 0x989680 ;  /* 0x009896800000995d */ /* 0x004fea0003900000 */
[----:B------:R-:W2:Y:S02]  /*e3d0*/  @!P1 SYNCS.PHASECHK.TRANS64 P1, [R3+URZ+0x28840], R2 ;  /* 0x02884002030095a7 */ /* 0x000ea4000802007f */
[----:B--2---:R-:W-:Y:S05]  /*e3e0*/  @!P1 BRA `(.L_x_83) ;  /* 0xfffffffc00f09947 */ /* 0x004fea000383ffff */
[----:B------:R-:W-:Y:S05]  /*e3f0*/  BRA `(.L_x_194) ;  /* 0xffffffc400c87947 */ /* 0x000fea000383ffff */
.L_x_85:
[----:B0-----:R0:W2:Y:S02]  /*e400*/  SYNCS.PHASECHK.TRANS64.TRYWAIT P1, [R5+URZ+0x28840], R0 ;  /* 0x02884000050075a7 */ /* 0x0010a4000802017f */
[----:B--2---:R-:W-:Y:S05]  /*e410*/  @!P1 NANOSLEEP.SYNCS 0x989680 ;  /* 0x009896800000995d */ /* 0x004fea0003900000 */
[----:B------:R-:W2:Y:S02]  /*e420*/  @!P1 SYNCS.PHASECHK.TRANS64 P1, [R5+URZ+0x28840], R0 ;  /* 0x02884000050095a7 */ /* 0x000ea4000802007f */
[----:B--2---:R-:W-:Y:S05]  /*e430*/  @!P1 BRA `(.L_x_85) ;  /* 0xfffffffc00f09947 */ /* 0x004fea000383ffff */
[----:B------:R-:W-:Y:S05]  /*e440*/  BRA `(.L_x_195) ;  /* 0xffffffc400d47947 */ /* 0x000fea000383ffff */
.L_x_87:
[----:B--2---:R2:W3:Y:S02]  /*e450*/  SYNCS.PHASECHK.TRANS64.TRYWAIT P1, [R3+URZ+0x28860], R2 ;  /* 0x02886002030075a7 */ /* 0x0044e4000802017f */
[----:B---3--:R-:W-:Y:S05]  /*e460*/  @!P1 NANOSLEEP.SYNCS 0x989680 ;  /* 0x009896800000995d */ /* 0x008fea0003900000 */
[----:B------:R-:W3:Y:S02]  /*e470*/  @!P1 SYNCS.PHASECHK.TRANS64 P1, [R3+URZ+0x28860], R2 ;  /* 0x02886002030095a7 */ /* 0x000ee4000802007f */
[----:B---3--:R-:W-:Y:S05]  /*e480*/  @!P1 BRA `(.L_x_87) ;  /* 0xfffffffc00f09947 */ /* 0x008fea000383ffff */
[----:B------:R-:W-:Y:S05]  /*e490*/  BRA `(.L_x_196) ;  /* 0xffffffc400d07947 */ /* 0x000fea000383ffff */
.L_x_197:
[----:B------:R-:W-:-:S00]  /*e4a0*/  BRA `(.L_x_197) ;  /* 0xfffffffc00fc7947 */ /* 0x000fc0000383ffff */
[----:B------:R-:W-:-:S00]  /*e4b0*/  NOP ;  /* 0x0000000000007918 */ /* 0x000fc00000000000 */
        /* <DEDUP_REMOVED lines=12> */
.L_x_3478:


//--------------------- .text._ZN7cutlass13device_kernelIN5flash11enable_sm90INS1_16FlashAttnFwdSm90INS1_25CollectiveMainloopFwdSm90ILi2EN4cute5tupleIJNS5_1CILi1EEES8_S8_EEENS6_IJNS7_ILi128EEESA_SA_EEELi128ENS_10bfloat16_tEfNS_4arch4Sm90ELb0ELb0ELb0ELb1ELb1ELb0ELb0ELb1ELb1ELb1ELb0ELb0EEENS1_21CollectiveEpilogueFwdISB_S9_SC_SE_Li256ELb1ELb1ELb0ELb0EEENS1_36VarlenDynamicPersistentTileSchedulerILi128ELi128ELi256ELi128ELb0ELb1ELb1ELb0ELb1ELb1EEEEEEEEEvNT_6ParamsE --------------------------
	.section	.text._ZN7cutlass13device_kernelIN5flash11enable_sm90INS1_16FlashAttnFwdSm90INS1_25CollectiveMainloopFwdSm90ILi2EN4cute5tupleIJNS5_1CILi1EEES8_S8_EEENS6_IJNS7_ILi128EEESA_SA_EEELi128ENS_10bfloat16_tEfNS_4arch4Sm90ELb0ELb0ELb0ELb1ELb1ELb0ELb0ELb1ELb1ELb1ELb0ELb0EEENS1_21CollectiveEpilogueFwdISB_S9_SC_SE_Li256ELb1ELb1ELb0ELb0EEENS1_36VarlenDynamicPersistentTileSchedulerILi128ELi128ELi256ELi128ELb0ELb1ELb1ELb0ELb1ELb1EEEEEEEEEvNT_6ParamsE,"ax",@progbits
	.align	128
.text._ZN7cutlass13device_kernelIN5flash11enable_sm90INS1_16FlashAttnFwdSm90INS1_25CollectiveMainloopFwdSm90ILi2EN4cute5tupleIJNS5_1CILi1EEES8_S8_EEENS6_IJNS7_ILi128EEESA_SA_EEELi128ENS_10bfloat16_tEfNS_4arch4Sm90ELb0ELb0ELb0ELb1ELb1ELb0ELb0ELb1ELb1ELb1ELb0ELb0EEENS1_21CollectiveEpilogueFwdISB_S9_SC_SE_Li256ELb1ELb1ELb0ELb0EEENS1_36VarlenDynamicPersistentTileSchedulerILi128ELi128ELi256ELi128ELb0ELb1ELb1ELb0ELb1ELb1EEEEEEEEEvNT_6ParamsE:
        .type           _ZN7cutlass13device_kernelIN5flash11enable_sm90INS1_16FlashAttnFwdSm90INS1_25CollectiveMainloopFwdSm90ILi2EN4cute5tupleIJNS5_1CILi1EEES8_S8_EEENS6_IJNS7_ILi128EEESA_SA_EEELi128ENS_10bfloat16_tEfNS_4arch4Sm90ELb0ELb0ELb0ELb1ELb1ELb0ELb0ELb1ELb1ELb1ELb0ELb0EEENS1_21CollectiveEpilogueFwdISB_S9_SC_SE_Li256ELb1ELb1ELb0ELb0EEENS1_36VarlenDynamicPersistentTileSchedulerILi128ELi128ELi256ELi128ELb0ELb1ELb1ELb0ELb1ELb1EEEEEEEEEvNT_6ParamsE,@function
        .size           _ZN7cutlass13device_kernelIN5flash11enable_sm90INS1_16FlashAttnFwdSm90INS1_25CollectiveMainloopFwdSm90ILi2EN4cute5tupleIJNS5_1CILi1EEES8_S8_EEENS6_IJNS7_ILi128EEESA_SA_EEELi128ENS_10bfloat16_tEfNS_4arch4Sm90ELb0ELb0ELb0ELb1ELb1ELb0ELb0ELb1ELb1ELb1ELb0ELb0EEENS1_21CollectiveEpilogueFwdISB_S9_SC_SE_Li256ELb1ELb1ELb0ELb0EEENS1_36VarlenDynamicPersistentTileSchedulerILi128ELi128ELi256ELi128ELb0ELb1ELb1ELb0ELb1ELb1EEEEEEEEEvNT_6ParamsE,(.L_x_3479 - _ZN7cutlass13device_kernelIN5flash11enable_sm90INS1_16FlashAttnFwdSm90INS1_25CollectiveMainloopFwdSm90ILi2EN4cute5tupleIJNS5_1CILi1EEES8_S8_EEENS6_IJNS7_ILi128EEESA_SA_EEELi128ENS_10bfloat16_tEfNS_4arch4Sm90ELb0ELb0ELb0ELb1ELb1ELb0ELb0ELb1ELb1ELb1ELb0ELb0EEENS1_21CollectiveEpilogueFwdISB_S9_SC_SE_Li256ELb1ELb1ELb0ELb0EEENS1_36VarlenDynamicPersistentTileSchedulerILi128ELi128ELi256ELi128ELb0ELb1ELb1ELb0ELb1ELb1EEEEEEEEEvNT_6ParamsE)
        .other          _ZN7cutlass13device_kernelIN5flash11enable_sm90INS1_16FlashAttnFwdSm90INS1_25CollectiveMainloopFwdSm90ILi2EN4cute5tupleIJNS5_1CILi1EEES8_S8_EEENS6_IJNS7_ILi128EEESA_SA_EEELi128ENS_10bfloat16_tEfNS_4arch4Sm90ELb0ELb0ELb0ELb1ELb1ELb0ELb0ELb1ELb1ELb1ELb0ELb0EEENS1_21CollectiveEpilogueFwdISB_S9_SC_SE_Li256ELb1ELb1ELb0ELb0EEENS1_36VarlenDynamicPersistentTileSchedulerILi128ELi128ELi256ELi128ELb0ELb1ELb1ELb0ELb1ELb1EEEEEEEEEvNT_6ParamsE,@"STO_CUDA_ENTRY STV_DEFAULT"
_ZN7cutlass13device_kernelIN5flash11enable_sm90INS1_16FlashAttnFwdSm90INS1_25CollectiveMainloopFwdSm90ILi2EN4cute5tupleIJNS5_1CILi1EEES8_S8_EEENS6_IJNS7_ILi128EEESA_SA_EEELi128ENS_10bfloat16_tEfNS_4arch4Sm90ELb0ELb0ELb0ELb1ELb1ELb0ELb0ELb1ELb1ELb1ELb0ELb0EEENS1_21CollectiveEpilogueFwdISB_S9_SC_SE_Li256ELb1ELb1ELb0ELb0EEENS1_36VarlenDynamicPersistentTileSchedulerILi128ELi128ELi256ELi128ELb0ELb1ELb1ELb0ELb1ELb1EEEEEEEEEvNT_6ParamsE:
[----:B------:R-:W0:Y:S02]  /*0000*/  LDC R1, c[0x0][0x28] ;  /* 0x00000a00ff017b82 */ /* 0x000e240000000800 */
[----:B0-----:R-:W-:Y:S01]  /*0010*/  VIADD R1, R1, 0xffffffe0 ;  /* 0xffffffe001017836 */ /* 0x001fe20000000000 */
[----:B------:R-:W0:Y:S01]  /*0020*/  S2R R3, SR_TID.X ;  /* 0x0000000000037919 */ /* 0x000e220000002100 */
[----:B------:R-:W-:Y:S01]  /*0030*/  ELECT P0, URZ, PT ;  /* 0x00000000003f782f */ /* 0x000fe20003800000 */
[----:B------:R-:W-:Y:S01]  /*0040*/  UMOV UR4, 0x80 ;  /* 0x0000008000047882 */ /* 0x000fe20000000000 */
[----:B------:R-:W-:Y:S01]  /*0050*/  UMOV UR7, 0x100 ;  /* 0x0000010000077882 */ /* 0x000fe20000000000 */
[----:B0-----:R-:W-:-:S05]  /*0060*/  SHF.R.U32.HI R0, RZ, 0x5, R3 ;  /* 0x00000005ff007819 */ /* 0x001fca0000011603 */
[----:B------:R-:W0:Y:S02]  /*0070*/  SHFL.IDX PT, R2, R0, RZ, 0x1f ;  /* 0x00001fff00027589 */ /* 0x000e2400000e0000 */
[C---:B0-----:R-:W-:Y:S02]  /*0080*/  ISETP.NE.OR P0, PT, R2.reuse, RZ, !P0 ;  /* 0x000000ff0200720c */ /* 0x041fe40004705670 */
[----:B------:R-:W-:Y:S02]  /*0090*/  ISETP.NE.AND P1, PT, R2, RZ, PT ;  /* 0x000000ff0200720c */ /* 0x000fe40003f25270 */
[----:B------:R-:W-:-:S05]  /*00a0*/  SHF.R.U32.HI R2, RZ, 0x7, R3 ;  /* 0x00000007ff027819 */ /* 0x000fca0000011603 */
[----:B------:R0:W1:Y:S04]  /*00b0*/  SHFL.IDX PT, R4, R2, RZ, 0x1f ;  /* 0x00001fff02047589 */ /* 0x00006800000e0000 */
[----:B------:R-:W-:Y:S01]  /*00c0*/  VOTEU.ALL UP0, P0 ;  /* 0x00000000003f7886 */ /* 0x000fe20000000000 */
[----:B------:R-:W-:-:S04]  /*00d0*/  VOTEU.ALL UP1, P0 ;  /* 0x00000000003f7886 */ /* 0x000fc80000020000 */
[----:B------:R-:W2:Y:S01]  /*00e0*/  @!UP0 S2UR UR8, SR_CgaCtaId ;  /* 0x00000000000889c3 */ /* 0x000ea20000008800 */
[----:B------:R-:W-:Y:S01]  /*00f0*/  @!UP0 UMOV UR6, 0x400 ;  /* 0x0000040000068882 */ /* 0x000fe20000000000 */
[----:B------:R-:W-:-:S04]  /*0100*/  @!UP0 UIADD3 UR4, -UR4, 0x100000, URZ ;  /* 0x0010000004048890 */ /* 0x000fc8000fffe13f */
[----:B------:R-:W-:Y:S02]  /*0110*/  @!UP0 USHF.L.U32 UR5, UR4, 0xb, URZ ;  /* 0x0000000b04058899 */ /* 0x000fe4000800063f */
[----:B------:R-:W-:Y:S02]  /*0120*/  @!UP0 USHF.L.U32 UR4, UR4, 0x1, URZ ;  /* 0x0000000104048899 */ /* 0x000fe4000800063f */
[----:B--2---:R-:W-:Y:S02]  /*0130*/  @!UP0 ULEA UR8, UR8, UR6, 0x18 ;  /* 0x0000000608088291 */ /* 0x004fe4000f8ec03f */
[----:B------:R-:W-:-:S04]  /*0140*/  @!UP0 UIADD3 UR6, -UR7, 0x100000, URZ ;  /* 0x0010000007068890 */ /* 0x000fc8000fffe13f */
[----:B------:R-:W-:Y:S02]  /*0150*/  @!UP0 USHF.L.U32 UR7, UR6, 0xb, URZ ;  /* 0x0000000b06078899 */ /* 0x000fe4000800063f */
[----:B------:R-:W-:Y:S01]  /*0160*/  @!UP0 USHF.L.U32 UR6, UR6, 0x1, URZ ;  /* 0x0000000106068899 */ /* 0x000fe2000800063f */
[----:B------:R-:W-:-:S05]  /*0170*/  VOTEU.ALL UP0, P0 ;  /* 0x00000000003f7886 */ /* 0x000fca0000000000 */
[----:B------:R0:W2:Y:S06]  /*0180*/  @!UP0 SYNCS.EXCH.64 URZ, [UR8+0x28800], UR4 ;  /* 0x02880004083f85b2 */ /* 0x0000ac0008000100 */
[----:B------:R0:W3:Y:S02]  /*0190*/  @!UP1 SYNCS.EXCH.64 URZ, [UR8+0x28820], UR6 ;  /* 0x02882006083f95b2 */ /* 0x0000e40008000100 */
[----:B01----:R-:W-:Y:S05]  /*01a0*/  @P1 BRA `(.L_x_198) ;  /* 0x0000000000481947 */ /* 0x003fea0003800000 */
        /* <DEDUP_REMOVED lines=14> */
[----:B------:R0:W4:Y:S01]  /*0290*/  SYNCS.EXCH.64 URZ, [UR8+0x28840], UR6 ;  /* 0x02884006083f75b2 */ /* 0x0001220008000100 */
[----:B------:R0:W0:Y:S01]  /*02a0*/  SYNCS.EXCH.64 URZ, [UR8+0x28838], UR4 ;  /* 0x02883804083f75b2 */ /* 0x0000220008000100 */
[----:B------:R0:W0:Y:S01]  /*02b0*/  SYNCS.EXCH.64 URZ, [UR8+0x28848], UR6 ;  /* 0x02884806083f75b2 */ /* 0x0000220008000100 */
[----:B------:R-:W-:Y:S01]  /*02c0*/  NOP ;  /* 0x0000000000007918 */ /* 0x000fe20000000000 */
.L_x_198:
        /* <DEDUP_REMOVED lines=22> */
.L_x_199:
        /* <DEDUP_REMOVED lines=18> */
.L_x_200:
        /* <DEDUP_REMOVED lines=22> */
.L_x_201:
        /* <DEDUP_REMOVED lines=23> */
.L_x_202:
        /* <DEDUP_REMOVED lines=8> */
.L_x_204:
[----:B------:R-:W-:-:S08]  /*08a0*/  NOP ;  /* 0x0000000000007918 */ /* 0x000fd00000000000 */
[----:B------:R-:W0:Y:S02]  /*08b0*/  USETMAXREG.TRY_ALLOC.CTAPOOL UP0, 0xe8 ;  /* 0x000000e8000079c8 */ /* 0x000e240008000600 */
[----:B0-----:R-:W-:-:S13]  /*08c0*/  PLOP3.LUT P0, PT, PT, PT, UP0, 0x80, 0x0 ;  /* 0x000000000000781c */ /* 0x001fda0003f0f008 */
[----:B------:R-:W-:Y:S05]  /*08d0*/  @!P0 BRA `(.L_x_204) ;  /* 0xfffffffc00f08947 */ /* 0x000fea000383ffff */
[----:B------:R-:W0:Y:S01]  /*08e0*/  S2R R3, SR_TID.X ;  /* 0x0000000000037919 */ /* 0x000e220000002100 */
[----:B------:R-:W1:Y:S01]  /*08f0*/  S2UR UR5, SR_CgaCtaId ;  /* 0x00000000000579c3 */ /* 0x000e620000008800 */
[----:B------:R-:W-:-:S07]  /*0900*/  UMOV UR4, 0x400 ;  /* 0x0000040000047882 */ /* 0x000fce0000000000 */
[----:B------:R-:W-:Y:S06]  /*0910*/  BAR.ARV 0x8, 0x180 ;  /* 0x0206000000007b1d */ /* 0x000fec0000002000 */
[----:B-1----:R-:W-:Y:S01]  /*0920*/  ULEA UR4, UR5, UR4, 0x18 ;  /* 0x0000000405047291 */ /* 0x002fe2000f8ec03f */
[----:B0-----:R-:W-:-:S04]  /*0930*/  LOP3.LUT R0, R3, 0xffffff80, RZ, 0xc0, !PT ;  /* 0xffffff8003007812 */ /* 0x001fc800078ec0ff */
[----:B------:R-:W-:-:S13]  /*0940*/  ISETP.NE.AND P0, PT, R0, 0x80, PT ;  /* 0x000000800000780c */ /* 0x000fda0003f05270 */
[----:B------:R-:W-:Y:S08]  /*0950*/  @!P0 BAR.ARV 0x9, 0x100 ;  /* 0x0244000000008b1d */ /* 0x000ff00000002000 */
[----:B------:R-:W-:Y:S06]  /*0960*/  BAR.SYNC.DEFER_BLOCKING 0x5, 0x180 ;  /* 0x0146000000007b1d */ /* 0x000fec0000010000 */
[----:B------:R-:W0:Y:S01]  /*0970*/  LDS.128 R44, [UR4+0x288d0] ;  /* 0x0288d004ff2c7984 */ /* 0x000e220008000c00 */
[----:B------:R-:W-:Y:S01]  /*0980*/  ULDC UR4, c[0x0][0xc3c] ;  /* 0x00030f0000047ab9 */ /* 0x000fe20000000800 */
[----:B------:R-:W-:Y:S06]  /*0990*/  BAR.ARV 0x4, 0x180 ;  /* 0x0106000000007b1d */ /* 0x000fec0000002000 */
[----:B0-----:R-:W-:-:S13]  /*09a0*/  ISETP.GE.AND P0, PT, R47, UR4, PT ;  /* 0x000000042f007c0c */ /* 0x001fda000bf06270 */
[----:B------:R-:W-:Y:S05]  /*09b0*/  @P0 EXIT ;  /* 0x000000000000094d */ /* 0x000fea0003800000 */
[----:B------:R-:W-:Y:S01]  /*09c0*/  VIADD R190, R3, 0xffffff80 ;  /* 0xffffff8003be7836 */ /* 0x000fe20000000000 */
[----:B------:R-:W-:Y:S01]  /*09d0*/  R2UR UR5, R45 ;  /* 0x000000002d0572ca */ /* 0x000fe200000e0000 */
[----:B------:R-:W-:Y:S01]  /*09e0*/  IMAD.MOV.U32 R12, RZ, RZ, -0x2 ;  /* 0xfffffffeff0c7424 */ /* 0x000fe200078e00ff */
[----:B------:R-:W-:Y:S01]  /*09f0*/  R2UR UR6, R46 ;  /* 0x000000002e0672ca */ /* 0x000fe200000e0000 */
[----:B------:R-:W-:Y:S01]  /*0a00*/  ULOP3.LUT UR45, UR36, 0x1, URZ, 0xfc, !UPT ;  /* 0x00000001242d7892 */ /* 0x000fe2000f8efc3f */
[----:B------:R-:W-:Y:S01]  /*0a10*/  SHF.R.S32.HI R3, RZ, 0x1f, R190 ;  /* 0x0000001fff037819 */ /* 0x000fe200000114be */
[----:B------:R-:W-:Y:S01]  /*0a20*/  UMOV UR44, URZ ;  /* 0x0000003f002c7c82 */ /* 0x000fe20008000000 */
[----:B------:R-:W-:Y:S01]  /*0a30*/  UMOV UR43, URZ ;  /* 0x0000003f002b7c82 */ /* 0x000fe20008000000 */
[----:B------:R-:W-:Y:S01]  /*0a40*/  UMOV UR42, URZ ;  /* 0x0000003f002a7c82 */ /* 0x000fe20008000000 */
[CC--:B------:R-:W-:Y:S02]  /*0a50*/  LEA.HI R0, R3.reuse, R190.reuse, RZ, 0x7 ;  /* 0x000000be03007211 */ /* 0x0c0fe400078f38ff */
[----:B------:R-:W-:-:S02]  /*0a60*/  LEA.HI R4, R3, R190, RZ, 0x4 ;  /* 0x000000be03047211 */ /* 0x000fc400078f20ff */
[----:B------:R-:W-:Y:S02]  /*0a70*/  LOP3.LUT R5, R0, 0xffffff80, RZ, 0xc0, !PT ;  /* 0xffffff8000057812 */ /* 0x000fe400078ec0ff */
[----:B------:R-:W-:Y:S02]  /*0a80*/  SHF.R.S32.HI R7, RZ, 0x4, R4 ;  /* 0x00000004ff077819 */ /* 0x000fe40000011404 */
[----:B------:R-:W-:Y:S01]  /*0a90*/  SHF.R.S32.HI R153, RZ, 0x7, R0 ;  /* 0x00000007ff997819 */ /* 0x000fe20000011400 */
[----:B------:R-:W-:Y:S01]  /*0aa0*/  IMAD.IADD R154, R190, 0x1, -R5 ;  /* 0x00000001be9a7824 */ /* 0x000fe200078e0a05 */
[----:B------:R-:W-:Y:S02]  /*0ab0*/  LEA.HI R5, R3, R190, RZ, 0x5 ;  /* 0x000000be03057211 */ /* 0x000fe400078f28ff */
[----:B------:R-:W-:Y:S02]  /*0ac0*/  LEA.HI R0, R0, R153, RZ, 0x1 ;  /* 0x0000009900007211 */ /* 0x000fe400078f08ff */
[----:B------:R-:W-:Y:S01]  /*0ad0*/  SHF.R.S32.HI R9, RZ, 0x1f, R154 ;  /* 0x0000001fff097819 */ /* 0x000fe2000001149a */
[----:B------:R-:W-:Y:S01]  /*0ae0*/  IMAD.SHL.U32 R6, R5, 0x20, RZ ;  /* 0x0000002005067824 */ /* 0x000fe200078e00ff */
[----:B------:R-:W-:-:S02]  /*0af0*/  LOP3.LUT R5, R4, 0x3fffff0, RZ, 0xc0, !PT ;  /* 0x03fffff004057812 */ /* 0x000fc400078ec0ff */
[----:B------:R-:W-:Y:S02]  /*0b00*/  LEA.HI R4, R4, R7, RZ, 0x1 ;  /* 0x0000000704047211 */ /* 0x000fe400078f08ff */
[----:B------:R-:W-:Y:S01]  /*0b10*/  LOP3.LUT R6, R6, 0xfffffc00, RZ, 0xc0, !PT ;  /* 0xfffffc0006067812 */ /* 0x000fe200078ec0ff */
[----:B------:R-:W-:Y:S01]  /*0b20*/  IMAD.IADD R5, R190, 0x1, -R5 ;  /* 0x00000001be057824 */ /* 0x000fe200078e0a05 */
[----:B------:R-:W-:Y:S02]  /*0b30*/  LOP3.LUT R4, R4, 0x1ffffffe, RZ, 0xc0, !PT ;  /* 0x1ffffffe04047812 */ /* 0x000fe400078ec0ff */
[----:B------:R-:W-:Y:S01]  /*0b40*/  LEA.HI R8, R9, R154, RZ, 0x2 ;  /* 0x0000009a09087211 */ /* 0x000fe200078f10ff */
[----:B------:R-:W-:Y:S01]  /*0b50*/  IMAD R5, R5, 0x40, R6 ;  /* 0x0000004005057824 */ /* 0x000fe200078e0206 */
[----:B------:R-:W-:Y:S01]  /*0b60*/  LEA.HI R6, R3, R190, RZ, 0x2 ;  /* 0x000000be03067211 */ /* 0x000fe200078f10ff */
[----:B------:R-:W-:Y:S01]  /*0b70*/  IMAD.IADD R4, R7, 0x1, -R4 ;  /* 0x0000000107047824 */ /* 0x000fe200078e0a04 */
[----:B------:R-:W-:-:S02]  /*0b80*/  SHF.R.S32.HI R10, RZ, 0x2, R8 ;  /* 0x00000002ff0a7819 */ /* 0x000fc40000011408 */
[----:B------:R-:W-:Y:S01]  /*0b90*/  SHF.R.S32.HI R11, RZ, 0x1f, R8 ;  /* 0x0000001fff0b7819 */ /* 0x000fe20000011408 */
[----:B------:R-:W-:Y:S01]  /*0ba0*/  IMAD R155, R4, 0x8, R5 ;  /* 0x00000008049b7824 */ /* 0x000fe200078e0205 */
[----:B------:R-:W-:Y:S02]  /*0bb0*/  LOP3.LUT R5, R6, 0xfffffffc, RZ, 0xc0, !PT ;  /* 0xfffffffc06057812 */ /* 0x000fe400078ec0ff */
[----:B------:R-:W-:Y:S02]  /*0bc0*/  LEA.HI R11, R11, R10, RZ, 0x3 ;  /* 0x0000000a0b0b7211 */ /* 0x000fe400078f18ff */
[----:B------:R-:W-:Y:S01]  /*0bd0*/  LEA.HI R3, R3, R190, RZ, 0x3 ;  /* 0x000000be03037211 */ /* 0x000fe200078f18ff */
[----:B------:R-:W-:Y:S01]  /*0be0*/  IMAD.IADD R4, R190, 0x1, -R5 ;  /* 0x00000001be047824 */ /* 0x000fe200078e0a05 */
[----:B------:R-:W-:Y:S02]  /*0bf0*/  LOP3.LUT R11, R11, 0xfffffff8, RZ, 0xc0, !PT ;  /* 0xfffffff80b0b7812 */ /* 0x000fe400078ec0ff */
[----:B------:R-:W-:-:S02]  /*0c00*/  LEA.HI R9, R9, R154, RZ, 0x5 ;  /* 0x0000009a09097211 */ /* 0x000fc400078f28ff */
[----:B------:R-:W-:Y:S02]  /*0c10*/  LOP3.LUT R5, R3, 0xfffffff8, RZ, 0xc0, !PT ;  /* 0xfffffff803057812 */ /* 0x000fe400078ec0ff */
[----:B------:R-:W-:Y:S02]  /*0c20*/  IADD3 R10, R10, -R11, RZ ;  /* 0x8000000b0a0a7210 */ /* 0x000fe40007ffe0ff */
[----:B------:R-:W-:Y:S01]  /*0c30*/  SHF.R.S32.HI R9, RZ, 0x5, R9 ;  /* 0x00000005ff097819 */ /* 0x000fe20000011409 */
[----:B------:R-:W-:Y:S01]  /*0c40*/  IMAD.IADD R152, R190, 0x1, -R5 ;  /* 0x00000001be987824 */ /* 0x000fe200078e0a05 */
[----:B------:R-:W-:Y:S02]  /*0c50*/  LOP3.LUT R0, R0, 0x3fffffe, RZ, 0xc0, !PT ;  /* 0x03fffffe00007812 */ /* 0x000fe400078ec0ff */
[----:B------:R-:W-:Y:S01]  /*0c60*/  LEA.HI R6, R4, R4, RZ, 0x1 ;  /* 0x0000000404067211 */ /* 0x000fe200078f08ff */
[----:B------:R-:W-:Y:S01]  /*0c70*/  IMAD R9, R9, 0x10, R10 ;  /* 0x0000001009097824 */ /* 0x000fe200078e020a */
[----:B------:R-:W-:Y:S01]  /*0c80*/  LOP3.LUT R11, R8, 0x7ffffffc, RZ, 0xc0, !PT ;  /* 0x7ffffffc080b7812 */ /* 0x000fe200078ec0ff */
[----:B------:R-:W-:Y:S01]  /*0c90*/  IMAD.IADD R0, R153, 0x1, -R0 ;  /* 0x0000000199007824 */ /* 0x000fe200078e0a00 */
[----:B------:R-:W-:Y:S01]  /*0ca0*/  LOP3.LUT R7, R6, 0x1ffffffe, RZ, 0xc0, !PT ;  /* 0x1ffffffe06077812 */ /* 0x000fe200078ec0ff */
[----:B------:R-:W-:Y:S01]  /*0cb0*/  IMAD.SHL.U32 R22, R152, 0x8, RZ ;  /* 0x0000000898167824 */ /* 0x000fe200078e00ff */
[----:B------:R-:W-:Y:S01]  /*0cc0*/  SHF.R.S32.HI R17, RZ, 0x3, R3 ;  /* 0x00000003ff117819 */ /* 0x000fe20000011403 */
[----:B------:R-:W-:Y:S01]  /*0cd0*/  IMAD.IADD R11, R154, 0x1, -R11 ;  /* 0x000000019a0b7824 */ /* 0x000fe200078e0a0b */
[----:B------:R-:W-:Y:S01]  /*0ce0*/  LEA R19, R0, R9, 0x6 ;  /* 0x0000000900137211 */ /* 0x000fe200078e30ff */
[----:B------:R-:W-:Y:S01]  /*0cf0*/  VIADD R18, R22, 0x40 ;  /* 0x0000004016127836 */ /* 0x000fe20000000000 */
[----:B------:R-:W-:Y:S01]  /*0d00*/  SHF.R.S32.HI R189, RZ, 0x1f, R22 ;  /* 0x0000001fffbd7819 */ /* 0x000fe20000011416 */
[----:B------:R-:W-:-:S02]  /*0d10*/  IMAD.IADD R16, R4, 0x1, -R7 ;  /* 0x0000000104107824 */ /* 0x000fc400078e0a07 */
[----:B------:R-:W-:Y:S01]  /*0d20*/  IMAD R23, R11, R12, 0x80 ;  /* 0x000000800b177424 */ /* 0x000fe200078e020c */
[----:B------:R-:W-:Y:S01]  /*0d30*/  SHF.R.S32.HI R188, RZ, 0x1f, R18 ;  /* 0x0000001fffbc7819 */ /* 0x000fe20000011412 */
[----:B------:R-:W-:-:S07]  /*0d40*/  IMAD R16, R16, 0x8, R19 ;  /* 0x0000000810107824 */ /* 0x000fce00078e0213 */
.L_x_250:
[----:B012---:R-:W0:Y:S01]  /*0d50*/  LDC.64 R4, c[0x0][0xc88] ;  /* 0x00032200ff047b82 */ /* 0x007e220000000a00 */
[----:B------:R-:W-:Y:S01]  /*0d60*/  ULDC.64 UR8, c[0x0][0xa28] ;  /* 0x00028a0000087ab9 */ /* 0x000fe20000000a00 */
[----:B------:R-:W-:Y:S01]  /*0d70*/  ULDC.64 UR10, c[0x0][0xa20] ;  /* 0x00028800000a7ab9 */ /* 0x000fe20000000a00 */
[----:B------:R-:W-:Y:S01]  /*0d80*/  ULDC UR4, c[0x0][0x424] ;  /* 0x0001090000047ab9 */ /* 0x000fe20000000800 */
[----:B0-----:R-:W-:-:S06]  /*0d90*/  IMAD.WIDE R4, R47, 0x4, R4 ;  /* 0x000000042f047825 */ /* 0x001fcc00078e0204 */
[----:B------:R-:W2:Y:S01]  /*0da0*/  LDG.E R4, desc[UR50][R4.64] ;  /* 0x0000003204047981 */ /* 0x000ea2000c1e1900 */
[----:B------:R-:W-:Y:S02]  /*0db0*/  UISETP.NE.U32.AND UP0, UPT, UR8, URZ, UPT ;  /* 0x0000003f0800728c */ /* 0x000fe4000bf05070 */
[----:B------:R-:W-:Y:S02]  /*0dc0*/  UISETP.NE.U32.AND UP1, UPT, UR10, URZ, UPT ;  /* 0x0000003f0a00728c */ /* 0x000fe4000bf25070 */
[----:B------:R-:W-:Y:S02]  /*0dd0*/  UISETP.NE.AND.EX UP0, UPT, UR9, URZ, UPT, UP0 ;  /* 0x0000003f0900728c */ /* 0x000fe4000bf05300 */
[----:B------:R-:W-:-:S04]  /*0de0*/  UISETP.NE.AND.EX UP1, UPT, UR11, URZ, UPT, UP1 ;  /* 0x0000003f0b00728c */ /* 0x000fc8000bf25310 */
[----:B------:R-:W-:Y:S02]  /*0df0*/  PLOP3.LUT P0, PT, PT, PT, UP0, 0x80, 0x0 ;  /* 0x000000000000781c */ /* 0x000fe40003f0f008 */
[----:B------:R-:W-:Y:S02]  /*0e00*/  PLOP3.LUT P1, PT, PT, PT, UP1, 0x80, 0x0 ;  /* 0x000000000000781c */ /* 0x000fe40003f2f018 */
[----:B--2---:R-:W-:-:S13]  /*0e10*/  R2UR UR37, R4 ;  /* 0x00000000042572ca */ /* 0x004fda00000e0000 */
[----:B------:R-:W-:Y:S02]  /*0e20*/  USHF.R.S32.HI UR38, URZ, 0x1f, UR37 ;  /* 0x0000001f3f267899 */ /* 0x000fe40008011425 */
[----:B------:R-:W-:Y:S02]  /*0e30*/  @UP0 ULEA UR8, UP2, UR37, UR8, 0x2 ;  /* 0x0000000825080291 */ /* 0x000fe4000f84103f */
[----:B------:R-:W-:Y:S02]  /*0e40*/  @UP1 ULEA UR10, UP3, UR37, UR10, 0x2 ;  /* 0x0000000a250a1291 */ /* 0x000fe4000f86103f */
[----:B------:R-:W-:Y:S02]  /*0e50*/  @UP0 ULEA.HI.X UR9, UR37, UR9, UR38, 0x2, UP2 ;  /* 0x0000000925090291 */ /* 0x000fe400090f1426 */
[----:B------:R-:W-:Y:S01]  /*0e60*/  @UP1 ULEA.HI.X UR11, UR37, UR11, UR38, 0x2, UP3 ;  /* 0x0000000b250b1291 */ /* 0x000fe200098f1426 */
[----:B------:R-:W-:Y:S02]  /*0e70*/  IMAD.U32 R4, RZ, RZ, UR8 ;  /* 0x00000008ff047e24 */ /* 0x000fe4000f8e00ff */
[----:B------:R-:W-:-:S02]  /*0e80*/  IMAD.U32 R6, RZ, RZ, UR10 ;  /* 0x0000000aff067e24 */ /* 0x000fc4000f8e00ff */
[----:B------:R-:W-:Y:S01]  /*0e90*/  IMAD.U32 R5, RZ, RZ, UR9 ;  /* 0x00000009ff057e24 */ /* 0x000fe2000f8e00ff */
[----:B------:R-:W-:Y:S01]  /*0ea0*/  ULDC.64 UR8, c[0x0][0x418] ;  /* 0x0001060000087ab9 */ /* 0x000fe20000000a00 */
[----:B------:R-:W-:-:S03]  /*0eb0*/  IMAD.U32 R7, RZ, RZ, UR11 ;  /* 0x0000000bff077e24 */ /* 0x000fc6000f8e00ff */
[----:B------:R-:W2:Y:S04]  /*0ec0*/  @P0 LDG.E R4, desc[UR50][R4.64] ;  /* 0x0000003204040981 */ /* 0x000ea8000c1e1900 */
[----:B---3--:R-:W3:Y:S01]  /*0ed0*/  @P1 LDG.E R6, desc[UR50][R6.64] ;  /* 0x0000003206061981 */ /* 0x008ee2000c1e1900 */
[----:B------:R-:W-:Y:S01]  /*0ee0*/  UISETP.NE.U32.AND UP0, UPT, UR8, URZ, UPT ;  /* 0x0000003f0800728c */ /* 0x000fe2000bf05070 */
[----:B------:R-:W-:Y:S01]  /*0ef0*/  CS2R R20, SRZ ;  /* 0x0000000000147805 */ /* 0x000fe2000001ff00 */
[----:B------:R-:W-:Y:S01]  /*0f00*/  UMOV UR39, UR5 ;  /* 0x0000000500277c82 */ /* 0x000fe20008000000 */
[----:B------:R-:W-:Y:S01]  /*0f10*/  ULDC UR5, c[0x0][0x2f0] ;  /* 0x0000bc0000057ab9 */ /* 0x000fe20000000800 */
[----:B------:R-:W-:Y:S01]  /*0f20*/  UISETP.NE.AND.EX UP0, UPT, UR9, URZ, UPT, UP0 ;  /* 0x0000003f0900728c */ /* 0x000fe2000bf05300 */
[----:B------:R-:W-:Y:S01]  /*0f30*/  IMAD.MOV.U32 R151, RZ, RZ, RZ ;  /* 0x000000ffff977224 */ /* 0x000fe200078e00ff */
[----:B------:R-:W-:Y:S01]  /*0f40*/  UMOV UR48, URZ ;  /* 0x0000003f00307c82 */ /* 0x000fe20008000000 */
[----:B------:R-:W-:Y:S01]  /*0f50*/  UMOV UR40, UR6 ;  /* 0x0000000600287c82 */ /* 0x000fe20008000000 */
[----:B------:R-:W-:Y:S01]  /*0f60*/  USEL UR4, UR4, 0x1, UP0 ;  /* 0x0000000104047887 */ /* 0x000fe20008000000 */
[----:B------:R-:W-:Y:S01]  /*0f70*/  CS2R R32, SRZ ;  /* 0x0000000000207805 */ /* 0x000fe2000001ff00 */
[----:B------:R-:W-:Y:S01]  /*0f80*/  IMAD.MOV.U32 R3, RZ, RZ, RZ ;  /* 0x000000ffff037224 */ /* 0x000fe200078e00ff */
[----:B------:R-:W-:Y:S01]  /*0f90*/  CS2R R34, SRZ ;  /* 0x0000000000227805 */ /* 0x000fe2000001ff00 */
[----:B------:R-:W-:Y:S01]  /*0fa0*/  UIMAD UR4, UR4, UR5, URZ ;  /* 0x00000005040472a4 */ /* 0x000fe2000f8e023f */
        /* <DEDUP_REMOVED lines=22> */
[----:B------:R-:W-:Y:S02]  /*1110*/  MOV R84, RZ ;  /* 0x000000ff00547202 */ /* 0x000fe40000000f00 */
[----:B--2---:R-:W-:Y:S02]  /*1120*/  @P0 R2UR UR48, R4 ;  /* 0x00000000043002ca */ /* 0x004fe400000e0000 */
[----:B------:R-:W-:-:S02]  /*1130*/  PLOP3.LUT P0, PT, PT, PT, PT, 0x80, 0x0 ;  /* 0x000000000000781c */ /* 0x000fc40003f0f070 */
[----:B---3--:R-:W-:Y:S01]  /*1140*/  @P1 R2UR UR4, R6 ;  /* 0x00000000060412ca */ /* 0x008fe200000e0000 */
[----:B----4-:R-:W-:-:S14]  /*1150*/  @P1 BRA `(.L_x_205) ;  /* 0x0000000000341947 */ /* 0x010fdc0003800000 */
[----:B------:R-:W-:Y:S02]  /*1160*/  ULDC.64 UR6, c[0x0][0xa08] ;  /* 0x0002820000067ab9 */ /* 0x000fe40000000a00 */
[----:B------:R-:W-:-:S04]  /*1170*/  ISETP.NE.U32.AND P1, PT, RZ, UR6, PT ;  /* 0x00000006ff007c0c */ /* 0x000fc8000bf25070 */
[----:B------:R-:W-:-:S13]  /*1180*/  ISETP.NE.AND.EX P1, PT, RZ, UR7, PT, P1 ;  /* 0x00000007ff007c0c */ /* 0x000fda000bf25310 */
[----:B------:R-:W-:Y:S05]  /*1190*/  @!P1 BRA `(.L_x_205) ;  /* 0x0000000000249947 */ /* 0x000fea0003800000 */
[----:B------:R-:W-:Y:S02]  /*11a0*/  ULDC.64 UR4, c[0x0][0xa08] ;  /* 0x0002820000047ab9 */ /* 0x000fe40000000a00 */
[----:B------:R-:W-:-:S06]  /*11b0*/  UIMAD.WIDE UR4, UR37, 0x4, UR4 ;  /* 0x00000004250478a5 */ /* 0x000fcc000f8e0204 */
[----:B------:R-:W-:Y:S02]  /*11c0*/  IMAD.U32 R4, RZ, RZ, UR4 ;  /* 0x00000004ff047e24 */ /* 0x000fe4000f8e00ff */
[----:B------:R-:W-:-:S05]  /*11d0*/  IMAD.U32 R5, RZ, RZ, UR5 ;  /* 0x00000005ff057e24 */ /* 0x000fca000f8e00ff */
[----:B------:R-:W2:Y:S04]  /*11e0*/  LDG.E R6, desc[UR50][R4.64] ;  /* 0x0000003204067981 */ /* 0x000ea8000c1e1900 */
[----:B------:R-:W3:Y:S01]  /*11f0*/  LDG.E R0, desc[UR50][R4.64+0x4] ;  /* 0x0000043204007981 */ /* 0x000ee2000c1e1900 */
[----:B--2---:R-:W-:Y:S02]  /*1200*/  R2UR UR4, R6 ;  /* 0x00000000060472ca */ /* 0x004fe400000e0000 */
[----:B---3--:R-:W-:-:S13]  /*1210*/  R2UR UR5, R0 ;  /* 0x00000000000572ca */ /* 0x008fda00000e0000 */
[----:B------:R-:W-:-:S12]  /*1220*/  UIADD3 UR4, -UR4, UR5, URZ ;  /* 0x0000000504047290 */ /* 0x000fd8000fffe13f */
.L_x_205:
[----:B------:R-:W-:Y:S01]  /*1230*/  UIADD3 UR48, -UR48, UR4, URZ ;  /* 0x0000000430307290 */ /* 0x000fe2000fffe13f */
[----:B------:R-:W-:Y:S01]  /*1240*/  CS2R R86, SRZ ;  /* 0x0000000000567805 */ /* 0x000fe2000001ff00 */
[----:B------:R-:W-:Y:S01]  /*1250*/  IMAD.MOV.U32 R85, RZ, RZ, RZ ;  /* 0x000000ffff557224 */ /* 0x000fe200078e00ff */
[----:B------:R-:W-:Y:S01]  /*1260*/  CS2R R88, SRZ ;  /* 0x0000000000587805 */ /* 0x000fe2000001ff00 */
[----:B------:R-:W-:Y:S01]  /*1270*/  UISETP.GE.AND UP0, UPT, UR48, 0x1, UPT ;  /* 0x000000013000788c */ /* 0x000fe2000bf06270 */
[----:B------:R-:W-:Y:S01]  /*1280*/  CS2R R92, SRZ ;  /* 0x00000000005c7805 */ /* 0x000fe2000001ff00 */
[----:B------:R-:W-:Y:S01]  /*1290*/  UIADD3 UR4, UR48, 0x7f, URZ ;  /* 0x0000007f30047890 */ /* 0x000fe2000fffe03f */
[----:B------:R-:W-:Y:S01]  /*12a0*/  CS2R R6, SRZ ;  /* 0x0000000000067805 */ /* 0x000fe2000001ff00 */
[----:B------:R-:W-:Y:S02]  /*12b0*/  IMAD.MOV.U32 R8, RZ, RZ, RZ ;  /* 0x000000ffff087224 */ /* 0x000fe400078e00ff */
[----:B------:R-:W-:Y:S01]  /*12c0*/  PLOP3.LUT P1, PT, PT, PT, UP0, 0x80, 0x0 ;  /* 0x000000000000781c */ /* 0x000fe20003f2f008 */
[----:B------:R-:W-:Y:S01]  /*12d0*/  USHF.R.S32.HI UR5, URZ, 0x1f, UR4 ;  /* 0x0000001f3f057899 */ /* 0x000fe20008011404 */
[----:B------:R-:W-:-:S02]  /*12e0*/  IMAD.MOV.U32 R10, RZ, RZ, RZ ;  /* 0x000000ffff0a7224 */ /* 0x000fc400078e00ff */
[----:B------:R-:W-:Y:S01]  /*12f0*/  IMAD.MOV.U32 R12, RZ, RZ, RZ ;  /* 0x000000ffff0c7224 */ /* 0x000fe200078e00ff */
[----:B------:R-:W-:Y:S01]  /*1300*/  ULEA.HI UR5, UR5, UR4, URZ, 0x7 ;  /* 0x0000000405057291 */ /* 0x000fe2000f8f383f */
[----:B------:R-:W-:-:S07]  /*1310*/  IMAD.MOV.U32 R157, RZ, RZ, RZ ;  /* 0x000000ffff9d7224 */ /* 0x000fce00078e00ff */
[----:B------:R-:W-:Y:S05]  /*1320*/  @!P1 BRA `(.L_x_206) ;  /* 0x0000005000b09947 */ /* 0x000fea0003800000 */
[----:B------:R-:W0:Y:S01]  /*1330*/  SHFL.IDX PT, R0, R153, RZ, 0x1f ;  /* 0x00001fff99007589 */ /* 0x000e2200000e0000 */
[----:B------:R-:W1:Y:S01]  /*1340*/  S2UR UR46, SR_CgaCtaId ;  /* 0x00000000002e79c3 */ /* 0x000e620000008800 */
[----:B------:R-:W-:Y:S01]  /*1350*/  UMOV UR49, 0x400 ;  /* 0x0000040000317882 */ /* 0x000fe20000000000 */
[----:B------:R-:W-:Y:S01]  /*1360*/  USHF.R.S32.HI UR47, URZ, 0x7, UR5 ;  /* 0x000000073f2f7899 */ /* 0x000fe20008011405 */
[----:B0-----:R-:W-:Y:S01]  /*1370*/  R2UR UR41, R0 ;  /* 0x00000000002972ca */ /* 0x001fe200000e0000 */
[----:B-1----:R-:W-:-:S04]  /*1380*/  ULEA UR49, UR46, UR49, 0x18 ;  /* 0x000000312e317291 */ /* 0x002fc8000f8ec03f */
[----:B------:R-:W-:-:S04]  /*1390*/  UIADD3 UR6, UR49, 0x10400, URZ ;  /* 0x0001040031067890 */ /* 0x000fc8000fffe03f */
[----:B------:R-:W-:-:S04]  /*13a0*/  ULOP3.LUT UP0, URZ, UR6, 0x3ff, URZ, 0xc0, !UPT ;  /* 0x000003ff063f7892 */ /* 0x000fc8000f80c03f */
[----:B------:R-:W-:Y:S02]  /*13b0*/  ULEA.HI UR4, UR41, UR41, URZ, 0x1 ;  /* 0x0000002929047291 */ /* 0x000fe4000f8f083f */
[----:B------:R-:W-:Y:S02]  /*13c0*/  PLOP3.LUT P0, PT, PT, PT, UP0, 0x80, 0x0 ;  /* 0x000000000000781c */ /* 0x000fe40003f0f008 */
[----:B------:R-:W-:-:S04]  /*13d0*/  ULOP3.LUT UR4, UR4, 0x1e, URZ, 0xc0, !UPT ;  /* 0x0000001e04047892 */ /* 0x000fc8000f8ec03f */
[----:B------:R-:W-:-:S04]  /*13e0*/  UIADD3 UR4, UR41, -UR4, URZ ;  /* 0x8000000429047290 */ /* 0x000fc8000fffe03f */
[----:B------:R-:W-:-:S04]  /*13f0*/  ULEA UR4, UR4, UR6, 0xd ;  /* 0x0000000604047291 */ /* 0x000fc8000f8e683f */
[----:B------:R-:W-:-:S04]  /*1400*/  USHF.R.U32.HI UR4, URZ, 0x4, UR4 ;  /* 0x000000043f047899 */ /* 0x000fc80008011604 */
[----:B------:R-:W-:Y:S01]  /*1410*/  ULOP3.LUT UR52, UR4, 0x3fff, URZ, 0xc0, !UPT ;  /* 0x00003fff04347892 */ /* 0x000fe2000f8ec03f */
[----:B------:R-:W-:Y:S11]  /*1420*/  @!P0 BRA `(.L_x_207) ;  /* 0x0000000000408947 */ /* 0x000ff60003800000 */
[----:B------:R-:W-:Y:S01]  /*1430*/  MOV R0, 0x0 ;  /* 0x0000000000007802 */ /* 0x000fe20000000f00 */
[----:B------:R-:W-:Y:S01]  /*1440*/  ULDC.64 UR4, c[0x4][0x80] ;  /* 0x0100200000047ab9 */ /* 0x000fe20000000a00 */
[----:B------:R-:W-:Y:S01]  /*1450*/  ULDC.64 UR6, c[0x4][0x20] ;  /* 0x0100080000067ab9 */ /* 0x000fe20000000a00 */
[----:B------:R-:W-:Y:S01]  /*1460*/  IMAD.U32 R4, RZ, RZ, UR4 ;  /* 0x00000004ff047e24 */ /* 0x000fe2000f8e00ff */
[----:B------:R0:W1:Y:S01]  /*1470*/  LDC.64 R14, c[0x4][R0] ;  /* 0x01000000000e7b82 */ /* 0x0000620000000a00 */
[----:B------:R-:W-:Y:S01]  /*1480*/  MOV R5, UR5 ;  /* 0x0000000500057c02 */ /* 0x000fe20008000f00 */
[----:B------:R-:W-:Y:S01]  /*1490*/  ULDC.64 UR4, c[0x4][0x88] ;  /* 0x0100220000047ab9 */ /* 0x000fe20000000a00 */
        /* <DEDUP_REMOVED lines=9> */
.L_x_207:
[----:B------:R-:W-:Y:S01]  /*1530*/  ULEA.HI UR4, UR44, UR44, URZ, 0x1 ;  /* 0x0000002c2c047291 */ /* 0x000fe2000f8f083f */
[----:B------:R-:W-:-:S03]  /*1540*/  MOV R3, UR45 ;  /* 0x0000002d00037c02 */ /* 0x000fc60008000f00 */
[----:B------:R-:W-:Y:S01]  /*1550*/  ULOP3.LUT UR4, UR4, 0xfffffffe, URZ, 0xc0, !UPT ;  /* 0xfffffffe04047892 */ /* 0x000fe2000f8ec03f */
[----:B------:R-:W-:-:S03]  /*1560*/  ISETP.NE.AND P0, PT, R3, 0x3, PT ;  /* 0x000000030300780c */ /* 0x000fc60003f05270 */
[----:B------:R-:W-:-:S06]  /*1570*/  UIADD3 UR4, UR44, -UR4, URZ ;  /* 0x800000042c047290 */ /* 0x000fcc000fffe03f */
[----:B------:R-:W-:-:S05]  /*1580*/  IMAD.U32 R0, RZ, RZ, UR4 ;  /* 0x00000004ff007e24 */ /* 0x000fca000f8e00ff */
[----:B------:R-:W-:-:S04]  /*1590*/  SHF.L.U32 R0, R0, 0x1f, RZ ;  /* 0x0000001f00007819 */ /* 0x000fc800000006ff */
[----:B------:R-:W0:Y:S02]  /*15a0*/  SYNCS.PHASECHK.TRANS64.TRYWAIT P1, [UR49+0x28800], R0 ;  /* 0x02880000ff0075a7 */ /* 0x000e240008020171 */
[----:B0-----:R-:W-:Y:S05]  /*15b0*/  @!P1 BRA `(.L_x_208) ;  /* 0x000000c4006c9947 */ /* 0x001fea0003800000 */
.L_x_337:
[----:B------:R-:W-:Y:S05]  /*15c0*/  @!P0 BRA `(.L_x_209) ;  /* 0x0000000000048947 */ /* 0x000fea0003800000 */
[----:B------:R-:W-:Y:S01]  /*15d0*/  BPT.TRAP 0x1 ;  /* 0x000000040000795c */ /* 0x000fe20000300000 */
.L_x_209:
[----:B------:R-:W-:Y:S02]  /*15e0*/  IMAD.U32 R5, RZ, RZ, UR42 ;  /* 0x0000002aff057e24 */ /* 0x000fe4000f8e00ff */
[----:B0-----:R-:W-:-:S03]  /*15f0*/  IMAD.U32 R0, RZ, RZ, UR43 ;  /* 0x0000002bff007e24 */ /* 0x001fc6000f8e00ff */
[----:B------:R-:W-:Y:S02]  /*1600*/  LEA R5, R5, UR49, 0x3 ;  /* 0x0000003105057c11 */ /* 0x000fe4000f8e18ff */
[----:B------:R-:W-:-:S04]  /*1610*/  SHF.L.U32 R0, R0, 0x1f, RZ ;  /* 0x0000001f00007819 */ /* 0x000fc800000006ff */
[----:B------:R0:W1:Y:S01]  /*1620*/  SYNCS.PHASECHK.TRANS64.TRYWAIT P1, [R5+URZ+0x28830], R0 ;  /* 0x02883000050075a7 */ /* 0x000062000802017f */
[----:B------:R-:W-:Y:S05]  /*1630*/  @!P0 BRA `(.L_x_210) ;  /* 0x0000000000048947 */ /* 0x000fea0003800000 */
[----:B------:R-:W-:Y:S01]  /*1640*/  BPT.TRAP 0x1 ;  /* 0x000000040000795c */ /* 0x000fe20000300000 */
.L_x_210:
[----:B------:R-:W-:Y:S01]  /*1650*/  IMAD.MOV.U32 R151, RZ, RZ, RZ ;  /* 0x000000ffff977224 */ /* 0x000fe200078e00ff */
[----:B-1----:R-:W-:Y:S06]  /*1660*/  @P1 BRA `(.L_x_211) ;  /* 0x0000000000081947 */ /* 0x002fec0003800000 */
[----:B------:R-:W1:Y:S02]  /*1670*/  SYNCS.PHASECHK.TRANS64.TRYWAIT P1, [R5+URZ+0x28830], R0 ;  /* 0x02883000050075a7 */ /* 0x000e64000802017f */
[----:B-1----:R-:W-:Y:S05]  /*1680*/  @!P1 BRA `(.L_x_212) ;  /* 0x000000c400509947 */ /* 0x002fea0003800000 */
.L_x_211:
[----:B------:R-:W-:Y:S05]  /*1690*/  WARPSYNC.ALL ;  /* 0x0000000000007948 */ /* 0x000fea0003800000 */
[----:B------:R-:W-:Y:S01]  /*16a0*/  UIADD3 UR49, UR49, 0x18400, URZ ;  /* 0x0001840031317890 */ /* 0x000fe2000fffe03f */
[----:B------:R-:W-:Y:S01]  /*16b0*/  WARPGROUP.ARRIVE ;  /* 0x00000000000079c5 */ /* 0x000fe20000000000 */
[----:B------:R-:W-:Y:S02]  /*16c0*/  ULOP3.LUT UR32, UR52, 0x10000, URZ, 0xfc, !UPT ;  /* 0x0001000034207892 */ /* 0x000fe4000f8efc3f */
[----:B------:R-:W-:Y:S01]  /*16d0*/  USHF.R.U32.HI UR49, URZ, 0x4, UR49 ;  /* 0x000000043f317899 */ /* 0x000fe20008011631 */
[----:B------:R-:W-:Y:S01]  /*16e0*/  UMOV UR33, 0x40000040 ;  /* 0x4000004000217882 */ /* 0x000fe20000000000 */
[----:B------:R-:W-:-:S02]  /*16f0*/  UMOV UR35, 0x40000040 ;  /* 0x4000004000237882 */ /* 0x000fc40000000000 */
[----:B------:R-:W-:Y:S02]  /*1700*/  ULOP3.LUT UR49, UR49, 0x3fff, URZ, 0xc0, !UPT ;  /* 0x00003fff31317892 */ /* 0x000fe4000f8ec03f */
[----:B------:R-:W-:Y:S02]  /*1710*/  UIADD3 UR4, UR32, 0x2, URZ ;  /* 0x0000000220047890 */ /* 0x000fe4000fffe03f */
[----:B------:R-:W-:Y:S01]  /*1720*/  ULOP3.LUT UR49, UR49, 0x10000, URZ, 0xfc, !UPT ;  /* 0x0001000031317892 */ /* 0x000fe2000f8efc3f */
[----:B------:R-:W-:Y:S01]  /*1730*/  UMOV UR5, 0x40000040 ;  /* 0x4000004000057882 */ /* 0x000fe20000000000 */
[----:B------:R-:W-:Y:S02]  /*1740*/  UMOV UR7, 0x40000040 ;  /* 0x4000004000077882 */ /* 0x000fe40000000000 */
        /* <DEDUP_REMOVED lines=51> */
.L_x_213:
        /* <DEDUP_REMOVED lines=77> */
[----:B------:R-:W-:Y:S01]  /*1f50*/  IMAD.MOV.U32 R91, RZ, RZ, R151 ;  /* 0x000000ffff5b7224 */ /* 0x000fe200078e0097 */
[----:B------:R-:W-:-:S02]  /*1f60*/  FMNMX.FTZ R3, R102, R3, !PT ;  /* 0x0000000366037209 */ /* 0x000fc40007810000 */
[----:B------:R-:W-:Y:S02]  /*1f70*/  FSEL R8, R35, -INF , P5 ;  /* 0xff80000023087808 */ /* 0x000fe40002800000 */
[----:B------:R-:W-:Y:S02]  /*1f80*/  ISETP.GT.AND P5, PT, R4, 0x29, PT ;  /* 0x000000290400780c */ /* 0x000fe40003fa4270 */
[----:B------:R-:W-:Y:S02]  /*1f90*/  FSEL R106, R44, -INF , P6 ;  /* 0xff8000002c6a7808 */ /* 0x000fe40003000000 */
[----:B------:R-:W-:Y:S02]  /*1fa0*/  FMNMX.FTZ R3, R104, R3, !PT ;  /* 0x0000000368037209 */ /* 0x000fe40007810000 */
[----:B------:R-:W-:Y:S02]  /*1fb0*/  FSEL R38, R38, -INF , P4 ;  /* 0xff80000026267808 */ /* 0x000fe40002000000 */
[----:B------:R-:W-:-:S02]  /*1fc0*/  ISETP.GT.AND P4, PT, R4, 0x30, PT ;  /* 0x000000300400780c */ /* 0x000fc40003f84270 */
[----:B------:R-:W-:Y:S02]  /*1fd0*/  FSEL R108, R45, -INF , P5 ;  /* 0xff8000002d6c7808 */ /* 0x000fe40002800000 */
[----:B------:R-:W-:Y:S02]  /*1fe0*/  FMNMX.FTZ R3, R106, R3, !PT ;  /* 0x000000036a037209 */ /* 0x000fe40007810000 */
[----:B------:R-:W-:Y:S02]  /*1ff0*/  FSEL R10, R39, -INF , P3 ;  /* 0xff800000270a7808 */ /* 0x000fe40001800000 */
[----:B------:R-:W-:Y:S02]  /*2000*/  ISETP.GT.AND P3, PT, R4, 0x31, PT ;  /* 0x000000310400780c */ /* 0x000fe40003f64270 */
[----:B------:R-:W-:Y:S02]  /*2010*/  FSEL R48, R48, -INF , P4 ;  /* 0xff80000030307808 */ /* 0x000fe40002000000 */
        /* <DEDUP_REMOVED lines=56> */
[----:B------:R-:W-:Y:S02]  /*23a0*/  FSEL R124, R77, -INF , P2 ;  /* 0xff8000004d7c7808 */ /* 0x000fe40001000000 */
[----:B------:R-:W-:Y:S02]  /*23b0*/  FMNMX.FTZ R3, R76, R3, !PT ;  /* 0x000000034c037209 */ /* 0x000fe40007810000 */
[----:B------:R-:W-:Y:S02]  /*23c0*/  ISETP.GT.AND P3, PT, R4, 0x70, PT ;  /* 0x000000700400780c */ /* 0x000fe40003f64270 */
[----:B------:R-:W-:Y:S02]  /*23d0*/  FSEL R62, R62, -INF , P4 ;  /* 0xff8000003e3e7808 */ /* 0x000fe40002000000 */
[----:B------:R-:W-:-:S02]  /*23e0*/  FSEL R80, R80, -INF , P3 ;  /* 0xff80000050507808 */ /* 0x000fc40001800000 */
[----:B------:R-:W-:Y:S02]  /*23f0*/  FMNMX.FTZ R3, R124, R3, !PT ;  /* 0x000000037c037209 */ /* 0x000fe40007810000 */
[----:B------:R-:W-:Y:S02]  /*2400*/  ISETP.GT.AND P4, PT, R4, 0x71, PT ;  /* 0x000000710400780c */ /* 0x000fe40003f84270 */
[----:B------:R-:W-:Y:S02]  /*2410*/  FMNMX.FTZ R3, R80, R3, !PT ;  /* 0x0000000350037209 */ /* 0x000fe40007810000 */
[----:B------:R-:W-:Y:S02]  /*2420*/  FSEL R126, R81, -INF , P4 ;  /* 0xff800000517e7808 */ /* 0x000fe40002000000 */
[----:B------:R-:W-:Y:S02]  /*2430*/  ISETP.GT.AND P5, PT, R4, 0x78, PT ;  /* 0x000000780400780c */ /* 0x000fe40003fa4270 */
[----:B------:R-:W-:-:S02]  /*2440*/  FMNMX.FTZ R3, R126, R3, !PT ;  /* 0x000000037e037209 */ /* 0x000fc40007810000 */
[----:B------:R-:W-:Y:S02]  /*2450*/  FSEL R84, R84, -INF , P5 ;  /* 0xff80000054547808 */ /* 0x000fe40002800000 */
[----:B------:R-:W-:Y:S02]  /*2460*/  ISETP.GT.AND P6, PT, R4, 0x79, PT ;  /* 0x000000790400780c */ /* 0x000fe40003fc4270 */
[----:B------:R-:W-:Y:S02]  /*2470*/  FMNMX.FTZ R3, R84, R3, !PT ;  /* 0x0000000354037209 */ /* 0x000fe40007810000 */
[----:B------:R-:W-:Y:S02]  /*2480*/  FSEL R128, R85, -INF , P6 ;  /* 0xff80000055807808 */ /* 0x000fe40003000000 */
[----:B------:R-:W-:Y:S02]  /*2490*/  P2R R13, PR, RZ, 0x8 ;  /* 0x00000008ff0d7803 */ /* 0x000fe40000000000 */
[----:B------:R-:W-:Y:S01]  /*24a0*/  FMNMX.FTZ R7, R128, R3, !PT ;  /* 0x0000000380077209 */ /* 0x000fe20007810000 */
[----:B------:R-:W-:Y:S01]  /*24b0*/  IMAD.U32 R3, RZ, RZ, UR6 ;  /* 0x00000006ff037e24 */ /* 0x000fe2000f8e00ff */
[----:B------:R-:W-:-:S02]  /*24c0*/  P2R R15, PR, RZ, 0x4 ;  /* 0x00000004ff0f7803 */ /* 0x000fc40000000000 */
[----:B------:R-:W-:Y:S01]  /*24d0*/  ISETP.GT.AND P2, PT, R4, 0x58, PT ;  /* 0x000000580400780c */ /* 0x000fe20003f44270 */
[----:B------:R-:W0:Y:S01]  /*24e0*/  SHFL.BFLY PT, R0, R7, 0x2, 0x1f ;  /* 0x0c401f0007007f89 */ /* 0x000e2200000e0000 */
[----:B------:R-:W-:Y:S02]  /*24f0*/  P2R R21, PR, RZ, 0x2 ;  /* 0x00000002ff157803 */ /* 0x000fe40000000000 */
[----:B------:R-:W-:Y:S02]  /*2500*/  FSEL R70, R70, -INF , P2 ;  /* 0xff80000046467808 */ /* 0x000fe40001000000 */
[----:B------:R-:W-:Y:S02]  /*2510*/  ISETP.NE.AND P2, PT, R15, RZ, PT ;  /* 0x000000ff0f00720c */ /* 0x000fe40003f45270 */
[----:B------:R-:W-:Y:S02]  /*2520*/  ISETP.GT.AND P1, PT, R4, 0x59, PT ;  /* 0x000000590400780c */ /* 0x000fe40003f24270 */
[----:B------:R-:W-:-:S02]  /*2530*/  P2R R29, PR, RZ, 0x1 ;  /* 0x00000001ff1d7803 */ /* 0x000fc40000000000 */
[----:B------:R-:W-:Y:S02]  /*2540*/  FSEL R40, R71, -INF , P1 ;  /* 0xff80000047287808 */ /* 0x000fe40000800000 */
[----:B------:R-:W-:Y:S02]  /*2550*/  ISETP.NE.AND P1, PT, R21, RZ, PT ;  /* 0x000000ff1500720c */ /* 0x000fe40003f25270 */
[----:B------:R-:W-:Y:S02]  /*2560*/  ISETP.GT.AND P0, PT, R4, 0x60, PT ;  /* 0x000000600400780c */ /* 0x000fe40003f04270 */
[----:B------:R-:W-:Y:S02]  /*2570*/  FSEL R78, R78, -INF , P1 ;  /* 0xff8000004e4e7808 */ /* 0x000fe40000800000 */
[----:B------:R-:W-:Y:S02]  /*2580*/  FSEL R74, R74, -INF , P0 ;  /* 0xff8000004a4a7808 */ /* 0x000fe40000000000 */
[----:B------:R-:W-:-:S02]  /*2590*/  ISETP.NE.AND P0, PT, R29, RZ, PT ;  /* 0x000000ff1d00720c */ /* 0x000fc40003f05270 */
[----:B------:R-:W-:Y:S02]  /*25a0*/  FSEL R86, R86, -INF , P5 ;  /* 0xff80000056567808 */ /* 0x000fe40002800000 */
[----:B0-----:R-:W-:Y:S02]  /*25b0*/  FMNMX.FTZ R9, R7, R0, !PT ;  /* 0x0000000007097209 */ /* 0x001fe40007810000 */
[----:B------:R-:W-:Y:S02]  /*25c0*/  FSEL R44, R75, -INF , P0 ;  /* 0xff8000004b2c7808 */ /* 0x000fe40000000000 */
[----:B------:R-:W-:Y:S01]  /*25d0*/  R2UR UR6, R5 ;  /* 0x00000000050672ca */ /* 0x000fe200000e0000 */
[----:B------:R-:W0:Y:S01]  /*25e0*/  SHFL.BFLY PT, R0, R9, 0x1, 0x1f ;  /* 0x0c201f0009007f89 */ /* 0x000e2200000e0000 */
[----:B------:R-:W-:Y:S01]  /*25f0*/  ISETP.NE.AND P0, PT, R89, RZ, PT ;  /* 0x000000ff5900720c */ /* 0x000fe20003f05270 */
[----:B------:R-:W-:Y:S01]  /*2600*/  IMAD.MOV.U32 R89, RZ, RZ, R151 ;  /* 0x000000ffff597224 */ /* 0x000fe200078e0097 */
[----:B------:R-:W-:-:S02]  /*2610*/  MOV R121, R151 ;  /* 0x0000009700797202 */ /* 0x000fc40000000f00 */
[----:B------:R-:W-:-:S07]  /*2620*/  MOV R103, R151 ;  /* 0x0000009700677202 */ /* 0x000fce0000000f00 */
[----:B------:R-:W-:-:S04]  /*2630*/  UIADD3 UR6, UR6, 0x28840, URZ ;  /* 0x0002884006067890 */ /* 0x000fc8000fffe03f */
        /* <DEDUP_REMOVED lines=66> */
[--C-:B------:R-:W-:Y:S01]  /*2a60*/  IMAD.MOV.U32 R106, RZ, RZ, R151.reuse ;  /* 0x000000ffff6a7224 */ /* 0x100fe200078e0097 */
[----:B------:R-:W-:Y:S01]  /*2a70*/  MOV R94, R151 ;  /* 0x00000097005e7202 */ /* 0x000fe20000000f00 */
[----:B------:R-:W5:Y:S01]  /*2a80*/  MUFU.EX2 R162, R162 ;  /* 0x000000a200a27308 */ /* 0x000f620000000800 */
[----:B------:R-:W-:Y:S01]  /*2a90*/  FMNMX.FTZ R25, R28, R21, !PT ;  /* 0x000000151c197209 */ /* 0x000fe20007810000 */
[----:B------:R-:W-:-:S02]  /*2aa0*/  IMAD.MOV.U32 R102, RZ, RZ, R151 ;  /* 0x000000ffff667224 */ /* 0x000fc400078e0097 */
[--C-:B------:R-:W-:Y:S01]  /*2ab0*/  IMAD.MOV.U32 R98, RZ, RZ, R151.reuse ;  /* 0x000000ffff627224 */ /* 0x100fe200078e0097 */
[----:B------:R-:W-:Y:S01]  /*2ac0*/  FMNMX.FTZ R25, R62, R25, !PT ;  /* 0x000000193e197209 */ /* 0x000fe20007810000 */
[--C-:B---3--:R-:W-:Y:S02]  /*2ad0*/  IMAD.MOV.U32 R96, RZ, RZ, R151.reuse ;  /* 0x000000ffff607224 */ /* 0x108fe400078e0097 */
[----:B------:R3:W5:Y:S01]  /*2ae0*/  MUFU.EX2 R13, R100 ;  /* 0x00000064000d7308 */ /* 0x0007620000000800 */
[----:B------:R-:W-:Y:S01]  /*2af0*/  FMNMX.FTZ R25, R32, R25, !PT ;  /* 0x0000001920197209 */ /* 0x000fe20007810000 */
[--C-:B------:R-:W-:Y:S02]  /*2b00*/  IMAD.MOV.U32 R92, RZ, RZ, R151.reuse ;  /* 0x000000ffff5c7224 */ /* 0x100fe400078e0097 */
[--C-:B------:R-:W-:Y:S01]  /*2b10*/  IMAD.MOV.U32 R90, RZ, RZ, R151.reuse ;  /* 0x000000ffff5a7224 */ /* 0x100fe200078e0097 */
[----:B------:R-:W-:Y:S01]  /*2b20*/  FMNMX.FTZ R25, R66, R25, !PT ;  /* 0x0000001942197209 */ /* 0x000fe20007810000 */
[----:B------:R-:W-:-:S02]  /*2b30*/  IMAD.MOV.U32 R88, RZ, RZ, R151 ;  /* 0x000000ffff587224 */ /* 0x000fc400078e0097 */
        /* <DEDUP_REMOVED lines=29> */
[----:B---3--:R-:W-:Y:S02]  /*2d10*/  MOV R112, R151 ;  /* 0x0000009700707202 */ /* 0x008fe40000000f00 */
[----:B-1----:R-:W-:-:S05]  /*2d20*/  FMNMX.FTZ R37, R4, R37, !PT ;  /* 0x0000002504257209 */ /* 0x002fca0007810000 */
        /* <DEDUP_REMOVED lines=57> */
[----:B------:R-:W-:-:S02]  /*30c0*/  F2FP.BF16.F32.PACK_AB R158, R9, R158 ;  /* 0x0000009e099e723e */ /* 0x000fc400000010ff */
[----:B------:R-:W-:Y:S01]  /*30d0*/  F2FP.BF16.F32.PACK_AB R160, R11, R160 ;  /* 0x000000a00ba0723e */ /* 0x000fe200000010ff */
[----:B------:R1:W3:Y:S01]  /*30e0*/  MUFU.EX2 R161, R8 ;  /* 0x0000000800a17308 */ /* 0x0002e20000000800 */
[----:B0-----:R-:W-:Y:S01]  /*30f0*/  FADD.FTZ R6, R30, R49 ;  /* 0x000000311e067221 */ /* 0x001fe20000010000 */
[----:B------:R-:W-:Y:S02]  /*3100*/  F2FP.BF16.F32.PACK_AB R162, R13, R162 ;  /* 0x000000a20da2723e */ /* 0x000fe400000010ff */
[----:B------:R-:W-:Y:S01]  /*3110*/  F2FP.BF16.F32.PACK_AB R157, R27, R26 ;  /* 0x0000001a1b9d723e */ /* 0x000fe200000010ff */
[C---:B------:R-:W-:Y:S01]  /*3120*/  FADD.FTZ R49, R159.reuse, R6 ;  /* 0x000000069f317221 */ /* 0x040fe20000010000 */
[----:B------:R-:W-:Y:S02]  /*3130*/  F2FP.BF16.F32.PACK_AB R159, R159, R30 ;  /* 0x0000001e9f9f723e */ /* 0x000fe400000010ff */
[----:B------:R-:W0:Y:S01]  /*3140*/  MUFU.EX2 R38, R38 ;  /* 0x0000002600267308 */ /* 0x000e220000000800 */
[----:B-1----:R-:W-:Y:S01]  /*3150*/  FADD.FTZ R8, R164, R51 ;  /* 0x00000033a4087221 */ /* 0x002fe20000010000 */
[----:B--2---:R-:W-:Y:S01]  /*3160*/  FADD.FTZ R6, R34, R49 ;  /* 0x0000003122067221 */ /* 0x004fe20000010000 */
[----:B------:R-:W-:-:S02]  /*3170*/  F2FP.BF16.F32.PACK_AB R164, R15, R164 ;  /* 0x000000a40fa4723e */ /* 0x000fc400000010ff */
[----:B------:R-:W-:-:S03]  /*3180*/  FADD.FTZ R51, R15, R8 ;  /* 0x000000080f337221 */ /* 0x000fc60000010000 */
        /* <DEDUP_REMOVED lines=30> */
[----:B------:R-:W-:Y:S01]  /*3370*/  FADD.FTZ R8, R176, R49 ;  /* 0x00000031b0087221 */ /* 0x000fe20000010000 */
[----:B------:R-:W-:Y:S01]  /*3380*/  F2FP.BF16.F32.PACK_AB R176, R35, R176 ;  /* 0x000000b023b0723e */ /* 0x000fe200000010ff */
        /* <DEDUP_REMOVED lines=118> */
.L_x_225:
[----:B------:R-:W-:Y:S01]  /*3af0*/  ISETP.NE.AND P2, PT, RZ, UR41, PT ;  /* 0x00000029ff007c0c */ /* 0x000fe2000bf45270 */
[----:B------:R-:W-:-:S04]  /*3b00*/  UISETP.NE.AND UP0, UPT, UR46, 0x1, UPT ;  /* 0x000000012e00788c */ /* 0x000fc8000bf05270 */
[----:B------:R-:W-:-:S04]  /*3b10*/  USEL UR43, URZ, 0x1, UP0 ;  /* 0x000000013f2b7887 */ /* 0x000fc80008000000 */
[----:B------:R-:W-:-:S04]  /*3b20*/  ULOP3.LUT UR43, UR48, UR43, URZ, 0x3c, !UPT ;  /* 0x0000002b302b7292 */ /* 0x000fc8000f8e3c3f */
[----:B------:R-:W-:Y:S08]  /*3b30*/  @P2 BRA `(.L_x_215) ;  /* 0x0000000000442947 */ /* 0x000ff00003800000 */
[----:B------:R-:W-:Y:S05]  /*3b40*/  @!P0 BRA `(.L_x_216) ;  /* 0x0000000000048947 */ /* 0x000fea0003800000 */
[----:B------:R-:W-:Y:S01]  /*3b50*/  BPT.TRAP 0x1 ;  /* 0x000000040000795c */ /* 0x000fe20000300000 */
.L_x_216:
[----:B------:R-:W0:Y:S01]  /*3b60*/  S2UR UR10, SR_CgaCtaId ;  /* 0x00000000000a79c3 */ /* 0x000e220000008800 */
[----:B------:R-:W-:Y:S01]  /*3b70*/  UIADD3 UR6, UR46, 0x1, URZ ;  /* 0x000000012e067890 */ /* 0x000fe2000fffe03f */
[----:B------:R-:W-:Y:S01]  /*3b80*/  MOV R0, UR43 ;  /* 0x0000002b00007c02 */ /* 0x000fe20008000f00 */
[----:B------:R-:W-:Y:S02]  /*3b90*/  UMOV UR7, 0x400 ;  /* 0x0000040000077882 */ /* 0x000fe40000000000 */
[----:B------:R-:W-:Y:S01]  /*3ba0*/  UISETP.NE.AND UP0, UPT, UR6, 0x2, UPT ;  /* 0x000000020600788c */ /* 0x000fe2000bf05270 */
[----:B------:R-:W-:-:S03]  /*3bb0*/  SHF.L.U32 R0, R0, 0x1f, RZ ;  /* 0x0000001f00007819 */ /* 0x000fc600000006ff */
[----:B------:R-:W-:Y:S02]  /*3bc0*/  USEL UR6, UR6, URZ, UP0 ;  /* 0x0000003f06067287 */ /* 0x000fe40008000000 */
[----:B0-----:R-:W-:-:S04]  /*3bd0*/  ULEA UR7, UR10, UR7, 0x18 ;  /* 0x000000070a077291 */ /* 0x001fc8000f8ec03f */
[----:B------:R-:W-:-:S09]  /*3be0*/  ULEA UR6, UR6, UR7, 0x3 ;  /* 0x0000000706067291 */ /* 0x000fd2000f8e183f */
[----:B------:R0:W1:Y:S01]  /*3bf0*/  SYNCS.PHASECHK.TRANS64.TRYWAIT P1, [UR6+0x28830], R0 ;  /* 0x02883000ff0075a7 */ /* 0x0000620008020146 */
[----:B------:R-:W-:Y:S05]  /*3c00*/  @!P0 BRA `(.L_x_217) ;  /* 0x0000000000048947 */ /* 0x000fea0003800000 */
[----:B------:R-:W-:Y:S01]  /*3c10*/  BPT.TRAP 0x1 ;  /* 0x000000040000795c */ /* 0x000fe20000300000 */
.L_x_217:
[----:B-1----:R-:W-:Y:S05]  /*3c20*/  @P1 BRA `(.L_x_215) ;  /* 0x0000000000081947 */ /* 0x002fea0003800000 */
[----:B------:R-:W1:Y:S02]  /*3c30*/  SYNCS.PHASECHK.TRANS64.TRYWAIT P1, [UR6+0x28830], R0 ;  /* 0x02883000ff0075a7 */ /* 0x000e640008020146 */
[----:B-1----:R-:W-:Y:S05]  /*3c40*/  @!P1 BRA `(.L_x_218) ;  /* 0x0000009c00f49947 */ /* 0x002fea0003800000 */
.L_x_215:
        /* <DEDUP_REMOVED lines=48> */
.L_x_220:
[----:B------:R-:W0:Y:S01]  /*3f50*/  S2UR UR7, SR_CgaCtaId ;  /* 0x00000000000779c3 */ /* 0x000e220000008800 */
[----:B------:R-:W-:Y:S01]  /*3f60*/  UMOV UR6, 0x400 ;  /* 0x0000040000067882 */ /* 0x000fe20000000000 */
[----:B------:R-:W-:-:S05]  /*3f70*/  IMAD.U32 R0, RZ, RZ, UR48 ;  /* 0x00000030ff007e24 */ /* 0x000fca000f8e00ff */
[----:B------:R-:W-:Y:S01]  /*3f80*/  SHF.L.U32 R0, R0, 0x1f, RZ ;  /* 0x0000001f00007819 */ /* 0x000fe200000006ff */
[----:B0-----:R-:W-:-:S04]  /*3f90*/  ULEA UR6, UR7, UR6, 0x18 ;  /* 0x0000000607067291 */ /* 0x001fc8000f8ec03f */
[----:B------:R-:W-:-:S09]  /*3fa0*/  ULEA UR6, UR46, UR6, 0x3 ;  /* 0x000000062e067291 */ /* 0x000fd2000f8e183f */
[----:B------:R0:W1:Y:S01]  /*3fb0*/  SYNCS.PHASECHK.TRANS64.TRYWAIT P1, [UR6+0x28850], R0 ;  /* 0x02885000ff0075a7 */ /* 0x0000620008020146 */
[----:B------:R-:W-:Y:S05]  /*3fc0*/  @!P0 BRA `(.L_x_221) ;  /* 0x0000000000048947 */ /* 0x000fea0003800000 */
[----:B------:R-:W-:Y:S01]  /*3fd0*/  BPT.TRAP 0x1 ;  /* 0x000000040000795c */ /* 0x000fe20000300000 */
.L_x_221:
[----:B-1----:R-:W-:Y:S05]  /*3fe0*/  @P1 BRA `(.L_x_219) ;  /* 0x0000000000081947 */ /* 0x002fea0003800000 */
[----:B------:R-:W1:Y:S02]  /*3ff0*/  SYNCS.PHASECHK.TRANS64.TRYWAIT P1, [UR6+0x28850], R0 ;  /* 0x02885000ff0075a7 */ /* 0x000e640008020146 */
[----:B-1----:R-:W-:Y:S05]  /*4000*/  @!P1 BRA `(.L_x_222) ;  /* 0x0000009c001c9947 */ /* 0x002fea0003800000 */
.L_x_219:
[----:B------:R-:W2:Y:S01]  /*4010*/  S2UR UR10, SR_CgaCtaId ;  /* 0x00000000000a79c3 */ /* 0x000ea20000008800 */
[----:B------:R-:W-:Y:S01]  /*4020*/  UMOV UR11, 0x400 ;  /* 0x00000400000b7882 */ /* 0x000fe20000000000 */
[----:B------:R-:W-:Y:S01]  /*4030*/  WARPGROUP.ARRIVE ;  /* 0x00000000000079c5 */ /* 0x000fe20000000000 */
[----:B------:R-:W-:Y:S01]  /*4040*/  UMOV UR7, 0x40000040 ;  /* 0x4000004000077882 */ /* 0x000fe20000000000 */
[----:B01----:R-:W-:Y:S01]  /*4050*/  IADD3 R0, -R2, 0xb, RZ ;  /* 0x0000000b02007810 */ /* 0x003fe20007ffe1ff */
[----:B--2---:R-:W-:-:S04]  /*4060*/  ULEA UR11, UR10, UR11, 0x18 ;  /* 0x0000000b0a0b7291 */ /* 0x004fc8000f8ec03f */
[----:B------:R-:W-:-:S04]  /*4070*/  UIADD3 UR6, UR11, 0x400, URZ ;  /* 0x000004000b067890 */ /* 0x000fc8000fffe03f */
        /* <DEDUP_REMOVED lines=45> */
.L_x_223:
        /* <DEDUP_REMOVED lines=149> */
[----:B------:R-:W-:-:S06]  /*4ca0*/  FFMA.FTZ R86, R86, R3, -R10 ;  /* 0x0000000356567223 */ /* 0x000fcc000001080a */
        /* <DEDUP_REMOVED lines=20> */
[----:B------:R-:W-:-:S06]  /*4df0*/  FFMA.FTZ R38, R67, R3, -R10 ;  /* 0x0000000343267223 */ /* 0x000fcc000001080a */
        /* <DEDUP_REMOVED lines=15> */
[----:B--2---:R-:W-:Y:S01]  /*4ef0*/  FADD.FTZ R27, R21, R40 ;  /* 0x00000028151b7221 */ /* 0x004fe20000010000 */
[-CC-:B------:R-:W-:Y:S01]  /*4f00*/  FFMA.FTZ R40, R71, R3.reuse, -R10.reuse ;  /* 0x0000000347287223 */ /* 0x180fe2000001080a */
[----:B------:R-:W-:-:S05]  /*4f10*/  FFMA.FTZ R10, R87, R3, -R10 ;  /* 0x00000003570a7223 */ /* 0x000fca000001080a */
        /* <DEDUP_REMOVED lines=90> */
.L_x_224:
        /* <DEDUP_REMOVED lines=103> */
[-C--:B------:R-:W-:Y:S01]  /*5b30*/  FMUL.FTZ R150, R150, R8.reuse ;  /* 0x0000000896967220 */ /* 0x080fe20000410000 */
[----:B------:R-:W-:Y:S01]  /*5b40*/  FMUL.FTZ R151, R151, R8 ;  /* 0x0000000897977220 */ /* 0x000fe20000410000 */
[----:B------:R-:W-:-:S02]  /*5b50*/  IMAD.MOV.U32 R9, RZ, RZ, R4 ;  /* 0x000000ffff097224 */ /* 0x000fc400078e0004 */
[----:B------:R-:W-:Y:S01]  /*5b60*/  IMAD.MOV.U32 R7, RZ, RZ, R0 ;  /* 0x000000ffff077224 */ /* 0x000fe200078e0000 */
[----:B------:R-:W-:Y:S06]  /*5b70*/  @P1 BRA `(.L_x_225) ;  /* 0xffffffdc00dc1947 */ /* 0x000fec000383ffff */
.L_x_214:
[----:B------:R-:W-:Y:S06]  /*5b80*/  BAR.ARV 0x8, 0x180 ;  /* 0x0206000000007b1d */ /* 0x000fec0000002000 */
[----:B------:R-:W-:Y:S05]  /*5b90*/  @!P0 BRA `(.L_x_226) ;  /* 0x0000000000048947 */ /* 0x000fea0003800000 */
[----:B------:R-:W-:Y:S01]  /*5ba0*/  BPT.TRAP 0x1 ;  /* 0x000000040000795c */ /* 0x000fe20000300000 */
.L_x_226:
        /* <DEDUP_REMOVED lines=9> */
.L_x_227:
[----:B-1----:R-:W-:Y:S05]  /*5c40*/  @P1 BRA `(.L_x_228) ;  /* 0x0000000000081947 */ /* 0x002fea0003800000 */
[----:B------:R-:W1:Y:S02]  /*5c50*/  SYNCS.PHASECHK.TRANS64.TRYWAIT P1, [UR5+0x28850], R7 ;  /* 0x02885007ff0075a7 */ /* 0x000e640008020145 */
[----:B-1----:R-:W-:Y:S05]  /*5c60*/  @!P1 BRA `(.L_x_229) ;  /* 0x00000080001c9947 */ /* 0x002fea0003800000 */
.L_x_228:
[----:B------:R-:W-:Y:S01]  /*5c70*/  UIADD3 UR4, UR4, 0x400, URZ ;  /* 0x0000040004047890 */ /* 0x000fe2000fffe03f */
[----:B------:R-:W-:Y:S01]  /*5c80*/  WARPGROUP.ARRIVE ;  /* 0x00000000000079c5 */ /* 0x000fe20000000000 */
[----:B------:R-:W-:Y:S01]  /*5c90*/  UMOV UR11, 0x40000040 ;  /* 0x40000040000b7882 */ /* 0x000fe20000000000 */
[----:B01----:R-:W0:Y:S01]  /*5ca0*/  SHFL.BFLY PT, R7, R6, 0x2, 0x1f ;  /* 0x0c401f0006077f89 */ /* 0x003e2200000e0000 */
[----:B------:R-:W-:Y:S01]  /*5cb0*/  USHF.R.U32.HI UR4, URZ, 0x4, UR4 ;  /* 0x000000043f047899 */ /* 0x000fe20008011604 */
[----:B------:R-:W-:Y:S01]  /*5cc0*/  IMAD.MOV.U32 R11, RZ, RZ, RZ ;  /* 0x000000ffff0b7224 */ /* 0x000fe200078e00ff */
[----:B------:R-:W-:Y:S01]  /*5cd0*/  MOV R21, 0xff800000 ;  /* 0xff80000000157802 */ /* 0x000fe20000000f00 */
[----:B------:R-:W1:Y:S01]  /*5ce0*/  SHFL.BFLY PT, R8, R5, 0x2, 0x1f ;  /* 0x0c401f0005087f89 */ /* 0x000e6200000e0000 */
[----:B------:R-:W-:Y:S01]  /*5cf0*/  ULOP3.LUT UR4, UR4, 0x3fff, URZ, 0xc0, !UPT ;  /* 0x00003fff04047892 */ /* 0x000fe2000f8ec03f */
[----:B------:R-:W-:-:S03]  /*5d00*/  IMAD.MOV.U32 R20, RZ, RZ, -0x800000 ;  /* 0xff800000ff147424 */ /* 0x000fc600078e00ff */
[----:B------:R-:W-:-:S04]  /*5d10*/  ULOP3.LUT UR4, UR4, 0x4000000, URZ, 0xfc, !UPT ;  /* 0x0400000004047892 */ /* 0x000fc8000f8efc3f */
[----:B------:R-:W-:-:S04]  /*5d20*/  ULEA UR4, UR42, UR4, 0xb ;  /* 0x000000042a047291 */ /* 0x000fc8000f8e583f */
[----:B------:R-:W-:-:S03]  /*5d30*/  UIADD3 UR6, UR4, 0x80, URZ ;  /* 0x0000008004067890 */ /* 0x000fc6000fffe03f */
[----:B------:R-:W-:Y:S02]  /*5d40*/  UMOV UR10, UR4 ;  /* 0x00000004000a7c82 */ /* 0x000fe40008000000 */
[----:B------:R-:W-:Y:S01]  /*5d50*/  HGMMA.64x128x16.F32.BF16 R88, R156, gdesc[UR8].tnspB, R88, gsb0 ;  /* 0x41e000089c587df0 */ /* 0x000fe20008001858 */
[----:B------:R-:W-:Y:S01]  /*5d60*/  UMOV UR11, 0x40000040 ;  /* 0x40000040000b7882 */ /* 0x000fe20000000000 */
[----:B------:R-:W-:Y:S01]  /*5d70*/  UMOV UR10, UR6 ;  /* 0x00000006000a7c82 */ /* 0x000fe20008000000 */
[----:B------:R-:W-:Y:S01]  /*5d80*/  UIADD3 UR6, UR4, 0x100, URZ ;  /* 0x0000010004067890 */ /* 0x000fe2000fffe03f */
[----:B0-----:R-:W-:Y:S01]  /*5d90*/  FADD.FTZ R7, R7, R6 ;  /* 0x0000000607077221 */ /* 0x001fe20000010000 */
[----:B-1----:R-:W-:Y:S01]  /*5da0*/  FADD.FTZ R9, R8, R5 ;  /* 0x0000000508097221 */ /* 0x002fe20000010000 */
[----:B------:R-:W-:-:S03]  /*5db0*/  IMAD.MOV.U32 R5, RZ, RZ, RZ ;  /* 0x000000ffff057224 */ /* 0x000fc600078e00ff */
[----:B------:R-:W0:Y:S04]  /*5dc0*/  SHFL.BFLY PT, R8, R7, 0x1, 0x1f ;  /* 0x0c201f0007087f89 */ /* 0x000e2800000e0000 */
[----:B------:R-:W1:Y:S01]  /*5dd0*/  SHFL.BFLY PT, R10, R9, 0x1, 0x1f ;  /* 0x0c201f00090a7f89 */ /* 0x000e6200000e0000 */
[----:B0-----:R-:W-:Y:S01]  /*5de0*/  FADD.FTZ R12, R7, R8 ;  /* 0x00000008070c7221 */ /* 0x001fe20000010000 */
[----:B-1----:R-:W-:-:S04]  /*5df0*/  FADD.FTZ R10, R9, R10 ;  /* 0x0000000a090a7221 */ /* 0x002fc80000010000 */
[----:B------:R-:W-:Y:S02]  /*5e00*/  FSETP.NE.FTZ.AND P1, PT, R12, RZ, PT ;  /* 0x000000ff0c00720b */ /* 0x000fe40003f35000 */
[----:B------:R-:W-:-:S11]  /*5e10*/  FSETP.NE.FTZ.AND P2, PT, R10, RZ, PT ;  /* 0x000000ff0a00720b */ /* 0x000fd60003f55000 */
[----:B------:R-:W0:Y:S01]  /*5e20*/  @P1 MUFU.LG2 R6, R12 ;  /* 0x0000000c00061308 */ /* 0x000e220000000c00 */
[C---:B------:R-:W-:Y:S01]  /*5e30*/  @P1 FMUL.FTZ R7, R3.reuse, 0.69314718246459960938 ;  /* 0x3f31721803071820 */ /* 0x040fe20000410000 */
[----:B------:R-:W-:-:S06]  /*5e40*/  @P2 FMUL.FTZ R14, R3, 0.69314718246459960938 ;  /* 0x3f317218030e2820 */ /* 0x000fcc0000410000 */
        /* <DEDUP_REMOVED lines=10> */
[----:B------:R-:W-:Y:S01]  /*5ef0*/  UMOV UR10, UR6 ;  /* 0x00000006000a7c82 */ /* 0x000fe20008000000 */
[----:B------:R-:W-:Y:S01]  /*5f00*/  UMOV UR11, 0x40000040 ;  /* 0x40000040000b7882 */ /* 0x000fe20000000000 */
[----:B------:R-:W-:Y:S01]  /*5f10*/  UIADD3 UR6, UR4, 0x180, URZ ;  /* 0x0000018004067890 */ /* 0x000fe2000fffe03f */
        /* <DEDUP_REMOVED lines=17> */
[----:B------:R-:W-:Y:S02]  /*6030*/  UIADD3 UR6, UR4, 0x300, URZ ;  /* 0x0000030004067890 */ /* 0x000fe4000fffe03f */
        /* <DEDUP_REMOVED lines=17> */
.L_x_230:
[----:B------:R-:W-:Y:S01]  /*6150*/  UIADD3 UR4, UR5, 0x28860, URZ ;  /* 0x0002886005047890 */ /* 0x000fe2000fffe03f */
[-C--:B------:R-:W-:Y:S01]  /*6160*/  FMUL.FTZ R12, R89, R5.reuse ;  /* 0x00000005590c7220 */ /* 0x080fe20000410000 */
[----:B------:R-:W-:Y:S01]  /*6170*/  UIADD3 UR42, UR42, 0x1, URZ ;  /* 0x000000012a2a7890 */ /* 0x000fe2000fffe03f */
[-C--:B------:R-:W-:Y:S01]  /*6180*/  FMUL.FTZ R157, R88, R5.reuse ;  /* 0x00000005589d7220 */ /* 0x080fe20000410000 */
[----:B------:R-:W-:Y:S01]  /*6190*/  UPRMT UR4, UR7, 0x654, UR4 ;  /* 0x0000065407047896 */ /* 0x000fe20008000004 */
[-C--:B------:R-:W-:Y:S01]  /*61a0*/  FMUL.FTZ R89, R92, R5.reuse ;  /* 0x000000055c597220 */ /* 0x080fe20000410000 */
[----:B------:R-:W-:Y:S01]  /*61b0*/  UISETP.NE.AND UP0, UPT, UR42, 0x2, UPT ;  /* 0x000000022a00788c */ /* 0x000fe2000bf05270 */
[-C--:B------:R-:W-:Y:S01]  /*61c0*/  FMUL.FTZ R6, R93, R5.reuse ;  /* 0x000000055d067220 */ /* 0x080fe20000410000 */
[-C--:B------:R-:W-:Y:S01]  /*61d0*/  FMUL.FTZ R92, R96, R5.reuse ;  /* 0x00000005605c7220 */ /* 0x080fe20000410000 */
[-C--:B------:R-:W-:Y:S01]  /*61e0*/  FMUL.FTZ R87, R97, R5.reuse ;  /* 0x0000000561577220 */ /* 0x080fe20000410000 */
[-C--:B------:R-:W-:Y:S01]  /*61f0*/  FMUL.FTZ R86, R100, R5.reuse ;  /* 0x0000000564567220 */ /* 0x080fe20000410000 */
[-C--:B------:R-:W-:Y:S01]  /*6200*/  FMUL.FTZ R83, R101, R5.reuse ;  /* 0x0000000565537220 */ /* 0x080fe20000410000 */
[-C--:B------:R-:W-:Y:S01]  /*6210*/  FMUL.FTZ R82, R104, R5.reuse ;  /* 0x0000000568527220 */ /* 0x080fe20000410000 */
[----:B------:R-:W-:Y:S01]  /*6220*/  SYNCS.ARRIVE.TRANS64.RED.A1T0 RZ, [UR4], RZ ;  /* 0x000000ffffff79a7 */ /* 0x000fe20008100404 */
[----:B------:R-:W-:Y:S01]  /*6230*/  USEL UR4, URZ, 0x1, UP0 ;  /* 0x000000013f047887 */ /* 0x000fe20008000000 */
        /* <DEDUP_REMOVED lines=50> */
[----:B------:R-:W-:Y:S01]  /*6560*/  PLOP3.LUT P0, PT, PT, PT, PT, 0x8, 0x0 ;  /* 0x000000000000781c */ /* 0x000fe20003f0e170 */
[-C--:B------:R-:W-:Y:S01]  /*6570*/  FMUL.FTZ R37, R143, R11.reuse ;  /* 0x0000000b8f257220 */ /* 0x080fe20000410000 */
[-C--:B------:R-:W-:Y:S01]  /*6580*/  FMUL.FTZ R36, R146, R11.reuse ;  /* 0x0000000b92247220 */ /* 0x080fe20000410000 */
[-C--:B------:R-:W-:Y:S01]  /*6590*/  FMUL.FTZ R33, R147, R11.reuse ;  /* 0x0000000b93217220 */ /* 0x080fe20000410000 */
[-C--:B------:R-:W-:Y:S01]  /*65a0*/  FMUL.FTZ R32, R150, R11.reuse ;  /* 0x0000000b96207220 */ /* 0x080fe20000410000 */
[----:B------:R-:W-:Y:S01]  /*65b0*/  FMUL.FTZ R151, R151, R11 ;  /* 0x0000000b97977220 */ /* 0x000fe20000410000 */
[----:B------:R-:W-:-:S02]  /*65c0*/  UIADD3 UR44, UR44, 0x1, URZ ;  /* 0x000000012c2c7890 */ /* 0x000fc4000fffe03f */
[----:B------:R-:W-:Y:S02]  /*65d0*/  USEL UR42, UR42, URZ, UP0 ;  /* 0x0000003f2a2a7287 */ /* 0x000fe40008000000 */
[----:B------:R-:W-:-:S12]  /*65e0*/  ULOP3.LUT UR43, UR43, UR4, URZ, 0x3c, !UPT ;  /* 0x000000042b2b7292 */ /* 0x000fd8000f8e3c3f */
.L_x_206:
[----:B------:R-:W0:Y:S01]  /*65f0*/  S2R R5, SR_CgaCtaId ;  /* 0x0000000000057919 */ /* 0x000e220000008800 */
[----:B------:R-:W-:Y:S01]  /*6600*/  MOV R0, 0x400 ;  /* 0x0000040000007802 */ /* 0x000fe20000000f00 */
[----:B------:R-:W-:Y:S01]  /*6610*/  BSSY B0, `(.L_x_231) ;  /* 0x0000213000007945 */ /* 0x000fe20003800000 */
[----:B------:R-:W-:Y:S02]  /*6620*/  BAR.SYNC.DEFER_BLOCKING 0x5, 0x180 ;  /* 0x0146000000007b1d */ /* 0x000fe40000010000 */
[----:B0-----:R-:W-:-:S05]  /*6630*/  LEA R0, R5, R0, 0x18 ;  /* 0x0000000005007211 */ /* 0x001fca00078ec0ff */
[----:B------:R-:W0:Y:S02]  /*6640*/  LDS.128 R44, [R0+0x288d0] ;  /* 0x0288d000002c7984 */ /* 0x000e240000000c00 */
[----:B0-----:R-:W-:Y:S02]  /*6650*/  R2UR UR5, R45 ;  /* 0x000000002d0572ca */ /* 0x001fe400000e0000 */
[----:B------:R-:W-:Y:S01]  /*6660*/  R2UR UR6, R46 ;  /* 0x000000002e0672ca */ /* 0x000fe200000e0000 */
[----:B------:R-:W-:Y:S06]  /*6670*/  BAR.ARV 0x4, 0x180 ;  /* 0x0106000000007b1d */ /* 0x000fec0000002000 */
[----:B------:R-:W-:Y:S08]  /*6680*/  @P0 BRA `(.L_x_232) ;  /* 0x0000001400440947 */ /* 0x000ff00003800000 */
[----:B------:R-:W0:Y:S01]  /*6690*/  S2R R5, SR_SWINHI ;  /* 0x0000000000057919 */ /* 0x000e220000002f00 */
[----:B------:R-:W-:Y:S01]  /*66a0*/  F2FP.BF16.F32.PACK_AB R7, R7, R8 ;  /* 0x000000080707723e */ /* 0x000fe200000010ff */
[----:B------:R-:W-:Y:S01]  /*66b0*/  ULDC.64 UR8, c[0x0][0xc00] ;  /* 0x0003000000087ab9 */ /* 0x000fe20000000a00 */
[----:B------:R-:W-:Y:S01]  /*66c0*/  F2FP.BF16.F32.PACK_AB R6, R6, R89 ;  /* 0x000000590606723e */ /* 0x000fe200000010ff */
[----:B------:R-:W-:Y:S01]  /*66d0*/  UISETP.NE.U32.AND UP0, UPT, UR8, URZ, UPT ;  /* 0x0000003f0800728c */ /* 0x000fe2000bf05070 */
[----:B------:R-:W-:Y:S01]  /*66e0*/  F2FP.BF16.F32.PACK_AB R148, R35, R38 ;  /* 0x000000262394723e */ /* 0x000fe200000010ff */
[----:B------:R-:W-:Y:S01]  /*66f0*/  USHF.L.U32 UR10, UR37, 0x2, URZ ;  /* 0x00000002250a7899 */ /* 0x000fe2000800063f */
[----:B------:R-:W-:Y:S01]  /*6700*/  F2FP.BF16.F32.PACK_AB R149, R33, R36 ;  /* 0x000000242195723e */ /* 0x000fe200000010ff */
[----:B------:R-:W-:Y:S01]  /*6710*/  UISETP.NE.AND.EX UP0, UPT, UR9, URZ, UPT, UP0 ;  /* 0x0000003f0900728c */ /* 0x000fe2000bf05300 */
[----:B------:R-:W-:Y:S01]  /*6720*/  F2FP.BF16.F32.PACK_AB R150, R3, R34 ;  /* 0x000000220396723e */ /* 0x000fe200000010ff */
[----:B------:R-:W-:Y:S01]  /*6730*/  USHF.L.U64.HI UR11, UR37, 0x2, UR38 ;  /* 0x00000002250b7899 */ /* 0x000fe20008010226 */
[----:B------:R-:W-:Y:S01]  /*6740*/  F2FP.BF16.F32.PACK_AB R151, R151, R32 ;  /* 0x000000209797723e */ /* 0x000fe200000010ff */
[----:B------:R-:W-:-:S04]  /*6750*/  UIADD3 UR4, UP1, UR10, UR8, URZ ;  /* 0x000000080a047290 */ /* 0x000fc8000ff3e03f */
[----:B------:R-:W-:-:S03]  /*6760*/  UIADD3.X UR7, UR11, UR9, URZ, UP1, !UPT ;  /* 0x000000090b077290 */ /* 0x000fc60008ffe43f */
[----:B------:R-:W-:Y:S01]  /*6770*/  ULDC.64 UR8, c[0x0][0xc08] ;  /* 0x0003020000087ab9 */ /* 0x000fe20000000a00 */
[----:B------:R-:W-:Y:S02]  /*6780*/  MOV R24, R0 ;  /* 0x0000000000187202 */ /* 0x000fe40000000f00 */
[----:B0-----:R-:W-:-:S03]  /*6790*/  MOV R25, R5 ;  /* 0x0000000500197202 */ /* 0x001fc60000000f00 */
[----:B------:R-:W-:-:S03]  /*67a0*/  IMAD.WIDE R4, R155, 0x2, R24 ;  /* 0x000000029b047825 */ /* 0x000fc600078e0218 */
[C---:B------:R-:W-:Y:S02]  /*67b0*/  IADD3 R91, P5, R4.reuse, 0x40, RZ ;  /* 0x00000040045b7810 */ /* 0x040fe40007fbe0ff */
[C---:B------:R-:W-:Y:S02]  /*67c0*/  LOP3.LUT R9, R4.reuse, 0x380, RZ, 0xc0, !PT ;  /* 0x0000038004097812 */ /* 0x040fe400078ec0ff */
[C---:B------:R-:W-:Y:S01]  /*67d0*/  IADD3 R45, P6, R4.reuse, 0x20, RZ ;  /* 0x00000020042d7810 */ /* 0x040fe20007fde0ff */
[--C-:B------:R-:W-:Y:S01]  /*67e0*/  IMAD.X R29, RZ, RZ, R5.reuse, P5 ;  /* 0x000000ffff1d7224 */ /* 0x100fe200028e0605 */
[----:B------:R-:W-:Y:S02]  /*67f0*/  IADD3 R95, P4, R4, 0x60, RZ ;  /* 0x00000060045f7810 */ /* 0x000fe40007f9e0ff */
[----:B------:R-:W-:Y:S01]  /*6800*/  LOP3.LUT R26, R91, 0x380, RZ, 0xc0, !PT ;  /* 0x000003805b1a7812 */ /* 0x000fe200078ec0ff */
[--C-:B------:R-:W-:Y:S01]  /*6810*/  IMAD.X R31, RZ, RZ, R5.reuse, P6 ;  /* 0x000000ffff1f7224 */ /* 0x100fe200030e0605 */
[----:B------:R-:W-:Y:S01]  /*6820*/  SHF.R.U64 R9, R9, 0x3, RZ ;  /* 0x0000000309097819 */ /* 0x000fe200000012ff */
[----:B------:R-:W-:Y:S01]  /*6830*/  IMAD.X R27, RZ, RZ, R5, P4 ;  /* 0x000000ffff1b7224 */ /* 0x000fe200020e0605 */
[----:B------:R-:W-:-:S02]  /*6840*/  LOP3.LUT R14, R45, 0x380, RZ, 0xc0, !PT ;  /* 0x000003802d0e7812 */ /* 0x000fc400078ec0ff */
[----:B------:R-:W-:Y:S02]  /*6850*/  LOP3.LUT R44, R95, 0x380, RZ, 0xc0, !PT ;  /* 0x000003805f2c7812 */ /* 0x000fe400078ec0ff */
[C---:B------:R-:W-:Y:S02]  /*6860*/  IADD3 R97, P3, R4.reuse, 0x4000, RZ ;  /* 0x0000400004617810 */ /* 0x040fe40007f7e0ff */
[C---:B------:R-:W-:Y:S02]  /*6870*/  IADD3 R99, P2, R4.reuse, 0x4020, RZ ;  /* 0x0000402004637810 */ /* 0x040fe40007f5e0ff */
[C---:B------:R-:W-:Y:S01]  /*6880*/  IADD3 R101, P1, R4.reuse, 0x4040, RZ ;  /* 0x0000404004657810 */ /* 0x040fe20007f3e0ff */
[--C-:B------:R-:W-:Y:S01]  /*6890*/  IMAD.X R15, RZ, RZ, R5.reuse, P3 ;  /* 0x000000ffff0f7224 */ /* 0x100fe200018e0605 */
[----:B------:R-:W-:Y:S01]  /*68a0*/  IADD3 R90, P0, R4, 0x4060, RZ ;  /* 0x00004060045a7810 */ /* 0x000fe20007f1e0ff */
[--C-:B------:R-:W-:Y:S01]  /*68b0*/  IMAD.X R13, RZ, RZ, R5.reuse, P2 ;  /* 0x000000ffff0d7224 */ /* 0x100fe200010e0605 */
[----:B------:R-:W-:Y:S01]  /*68c0*/  SHF.R.U64 R26, R26, 0x3, RZ ;  /* 0x000000031a1a7819 */ /* 0x000fe200000012ff */
[--C-:B------:R-:W-:Y:S01]  /*68d0*/  IMAD.X R11, RZ, RZ, R5.reuse, P1 ;  /* 0x000000ffff0b7224 */ /* 0x100fe200008e0605 */
[----:B------:R-:W-:Y:S01]  /*68e0*/  LOP3.LUT R4, R9, R4, RZ, 0x3c, !PT ;  /* 0x0000000409047212 */ /* 0x000fe200078e3cff */
[----:B------:R-:W-:Y:S01]  /*68f0*/  IMAD.X R9, RZ, RZ, R5, P0 ;  /* 0x000000ffff097224 */ /* 0x000fe200000e0605 */
[----:B------:R-:W-:-:S02]  /*6900*/  SHF.R.U64 R14, R14, 0x3, RZ ;  /* 0x000000030e0e7819 */ /* 0x000fc400000012ff */
[----:B------:R-:W-:Y:S02]  /*6910*/  SHF.R.U64 R44, R44, 0x3, RZ ;  /* 0x000000032c2c7819 */ /* 0x000fe400000012ff */
[----:B------:R-:W-:Y:S02]  /*6920*/  LOP3.LUT R28, R26, R91, RZ, 0x3c, !PT ;  /* 0x0000005b1a1c7212 */ /* 0x000fe400078e3cff */
[----:B------:R-:W-:Y:S02]  /*6930*/  MOV R91, R4 ;  /* 0x00000004005b7202 */ /* 0x000fe40000000f00 */
[----:B------:R-:W-:Y:S02]  /*6940*/  F2FP.BF16.F32.PACK_AB R5, R10, R93 ;  /* 0x0000005d0a05723e */ /* 0x000fe400000010ff */
[----:B------:R-:W-:Y:S02]  /*6950*/  LOP3.LUT R30, R14, R45, RZ, 0x3c, !PT ;  /* 0x0000002d0e1e7212 */ /* 0x000fe400078e3cff */
[----:B------:R-:W-:-:S02]  /*6960*/  LOP3.LUT R26, R44, R95, RZ, 0x3c, !PT ;  /* 0x0000005f2c1a7212 */ /* 0x000fc400078e3cff */
[----:B------:R-:W-:Y:S02]  /*6970*/  LOP3.LUT R10, R99, 0x380, RZ, 0xc0, !PT ;  /* 0x00000380630a7812 */ /* 0x000fe400078ec0ff */
[----:B------:R-:W-:Y:S02]  /*6980*/  LOP3.LUT R44, R101, 0x380, RZ, 0xc0, !PT ;  /* 0x00000380652c7812 */ /* 0x000fe400078ec0ff */
[----:B------:R-:W-:Y:S02]  /*6990*/  LOP3.LUT R45, R90, 0x380, RZ, 0xc0, !PT ;  /* 0x000003805a2d7812 */ /* 0x000fe400078ec0ff */
[----:B------:R-:W-:Y:S02]  /*69a0*/  LOP3.LUT R46, R97, 0x380, RZ, 0xc0, !PT ;  /* 0x00000380612e7812 */ /* 0x000fe400078ec0ff */
[----:B------:R-:W-:Y:S02]  /*69b0*/  SHF.R.U64 R10, R10, 0x3, RZ ;  /* 0x000000030a0a7819 */ /* 0x000fe400000012ff */
[----:B------:R-:W-:-:S02]  /*69c0*/  SHF.R.U64 R44, R44, 0x3, RZ ;  /* 0x000000032c2c7819 */ /* 0x000fc400000012ff */
[----:B------:R-:W-:Y:S02]  /*69d0*/  SHF.R.U64 R45, R45, 0x3, RZ ;  /* 0x000000032d2d7819 */ /* 0x000fe400000012ff */
[----:B------:R-:W-:Y:S02]  /*69e0*/  SHF.R.U64 R46, R46, 0x3, RZ ;  /* 0x000000032e2e7819 */ /* 0x000fe400000012ff */
[----:B------:R-:W-:Y:S01]  /*69f0*/  F2FP.BF16.F32.PACK_AB R4, R12, R157 ;  /* 0x0000009d0c04723e */ /* 0x000fe200000010ff */
[----:B------:R-:W-:Y:S01]  /*6a00*/  BAR.SYNC.DEFER_BLOCKING 0x1, 0x100 ;  /* 0x0044000000007b1d */ /* 0x000fe20000010000 */
[----:B------:R-:W-:Y:S02]  /*6a10*/  LOP3.LUT R12, R10, R99, RZ, 0x3c, !PT ;  /* 0x000000630a0c7212 */ /* 0x000fe400078e3cff */
[----:B------:R-:W-:Y:S02]  /*6a20*/  LOP3.LUT R10, R44, R101, RZ, 0x3c, !PT ;  /* 0x000000652c0a7212 */ /* 0x000fe400078e3cff */
[----:B------:R-:W-:-:S02]  /*6a30*/  LOP3.LUT R8, R45, R90, RZ, 0x3c, !PT ;  /* 0x0000005a2d087212 */ /* 0x000fc400078e3cff */
[----:B------:R-:W-:Y:S02]  /*6a40*/  LOP3.LUT R14, R46, R97, RZ, 0x3c, !PT ;  /* 0x000000612e0e7212 */ /* 0x000fe400078e3cff */
[----:B------:R-:W-:Y:S02]  /*6a50*/  MOV R46, R26 ;  /* 0x0000001a002e7202 */ /* 0x000fe40000000f00 */
[----:B------:R-:W-:Y:S02]  /*6a60*/  MOV R27, R10 ;  /* 0x0000000a001b7202 */ /* 0x000fe40000000f00 */
[----:B------:R-:W-:Y:S02]  /*6a70*/  MOV R26, R8 ;  /* 0x00000008001a7202 */ /* 0x000fe40000000f00 */
[----:B------:R-:W-:Y:S02]  /*6a80*/  MOV R90, R30 ;  /* 0x0000001e005a7202 */ /* 0x000fe40000000f00 */
[----:B------:R-:W-:-:S02]  /*6a90*/  F2FP.BF16.F32.PACK_AB R8, R87, R92 ;  /* 0x0000005c5708723e */ /* 0x000fc400000010ff */
[----:B------:R-:W-:Y:S02]  /*6aa0*/  F2FP.BF16.F32.PACK_AB R9, R85, R88 ;  /* 0x000000585509723e */ /* 0x000fe400000010ff */
[----:B------:R-:W-:Y:S02]  /*6ab0*/  F2FP.BF16.F32.PACK_AB R10, R83, R86 ;  /* 0x00000056530a723e */ /* 0x000fe400000010ff */
[----:B------:R-:W-:Y:S01]  /*6ac0*/  F2FP.BF16.F32.PACK_AB R11, R81, R84 ;  /* 0x00000054510b723e */ /* 0x000fe200000010ff */
[----:B------:R0:W-:Y:S01]  /*6ad0*/  STSM.16.M88.4 [R91], R4 ;  /* 0x000000045b007844 */ /* 0x0001e20000000200 */
[----:B------:R-:W-:Y:S02]  /*6ae0*/  MOV R89, R28 ;  /* 0x0000001c00597202 */ /* 0x000fe40000000f00 */
[----:B------:R-:W-:Y:S01]  /*6af0*/  MOV R45, R14 ;  /* 0x0000000e002d7202 */ /* 0x000fe20000000f00 */
[----:B------:R1:W-:Y:S01]  /*6b00*/  STSM.16.M88.4 [R90], R8 ;  /* 0x000000085a007844 */ /* 0x0003e20000000200 */
[----:B------:R-:W-:-:S02]  /*6b10*/  MOV R44, R12 ;  /* 0x0000000c002c7202 */ /* 0x000fc40000000f00 */
[----:B------:R-:W-:Y:S02]  /*6b20*/  F2FP.BF16.F32.PACK_AB R12, R71, R74 ;  /* 0x0000004a470c723e */ /* 0x000fe400000010ff */
[----:B------:R-:W-:Y:S02]  /*6b30*/  F2FP.BF16.F32.PACK_AB R13, R69, R72 ;  /* 0x00000048450d723e */ /* 0x000fe400000010ff */
[----:B------:R-:W-:Y:S02]  /*6b40*/  F2FP.BF16.F32.PACK_AB R14, R67, R70 ;  /* 0x00000046430e723e */ /* 0x000fe400000010ff */
[----:B------:R-:W-:Y:S02]  /*6b50*/  F2FP.BF16.F32.PACK_AB R15, R65, R68 ;  /* 0x00000044410f723e */ /* 0x000fe400000010ff */
[----:B------:R-:W-:Y:S02]  /*6b60*/  F2FP.BF16.F32.PACK_AB R28, R63, R66 ;  /* 0x000000423f1c723e */ /* 0x000fe400000010ff */
[----:B0-----:R-:W-:-:S02]  /*6b70*/  F2FP.BF16.F32.PACK_AB R4, R79, R82 ;  /* 0x000000524f04723e */ /* 0x001fc400000010ff */
[----:B------:R-:W-:Y:S02]  /*6b80*/  F2FP.BF16.F32.PACK_AB R5, R77, R80 ;  /* 0x000000504d05723e */ /* 0x000fe400000010ff */
[----:B------:R-:W-:Y:S02]  /*6b90*/  F2FP.BF16.F32.PACK_AB R6, R75, R78 ;  /* 0x0000004e4b06723e */ /* 0x000fe400000010ff */
[----:B------:R-:W-:Y:S02]  /*6ba0*/  F2FP.BF16.F32.PACK_AB R7, R73, R76 ;  /* 0x0000004c4907723e */ /* 0x000fe400000010ff */
[----:B------:R-:W-:Y:S02]  /*6bb0*/  F2FP.BF16.F32.PACK_AB R29, R61, R64 ;  /* 0x000000403d1d723e */ /* 0x000fe400000010ff */
[----:B------:R-:W-:Y:S01]  /*6bc0*/  F2FP.BF16.F32.PACK_AB R30, R59, R62 ;  /* 0x0000003e3b1e723e */ /* 0x000fe200000010ff */
[----:B------:R0:W-:Y:S01]  /*6bd0*/  STSM.16.M88.4 [R89], R4 ;  /* 0x0000000459007844 */ /* 0x0001e20000000200 */
[----:B------:R-:W-:-:S02]  /*6be0*/  F2FP.BF16.F32.PACK_AB R31, R57, R60 ;  /* 0x0000003c391f723e */ /* 0x000fc400000010ff */
[----:B------:R-:W-:Y:S01]  /*6bf0*/  F2FP.BF16.F32.PACK_AB R60, R55, R58 ;  /* 0x0000003a373c723e */ /* 0x000fe200000010ff */
[----:B------:R2:W-:Y:S01]  /*6c00*/  STSM.16.M88.4 [R46], R12 ;  /* 0x0000000c2e007844 */ /* 0x0005e20000000200 */
[----:B------:R-:W-:Y:S02]  /*6c10*/  F2FP.BF16.F32.PACK_AB R61, R53, R56 ;  /* 0x00000038353d723e */ /* 0x000fe400000010ff */
[----:B------:R-:W-:Y:S01]  /*6c20*/  F2FP.BF16.F32.PACK_AB R62, R51, R54 ;  /* 0x00000036333e723e */ /* 0x000fe200000010ff */
[----:B------:R-:W-:Y:S01]  /*6c30*/  STSM.16.M88.4 [R45], R28 ;  /* 0x0000001c2d007844 */ /* 0x000fe20000000200 */
[----:B------:R-:W-:Y:S02]  /*6c40*/  F2FP.BF16.F32.PACK_AB R63, R49, R52 ;  /* 0x00000034313f723e */ /* 0x000fe400000010ff */
[----:B-1----:R-:W-:Y:S02]  /*6c50*/  F2FP.BF16.F32.PACK_AB R8, R43, R50 ;  /* 0x000000322b08723e */ /* 0x002fe400000010ff */
[----:B------:R-:W-:Y:S01]  /*6c60*/  F2FP.BF16.F32.PACK_AB R9, R41, R48 ;  /* 0x000000302909723e */ /* 0x000fe200000010ff */
[----:B------:R-:W-:Y:S01]  /*6c70*/  STSM.16.M88.4 [R44], R60 ;  /* 0x0000003c2c007844 */ /* 0x000fe20000000200 */
[----:B------:R-:W-:Y:S01]  /*6c80*/  F2FP.BF16.F32.PACK_AB R10, R39, R42 ;  /* 0x0000002a270a723e */ /* 0x000fe200000010ff */
[----:B0-----:R-:W-:Y:S01]  /*6c90*/  IMAD.U32 R4, RZ, RZ, UR4 ;  /* 0x00000004ff047e24 */ /* 0x001fe2000f8e00ff */
[----:B------:R-:W-:-:S02]  /*6ca0*/  F2FP.BF16.F32.PACK_AB R11, R37, R40 ;  /* 0x00000028250b723e */ /* 0x000fc400000010ff */
[----:B------:R-:W-:Y:S01]  /*6cb0*/  PLOP3.LUT P0, PT, PT, PT, UP0, 0x80, 0x0 ;  /* 0x000000000000781c */ /* 0x000fe20003f0f008 */
[----:B------:R-:W-:Y:S01]  /*6cc0*/  UISETP.NE.U32.AND UP1, UPT, UR8, URZ, UPT ;  /* 0x0000003f0800728c */ /* 0x000fe2000bf25070 */
[----:B------:R-:W-:Y:S01]  /*6cd0*/  MOV R5, UR7 ;  /* 0x0000000700057c02 */ /* 0x000fe20008000f00 */
[----:B------:R0:W-:Y:S01]  /*6ce0*/  STSM.16.M88.4 [R27], R8 ;  /* 0x000000081b007844 */ /* 0x0001e20000000200 */
[----:B--2---:R-:W1:Y:S03]  /*6cf0*/  LDC R46, c[0x0][0xbe8] ;  /* 0x0002fa00ff2e7b82 */ /* 0x004e660000000800 */
[----:B------:R2:W-:Y:S05]  /*6d00*/  STSM.16.M88.4 [R26], R148 ;  /* 0x000000941a007844 */ /* 0x0005ea0000000200 */
[----:B------:R-:W-:Y:S06]  /*6d10*/  BAR.SYNC.DEFER_BLOCKING 0x1, 0x100 ;  /* 0x0044000000007b1d */ /* 0x000fec0000010000 */
[----:B------:R-:W3:Y:S01]  /*6d20*/  @P0 LDG.E R3, desc[UR50][R4.64] ;  /* 0x0000003204030981 */ /* 0x000ee2000c1e1900 */
[----:B------:R-:W-:Y:S01]  /*6d30*/  UISETP.NE.AND.EX UP1, UPT, UR9, URZ, UPT, UP1 ;  /* 0x0000003f0900728c */ /* 0x000fe2000bf25310 */
[----:B-1----:R-:W-:Y:S01]  /*6d40*/  ISETP.NE.AND P1, PT, R46, 0x1, PT ;  /* 0x000000012e00780c */ /* 0x002fe20003f25270 */
[----:B------:R-:W-:Y:S01]  /*6d50*/  ULDC UR7, c[0x0][0xa88] ;  /* 0x0002a20000077ab9 */ /* 0x000fe20000000800 */
[----:B------:R-:W-:Y:S01]  /*6d60*/  UMOV UR4, URZ ;  /* 0x0000003f00047c82 */ /* 0x000fe20008000000 */
[----:B0-----:R-:W-:-:S02]  /*6d70*/  IMAD.U32 R9, RZ, RZ, UR39 ;  /* 0x00000027ff097e24 */ /* 0x001fc4000f8e00ff */
[----:B------:R-:W-:-:S05]  /*6d80*/  PLOP3.LUT P2, PT, PT, PT, UP1, 0x80, 0x0 ;  /* 0x000000000000781c */ /* 0x000fca0003f4f018 */
[----:B------:R-:W-:-:S03]  /*6d90*/  @UP1 UIADD3 UR8, UP2, UR10, UR8, URZ ;  /* 0x000000080a081290 */ /* 0x000fc6000ff5e03f */
[----:B------:R-:W0:Y:S01]  /*6da0*/  @P1 LDC R6, c[0x0][0xbec] ;  /* 0x0002fb00ff061b82 */ /* 0x000e220000000800 */
[----:B------:R-:W-:Y:S02]  /*6db0*/  @UP1 UIADD3.X UR9, UR11, UR9, URZ, UP2, !UPT ;  /* 0x000000090b091290 */ /* 0x000fe400097fe43f */
[----:B------:R-:W-:-:S04]  /*6dc0*/  IMAD.U32 R10, RZ, RZ, UR8 ;  /* 0x00000008ff0a7e24 */ /* 0x000fc8000f8e00ff */
[----:B------:R-:W-:Y:S01]  /*6dd0*/  IMAD.U32 R11, RZ, RZ, UR9 ;  /* 0x00000009ff0b7e24 */ /* 0x000fe2000f8e00ff */
[----:B------:R-:W1:Y:S01]  /*6de0*/  @P1 LDC R12, c[0x0][0xbf0] ;  /* 0x0002fc00ff0c1b82 */ /* 0x000e620000000800 */
[----:B---3--:R-:W-:Y:S01]  /*6df0*/  @P0 R2UR UR4, R3 ;  /* 0x00000000030402ca */ /* 0x008fe200000e0000 */
[----:B------:R-:W-:-:S06]  /*6e00*/  IMAD.U32 R3, RZ, RZ, UR7 ;  /* 0x00000007ff037e24 */ /* 0x000fcc000f8e00ff */
[----:B------:R2:W5:Y:S01]  /*6e10*/  @P2 LDG.E R3, desc[UR50][R10.64] ;  /* 0x000000320a032981 */ /* 0x000562000c1e1900 */
[----:B01----:R-:W-:Y:S07]  /*6e20*/  @P2 BRA `(.L_x_233) ;  /* 0x0000000000102947 */ /* 0x003fee0003800000 */
[----:B------:R-:W-:Y:S05]  /*6e30*/  @!P0 BRA `(.L_x_233) ;  /* 0x00000000000c8947 */ /* 0x000fea0003800000 */
[----:B------:R-:W3:Y:S04]  /*6e40*/  LDG.E R8, desc[UR50][R4.64] ;  /* 0x0000003204087981 */ /* 0x000ee8000c1e1900 */
[----:B-----5:R-:W3:Y:S02]  /*6e50*/  LDG.E R3, desc[UR50][R4.64+0x4] ;  /* 0x0000043204037981 */ /* 0x020ee4000c1e1900 */
[----:B---3--:R-:W-:-:S07]  /*6e60*/  IMAD.IADD R3, R3, 0x1, -R8 ;  /* 0x0000000103037824 */ /* 0x008fce00078e0a08 */
.L_x_233:
[----:B------:R-:W-:Y:S01]  /*6e70*/  USHF.R.S32.HI UR14, URZ, 0x1f, UR40 ;  /* 0x0000001f3f0e7899 */ /* 0x000fe20008011428 */
[----:B------:R-:W-:Y:S01]  /*6e80*/  IMAD R9, R9, 0x80, R16 ;  /* 0x0000008009097824 */ /* 0x000fe200078e0210 */
[----:B------:R-:W-:Y:S01]  /*6e90*/  ULDC.64 UR12, c[0x0][0xb90] ;  /* 0x0002e400000c7ab9 */ /* 0x000fe20000000a00 */
[----:B------:R-:W-:Y:S01]  /*6ea0*/  USHF.R.S32.HI UR11, URZ, 0x1f, UR4 ;  /* 0x0000001f3f0b7899 */ /* 0x000fe20008011404 */
[----:B-----5:R-:W-:Y:S01]  /*6eb0*/  IMAD R50, R3, R46, RZ ;  /* 0x0000002e03327224 */ /* 0x020fe200078e02ff */
[----:B------:R-:W-:Y:S01]  /*6ec0*/  UIMAD UR7, UR14, UR12, URZ ;  /* 0x0000000c0e0772a4 */ /* 0x000fe2000f8e023f */
[----:B------:R-:W-:Y:S01]  /*6ed0*/  @P1 IMAD.HI.U32 R5, R9, R6, RZ ;  /* 0x0000000609051227 */ /* 0x000fe200078e00ff */
[----:B------:R-:W-:Y:S01]  /*6ee0*/  UMOV UR10, UR4 ;  /* 0x00000004000a7c82 */ /* 0x000fe20008000000 */
[----:B------:R-:W-:Y:S02]  /*6ef0*/  USEL UR38, UR38, URZ, !UP0 ;  /* 0x0000003f26267287 */ /* 0x000fe4000c000000 */
[----:B------:R-:W-:Y:S01]  /*6f00*/  UIMAD.WIDE.U32 UR8, UR40, UR12, UR10 ;  /* 0x0000000c280872a5 */ /* 0x000fe2000f8e000a */
[----:B------:R-:W-:Y:S01]  /*6f10*/  IMAD.MOV.U32 R4, RZ, RZ, R9 ;  /* 0x000000ffff047224 */ /* 0x000fe200078e0009 */
[----:B------:R-:W-:Y:S01]  /*6f20*/  UIMAD UR7, UR40, UR13, UR7 ;  /* 0x0000000d280772a4 */ /* 0x000fe2000f8e0207 */
[----:B------:R-:W-:Y:S01]  /*6f30*/  @P1 SHF.R.U32.HI R4, RZ, R12, R5 ;  /* 0x0000000cff041219 */ /* 0x000fe20000011605 */
[----:B------:R-:W-:Y:S01]  /*6f40*/  USEL UR37, UR37, URZ, !UP0 ;  /* 0x0000003f25257287 */ /* 0x000fe2000c000000 */
[----:B------:R-:W-:Y:S01]  /*6f50*/  IMAD R5, R17, 0x40, R22 ;  /* 0x0000004011057824 */ /* 0x000fe200078e0216 */
[----:B------:R-:W-:Y:S01]  /*6f60*/  ULDC.64 UR12, c[0x0][0xb98] ;  /* 0x0002e600000c7ab9 */ /* 0x000fe20000000a00 */
[----:B------:R-:W-:Y:S01]  /*6f70*/  UIADD3 UR9, UR9, UR7, URZ ;  /* 0x0000000709097290 */ /* 0x000fe2000fffe03f */
[----:B------:R-:W-:Y:S01]  /*6f80*/  IADD3 R7, -R4, RZ, RZ ;  /* 0x000000ff04077210 */ /* 0x000fe20007ffe1ff */
[----:B------:R-:W-:Y:S01]  /*6f90*/  UIMAD UR7, UR38, UR12, URZ ;  /* 0x0000000c260772a4 */ /* 0x000fe2000f8e023f */
[----:B------:R-:W-:Y:S01]  /*6fa0*/  IMAD.WIDE R24, R5, 0x2, R24 ;  /* 0x0000000205187825 */ /* 0x000fe200078e0218 */
[----:B------:R-:W-:Y:S01]  /*6fb0*/  UIMAD.WIDE.U32 UR8, UR37, UR12, UR8 ;  /* 0x0000000c250872a5 */ /* 0x000fe2000f8e0008 */
[----:B------:R-:W-:Y:S01]  /*6fc0*/  SHF.R.S32.HI R5, RZ, 0x1f, R4 ;  /* 0x0000001fff057819 */ /* 0x000fe20000011404 */
[----:B------:R-:W-:Y:S01]  /*6fd0*/  UIMAD UR7, UR37, UR13, UR7 ;  /* 0x0000000d250772a4 */ /* 0x000fe2000f8e0207 */
[----:B------:R-:W-:Y:S01]  /*6fe0*/  IMAD R7, R46, R7, R9 ;  /* 0x000000072e077224 */ /* 0x000fe200078e0209 */
[----:B--2---:R-:W-:Y:S01]  /*6ff0*/  IADD3 R11, P3, R24, 0x2000, RZ ;  /* 0x00002000180b7810 */ /* 0x004fe20007f7e0ff */
[----:B------:R-:W-:Y:S01]  /*7000*/  ULDC.64 UR12, c[0x0][0xaa0] ;  /* 0x0002a800000c7ab9 */ /* 0x000fe20000000a00 */
[----:B------:R-:W-:-:S02]  /*7010*/  IADD3 R4, P2, R4, UR8, RZ ;  /* 0x0000000804047c10 */ /* 0x000fc4000ff5e0ff */
[----:B------:R-:W-:Y:S01]  /*7020*/  IMAD.U32 R6, RZ, RZ, UR7 ;  /* 0x00000007ff067e24 */ /* 0x000fe2000f8e00ff */
[----:B------:R-:W-:Y:S02]  /*7030*/  LOP3.LUT R8, R11, 0x380, RZ, 0xc0, !PT ;  /* 0x000003800b087812 */ /* 0x000fe400078ec0ff */
[----:B------:R-:W-:Y:S02]  /*7040*/  IADD3 R13, P0, R24, 0x1000, RZ ;  /* 0x00001000180d7810 */ /* 0x000fe40007f1e0ff */
[----:B------:R-:W-:Y:S01]  /*7050*/  IADD3.X R5, R5, UR9, R6, P2, !PT ;  /* 0x0000000905057c10 */ /* 0x000fe200097fe406 */
[----:B------:R-:W-:Y:S01]  /*7060*/  ULDC.64 UR8, c[0x0][0xb88] ;  /* 0x0002e20000087ab9 */ /* 0x000fe20000000a00 */
[----:B------:R-:W-:Y:S02]  /*7070*/  SHF.R.S32.HI R6, RZ, 0x1f, R7 ;  /* 0x0000001fff067819 */ /* 0x000fe40000011407 */
[----:B------:R-:W-:Y:S01]  /*7080*/  SHF.R.U64 R8, R8, 0x3, RZ ;  /* 0x0000000308087819 */ /* 0x000fe200000012ff */
[----:B------:R-:W-:Y:S01]  /*7090*/  IMAD.WIDE.U32 R4, R7, UR8, R4 ;  /* 0x0000000807047c25 */ /* 0x000fe2000f8e0004 */
[----:B------:R-:W-:-:S02]  /*70a0*/  LOP3.LUT R12, R13, 0x380, RZ, 0xc0, !PT ;  /* 0x000003800d0c7812 */ /* 0x000fc400078ec0ff */
[----:B------:R-:W-:Y:S01]  /*70b0*/  LOP3.LUT R8, R8, R11, RZ, 0x3c, !PT ;  /* 0x0000000b08087212 */ /* 0x000fe200078e3cff */
[----:B------:R-:W-:Y:S01]  /*70c0*/  IMAD R10, R6, UR8, RZ ;  /* 0x00000008060a7c24 */ /* 0x000fe2000f8e02ff */
[----:B------:R-:W-:Y:S02]  /*70d0*/  SHF.R.U64 R12, R12, 0x3, RZ ;  /* 0x000000030c0c7819 */ /* 0x000fe400000012ff */
[----:B------:R-:W-:Y:S01]  /*70e0*/  IADD3 R9, P2, R24, 0x3000, RZ ;  /* 0x0000300018097810 */ /* 0x000fe20007f5e0ff */
[----:B------:R-:W-:Y:S01]  /*70f0*/  IMAD R11, R7, UR9, R10 ;  /* 0x00000009070b7c24 */ /* 0x000fe2000f8e020a */
[----:B------:R-:W-:Y:S01]  /*7100*/  ULDC.64 UR8, c[0x0][0xb50] ;  /* 0x0002d40000087ab9 */ /* 0x000fe20000000a00 */
[----:B------:R-:W-:Y:S01]  /*7110*/  LOP3.LUT R12, R12, R13, RZ, 0x3c, !PT ;  /* 0x0000000d0c0c7212 */ /* 0x000fe200078e3cff */
[----:B------:R-:W-:Y:S01]  /*7120*/  IMAD.X R13, RZ, RZ, R25, P0 ;  /* 0x000000ffff0d7224 */ /* 0x000fe200000e0619 */
[----:B------:R-:W-:Y:S01]  /*7130*/  LOP3.LUT P0, RZ, R154, 0x3, RZ, 0xc0, !PT ;  /* 0x000000039aff7812 */ /* 0x000fe2000780c0ff */
[----:B------:R-:W-:Y:S01]  /*7140*/  IMAD.IADD R5, R5, 0x1, R11 ;  /* 0x0000000105057824 */ /* 0x000fe200078e020b */
[----:B------:R-:W-:Y:S01]  /*7150*/  LEA R11, P4, R4, UR8, 0x2 ;  /* 0x00000008040b7c11 */ /* 0x000fe2000f8810ff */
[----:B------:R-:W-:Y:S01]  /*7160*/  IMAD.X R7, RZ, RZ, R25, P2 ;  /* 0x000000ffff077224 */ /* 0x000fe200010e0619 */
[----:B------:R-:W-:-:S02]  /*7170*/  LOP3.LUT R6, R9, 0x380, RZ, 0xc0, !PT ;  /* 0x0000038009067812 */ /* 0x000fc400078ec0ff */
[----:B------:R-:W-:Y:S01]  /*7180*/  LEA.HI.X R14, R4, UR9, R5, 0x2, P4 ;  /* 0x00000009040e7c11 */ /* 0x000fe2000a0f1405 */
[----:B------:R-:W-:Y:S01]  /*7190*/  SHFL.IDX PT, R44, R11, RZ, 0x1c1f ;  /* 0x001c1fff0b2c7589 */ /* 0x000fe200000e0000 */
[----:B------:R-:W-:Y:S01]  /*71a0*/  IMAD.U32 R4, RZ, RZ, UR39 ;  /* 0x00000027ff047e24 */ /* 0x000fe2000f8e00ff */
[----:B------:R-:W-:Y:S02]  /*71b0*/  SHF.R.U64 R6, R6, 0x3, RZ ;  /* 0x0000000306067819 */ /* 0x000fe400000012ff */
[----:B------:R-:W0:Y:S01]  /*71c0*/  SHFL.IDX PT, R45, R14, RZ, 0x1c1f ;  /* 0x001c1fff0e2d7589 */ /* 0x000e2200000e0000 */
[----:B------:R-:W-:Y:S01]  /*71d0*/  IMAD R15, R4, 0x80, R19 ;  /* 0x00000080040f7824 */ /* 0x000fe200078e0213 */
[----:B------:R-:W-:Y:S01]  /*71e0*/  LOP3.LUT R6, R6, R9, RZ, 0x3c, !PT ;  /* 0x0000000906067212 */ /* 0x000fe200078e3cff */
[----:B------:R-:W-:Y:S01]  /*71f0*/  IMAD.X R9, RZ, RZ, R25, P3 ;  /* 0x000000ffff097224 */ /* 0x000fe200018e0619 */
[----:B------:R-:W-:Y:S01]  /*7200*/  SHFL.IDX PT, R48, R11, 0x1, 0x1c1f ;  /* 0x003c1f000b307f89 */ /* 0x000fe200000e0000 */
[C---:B------:R-:W-:Y:S01]  /*7210*/  VIADD R4, R15.reuse, 0x8 ;  /* 0x000000080f047836 */ /* 0x040fe20000000000 */
[----:B------:R-:W-:-:S02]  /*7220*/  ISETP.GE.OR P2, PT, R15, R50, P0 ;  /* 0x000000320f00720c */ /* 0x000fc40000746670 */
[----:B------:R-:W1:Y:S01]  /*7230*/  SHFL.IDX PT, R49, R14, 0x1, 0x1c1f ;  /* 0x003c1f000e317f89 */ /* 0x000e6200000e0000 */
[----:B------:R-:W-:Y:S02]  /*7240*/  IADD3 R10, P3, R24, 0x7000, RZ ;  /* 0x00007000180a7810 */ /* 0x000fe40007f7e0ff */
[----:B------:R-:W-:Y:S01]  /*7250*/  ISETP.GE.OR P0, PT, R4, R50, P0 ;  /* 0x000000320400720c */ /* 0x000fe20000706670 */
[----:B------:R-:W-:Y:S01]  /*7260*/  UIMAD UR7, UR11, UR12, URZ ;  /* 0x0000000c0b0772a4 */ /* 0x000fe2000f8e023f */
[----:B------:R-:W-:Y:S01]  /*7270*/  LOP3.LUT R3, R10, 0x380, RZ, 0xc0, !PT ;  /* 0x000003800a037812 */ /* 0x000fe200078ec0ff */
[----:B------:R-:W-:Y:S01]  /*7280*/  UIMAD.WIDE.U32 UR8, UR4, UR12, URZ ;  /* 0x0000000c040872a5 */ /* 0x000fe2000f8e003f */
[C---:B------:R-:W-:Y:S02]  /*7290*/  IADD3 R41, P6, R24.reuse, 0x4000, RZ ;  /* 0x0000400018297810 */ /* 0x040fe40007fde0ff */
[C---:B------:R-:W-:Y:S02]  /*72a0*/  IADD3 R37, P5, R24.reuse, 0x5000, RZ ;  /* 0x0000500018257810 */ /* 0x040fe40007fbe0ff */
[----:B------:R-:W-:-:S02]  /*72b0*/  IADD3 R33, P4, R24, 0x6000, RZ ;  /* 0x0000600018217810 */ /* 0x000fc40007f9e0ff */
[----:B------:R-:W-:Y:S01]  /*72c0*/  LOP3.LUT R5, R24, 0x380, RZ, 0xc0, !PT ;  /* 0x0000038018057812 */ /* 0x000fe200078ec0ff */
[----:B0-----:R0:W-:Y:S01]  /*72d0*/  @!P2 ST.E desc[UR50][R44.64], R20 ;  /* 0x000000142c00a985 */ /* 0x0011e2000c101932 */
[----:B------:R-:W-:Y:S01]  /*72e0*/  SHF.R.U64 R3, R3, 0x3, RZ ;  /* 0x0000000303037819 */ /* 0x000fe200000012ff */
[----:B------:R-:W-:Y:S01]  /*72f0*/  UIMAD UR7, UR4, UR13, UR7 ;  /* 0x0000000d040772a4 */ /* 0x000fe2000f8e0207 */
[----:B------:R-:W-:Y:S01]  /*7300*/  LOP3.LUT R40, R41, 0x380, RZ, 0xc0, !PT ;  /* 0x0000038029287812 */ /* 0x000fe200078ec0ff */
[----:B------:R-:W-:Y:S01]  /*7310*/  ULDC.64 UR10, c[0x0][0xae8] ;  /* 0x0002ba00000a7ab9 */ /* 0x000fe20000000a00 */
[----:B------:R-:W-:Y:S01]  /*7320*/  LOP3.LUT R28, R3, R10, RZ, 0x3c, !PT ;  /* 0x0000000a031c7212 */ /* 0x000fe200078e3cff */
[----:B------:R-:W-:Y:S01]  /*7330*/  IMAD.X R29, RZ, RZ, R25, P3 ;  /* 0x000000ffff1d7224 */ /* 0x000fe200018e0619 */
[----:B------:R-:W-:Y:S01]  /*7340*/  LOP3.LUT R36, R37, 0x380, RZ, 0xc0, !PT ;  /* 0x0000038025247812 */ /* 0x000fe200078ec0ff */
[----:B-1----:R1:W-:Y:S01]  /*7350*/  @!P0 ST.E desc[UR50][R48.64], R21 ;  /* 0x0000001530008985 */ /* 0x0023e2000c101932 */
[----:B------:R-:W-:-:S02]  /*7360*/  LOP3.LUT R32, R33, 0x380, RZ, 0xc0, !PT ;  /* 0x0000038021207812 */ /* 0x000fc400078ec0ff */
[----:B------:R-:W-:Y:S01]  /*7370*/  SHF.R.U64 R5, R5, 0x3, RZ ;  /* 0x0000000305057819 */ /* 0x000fe200000012ff */
[----:B0-----:R-:W0:Y:S01]  /*7380*/  @P1 LDC R45, c[0x0][0xbec] ;  /* 0x0002fb00ff2d1b82 */ /* 0x001e220000000800 */
[----:B------:R-:W-:Y:S01]  /*7390*/  UIADD3 UR9, UR9, UR7, URZ ;  /* 0x0000000709097290 */ /* 0x000fe2000fffe03f */
[----:B------:R-:W-:Y:S01]  /*73a0*/  IMAD R3, R152, 0x20, R17 ;  /* 0x0000002098037824 */ /* 0x000fe200078e0211 */
[----:B------:R-:W-:Y:S01]  /*73b0*/  UIMAD UR4, UR14, UR10, URZ ;  /* 0x0000000a0e0472a4 */ /* 0x000fe2000f8e023f */
[----:B------:R-:W-:Y:S02]  /*73c0*/  SHF.R.U64 R40, R40, 0x3, RZ ;  /* 0x0000000328287819 */ /* 0x000fe400000012ff */
[----:B------:R-:W-:Y:S02]  /*73d0*/  SHF.R.U64 R36, R36, 0x3, RZ ;  /* 0x0000000324247819 */ /* 0x000fe400000012ff */
[----:B-1----:R-:W1:Y:S01]  /*73e0*/  @P1 LDC R21, c[0x0][0xbf0] ;  /* 0x0002fc00ff151b82 */ /* 0x002e620000000800 */
[----:B------:R-:W-:Y:S01]  /*73f0*/  IMAD.U32 R48, RZ, RZ, UR39 ;  /* 0x00000027ff307e24 */ /* 0x000fe2000f8e00ff */
[----:B------:R-:W-:Y:S01]  /*7400*/  UIMAD UR4, UR40, UR11, UR4 ;  /* 0x0000000b280472a4 */ /* 0x000fe2000f8e0204 */
[----:B------:R-:W-:Y:S01]  /*7410*/  SHF.R.U64 R32, R32, 0x3, RZ ;  /* 0x0000000320207819 */ /* 0x000fe200000012ff */
[----:B------:R-:W-:Y:S01]  /*7420*/  UIMAD.WIDE.U32 UR8, UR40, UR10, UR8 ;  /* 0x0000000a280872a5 */ /* 0x000fe2000f8e0008 */
[----:B------:R-:W-:Y:S01]  /*7430*/  IMAD R48, R48, 0x80, R3 ;  /* 0x0000008030307824 */ /* 0x000fe200078e0203 */
[----:B------:R-:W-:Y:S01]  /*7440*/  LOP3.LUT R40, R40, R41, RZ, 0x3c, !PT ;  /* 0x0000002928287212 */ /* 0x000fe200078e3cff */
[----:B------:R-:W-:Y:S01]  /*7450*/  ULDC.64 UR10, c[0x0][0xaf0] ;  /* 0x0002bc00000a7ab9 */ /* 0x000fe20000000a00 */
[----:B------:R-:W-:Y:S01]  /*7460*/  UIADD3 UR9, UR9, UR4, URZ ;  /* 0x0000000409097290 */ /* 0x000fe2000fffe03f */
[----:B------:R-:W-:Y:S01]  /*7470*/  IMAD.MOV.U32 R3, RZ, RZ, R48 ;  /* 0x000000ffff037224 */ /* 0x000fe200078e0030 */
[----:B------:R-:W-:Y:S01]  /*7480*/  UIMAD UR4, UR38, UR10, URZ ;  /* 0x0000000a260472a4 */ /* 0x000fe2000f8e023f */
[----:B------:R-:W-:Y:S01]  /*7490*/  LOP3.LUT R36, R36, R37, RZ, 0x3c, !PT ;  /* 0x0000002524247212 */ /* 0x000fe200078e3cff */
[----:B------:R-:W-:Y:S01]  /*74a0*/  UIMAD.WIDE.U32 UR8, UR37, UR10, UR8 ;  /* 0x0000000a250872a5 */ /* 0x000fe2000f8e0008 */
[----:B------:R-:W-:Y:S01]  /*74b0*/  LOP3.LUT R32, R32, R33, RZ, 0x3c, !PT ;  /* 0x0000002120207212 */ /* 0x000fe200078e3cff */
[----:B------:R-:W5:Y:S01]  /*74c0*/  LD.E.128 R12, desc[UR50][R12.64] ;  /* 0x000000320c0c7980 */ /* 0x000f62000c101d00 */
[----:B------:R-:W-:Y:S01]  /*74d0*/  LOP3.LUT R24, R5, R24, RZ, 0x3c, !PT ;  /* 0x0000001805187212 */ /* 0x000fe200078e3cff */
[----:B0-----:R-:W-:Y:S01]  /*74e0*/  @P1 IMAD.HI.U32 R20, R48, R45, RZ ;  /* 0x0000002d30141227 */ /* 0x001fe200078e00ff */
[----:B------:R-:W-:Y:S01]  /*74f0*/  UIMAD UR4, UR37, UR11, UR4 ;  /* 0x0000000b250472a4 */ /* 0x000fe2000f8e0204 */
[----:B------:R-:W-:Y:S01]  /*7500*/  IADD3.X R41, RZ, R25, RZ, P6, !PT ;  /* 0x00000019ff297210 */ /* 0x000fe200037fe4ff */
[----:B------:R-:W5:Y:S01]  /*7510*/  LD.E.128 R8, desc[UR50][R8.64] ;  /* 0x0000003208087980 */ /* 0x000f62000c101d00 */
[--C-:B------:R-:W-:Y:S01]  /*7520*/  IMAD.X R37, RZ, RZ, R25.reuse, P5 ;  /* 0x000000ffff257224 */ /* 0x100fe200028e0619 */
[----:B------:R-:W-:Y:S01]  /*7530*/  UIADD3 UR4, UR9, UR4, URZ ;  /* 0x0000000409047290 */ /* 0x000fe2000fffe03f */
[----:B------:R-:W-:Y:S01]  /*7540*/  IMAD.X R33, RZ, RZ, R25, P4 ;  /* 0x000000ffff217224 */ /* 0x000fe200020e0619 */
[----:B------:R-:W5:Y:S01]  /*7550*/  LD.E.128 R4, desc[UR50][R6.64] ;  /* 0x0000003206047980 */ /* 0x000f62000c101d00 */
[----:B-1----:R-:W-:Y:S01]  /*7560*/  @P1 SHF.R.U32.HI R3, RZ, R21, R20 ;  /* 0x00000015ff031219 */ /* 0x002fe20000011614 */
[----:B------:R-:W-:Y:S01]  /*7570*/  IMAD.U32 R20, RZ, RZ, UR8 ;  /* 0x00000008ff147e24 */ /* 0x000fe2000f8e00ff */
[----:B------:R-:W-:Y:S01]  /*7580*/  MOV R21, UR9 ;  /* 0x0000000900157c02 */ /* 0x000fe20008000f00 */
[----:B------:R-:W-:Y:S01]  /*7590*/  ULDC.64 UR8, c[0x0][0xae0] ;  /* 0x0002b80000087ab9 */ /* 0x000fe20000000a00 */
[--C-:B------:R-:W-:Y:S01]  /*75a0*/  SHF.R.S32.HI R44, RZ, 0x1f, R3.reuse ;  /* 0x0000001fff2c7819 */ /* 0x100fe20000011403 */
[----:B------:R-:W-:Y:S01]  /*75b0*/  IMAD.MOV R45, RZ, RZ, -R3 ;  /* 0x000000ffff2d7224 */ /* 0x000fe200078e0a03 */
[----:B------:R-:W5:Y:S01]  /*75c0*/  LD.E.128 R24, desc[UR50][R24.64] ;  /* 0x0000003218187980 */ /* 0x000f62000c101d00 */
[----:B------:R-:W-:-:S02]  /*75d0*/  IMAD.U32 R21, RZ, RZ, UR4 ;  /* 0x00000004ff157e24 */ /* 0x000fc4000f8e00ff */
[----:B------:R-:W-:Y:S01]  /*75e0*/  IMAD R44, R44, UR8, RZ ;  /* 0x000000082c2c7c24 */ /* 0x000fe2000f8e02ff */
[----:B------:R-:W5:Y:S01]  /*75f0*/  LD.E.128 R40, desc[UR50][R40.64] ;  /* 0x0000003228287980 */ /* 0x000f62000c101d00 */
[----:B------:R-:W-:Y:S02]  /*7600*/  IMAD R45, R46, R45, R48 ;  /* 0x0000002d2e2d7224 */ /* 0x000fe400078e0230 */
[----:B------:R-:W-:Y:S01]  /*7610*/  IMAD.U32 R46, RZ, RZ, UR39 ;  /* 0x00000027ff2e7e24 */ /* 0x000fe2000f8e00ff */
[----:B------:R-:W5:Y:S01]  /*7620*/  LD.E.128 R36, desc[UR50][R36.64] ;  /* 0x0000003224247980 */ /* 0x000f62000c101d00 */
[C---:B------:R-:W-:Y:S02]  /*7630*/  IMAD R49, R3.reuse, UR9, R44 ;  /* 0x0000000903317c24 */ /* 0x040fe4000f8e022c */
[----:B------:R-:W-:Y:S01]  /*7640*/  IMAD.WIDE.U32 R20, R3, UR8, R20 ;  /* 0x0000000803147c25 */ /* 0x000fe2000f8e0014 */
[----:B------:R-:W5:Y:S01]  /*7650*/  LD.E.128 R32, desc[UR50][R32.64] ;  /* 0x0000003220207980 */ /* 0x000f62000c101d00 */
[----:B------:R-:W-:Y:S01]  /*7660*/  SHF.R.S32.HI R3, RZ, 0x1f, R45 ;  /* 0x0000001fff037819 */ /* 0x000fe2000001142d */
[----:B------:R-:W-:-:S02]  /*7670*/  ULDC.64 UR8, c[0x0][0xad8] ;  /* 0x0002b60000087ab9 */ /* 0x000fc40000000a00 */
[----:B------:R-:W5:Y:S01]  /*7680*/  LD.E.128 R28, desc[UR50][R28.64] ;  /* 0x000000321c1c7980 */ /* 0x000f62000c101d00 */
[----:B------:R-:W-:Y:S01]  /*7690*/  IMAD R51, R46, 0x80, R17 ;  /* 0x000000802e337824 */ /* 0x000fe200078e0211 */
[----:B------:R-:W-:Y:S01]  /*76a0*/  @!PT LDS RZ, [RZ] ;  /* 0x00000000fffff984 */ /* 0x000fe20000000800 */
[----:B------:R-:W-:Y:S01]  /*76b0*/  @!PT LDS RZ, [RZ] ;  /* 0x00000000fffff984 */ /* 0x000fe20000000800 */
[----:B------:R-:W-:Y:S01]  /*76c0*/  @!PT LDS RZ, [RZ] ;  /* 0x00000000fffff984 */ /* 0x000fe20000000800 */
[----:B------:R-:W-:Y:S01]  /*76d0*/  @!PT LDS RZ, [RZ] ;  /* 0x00000000fffff984 */ /* 0x000fe20000000800 */
[----:B------:R0:W-:Y:S06]  /*76e0*/  MEMBAR.ALL.CTA ;  /* 0x0000000000007992 */ /* 0x0001ec0000008000 */
[----:B0-----:R-:W0:Y:S01]  /*76f0*/  FENCE.VIEW.ASYNC.S ;  /* 0x00000000000073c6 */ /* 0x001e220000000000 */
[----:B------:R-:W-:Y:S02]  /*7700*/  IMAD.IADD R21, R21, 0x1, R49 ;  /* 0x0000000115157824 */ /* 0x000fe400078e0231 */
[----:B------:R-:W-:-:S02]  /*7710*/  IMAD R44, R3, UR8, RZ ;  /* 0x00000008032c7c24 */ /* 0x000fc4000f8e02ff */
[----:B------:R-:W-:Y:S02]  /*7720*/  VIADD R3, R51, 0x20 ;  /* 0x0000002033037836 */ /* 0x000fe40000000000 */
[C---:B------:R-:W-:Y:S02]  /*7730*/  IMAD R49, R45.reuse, UR9, R44 ;  /* 0x000000092d317c24 */ /* 0x040fe4000f8e022c */
[----:B------:R-:W-:Y:S01]  /*7740*/  IMAD.WIDE.U32 R20, R45, UR8, R20 ;  /* 0x000000082d147c25 */ /* 0x000fe2000f8e0014 */
[-C--:B------:R-:W-:Y:S01]  /*7750*/  ISETP.GE.AND P0, PT, R3, R50.reuse, PT ;  /* 0x000000320300720c */ /* 0x080fe20003f06270 */
[----:B------:R-:W-:Y:S01]  /*7760*/  ULDC.64 UR8, c[0x0][0xa80] ;  /* 0x0002a00000087ab9 */ /* 0x000fe20000000a00 */
[C---:B------:R-:W-:Y:S01]  /*7770*/  ISETP.GE.AND P2, PT, R51.reuse, R50, PT ;  /* 0x000000323300720c */ /* 0x040fe20003f46270 */
[----:B------:R-:W-:Y:S01]  /*7780*/  VIADD R3, R51, 0x40 ;  /* 0x0000004033037836 */ /* 0x000fe20000000000 */
[----:B------:R-:W-:Y:S01]  /*7790*/  IADD3 R21, R21, R49, RZ ;  /* 0x0000003115157210 */ /* 0x000fe20007ffe0ff */
[----:B------:R-:W-:Y:S01]  /*77a0*/  VIADD R0, R0, 0x28820 ;  /* 0x0002882000007836 */ /* 0x000fe20000000000 */
[----:B------:R-:W-:-:S02]  /*77b0*/  LEA R46, P3, R20, UR8, 0x1 ;  /* 0x00000008142e7c11 */ /* 0x000fc4000f8608ff */
[----:B------:R-:W-:Y:S02]  /*77c0*/  ISETP.GE.AND P1, PT, R3, R50, PT ;  /* 0x000000320300720c */ /* 0x000fe40003f26270 */
[----:B------:R-:W-:Y:S02]  /*77d0*/  LEA.HI.X R3, R20, UR9, R21, 0x1, P3 ;  /* 0x0000000914037c11 */ /* 0x000fe400098f0c15 */
[----:B------:R-:W-:Y:S01]  /*77e0*/  PRMT R0, RZ, 0x654, R0 ;  /* 0x00000654ff007816 */ /* 0x000fe20000000000 */
[----:B0-----:R0:W1:Y:S01]  /*77f0*/  SHFL.IDX PT, R21, R46, RZ, 0x181f ;  /* 0x00181fff2e157589 */ /* 0x00106200000e0000 */
[----:B------:R-:W-:Y:S02]  /*7800*/  BSSY B1, `(.L_x_234) ;  /* 0x000000d000017945 */ /* 0x000fe40003800000 */
[----:B------:R0:W-:Y:S01]  /*7810*/  SYNCS.ARRIVE.TRANS64.RED.A1T0 RZ, [R0+URZ], RZ ;  /* 0x000000ff00ff79a7 */ /* 0x0001e2000810043f */
[----:B------:R0:W2:Y:S01]  /*7820*/  SHFL.IDX PT, R45, R3, RZ, 0x181f ;  /* 0x00181fff032d7589 */ /* 0x0000a200000e0000 */
[----:B------:R-:W-:Y:S05]  /*7830*/  @P2 BRA `(.L_x_235) ;  /* 0x0000000000242947 */ /* 0x000fea0003800000 */
[----:B------:R-:W-:Y:S02]  /*7840*/  ULDC UR4, c[0x0][0xac8] ;  /* 0x0002b20000047ab9 */ /* 0x000fe40000000800 */
[----:B------:R-:W-:Y:S02]  /*7850*/  ISETP.GE.AND P2, PT, R22, UR4, PT ;  /* 0x0000000416007c0c */ /* 0x000fe4000bf46270 */
[----:B------:R-:W-:-:S11]  /*7860*/  ISETP.GE.AND P3, PT, R18, UR4, PT ;  /* 0x0000000412007c0c */ /* 0x000fd6000bf66270 */
[-C--:B-1----:R-:W-:Y:S02]  /*7870*/  @!P2 LEA R20, P4, R22, R21.reuse, 0x1 ;  /* 0x000000151614a211 */ /* 0x082fe400078808ff */
[----:B------:R-:W-:Y:S02]  /*7880*/  @!P3 LEA R44, P5, R18, R21, 0x1 ;  /* 0x00000015122cb211 */ /* 0x000fe400078a08ff */
[-C--:B--2---:R-:W-:Y:S02]  /*7890*/  @!P2 LEA.HI.X R21, R22, R45.reuse, R189, 0x1, P4 ;  /* 0x0000002d1615a211 */ /* 0x084fe400020f0cbd */
[----:B------:R-:W-:-:S03]  /*78a0*/  @!P3 LEA.HI.X R45, R18, R45, R188, 0x1, P5 ;  /* 0x0000002d122db211 */ /* 0x000fc600028f0cbc */
[----:B-----5:R3:W-:Y:S04]  /*78b0*/  @!P2 ST.E.128 desc[UR50][R20.64], R24 ;  /* 0x000000181400a985 */ /* 0x0207e8000c101d32 */
[----:B------:R3:W-:Y:S02]  /*78c0*/  @!P3 ST.E.128 desc[UR50][R44.64], R40 ;  /* 0x000000282c00b985 */ /* 0x0007e4000c101d32 */
.L_x_235:
[----:B------:R-:W-:Y:S05]  /*78d0*/  BSYNC B1 ;  /* 0x0000000000017941 */ /* 0x000fea0003800000 */
.L_x_234:
[----:B---3-5:R3:W4:Y:S01]  /*78e0*/  SHFL.IDX PT, R25, R3, 0x1, 0x181f ;  /* 0x00381f0003197f89 */ /* 0x02872200000e0000 */
[----:B------:R-:W-:Y:S03]  /*78f0*/  BSSY B1, `(.L_x_236) ;  /* 0x000000c000017945 */ /* 0x000fe60003800000 */
[----:B-1----:R3:W1:Y:S01]  /*7900*/  SHFL.IDX PT, R21, R46, 0x1, 0x181f ;  /* 0x00381f002e157f89 */ /* 0x00266200000e0000 */
[----:B------:R-:W-:Y:S05]  /*7910*/  @P0 BRA `(.L_x_237) ;  /* 0x0000000000240947 */ /* 0x000fea0003800000 */
[----:B------:R-:W-:Y:S02]  /*7920*/  ULDC UR4, c[0x0][0xac8] ;  /* 0x0002b20000047ab9 */ /* 0x000fe40000000800 */
[----:B------:R-:W-:Y:S02]  /*7930*/  ISETP.GE.AND P3, PT, R22, UR4, PT ;  /* 0x0000000416007c0c */ /* 0x000fe4000bf66270 */
[----:B------:R-:W-:-:S11]  /*7940*/  ISETP.GE.AND P4, PT, R18, UR4, PT ;  /* 0x0000000412007c0c */ /* 0x000fd6000bf86270 */
[-C--:B-1----:R-:W-:Y:S02]  /*7950*/  @!P3 LEA R20, P0, R22, R21.reuse, 0x1 ;  /* 0x000000151614b211 */ /* 0x082fe400078008ff */
[----:B------:R-:W-:Y:S02]  /*7960*/  @!P4 LEA R24, P2, R18, R21, 0x1 ;  /* 0x000000151218c211 */ /* 0x000fe400078408ff */
[-C--:B----4-:R-:W-:Y:S02]  /*7970*/  @!P3 LEA.HI.X R21, R22, R25.reuse, R189, 0x1, P0 ;  /* 0x000000191615b211 */ /* 0x090fe400000f0cbd */
[----:B------:R-:W-:-:S03]  /*7980*/  @!P4 LEA.HI.X R25, R18, R25, R188, 0x1, P2 ;  /* 0x000000191219c211 */ /* 0x000fc600010f0cbc */
[----:B------:R1:W-:Y:S04]  /*7990*/  @!P3 ST.E.128 desc[UR50][R20.64], R12 ;  /* 0x0000000c1400b985 */ /* 0x0003e8000c101d32 */
[----:B------:R1:W-:Y:S02]  /*79a0*/  @!P4 ST.E.128 desc[UR50][R24.64], R36 ;  /* 0x000000241800c985 */ /* 0x0003e4000c101d32 */
.L_x_237:
[----:B------:R-:W-:Y:S05]  /*79b0*/  BSYNC B1 ;  /* 0x0000000000017941 */ /* 0x000fea0003800000 */
.L_x_236:
[----:B-1----:R1:W0:Y:S01]  /*79c0*/  SHFL.IDX PT, R15, R3, 0x2, 0x181f ;  /* 0x00581f00030f7f89 */ /* 0x00222200000e0000 */
[----:B------:R-:W-:Y:S03]  /*79d0*/  BSSY B1, `(.L_x_238) ;  /* 0x000000c000017945 */ /* 0x000fe60003800000 */
[----:B------:R1:W0:Y:S01]  /*79e0*/  SHFL.IDX PT, R13, R46, 0x2, 0x181f ;  /* 0x00581f002e0d7f89 */ /* 0x00022200000e0000 */
[----:B------:R-:W-:Y:S05]  /*79f0*/  @P1 BRA `(.L_x_239) ;  /* 0x0000000000241947 */ /* 0x000fea0003800000 */
[----:B------:R-:W-:Y:S02]  /*7a00*/  ULDC UR4, c[0x0][0xac8] ;  /* 0x0002b20000047ab9 */ /* 0x000fe40000000800 */
[----:B------:R-:W-:Y:S02]  /*7a10*/  ISETP.GE.AND P2, PT, R22, UR4, PT ;  /* 0x0000000416007c0c */ /* 0x000fe4000bf46270 */
[----:B------:R-:W-:-:S11]  /*7a20*/  ISETP.GE.AND P3, PT, R18, UR4, PT ;  /* 0x0000000412007c0c */ /* 0x000fd6000bf66270 */
[-C--:B0-----:R-:W-:Y:S02]  /*7a30*/  @!P2 LEA R12, P0, R22, R13.reuse, 0x1 ;  /* 0x0000000d160ca211 */ /* 0x081fe400078008ff */
[----:B------:R-:W-:Y:S02]  /*7a40*/  @!P3 LEA R14, P1, R18, R13, 0x1 ;  /* 0x0000000d120eb211 */ /* 0x000fe400078208ff */
[-C--:B------:R-:W-:Y:S02]  /*7a50*/  @!P2 LEA.HI.X R13, R22, R15.reuse, R189, 0x1, P0 ;  /* 0x0000000f160da211 */ /* 0x080fe400000f0cbd */
[----:B------:R-:W-:-:S03]  /*7a60*/  @!P3 LEA.HI.X R15, R18, R15, R188, 0x1, P1 ;  /* 0x0000000f120fb211 */ /* 0x000fc600008f0cbc */
[----:B------:R0:W-:Y:S04]  /*7a70*/  @!P2 ST.E.128 desc[UR50][R12.64], R8 ;  /* 0x000000080c00a985 */ /* 0x0001e8000c101d32 */
[----:B------:R0:W-:Y:S02]  /*7a80*/  @!P3 ST.E.128 desc[UR50][R14.64], R32 ;  /* 0x000000200e00b985 */ /* 0x0001e4000c101d32 */
.L_x_239:
[----:B------:R-:W-:Y:S05]  /*7a90*/  BSYNC B1 ;  /* 0x0000000000017941 */ /* 0x000fea0003800000 */
.L_x_238:
[----:B0-----:R-:W-:Y:S01]  /*7aa0*/  VIADD R0, R51, 0x60 ;  /* 0x0000006033007836 */ /* 0x001fe20000000000 */
[----:B-1-3--:R-:W0:Y:S04]  /*7ab0*/  SHFL.IDX PT, R3, R3, 0x3, 0x181f ;  /* 0x00781f0003037f89 */ /* 0x00ae2800000e0000 */
[----:B------:R-:W-:Y:S01]  /*7ac0*/  ISETP.GE.AND P0, PT, R0, R50, PT ;  /* 0x000000320000720c */ /* 0x000fe20003f06270 */
[----:B------:R1:W3:-:S12]  /*7ad0*/  SHFL.IDX PT, R11, R46, 0x3, 0x181f ;  /* 0x00781f002e0b7f89 */ /* 0x0002d800000e0000 */
[----:B-1----:R-:W-:Y:S05]  /*7ae0*/  @P0 BRA `(.L_x_240) ;  /* 0x0000000c00140947 */ /* 0x002fea0003800000 */
[----:B------:R-:W-:Y:S02]  /*7af0*/  ULDC UR4, c[0x0][0xac8] ;  /* 0x0002b20000047ab9 */ /* 0x000fe40000000800 */
[----:B------:R-:W-:-:S13]  /*7b00*/  ISETP.GE.AND P1, PT, R22, UR4, PT ;  /* 0x0000000416007c0c */ /* 0x000fda000bf26270 */
[----:B---3--:R-:W-:-:S04]  /*7b10*/  @!P1 LEA R8, P0, R22, R11, 0x1 ;  /* 0x0000000b16089211 */ /* 0x008fc800078008ff */
[----:B0-----:R-:W-:Y:S02]  /*7b20*/  @!P1 LEA.HI.X R9, R22, R3, R189, 0x1, P0 ;  /* 0x0000000316099211 */ /* 0x001fe400000f0cbd */
[----:B------:R-:W-:-:S03]  /*7b30*/  ISETP.GE.AND P0, PT, R18, UR4, PT ;  /* 0x0000000412007c0c */ /* 0x000fc6000bf06270 */
[----:B------:R1:W-:Y:S10]  /*7b40*/  @!P1 ST.E.128 desc[UR50][R8.64], R4 ;  /* 0x0000000408009985 */ /* 0x0003f4000c101d32 */
[----:B------:R-:W-:Y:S05]  /*7b50*/  @P0 BRA `(.L_x_240) ;  /* 0x0000000800f80947 */ /* 0x000fea0003800000 */
[----:B-1----:R-:W-:-:S04]  /*7b60*/  LEA R4, P0, R18, R11, 0x1 ;  /* 0x0000000b12047211 */ /* 0x002fc800078008ff */
[----:B------:R-:W-:-:S05]  /*7b70*/  LEA.HI.X R5, R18, R3, R188, 0x1, P0 ;  /* 0x0000000312057211 */ /* 0x000fca00000f0cbc */
[----:B------:R0:W-:Y:S01]  /*7b80*/  ST.E.128 desc[UR50][R4.64], R28 ;  /* 0x0000001c04007985 */ /* 0x0001e2000c101d32 */
[----:B------:R-:W-:Y:S05]  /*7b90*/  BRA `(.L_x_240) ;  /* 0x0000000800e87947 */ /* 0x000fea0003800000 */
.L_x_232:
[----:B------:R-:W-:Y:S01]  /*7ba0*/  ULDC.64 UR8, c[0x0][0xc00] ;  /* 0x0003000000087ab9 */ /* 0x000fe20000000a00 */
[----:B------:R-:W-:Y:S01]  /*7bb0*/  ULDC UR4, c[0x0][0xa88] ;  /* 0x0002a20000047ab9 */ /* 0x000fe20000000800 */
[----:B------:R-:W-:Y:S01]  /*7bc0*/  UISETP.NE.U32.AND UP0, UPT, UR8, URZ, UPT ;  /* 0x0000003f0800728c */ /* 0x000fe2000bf05070 */
[----:B------:R-:W0:Y:S03]  /*7bd0*/  LDC R11, c[0x0][0xbe8] ;  /* 0x0002fa00ff0b7b82 */ /* 0x000e260000000800 */
[----:B------:R-:W-:-:S03]  /*7be0*/  UISETP.NE.AND.EX UP0, UPT, UR9, URZ, UPT, UP0 ;  /* 0x0000003f0900728c */ /* 0x000fc6000bf05300 */
[----:B------:R-:W-:Y:S02]  /*7bf0*/  ULDC.64 UR8, c[0x0][0xc00] ;  /* 0x0003000000087ab9 */ /* 0x000fe40000000a00 */
[----:B------:R-:W-:Y:S01]  /*7c00*/  UIMAD.WIDE UR8, UR37, 0x4, UR8 ;  /* 0x00000004250878a5 */ /* 0x000fe2000f8e0208 */
[----:B------:R-:W-:-:S05]  /*7c10*/  PLOP3.LUT P2, PT, PT, PT, UP0, 0x80, 0x0 ;  /* 0x000000000000781c */ /* 0x000fca0003f4f008 */
[----:B------:R-:W-:Y:S02]  /*7c20*/  IMAD.U32 R4, RZ, RZ, UR8 ;  /* 0x00000008ff047e24 */ /* 0x000fe4000f8e00ff */
[----:B------:R-:W-:Y:S01]  /*7c30*/  IMAD.U32 R5, RZ, RZ, UR9 ;  /* 0x00000009ff057e24 */ /* 0x000fe2000f8e00ff */
[----:B------:R-:W-:Y:S02]  /*7c40*/  ULDC.64 UR8, c[0x0][0xc08] ;  /* 0x0003020000087ab9 */ /* 0x000fe40000000a00 */
[----:B------:R-:W-:-:S03]  /*7c50*/  UISETP.NE.U32.AND UP1, UPT, UR8, URZ, UPT ;  /* 0x0000003f0800728c */ /* 0x000fc6000bf25070 */
[----:B------:R-:W2:Y:S01]  /*7c60*/  @P2 LDG.E R3, desc[UR50][R4.64] ;  /* 0x0000003204032981 */ /* 0x000ea2000c1e1900 */
[----:B------:R-:W-:Y:S01]  /*7c70*/  UISETP.NE.AND.EX UP1, UPT, UR9, URZ, UPT, UP1 ;  /* 0x0000003f0900728c */ /* 0x000fe2000bf25310 */
[----:B------:R-:W-:-:S05]  /*7c80*/  IMAD.U32 R0, RZ, RZ, UR4 ;  /* 0x00000004ff007e24 */ /* 0x000fca000f8e00ff */
[----:B------:R-:W-:-:S05]  /*7c90*/  PLOP3.LUT P3, PT, PT, PT, UP1, 0x80, 0x0 ;  /* 0x000000000000781c */ /* 0x000fca0003f6f018 */
[----:B------:R-:W-:Y:S02]  /*7ca0*/  @UP1 ULDC.64 UR8, c[0x0][0xc08] ;  /* 0x0003020000081ab9 */ /* 0x000fe40000000a00 */
[----:B------:R-:W-:-:S06]  /*7cb0*/  @UP1 UIMAD.WIDE UR8, UR37, 0x4, UR8 ;  /* 0x00000004250818a5 */ /* 0x000fcc000f8e0208 */
[----:B------:R-:W-:Y:S02]  /*7cc0*/  IMAD.U32 R6, RZ, RZ, UR8 ;  /* 0x00000008ff067e24 */ /* 0x000fe4000f8e00ff */
[----:B------:R-:W-:-:S05]  /*7cd0*/  IMAD.U32 R7, RZ, RZ, UR9 ;  /* 0x00000009ff077e24 */ /* 0x000fca000f8e00ff */
[----:B------:R1:W5:Y:S01]  /*7ce0*/  @P3 LDG.E R0, desc[UR50][R6.64] ;  /* 0x0000003206003981 */ /* 0x000362000c1e1900 */
[----:B0-----:R-:W-:Y:S01]  /*7cf0*/  ISETP.NE.AND P0, PT, R11, 0x1, PT ;  /* 0x000000010b00780c */ /* 0x001fe20003f05270 */
[----:B------:R-:W-:Y:S01]  /*7d00*/  UMOV UR4, URZ ;  /* 0x0000003f00047c82 */ /* 0x000fe20008000000 */
[----:B------:R-:W-:Y:S01]  /*7d10*/  USHF.R.S32.HI UR11, URZ, 0x1f, UR40 ;  /* 0x0000001f3f0b7899 */ /* 0x000fe20008011428 */
[----:B------:R-:W-:-:S10]  /*7d20*/  ISETP.GE.AND P1, PT, R190, 0x80, PT ;  /* 0x00000080be00780c */ /* 0x000fd40003f26270 */
[----:B------:R-:W0:Y:S01]  /*7d30*/  @P0 LDC R9, c[0x0][0xbec] ;  /* 0x0002fb00ff090b82 */ /* 0x000e220000000800 */
[----:B--2---:R-:W-:-:S13]  /*7d40*/  @P2 R2UR UR4, R3 ;  /* 0x00000000030422ca */ /* 0x004fda00000e0000 */
[----:B------:R-:W-:Y:S01]  /*7d50*/  USHF.R.S32.HI UR10, URZ, 0x1f, UR4 ;  /* 0x0000001f3f0a7899 */ /* 0x000fe20008011404 */
[----:B01----:R-:W-:Y:S11]  /*7d60*/  @P3 BRA `(.L_x_241) ;  /* 0x0000000000103947 */ /* 0x003ff60003800000 */
[----:B------:R-:W-:Y:S05]  /*7d70*/  @!P2 BRA `(.L_x_241) ;  /* 0x00000000000ca947 */ /* 0x000fea0003800000 */
[----:B------:R-:W2:Y:S04]  /*7d80*/  LDG.E R3, desc[UR50][R4.64] ;  /* 0x0000003204037981 */ /* 0x000ea8000c1e1900 */
[----:B-----5:R-:W2:Y:S02]  /*7d90*/  LDG.E R0, desc[UR50][R4.64+0x4] ;  /* 0x0000043204007981 */ /* 0x020ea4000c1e1900 */
[----:B--2---:R-:W-:-:S07]  /*7da0*/  IMAD.IADD R0, R0, 0x1, -R3 ;  /* 0x0000000100007824 */ /* 0x004fce00078e0a03 */
.L_x_241:
[----:B------:R-:W-:Y:S01]  /*7db0*/  USEL UR37, UR37, URZ, !UP0 ;  /* 0x0000003f25257287 */ /* 0x000fe2000c000000 */
[----:B------:R-:W-:Y:S01]  /*7dc0*/  BSSY B1, `(.L_x_242) ;  /* 0x000002d000017945 */ /* 0x000fe20003800000 */
[----:B------:R-:W-:-:S03]  /*7dd0*/  USEL UR38, UR38, URZ, !UP0 ;  /* 0x0000003f26267287 */ /* 0x000fc6000c000000 */
[----:B------:R-:W-:Y:S09]  /*7de0*/  @P1 BRA `(.L_x_243) ;  /* 0x0000000000a81947 */ /* 0x000ff20003800000 */
[----:B------:R-:W0:Y:S01]  /*7df0*/  S2R R4, SR_TID.X ;  /* 0x0000000000047919 */ /* 0x000e220000002100 */
[----:B------:R-:W1:Y:S01]  /*7e00*/  LDC R6, c[0x0][0xbe8] ;  /* 0x0002fa00ff067b82 */ /* 0x000e620000000800 */
[----:B------:R-:W-:-:S05]  /*7e10*/  IMAD.U32 R3, RZ, RZ, UR39 ;  /* 0x00000027ff037e24 */ /* 0x000fca000f8e00ff */
[----:B0-----:R-:W-:Y:S01]  /*7e20*/  LEA R3, R3, R4, 0x7 ;  /* 0x0000000403037211 */ /* 0x001fe200078e38ff */
[----:B-1---5:R-:W-:-:S04]  /*7e30*/  IMAD R4, R0, R6, RZ ;  /* 0x0000000600047224 */ /* 0x022fc800078e02ff */
[----:B------:R-:W-:-:S05]  /*7e40*/  VIADD R5, R3, 0xffffff80 ;  /* 0xffffff8003057836 */ /* 0x000fca0000000000 */
[----:B------:R-:W-:-:S13]  /*7e50*/  ISETP.GE.AND P1, PT, R5, R4, PT ;  /* 0x000000040500720c */ /* 0x000fda0003f26270 */
[----:B------:R-:W-:Y:S05]  /*7e60*/  @P1 BRA `(.L_x_243) ;  /* 0x0000000000881947 */ /* 0x000fea0003800000 */
[----:B------:R-:W-:Y:S01]  /*7e70*/  ISETP.NE.AND P1, PT, R6, 0x1, PT ;  /* 0x000000010600780c */ /* 0x000fe20003f25270 */
[----:B------:R-:W-:Y:S01]  /*7e80*/  ULDC.64 UR12, c[0x0][0xb90] ;  /* 0x0002e400000c7ab9 */ /* 0x000fe20000000a00 */
[----:B------:R-:W-:Y:S01]  /*7e90*/  UMOV UR8, UR4 ;  /* 0x0000000400087c82 */ /* 0x000fe20008000000 */
[----:B------:R-:W-:Y:S01]  /*7ea0*/  UIMAD UR7, UR11, UR12, URZ ;  /* 0x0000000c0b0772a4 */ /* 0x000fe2000f8e023f */
[----:B------:R-:W-:Y:S02]  /*7eb0*/  UMOV UR9, UR10 ;  /* 0x0000000a00097c82 */ /* 0x000fe40008000000 */
[----:B------:R-:W-:Y:S02]  /*7ec0*/  UIMAD.WIDE.U32 UR8, UR40, UR12, UR8 ;  /* 0x0000000c280872a5 */ /* 0x000fe4000f8e0008 */
[----:B------:R-:W-:-:S03]  /*7ed0*/  UIMAD UR7, UR40, UR13, UR7 ;  /* 0x0000000d280772a4 */ /* 0x000fc6000f8e0207 */
[----:B------:R-:W-:Y:S02]  /*7ee0*/  ULDC.64 UR12, c[0x0][0xb98] ;  /* 0x0002e600000c7ab9 */ /* 0x000fe40000000a00 */
[----:B------:R-:W0:Y:S01]  /*7ef0*/  @P1 LDC R4, c[0x0][0xbec] ;  /* 0x0002fb00ff041b82 */ /* 0x000e220000000800 */
[----:B------:R-:W-:Y:S02]  /*7f00*/  UIADD3 UR9, UR9, UR7, URZ ;  /* 0x0000000709097290 */ /* 0x000fe4000fffe03f */
[----:B------:R-:W-:Y:S02]  /*7f10*/  UIMAD UR7, UR38, UR12, URZ ;  /* 0x0000000c260772a4 */ /* 0x000fe4000f8e023f */
[----:B------:R-:W-:Y:S02]  /*7f20*/  UIMAD.WIDE.U32 UR8, UR37, UR12, UR8 ;  /* 0x0000000c250872a5 */ /* 0x000fe4000f8e0008 */
[----:B------:R-:W-:Y:S01]  /*7f30*/  UIMAD UR7, UR37, UR13, UR7 ;  /* 0x0000000d250772a4 */ /* 0x000fe2000f8e0207 */
[----:B------:R-:W1:Y:S02]  /*7f40*/  @P1 LDC R8, c[0x0][0xbf0] ;  /* 0x0002fc00ff081b82 */ /* 0x000e640000000800 */
[----:B------:R-:W-:Y:S01]  /*7f50*/  ULDC.64 UR12, c[0x0][0xb88] ;  /* 0x0002e200000c7ab9 */ /* 0x000fe20000000a00 */
[----:B0-----:R-:W-:-:S04]  /*7f60*/  @P1 IMAD.HI.U32 R3, R5, R4, RZ ;  /* 0x0000000405031227 */ /* 0x001fc800078e00ff */
[----:B------:R-:W-:Y:S01]  /*7f70*/  IMAD.MOV.U32 R4, RZ, RZ, R5 ;  /* 0x000000ffff047224 */ /* 0x000fe200078e0005 */
[----:B-1----:R-:W-:Y:S01]  /*7f80*/  @P1 SHF.R.U32.HI R4, RZ, R8, R3 ;  /* 0x00000008ff041219 */ /* 0x002fe20000011603 */
[----:B------:R-:W-:-:S04]  /*7f90*/  IMAD.U32 R8, RZ, RZ, UR7 ;  /* 0x00000007ff087e24 */ /* 0x000fc8000f8e00ff */
[----:B------:R-:W-:-:S04]  /*7fa0*/  IMAD.MOV R3, RZ, RZ, -R4 ;  /* 0x000000ffff037224 */ /* 0x000fc800078e0a04 */
[----:B------:R-:W-:Y:S01]  /*7fb0*/  IMAD R3, R6, R3, R5 ;  /* 0x0000000306037224 */ /* 0x000fe200078e0205 */
[----:B------:R-:W-:Y:S02]  /*7fc0*/  SHF.R.S32.HI R5, RZ, 0x1f, R4 ;  /* 0x0000001fff057819 */ /* 0x000fe40000011404 */
[----:B------:R-:W-:Y:S02]  /*7fd0*/  IADD3 R4, P1, R4, UR8, RZ ;  /* 0x0000000804047c10 */ /* 0x000fe4000ff3e0ff */
[----:B------:R-:W-:Y:S02]  /*7fe0*/  SHF.R.S32.HI R6, RZ, 0x1f, R3 ;  /* 0x0000001fff067819 */ /* 0x000fe40000011403 */
[----:B------:R-:W-:Y:S01]  /*7ff0*/  IADD3.X R5, R5, UR9, R8, P1, !PT ;  /* 0x0000000905057c10 */ /* 0x000fe20008ffe408 */
[----:B------:R-:W-:Y:S02]  /*8000*/  ULDC.64 UR8, c[0x0][0xb50] ;  /* 0x0002d40000087ab9 */ /* 0x000fe40000000a00 */
[----:B------:R-:W-:-:S02]  /*8010*/  IMAD R6, R6, UR12, RZ ;  /* 0x0000000c06067c24 */ /* 0x000fc4000f8e02ff */
[----:B------:R-:W-:-:S04]  /*8020*/  IMAD.WIDE.U32 R4, R3, UR12, R4 ;  /* 0x0000000c03047c25 */ /* 0x000fc8000f8e0004 */
[----:B------:R-:W-:Y:S01]  /*8030*/  IMAD R7, R3, UR13, R6 ;  /* 0x0000000d03077c24 */ /* 0x000fe2000f8e0206 */
[----:B------:R-:W-:-:S03]  /*8040*/  LEA R6, P1, R4, UR8, 0x2 ;  /* 0x0000000804067c11 */ /* 0x000fc6000f8210ff */
[----:B------:R-:W-:-:S05]  /*8050*/  IMAD.IADD R3, R5, 0x1, R7 ;  /* 0x0000000105037824 */ /* 0x000fca00078e0207 */
[----:B------:R-:W-:Y:S01]  /*8060*/  LEA.HI.X R7, R4, UR9, R3, 0x2, P1 ;  /* 0x0000000904077c11 */ /* 0x000fe200088f1403 */
[----:B------:R-:W-:-:S05]  /*8070*/  IMAD.MOV.U32 R3, RZ, RZ, -0x800000 ;  /* 0xff800000ff037424 */ /* 0x000fca00078e00ff */
[----:B------:R0:W-:Y:S02]  /*8080*/  STG.E desc[UR50][R6.64], R3 ;  /* 0x0000000306007986 */ /* 0x0001e4000c101932 */
.L_x_243:
[----:B------:R-:W-:Y:S05]  /*8090*/  BSYNC B1 ;  /* 0x0000000000017941 */ /* 0x000fea0003800000 */
.L_x_242:
[----:B------:R-:W1:Y:S01]  /*80a0*/  @P0 LDC R5, c[0x0][0xbf0] ;  /* 0x0002fc00ff050b82 */ /* 0x000e620000000800 */
[----:B------:R-:W-:Y:S01]  /*80b0*/  ULDC.64 UR12, c[0x0][0xaa0] ;  /* 0x0002a800000c7ab9 */ /* 0x000fe20000000a00 */
[----:B0-----:R-:W-:Y:S01]  /*80c0*/  IMAD R3, R152, 0x20, R17 ;  /* 0x0000002098037824 */ /* 0x001fe200078e0211 */
[----:B------:R-:W-:Y:S01]  /*80d0*/  UIMAD UR7, UR10, UR12, URZ ;  /* 0x0000000c0a0772a4 */ /* 0x000fe2000f8e023f */
[----:B------:R-:W-:Y:S01]  /*80e0*/  IMAD.U32 R8, RZ, RZ, UR39 ;  /* 0x00000027ff087e24 */ /* 0x000fe2000f8e00ff */
[----:B------:R-:W-:Y:S01]  /*80f0*/  UIMAD.WIDE.U32 UR8, UR4, UR12, URZ ;  /* 0x0000000c040872a5 */ /* 0x000fe2000f8e003f */
[----:B------:R-:W-:Y:S01]  /*8100*/  BSSY B1, `(.L_x_244) ;  /* 0x0000039000017945 */ /* 0x000fe20003800000 */
[----:B------:R-:W-:Y:S02]  /*8110*/  UIMAD UR7, UR4, UR13, UR7 ;  /* 0x0000000d040772a4 */ /* 0x000fe4000f8e0207 */
[----:B------:R-:W-:Y:S01]  /*8120*/  LEA R8, R8, R3, 0x7 ;  /* 0x0000000308087211 */ /* 0x000fe200078e38ff */
[----:B------:R-:W-:Y:S01]  /*8130*/  ULDC.64 UR12, c[0x0][0xae8] ;  /* 0x0002ba00000c7ab9 */ /* 0x000fe20000000a00 */
[----:B------:R-:W-:-:S02]  /*8140*/  UIADD3 UR9, UR9, UR7, URZ ;  /* 0x0000000709097290 */ /* 0x000fc4000fffe03f */
[----:B------:R-:W-:Y:S01]  /*8150*/  UIMAD UR4, UR11, UR12, URZ ;  /* 0x0000000c0b0472a4 */ /* 0x000fe2000f8e023f */
[----:B------:R-:W-:Y:S01]  /*8160*/  @P0 IMAD.HI.U32 R4, R8, R9, RZ ;  /* 0x0000000908040227 */ /* 0x000fe200078e00ff */
[----:B------:R-:W-:Y:S02]  /*8170*/  UIMAD.WIDE.U32 UR8, UR40, UR12, UR8 ;  /* 0x0000000c280872a5 */ /* 0x000fe4000f8e0008 */
[----:B------:R-:W-:Y:S01]  /*8180*/  UIMAD UR4, UR40, UR13, UR4 ;  /* 0x0000000d280472a4 */ /* 0x000fe2000f8e0204 */
[----:B------:R-:W-:Y:S01]  /*8190*/  IMAD.MOV.U32 R3, RZ, RZ, R8 ;  /* 0x000000ffff037224 */ /* 0x000fe200078e0008 */
[----:B------:R-:W-:Y:S02]  /*81a0*/  ULDC.64 UR10, c[0x0][0xaf0] ;  /* 0x0002bc00000a7ab9 */ /* 0x000fe40000000a00 */
[----:B------:R-:W-:Y:S02]  /*81b0*/  UIADD3 UR9, UR9, UR4, URZ ;  /* 0x0000000409097290 */ /* 0x000fe4000fffe03f */
[----:B------:R-:W-:Y:S01]  /*81c0*/  UIMAD UR4, UR38, UR10, URZ ;  /* 0x0000000a260472a4 */ /* 0x000fe2000f8e023f */
[----:B-1----:R-:W-:Y:S01]  /*81d0*/  @P0 SHF.R.U32.HI R3, RZ, R5, R4 ;  /* 0x00000005ff030219 */ /* 0x002fe20000011604 */
[----:B------:R-:W-:-:S02]  /*81e0*/  UIMAD.WIDE.U32 UR8, UR37, UR10, UR8 ;  /* 0x0000000a250872a5 */ /* 0x000fc4000f8e0008 */
[----:B------:R-:W-:Y:S01]  /*81f0*/  UIMAD UR4, UR37, UR11, UR4 ;  /* 0x0000000b250472a4 */ /* 0x000fe2000f8e0204 */
[--C-:B------:R-:W-:Y:S01]  /*8200*/  SHF.R.S32.HI R4, RZ, 0x1f, R3.reuse ;  /* 0x0000001fff047819 */ /* 0x100fe20000011403 */
[----:B------:R-:W-:Y:S01]  /*8210*/  IMAD.MOV R7, RZ, RZ, -R3 ;  /* 0x000000ffff077224 */ /* 0x000fe200078e0a03 */
[----:B------:R-:W-:Y:S01]  /*8220*/  ULDC.64 UR10, c[0x0][0xae0] ;  /* 0x0002b800000a7ab9 */ /* 0x000fe20000000a00 */
[----:B------:R-:W-:Y:S02]  /*8230*/  UIADD3 UR4, UR9, UR4, URZ ;  /* 0x0000000409047290 */ /* 0x000fe4000fffe03f */
[----:B------:R-:W-:Y:S02]  /*8240*/  IMAD.U32 R5, RZ, RZ, UR9 ;  /* 0x00000009ff057e24 */ /* 0x000fe4000f8e00ff */
[----:B------:R-:W-:Y:S02]  /*8250*/  IMAD R6, R4, UR10, RZ ;  /* 0x0000000a04067c24 */ /* 0x000fe4000f8e02ff */
[----:B------:R-:W-:Y:S01]  /*8260*/  IMAD.U32 R4, RZ, RZ, UR8 ;  /* 0x00000008ff047e24 */ /* 0x000fe2000f8e00ff */
[----:B------:R-:W-:Y:S01]  /*8270*/  ULDC.64 UR8, c[0x0][0xad8] ;  /* 0x0002b60000087ab9 */ /* 0x000fe20000000a00 */
[----:B------:R-:W-:-:S02]  /*8280*/  IMAD.U32 R5, RZ, RZ, UR4 ;  /* 0x00000004ff057e24 */ /* 0x000fc4000f8e00ff */
[----:B------:R-:W-:Y:S02]  /*8290*/  IMAD R7, R11, R7, R8 ;  /* 0x000000070b077224 */ /* 0x000fe400078e0208 */
[C---:B------:R-:W-:Y:S02]  /*82a0*/  IMAD R9, R3.reuse, UR11, R6 ;  /* 0x0000000b03097c24 */ /* 0x040fe4000f8e0206 */
[----:B------:R-:W-:Y:S01]  /*82b0*/  IMAD.WIDE.U32 R4, R3, UR10, R4 ;  /* 0x0000000a03047c25 */ /* 0x000fe2000f8e0004 */
[----:B------:R-:W-:-:S03]  /*82c0*/  SHF.R.S32.HI R3, RZ, 0x1f, R7 ;  /* 0x0000001fff037819 */ /* 0x000fc60000011407 */
[----:B------:R-:W-:Y:S02]  /*82d0*/  IMAD.U32 R8, RZ, RZ, UR39 ;  /* 0x00000027ff087e24 */ /* 0x000fe4000f8e00ff */
[----:B------:R-:W-:Y:S02]  /*82e0*/  IMAD.IADD R5, R5, 0x1, R9 ;  /* 0x0000000105057824 */ /* 0x000fe400078e0209 */
[----:B------:R-:W-:Y:S02]  /*82f0*/  IMAD R6, R3, UR8, RZ ;  /* 0x0000000803067c24 */ /* 0x000fe4000f8e02ff */
[----:B------:R-:W-:Y:S02]  /*8300*/  IMAD R8, R8, 0x80, R17 ;  /* 0x0000008008087824 */ /* 0x000fe400078e0211 */
[----:B-----5:R-:W-:Y:S02]  /*8310*/  IMAD R11, R0, R11, RZ ;  /* 0x0000000b000b7224 */ /* 0x020fe400078e02ff */
[C---:B------:R-:W-:Y:S01]  /*8320*/  IMAD R3, R7.reuse, UR9, R6 ;  /* 0x0000000907037c24 */ /* 0x040fe2000f8e0206 */
[C---:B------:R-:W-:Y:S01]  /*8330*/  IADD3 R0, R8.reuse, 0x20, RZ ;  /* 0x0000002008007810 */ /* 0x040fe20007ffe0ff */
[----:B------:R-:W-:Y:S01]  /*8340*/  IMAD.WIDE.U32 R4, R7, UR8, R4 ;  /* 0x0000000807047c25 */ /* 0x000fe2000f8e0004 */
[-C--:B------:R-:W-:Y:S01]  /*8350*/  ISETP.GE.AND P2, PT, R8, R11.reuse, PT ;  /* 0x0000000b0800720c */ /* 0x080fe20003f46270 */
[----:B------:R-:W-:Y:S01]  /*8360*/  ULDC.64 UR8, c[0x0][0xa80] ;  /* 0x0002a00000087ab9 */ /* 0x000fe20000000a00 */
[----:B------:R-:W-:Y:S01]  /*8370*/  ISETP.GE.AND P1, PT, R0, R11, PT ;  /* 0x0000000b0000720c */ /* 0x000fe20003f26270 */
[----:B------:R-:W-:Y:S01]  /*8380*/  IMAD.IADD R3, R5, 0x1, R3 ;  /* 0x0000000105037824 */ /* 0x000fe200078e0203 */
[----:B------:R-:W-:Y:S01]  /*8390*/  LEA R6, P3, R4, UR8, 0x1 ;  /* 0x0000000804067c11 */ /* 0x000fe2000f8608ff */
[----:B------:R-:W-:-:S03]  /*83a0*/  VIADD R0, R8, 0x40 ;  /* 0x0000004008007836 */ /* 0x000fc60000000000 */
[----:B------:R-:W-:Y:S01]  /*83b0*/  LEA.HI.X R3, R4, UR9, R3, 0x1, P3 ;  /* 0x0000000904037c11 */ /* 0x000fe200098f0c03 */
[----:B------:R0:W1:Y:S01]  /*83c0*/  SHFL.IDX PT, R7, R6, RZ, 0x181f ;  /* 0x00181fff06077589 */ /* 0x00006200000e0000 */
[----:B------:R-:W-:-:S03]  /*83d0*/  ISETP.GE.AND P0, PT, R0, R11, PT ;  /* 0x0000000b0000720c */ /* 0x000fc60003f06270 */
[----:B------:R0:W2:Y:S01]  /*83e0*/  SHFL.IDX PT, R5, R3, RZ, 0x181f ;  /* 0x00181fff03057589 */ /* 0x0000a200000e0000 */
[----:B------:R-:W-:Y:S09]  /*83f0*/  @P2 BRA `(.L_x_245) ;  /* 0x0000000000242947 */ /* 0x000ff20003800000 */
[----:B------:R-:W-:Y:S02]  /*8400*/  ULDC UR4, c[0x0][0xac8] ;  /* 0x0002b20000047ab9 */ /* 0x000fe40000000800 */
[----:B------:R-:W-:Y:S02]  /*8410*/  ISETP.GE.AND P4, PT, R22, UR4, PT ;  /* 0x0000000416007c0c */ /* 0x000fe4000bf86270 */
[----:B------:R-:W-:-:S11]  /*8420*/  ISETP.GE.AND P5, PT, R18, UR4, PT ;  /* 0x0000000412007c0c */ /* 0x000fd6000bfa6270 */
[-C--:B-1----:R-:W-:Y:S02]  /*8430*/  @!P4 LEA R12, P2, R22, R7.reuse, 0x1 ;  /* 0x00000007160cc211 */ /* 0x082fe400078408ff */
[----:B------:R-:W-:Y:S02]  /*8440*/  @!P5 LEA R4, P3, R18, R7, 0x1 ;  /* 0x000000071204d211 */ /* 0x000fe400078608ff */
[-C--:B--2---:R-:W-:Y:S02]  /*8450*/  @!P4 LEA.HI.X R13, R22, R5.reuse, R189, 0x1, P2 ;  /* 0x00000005160dc211 */ /* 0x084fe400010f0cbd */
[----:B------:R-:W-:-:S03]  /*8460*/  @!P5 LEA.HI.X R5, R18, R5, R188, 0x1, P3 ;  /* 0x000000051205d211 */ /* 0x000fc600018f0cbc */
[----:B------:R3:W-:Y:S04]  /*8470*/  @!P4 ST.E.128 desc[UR50][R12.64], RZ ;  /* 0x000000ff0c00c985 */ /* 0x0007e8000c101d32 */
[----:B------:R3:W-:Y:S02]  /*8480*/  @!P5 ST.E.128 desc[UR50][R4.64], RZ ;  /* 0x000000ff0400d985 */ /* 0x0007e4000c101d32 */
.L_x_245:
[----:B------:R-:W-:Y:S05]  /*8490*/  BSYNC B1 ;  /* 0x0000000000017941 */ /* 0x000fea0003800000 */
.L_x_244:
[----:B--23--:R2:W3:Y:S01]  /*84a0*/  SHFL.IDX PT, R5, R3, 0x1, 0x181f ;  /* 0x00381f0003057f89 */ /* 0x00c4e200000e0000 */
        /* <DEDUP_REMOVED lines=8> */
[-C--:B---3--:R-:W-:Y:S02]  /*8530*/  @!P3 LEA.HI.X R13, R22, R5.reuse, R189, 0x1, P1 ;  /* 0x00000005160db211 */ /* 0x088fe400008f0cbd */
[----:B------:R-:W-:-:S03]  /*8540*/  @!P4 LEA.HI.X R5, R18, R5, R188, 0x1, P2 ;  /* 0x000000051205c211 */ /* 0x000fc600010f0cbc */
[----:B------:R4:W-:Y:S04]  /*8550*/  @!P3 ST.E.128 desc[UR50][R12.64], RZ ;  /* 0x000000ff0c00b985 */ /* 0x0009e8000c101d32 */
[----:B------:R4:W-:Y:S02]  /*8560*/  @!P4 ST.E.128 desc[UR50][R4.64], RZ ;  /* 0x000000ff0400c985 */ /* 0x0009e4000c101d32 */
.L_x_247:
[----:B------:R-:W-:Y:S05]  /*8570*/  BSYNC B1 ;  /* 0x0000000000017941 */ /* 0x000fea0003800000 */
.L_x_246:
[----:B---34-:R3:W4:Y:S01]  /*8580*/  SHFL.IDX PT, R5, R3, 0x2, 0x181f ;  /* 0x00581f0003057f89 */ /* 0x01872200000e0000 */
        /* <DEDUP_REMOVED lines=10> */
[----:B------:R1:W-:Y:S04]  /*8630*/  @!P2 ST.E.128 desc[UR50][R12.64], RZ ;  /* 0x000000ff0c00a985 */ /* 0x0003e8000c101d32 */
[----:B------:R1:W-:Y:S02]  /*8640*/  @!P3 ST.E.128 desc[UR50][R4.64], RZ ;  /* 0x000000ff0400b985 */ /* 0x0003e4000c101d32 */
.L_x_249:
[----:B------:R-:W-:Y:S05]  /*8650*/  BSYNC B1 ;  /* 0x0000000000017941 */ /* 0x000fea0003800000 */
.L_x_248:
[----:B------:R-:W-:Y:S01]  /*8660*/  VIADD R0, R8, 0x60 ;  /* 0x0000006008007836 */ /* 0x000fe20000000000 */
[----:B0-23--:R-:W0:Y:S04]  /*8670*/  SHFL.IDX PT, R3, R3, 0x3, 0x181f ;  /* 0x00781f0003037f89 */ /* 0x00de2800000e0000 */
[----:B------:R-:W-:Y:S01]  /*8680*/  ISETP.GE.AND P0, PT, R0, R11, PT ;  /* 0x0000000b0000720c */ /* 0x000fe20003f06270 */
[----:B-1--4-:R1:W2:-:S12]  /*8690*/  SHFL.IDX PT, R5, R6, 0x3, 0x181f ;  /* 0x00781f0006057f89 */ /* 0x01229800000e0000 */
[----:B-1----:R-:W-:Y:S05]  /*86a0*/  @P0 BRA `(.L_x_240) ;  /* 0x0000000000240947 */ /* 0x002fea0003800000 */
[----:B------:R-:W-:Y:S02]  /*86b0*/  ULDC UR4, c[0x0][0xac8] ;  /* 0x0002b20000047ab9 */ /* 0x000fe40000000800 */
[----:B------:R-:W-:Y:S02]  /*86c0*/  ISETP.GE.AND P2, PT, R22, UR4, PT ;  /* 0x0000000416007c0c */ /* 0x000fe4000bf46270 */
[----:B------:R-:W-:-:S11]  /*86d0*/  ISETP.GE.AND P3, PT, R18, UR4, PT ;  /* 0x0000000412007c0c */ /* 0x000fd6000bf66270 */
[-C--:B--2---:R-:W-:Y:S02]  /*86e0*/  @!P2 LEA R6, P0, R22, R5.reuse, 0x1 ;  /* 0x000000051606a211 */ /* 0x084fe400078008ff */
[----:B------:R-:W-:Y:S02]  /*86f0*/  @!P3 LEA R4, P1, R18, R5, 0x1 ;  /* 0x000000051204b211 */ /* 0x000fe400078208ff */
[-C--:B0-----:R-:W-:Y:S02]  /*8700*/  @!P2 LEA.HI.X R7, R22, R3.reuse, R189, 0x1, P0 ;  /* 0x000000031607a211 */ /* 0x081fe400000f0cbd */
[----:B------:R-:W-:-:S03]  /*8710*/  @!P3 LEA.HI.X R5, R18, R3, R188, 0x1, P1 ;  /* 0x000000031205b211 */ /* 0x000fc600008f0cbc */
[----:B------:R0:W-:Y:S04]  /*8720*/  @!P2 ST.E.128 desc[UR50][R6.64], RZ ;  /* 0x000000ff0600a985 */ /* 0x0001e8000c101d32 */
[----:B------:R0:W-:Y:S02]  /*8730*/  @!P3 ST.E.128 desc[UR50][R4.64], RZ ;  /* 0x000000ff0400b985 */ /* 0x0001e4000c101d32 */
.L_x_240:
[----:B------:R-:W-:Y:S05]  /*8740*/  BSYNC B0 ;  /* 0x0000000000007941 */ /* 0x000fea0003800000 */
.L_x_231:
[----:B------:R-:W-:Y:S02]  /*8750*/  ULDC UR4, c[0x0][0xc3c] ;  /* 0x00030f0000047ab9 */ /* 0x000fe40000000800 */
[----:B------:R-:W-:-:S13]  /*8760*/  ISETP.GE.AND P0, PT, R47, UR4, PT ;  /* 0x000000042f007c0c */ /* 0x000fda000bf06270 */
[----:B------:R-:W-:Y:S05]  /*8770*/  @!P0 BRA `(.L_x_250) ;  /* 0xffffff8400748947 */ /* 0x000fea000383ffff */
[----:B------:R-:W-:Y:S05]  /*8780*/  EXIT ;  /* 0x000000000000794d */ /* 0x000fea0003800000 */
.L_x_203:
[----:B------:R-:W-:-:S08]  /*8790*/  NOP ;  /* 0x0000000000007918 */ /* 0x000fd00000000000 */
[----:B------:R-:W0:-:S00]  /*87a0*/  USETMAXREG.DEALLOC.CTAPOOL 0x28 ;  /* 0x00000028000079c8 */ /* 0x000e0000080e0500 */
[----:B0-----:R-:W-:Y:S02]  /*87b0*/  LOP3.LUT R0, R0, 0x3, RZ, 0xc0, !PT ;  /* 0x0000000300007812 */ /* 0x001fe400078ec0ff */
[----:B------:R-:W-:-:S04]  /*87c0*/  LOP3.LUT R27, R27, 0xffffffdf, RZ, 0xc0, !PT ;  /* 0xffffffdf1b1b7812 */ /* 0x000fc800078ec0ff */
[----:B------:R-:W0:Y:S02]  /*87d0*/  SHFL.IDX PT, R0, R0, RZ, 0x1f ;  /* 0x00001fff00007589 */ /* 0x000e2400000e0000 */
[----:B0-----:R-:W-:Y:S01]  /*87e0*/  ISETP.NE.AND P0, PT, R0, RZ, PT ;  /* 0x000000ff0000720c */ /* 0x001fe20003f05270 */
[----:B------:R-:W-:-:S12]  /*87f0*/  IMAD.MOV.U32 R0, RZ, RZ, RZ ;  /* 0x000000ffff007224 */ /* 0x000fd800078e00ff */
[----:B------:R-:W-:Y:S01]  /*8800*/  @P0 LOP3.LUT R27, R27, 0x20, RZ, 0xfc, !PT ;  /* 0x000000201b1b0812 */ /* 0x000fe200078efcff */
[----:B------:R-:W-:Y:S06]  /*8810*/  @!P0 BRA `(.L_x_251) ;  /* 0x00000000001c8947 */ /* 0x000fec0003800000 */
[----:B------:R-:W0:Y:S08]  /*8820*/  S2UR UR5, SR_CgaCtaId ;  /* 0x00000000000579c3 */ /* 0x000e300000008800 */
[----:B------:R-:W-:Y:S06]  /*8830*/  BAR.SYNC.DEFER_BLOCKING 0x5, 0x180 ;  /* 0x0146000000007b1d */ /* 0x000fec0000010000 */
[----:B------:R-:W-:-:S02]  /*8840*/  UMOV UR4, 0x400 ;  /* 0x0000040000047882 */ /* 0x000fc40000000000 */
[----:B0-----:R-:W-:-:S09]  /*8850*/  ULEA UR4, UR5, UR4, 0x18 ;  /* 0x0000000405047291 */ /* 0x001fd2000f8ec03f */
[----:B------:R-:W0:Y:S01]  /*8860*/  LDS.128 R16, [UR4+0x288d0] ;  /* 0x0288d004ff107984 */ /* 0x000e220008000c00 */
[----:B------:R-:W-:Y:S06]  /*8870*/  BAR.ARV 0x4, 0x180 ;  /* 0x0106000000007b1d */ /* 0x000fec0000002000 */
[----:B------:R-:W-:Y:S05]  /*8880*/  BRA `(.L_x_252) ;  /* 0x0000000800007947 */ /* 0x000fea0003800000 */
.L_x_251:
[----:B------:R-:W0:Y:S01]  /*8890*/  S2R R2, SR_TID.X ;  /* 0x0000000000027919 */ /* 0x000e220000002100 */
[----:B------:R-:W-:Y:S01]  /*88a0*/  ULDC UR4, c[0x0][0xc3c] ;  /* 0x00030f0000047ab9 */ /* 0x000fe20000000800 */
[----:B------:R-:W1:Y:S01]  /*88b0*/  S2UR UR6, SR_CTAID.X ;  /* 0x00000000000679c3 */ /* 0x000e620000002500 */
[----:B------:R-:W-:Y:S01]  /*88c0*/  ULDC UR5, c[0x0][0xc38] ;  /* 0x00030e0000057ab9 */ /* 0x000fe20000000800 */
[----:B0-----:R-:W-:-:S04]  /*88d0*/  LOP3.LUT R5, R2, 0x1f, RZ, 0xc0, !PT ;  /* 0x0000001f02057812 */ /* 0x001fc800078ec0ff */
[----:B------:R-:W-:-:S04]  /*88e0*/  ISETP.NE.AND P0, PT, R5, 0x1f, PT ;  /* 0x0000001f0500780c */ /* 0x000fc80003f05270 */
[----:B------:R-:W-:-:S13]  /*88f0*/  ISETP.GE.OR P1, PT, R5, UR4, !P0 ;  /* 0x0000000405007c0c */ /* 0x000fda000c726670 */
[----:B------:R-:W0:Y:S02]  /*8900*/  @!P1 LDC.64 R2, c[0x0][0xc80] ;  /* 0x00032000ff029b82 */ /* 0x000e240000000a00 */
[----:B0-----:R-:W-:-:S05]  /*8910*/  @!P1 IMAD.WIDE.U32 R2, R5, 0x4, R2 ;  /* 0x0000000405029825 */ /* 0x001fca00078e0002 */
[----:B------:R-:W2:Y:S01]  /*8920*/  @!P1 LDG.E R0, desc[UR50][R2.64] ;  /* 0x0000003202009981 */ /* 0x000ea2000c1e1900 */
[C---:B------:R-:W-:Y:S01]  /*8930*/  ISETP.NE.AND P1, PT, R5.reuse, RZ, PT ;  /* 0x000000ff0500720c */ /* 0x040fe20003f25270 */
[----:B------:R-:W-:Y:S01]  /*8940*/  UMOV UR4, URZ ;  /* 0x0000003f00047c82 */ /* 0x000fe20008000000 */
[C---:B------:R-:W-:Y:S01]  /*8950*/  ISETP.GE.U32.AND P2, PT, R5.reuse, 0x2, PT ;  /* 0x000000020500780c */ /* 0x040fe20003f46070 */
[----:B------:R-:W-:Y:S01]  /*8960*/  IMAD.MOV.U32 R16, RZ, RZ, RZ ;  /* 0x000000ffff107224 */ /* 0x000fe200078e00ff */
[C---:B------:R-:W-:Y:S02]  /*8970*/  ISETP.GE.U32.AND P3, PT, R5.reuse, 0x4, PT ;  /* 0x000000040500780c */ /* 0x040fe40003f66070 */
[C---:B------:R-:W-:Y:S02]  /*8980*/  ISETP.GE.U32.AND P4, PT, R5.reuse, 0x8, PT ;  /* 0x000000080500780c */ /* 0x040fe40003f86070 */
[----:B------:R-:W-:Y:S01]  /*8990*/  ISETP.GE.U32.AND P5, PT, R5, 0x10, PT ;  /* 0x000000100500780c */ /* 0x000fe20003fa6070 */
[----:B--2---:R-:W0:Y:S02]  /*89a0*/  SHFL.UP PT, R4, R0, 0x1, RZ ;  /* 0x0420000000047989 */ /* 0x004e2400000e00ff */
[----:B0-----:R-:W-:-:S05]  /*89b0*/  SEL R7, R4, RZ, P1 ;  /* 0x000000ff04077207 */ /* 0x001fca0000800000 */
[----:B------:R-:W-:-:S05]  /*89c0*/  IMAD.IADD R7, R0, 0x1, R7 ;  /* 0x0000000100077824 */ /* 0x000fca00078e0207 */
[----:B------:R-:W0:Y:S02]  /*89d0*/  SHFL.UP PT, R4, R7, 0x2, RZ ;  /* 0x0440000007047989 */ /* 0x000e2400000e00ff */
        /* <DEDUP_REMOVED lines=9> */
[----:B0-----:R-:W-:-:S04]  /*8a70*/  SEL R7, R6, RZ, P5 ;  /* 0x000000ff06077207 */ /* 0x001fc80002800000 */
[----:B------:R-:W-:-:S05]  /*8a80*/  IADD3 R7, R2, R7, RZ ;  /* 0x0000000702077210 */ /* 0x000fca0007ffe0ff */
[----:B------:R-:W0:Y:S02]  /*8a90*/  SHFL.IDX PT, R4, R7, 0x1f, 0x1f ;  /* 0x03e01f0007047f89 */ /* 0x000e2400000e0000 */
[----:B0-----:R-:W-:-:S04]  /*8aa0*/  IMAD R4, R4, UR5, RZ ;  /* 0x0000000504047c24 */ /* 0x001fc8000f8e02ff */
[----:B------:R-:W-:Y:S01]  /*8ab0*/  IMAD.MOV.U32 R3, RZ, RZ, R4 ;  /* 0x000000ffff037224 */ /* 0x000fe200078e0004 */
[----:B-1----:R-:W-:-:S13]  /*8ac0*/  ISETP.GT.AND P6, PT, R4, UR6, PT ;  /* 0x0000000604007c0c */ /* 0x002fda000bfc4270 */
[----:B------:R-:W-:Y:S05]  /*8ad0*/  @P6 BRA `(.L_x_253) ;  /* 0x0000000000946947 */ /* 0x000fea0003800000 */
[----:B------:R-:W-:Y:S01]  /*8ae0*/  IMAD.MOV.U32 R4, RZ, RZ, R3 ;  /* 0x000000ffff047224 */ /* 0x000fe200078e0003 */
[----:B------:R-:W-:Y:S01]  /*8af0*/  UMOV UR4, URZ ;  /* 0x0000003f00047c82 */ /* 0x000fe20008000000 */
[----:B------:R-:W-:-:S05]  /*8b00*/  ULDC UR5, c[0x0][0xc38] ;  /* 0x00030e0000057ab9 */ /* 0x000fca0000000800 */
.L_x_257:
[----:B------:R-:W0:Y:S01]  /*8b10*/  LDC R2, c[0x0][0xc3c] ;  /* 0x00030f00ff027b82 */ /* 0x000e220000000800 */
[----:B------:R-:W-:-:S06]  /*8b20*/  UIADD3 UR4, UR4, 0x1f, URZ ;  /* 0x0000001f04047890 */ /* 0x000fcc000fffe03f */
[----:B0-----:R-:W-:-:S13]  /*8b30*/  ISETP.LE.AND P6, PT, R2, UR4, PT ;  /* 0x0000000402007c0c */ /* 0x001fda000bfc3270 */
[----:B------:R-:W-:Y:S05]  /*8b40*/  @P6 BRA `(.L_x_254) ;  /* 0x0000000400246947 */ /* 0x000fea0003800000 */
[----:B------:R-:W-:Y:S01]  /*8b50*/  VIADD R7, R5, UR4 ;  /* 0x0000000405077c36 */ /* 0x000fe20008000000 */
[----:B------:R-:W-:Y:S01]  /*8b60*/  BSSY B0, `(.L_x_255) ;  /* 0x0000007000007945 */ /* 0x000fe20003800000 */
[----:B------:R-:W-:-:S03]  /*8b70*/  IMAD.MOV.U32 R0, RZ, RZ, RZ ;  /* 0x000000ffff007224 */ /* 0x000fc600078e00ff */
[----:B------:R-:W-:-:S13]  /*8b80*/  ISETP.GE.OR P6, PT, R7, R2, !P0 ;  /* 0x000000020700720c */ /* 0x000fda00047c6670 */
[----:B------:R-:W-:Y:S05]  /*8b90*/  @P6 BRA `(.L_x_256) ;  /* 0x00000000000c6947 */ /* 0x000fea0003800000 */
[----:B------:R-:W0:Y:S02]  /*8ba0*/  LDC.64 R2, c[0x0][0xc80] ;  /* 0x00032000ff027b82 */ /* 0x000e240000000a00 */
[----:B0-----:R-:W-:-:S05]  /*8bb0*/  IMAD.WIDE R2, R7, 0x4, R2 ;  /* 0x0000000407027825 */ /* 0x001fca00078e0202 */
[----:B------:R0:W5:Y:S02]  /*8bc0*/  LDG.E R0, desc[UR50][R2.64] ;  /* 0x0000003202007981 */ /* 0x000164000c1e1900 */
.L_x_256:
[----:B------:R-:W-:Y:S05]  /*8bd0*/  BSYNC B0 ;  /* 0x0000000000007941 */ /* 0x000fea0003800000 */
.L_x_255:
[----:B0----5:R-:W0:Y:S02]  /*8be0*/  SHFL.UP PT, R2, R0, 0x1, RZ ;  /* 0x0420000000027989 */ /* 0x021e2400000e00ff */
        /* <DEDUP_REMOVED lines=11> */
[----:B------:R-:W0:Y:S02]  /*8ca0*/  SHFL.UP PT, R8, R6, 0x10, RZ ;  /* 0x0600000006087989 */ /* 0x000e2400000e00ff */
[----:B0-----:R-:W-:-:S05]  /*8cb0*/  SEL R9, R8, RZ, P5 ;  /* 0x000000ff08097207 */ /* 0x001fca0002800000 */
[----:B------:R-:W-:-:S05]  /*8cc0*/  IMAD.IADD R9, R6, 0x1, R9 ;  /* 0x0000000106097824 */ /* 0x000fca00078e0209 */
[----:B------:R-:W0:Y:S02]  /*8cd0*/  SHFL.IDX PT, R3, R9, 0x1f, 0x1f ;  /* 0x03e01f0009037f89 */ /* 0x000e2400000e0000 */
[----:B0-----:R-:W-:-:S04]  /*8ce0*/  IMAD R3, R3, UR5, RZ ;  /* 0x0000000503037c24 */ /* 0x001fc8000f8e02ff */
[----:B------:R-:W-:-:S05]  /*8cf0*/  IMAD.IADD R4, R3, 0x1, R4 ;  /* 0x0000000103047824 */ /* 0x000fca00078e0204 */
[----:B------:R-:W-:-:S13]  /*8d00*/  ISETP.GT.AND P6, PT, R4, UR6, PT ;  /* 0x0000000604007c0c */ /* 0x000fda000bfc4270 */
[----:B------:R-:W-:Y:S05]  /*8d10*/  @!P6 BRA `(.L_x_257) ;  /* 0xfffffffc007ce947 */ /* 0x000fea000383ffff */
[----:B------:R-:W-:-:S07]  /*8d20*/  IMAD.MOV.U32 R7, RZ, RZ, R9 ;  /* 0x000000ffff077224 */ /* 0x000fce00078e0009 */
.L_x_253:
[----:B------:R-:W-:-:S04]  /*8d30*/  IMAD.IADD R8, R4, 0x1, -R3 ;  /* 0x0000000104087824 */ /* 0x000fc800078e0a03 */
[----:B------:R-:W-:-:S05]  /*8d40*/  IMAD R2, R7, UR5, R8 ;  /* 0x0000000507027c24 */ /* 0x000fca000f8e0208 */
[----:B------:R-:W-:-:S13]  /*8d50*/  ISETP.GT.AND P0, PT, R2, UR6, PT ;  /* 0x0000000602007c0c */ /* 0x000fda000bf04270 */
[----:B------:R-:W-:-:S04]  /*8d60*/  VOTE.ANY R4, PT, !P0 ;  /* 0x0000000000047806 */ /* 0x000fc800040e0100 */
[----:B------:R-:W0:Y:S01]  /*8d70*/  POPC R19, R4 ;  /* 0x0000000400137309 */ /* 0x000e220000000000 */
[----:B------:R-:W-:Y:S01]  /*8d80*/  ISETP.NE.AND P0, PT, R4, RZ, PT ;  /* 0x000000ff0400720c */ /* 0x000fe20003f05270 */
[----:B0-----:R-:W0:Y:S02]  /*8d90*/  SHFL.IDX PT, R10, R0, R19, 0x1f ;  /* 0x00001f13000a7589 */ /* 0x001e2400000e0000 */
[----:B0-----:R-:W-:-:S04]  /*8da0*/  IABS R9, R10 ;  /* 0x0000000a00097213 */ /* 0x001fc80000000000 */
[----:B------:R-:W0:Y:S08]  /*8db0*/  I2F.RP R6, R9 ;  /* 0x0000000900067306 */ /* 0x000e300000209400 */
[----:B0-----:R-:W0:Y:S02]  /*8dc0*/  MUFU.RCP R6, R6 ;  /* 0x0000000600067308 */ /* 0x001e240000001000 */
[----:B0-----:R-:W-:-:S06]  /*8dd0*/  VIADD R2, R6, 0xffffffe ;  /* 0x0ffffffe06027836 */ /* 0x001fcc0000000000 */
[----:B------:R0:W1:Y:S01]  /*8de0*/  F2I.FTZ.U32.TRUNC.NTZ R3, R2 ;  /* 0x0000000200037305 */ /* 0x000062000021f000 */
[----:B------:R-:W-:Y:S05]  /*8df0*/  @!P0 BRA `(.L_x_258) ;  /* 0x0000000000088947 */ /* 0x000fea0003800000 */
[----:B------:R-:W-:-:S06]  /*8e00*/  VIADD R16, R19, 0xffffffff ;  /* 0xffffffff13107836 */ /* 0x000fcc0000000000 */
[----:B------:R2:W3:Y:S02]  /*8e10*/  SHFL.IDX PT, R16, R7, R16, 0x1f ;  /* 0x00001f1007107589 */ /* 0x0004e400000e0000 */
.L_x_258:
[----:B---3--:R-:W-:Y:S01]  /*8e20*/  IMAD R16, R16, UR5, R8 ;  /* 0x0000000510107c24 */ /* 0x008fe2000f8e0208 */
[----:B0-----:R-:W-:Y:S01]  /*8e30*/  IABS R2, R10 ;  /* 0x0000000a00027213 */ /* 0x001fe20000000000 */
[----:B-1----:R-:W-:Y:S02]  /*8e40*/  IMAD.MOV R0, RZ, RZ, -R3 ;  /* 0x000000ffff007224 */ /* 0x002fe400078e0a03 */
[----:B------:R-:W-:Y:S01]  /*8e50*/  VIADD R19, R19, UR4 ;  /* 0x0000000413137c36 */ /* 0x000fe20008000000 */
[----:B------:R-:W-:Y:S01]  /*8e60*/  IADD3 R11, -R16, UR6, RZ ;  /* 0x00000006100b7c10 */ /* 0x000fe2000fffe1ff */
[----:B------:R-:W-:Y:S01]  /*8e70*/  IMAD.MOV R4, RZ, RZ, -R2 ;  /* 0x000000ffff047224 */ /* 0x000fe200078e0a02 */
[----:B------:R-:W-:Y:S01]  /*8e80*/  MOV R2, RZ ;  /* 0x000000ff00027202 */ /* 0x000fe20000000f00 */
[----:B--2---:R-:W-:Y:S01]  /*8e90*/  IMAD R7, R0, R9, RZ ;  /* 0x0000000900077224 */ /* 0x004fe200078e02ff */
[----:B------:R-:W-:-:S03]  /*8ea0*/  IABS R0, R11 ;  /* 0x0000000b00007213 */ /* 0x000fc60000000000 */
[----:B------:R-:W-:-:S04]  /*8eb0*/  IMAD.HI.U32 R2, R3, R7, R2 ;  /* 0x0000000703027227 */ /* 0x000fc800078e0002 */
[----:B------:R-:W-:Y:S02]  /*8ec0*/  IMAD.MOV.U32 R3, RZ, RZ, R0 ;  /* 0x000000ffff037224 */ /* 0x000fe400078e0000 */
[----:B------:R-:W-:Y:S02]  /*8ed0*/  IMAD.MOV.U32 R0, RZ, RZ, R4 ;  /* 0x000000ffff007224 */ /* 0x000fe400078e0004 */
[----:B------:R-:W-:-:S04]  /*8ee0*/  IMAD.HI.U32 R2, R2, R3, RZ ;  /* 0x0000000302027227 */ /* 0x000fc800078e00ff */
[----:B------:R-:W-:-:S05]  /*8ef0*/  IMAD R0, R2, R0, R3 ;  /* 0x0000000002007224 */ /* 0x000fca00078e0203 */
[----:B------:R-:W-:-:S13]  /*8f00*/  ISETP.GT.U32.AND P1, PT, R9, R0, PT ;  /* 0x000000000900720c */ /* 0x000fda0003f24070 */
[----:B------:R-:W-:Y:S02]  /*8f10*/  @!P1 IMAD.IADD R0, R0, 0x1, -R9 ;  /* 0x0000000100009824 */ /* 0x000fe400078e0a09 */
[----:B------:R-:W-:Y:S01]  /*8f20*/  @!P1 VIADD R2, R2, 0x1 ;  /* 0x0000000102029836 */ /* 0x000fe20000000000 */
[----:B------:R-:W-:Y:S02]  /*8f30*/  ISETP.NE.AND P1, PT, R10, RZ, PT ;  /* 0x000000ff0a00720c */ /* 0x000fe40003f25270 */
[----:B------:R-:W-:Y:S02]  /*8f40*/  ISETP.GE.U32.AND P0, PT, R0, R9, PT ;  /* 0x000000090000720c */ /* 0x000fe40003f06070 */
[----:B------:R-:W-:-:S04]  /*8f50*/  LOP3.LUT R0, R11, R10, RZ, 0x3c, !PT ;  /* 0x0000000a0b007212 */ /* 0x000fc800078e3cff */
[----:B------:R-:W-:-:S07]  /*8f60*/  ISETP.GE.AND P2, PT, R0, RZ, PT ;  /* 0x000000ff0000720c */ /* 0x000fce0003f46270 */
[----:B------:R-:W-:-:S06]  /*8f70*/  @P0 VIADD R2, R2, 0x1 ;  /* 0x0000000102020836 */ /* 0x000fcc0000000000 */
[----:B------:R-:W-:Y:S01]  /*8f80*/  @!P2 IMAD.MOV R2, RZ, RZ, -R2 ;  /* 0x000000ffff02a224 */ /* 0x000fe200078e0a02 */
[----:B------:R-:W-:-:S04]  /*8f90*/  @!P1 LOP3.LUT R2, RZ, R10, RZ, 0x33, !PT ;  /* 0x0000000aff029212 */ /* 0x000fc800078e33ff */
[----:B------:R-:W-:Y:S01]  /*8fa0*/  MOV R18, R2 ;  /* 0x0000000200127202 */ /* 0x000fe20000000f00 */
[----:B------:R-:W-:-:S04]  /*8fb0*/  IMAD.MOV R17, RZ, RZ, -R2 ;  /* 0x000000ffff117224 */ /* 0x000fc800078e0a02 */
[----:B------:R-:W-:Y:S01]  /*8fc0*/  IMAD R17, R10, R17, R11 ;  /* 0x000000110a117224 */ /* 0x000fe200078e020b */
[----:B------:R-:W-:Y:S06]  /*8fd0*/  BRA `(.L_x_259) ;  /* 0x0000000000147947 */ /* 0x000fec0003800000 */
.L_x_254:
[----:B------:R-:W-:Y:S01]  /*8fe0*/  ULDC UR4, c[0x0][0xc3c] ;  /* 0x00030f0000047ab9 */ /* 0x000fe20000000800 */
[----:B------:R-:W-:Y:S02]  /*8ff0*/  IMAD.MOV.U32 R17, RZ, RZ, RZ ;  /* 0x000000ffff117224 */ /* 0x000fe400078e00ff */
[----:B------:R-:W-:Y:S02]  /*9000*/  IMAD.U32 R16, RZ, RZ, UR6 ;  /* 0x00000006ff107e24 */ /* 0x000fe4000f8e00ff */
[----:B------:R-:W-:Y:S02]  /*9010*/  IMAD.MOV.U32 R18, RZ, RZ, RZ ;  /* 0x000000ffff127224 */ /* 0x000fe400078e00ff */
[----:B------:R-:W-:-:S07]  /*9020*/  IMAD.U32 R19, RZ, RZ, UR4 ;  /* 0x00000004ff137e24 */ /* 0x000fce000f8e00ff */
.L_x_259:
[----:B------:R-:W-:-:S13]  /*9030*/  ISETP.NE.AND P0, PT, R5, RZ, PT ;  /* 0x000000ff0500720c */ /* 0x000fda0003f05270 */
[----:B------:R-:W0:Y:S01]  /*9040*/  @!P0 S2R R3, SR_CgaCtaId ;  /* 0x0000000000038919 */ /* 0x000e220000008800 */
[----:B------:R-:W-:-:S04]  /*9050*/  @!P0 MOV R0, 0x400 ;  /* 0x0000040000008802 */ /* 0x000fc80000000f00 */
[----:B0-----:R-:W-:-:S05]  /*9060*/  @!P0 LEA R0, R3, R0, 0x18 ;  /* 0x0000000003008211 */ /* 0x001fca00078ec0ff */
[----:B------:R1:W-:Y:S01]  /*9070*/  @!P0 STS.128 [R0+0x288d0], R16 ;  /* 0x0288d01000008388 */ /* 0x0003e20000000c00 */
[----:B------:R-:W-:Y:S06]  /*9080*/  BAR.ARV 0x5, 0x180 ;  /* 0x0146000000007b1d */ /* 0x000fec0000002000 */
.L_x_252:
[----:B------:R2:W-:Y:S01]  /*9090*/  STL [R1+0x1c], RZ ;  /* 0x00001cff01007387 */ /* 0x0005e20000100800 */
[----:B------:R-:W-:Y:S01]  /*90a0*/  ULDC UR4, c[0x0][0xc3c] ;  /* 0x00030f0000047ab9 */ /* 0x000fe20000000800 */
[----:B------:R-:W-:Y:S01]  /*90b0*/  IMAD.MOV.U32 R28, RZ, RZ, 0x1 ;  /* 0x00000001ff1c7424 */ /* 0x000fe200078e00ff */
[----:B0-----:R-:W-:Y:S01]  /*90c0*/  ISETP.GE.AND P0, PT, R19, UR4, PT ;  /* 0x0000000413007c0c */ /* 0x001fe2000bf06270 */
[----:B------:R-:W-:-:S12]  /*90d0*/  IMAD.MOV.U32 R25, RZ, RZ, RZ ;  /* 0x000000ffff197224 */ /* 0x000fd800078e00ff */
[----:B--2---:R-:W-:Y:S05]  /*90e0*/  @P0 BRA `(.L_x_260) ;  /* 0x0000004400b80947 */ /* 0x004fea0003800000 */
[----:B------:R-:W0:Y:S01]  /*90f0*/  S2R R3, SR_TID.X ;  /* 0x0000000000037919 */ /* 0x000e220000002100 */
[----:B------:R-:W2:Y:S01]  /*9100*/  S2UR UR5, SR_CgaCtaId ;  /* 0x00000000000579c3 */ /* 0x000ea20000008800 */
[----:B------:R-:W-:Y:S01]  /*9110*/  UMOV UR4, 0x400 ;  /* 0x0000040000047882 */ /* 0x000fe20000000000 */
[----:B------:R-:W-:Y:S01]  /*9120*/  BSSY B8, `(.L_x_260) ;  /* 0x000046a000087945 */ /* 0x000fe20003800000 */
[----:B------:R3:W-:Y:S01]  /*9130*/  STL [R1+0x1c], RZ ;  /* 0x00001cff01007387 */ /* 0x0007e20000100800 */
[----:B------:R-:W-:Y:S01]  /*9140*/  IMAD.MOV.U32 R28, RZ, RZ, 0x1 ;  /* 0x00000001ff1c7424 */ /* 0x000fe200078e00ff */
[----:B------:R-:W-:Y:S01]  /*9150*/  MOV R25, RZ ;  /* 0x000000ff00197202 */ /* 0x000fe20000000f00 */
[----:B------:R-:W-:Y:S01]  /*9160*/  ULOP3.LUT UR37, UR36, 0x2, URZ, 0xfc, !UPT ;  /* 0x0000000224257892 */ /* 0x000fe2000f8efc3f */
[----:B------:R-:W-:Y:S01]  /*9170*/  ULDC UR38, c[0x0][0xc] ;  /* 0x0000030000267ab9 */ /* 0x000fe20000000800 */
[----:B--2---:R-:W-:-:S06]  /*9180*/  ULEA UR4, UR5, UR4, 0x18 ;  /* 0x0000000405047291 */ /* 0x004fcc000f8ec03f */
[----:B------:R-:W-:Y:S02]  /*9190*/  IMAD.U32 R22, RZ, RZ, UR4 ;  /* 0x00000004ff167e24 */ /* 0x000fe4000f8e00ff */
[----:B0-----:R-:W-:-:S05]  /*91a0*/  IMAD.SHL.U32 R30, R3, 0x8, RZ ;  /* 0x00000008031e7824 */ /* 0x001fca00078e00ff */
[----:B-1----:R-:W-:-:S04]  /*91b0*/  LOP3.LUT R0, R30, 0x1f8, RZ, 0xc0, !PT ;  /* 0x000001f81e007812 */ /* 0x002fc800078ec0ff */
[----:B------:R-:W-:-:S04]  /*91c0*/  LOP3.LUT R3, R0, 0x38, R3, 0x78, !PT ;  /* 0x0000003800037812 */ /* 0x000fc800078e7803 */
[----:B------:R-:W-:Y:S02]  /*91d0*/  LOP3.LUT R34, R3, 0x200, R30, 0xf8, !PT ;  /* 0x0000020003227812 */ /* 0x000fe400078ef81e */
[----:B------:R-:W-:-:S03]  /*91e0*/  LOP3.LUT R30, R30, 0x38, RZ, 0xc0, !PT ;  /* 0x000000381e1e7812 */ /* 0x000fc600078ec0ff */
[----:B------:R-:W-:Y:S01]  /*91f0*/  IMAD R0, R34, 0x2, R22 ;  /* 0x0000000222007824 */ /* 0x000fe200078e0216 */
[----:B------:R-:W-:-:S04]  /*9200*/  LOP3.LUT R29, R30, 0x40, RZ, 0xfc, !PT ;  /* 0x000000401e1d7812 */ /* 0x000fc800078efcff */
[----:B------:R3:W-:Y:S03]  /*9210*/  STL [R1], R0 ;  /* 0x0000000001007387 */ /* 0x0007e60000100800 */
.L_x_323:
[----:B0-----:R-:W0:Y:S02]  /*9220*/  LDC.64 R2, c[0x0][0xc88] ;  /* 0x00032200ff027b82 */ /* 0x001e240000000a00 */
[----:B0-----:R-:W-:-:S05]  /*9230*/  IMAD.WIDE R2, R19, 0x4, R2 ;  /* 0x0000000413027825 */ /* 0x001fca00078e0202 */
[----:B---3--:R-:W3:Y:S01]  /*9240*/  LDG.E R31, desc[UR50][R2.64] ;  /* 0x00000032021f7981 */ /* 0x008ee2000c1e1900 */
[----:B------:R-:W-:Y:S05]  /*9250*/  YIELD ;  /* 0x0000000000007946 */ /* 0x000fea0003800000 */
[----:B------:R-:W-:Y:S01]  /*9260*/  ULDC.64 UR4, c[0x0][0xa28] ;  /* 0x00028a0000047ab9 */ /* 0x000fe20000000a00 */
[----:B------:R-:W-:Y:S01]  /*9270*/  IMAD.MOV.U32 R36, RZ, RZ, RZ ;  /* 0x000000ffff247224 */ /* 0x000fe200078e00ff */
[----:B------:R-:W-:Y:S01]  /*9280*/  ISETP.NE.U32.AND P0, PT, RZ, UR4, PT ;  /* 0x00000004ff007c0c */ /* 0x000fe2000bf05070 */
[----:B------:R-:W-:-:S03]  /*9290*/  ULDC.64 UR6, c[0x0][0xa18] ;  /* 0x0002860000067ab9 */ /* 0x000fc60000000a00 */
[----:B------:R-:W-:Y:S02]  /*92a0*/  ISETP.NE.AND.EX P0, PT, RZ, UR5, PT, P0 ;  /* 0x00000005ff007c0c */ /* 0x000fe4000bf05300 */
[----:B---3--:R-:W-:-:S11]  /*92b0*/  SHF.R.S32.HI R0, RZ, 0x1f, R31 ;  /* 0x0000001fff007819 */ /* 0x008fd6000001141f */
[C---:B------:R-:W-:Y:S01]  /*92c0*/  @P0 LEA R2, P1, R31.reuse, UR4, 0x2 ;  /* 0x000000041f020c11 */ /* 0x040fe2000f8210ff */
[C---:B------:R-:W-:Y:S01]  /*92d0*/  IMAD.SHL.U32 R23, R31.reuse, 0x4, RZ ;  /* 0x000000041f177824 */ /* 0x040fe200078e00ff */
[C-C-:B------:R-:W-:Y:S01]  /*92e0*/  SHF.L.U64.HI R24, R31.reuse, 0x2, R0.reuse ;  /* 0x000000021f187819 */ /* 0x140fe20000010200 */
[----:B------:R0:W-:Y:S01]  /*92f0*/  STL [R1+0x10], R0 ;  /* 0x0000100001007387 */ /* 0x0001e20000100800 */
[----:B------:R-:W-:Y:S01]  /*9300*/  @P0 LEA.HI.X R3, R31, UR5, R0, 0x2, P1 ;  /* 0x000000051f030c11 */ /* 0x000fe200088f1400 */
[----:B------:R-:W-:-:S04]  /*9310*/  ULDC.64 UR4, c[0x0][0xa00] ;  /* 0x0002800000047ab9 */ /* 0x000fc80000000a00 */
[----:B-1----:R1:W5:Y:S01]  /*9320*/  @P0 LDG.E R36, desc[UR50][R2.64] ;  /* 0x0000003202240981 */ /* 0x002362000c1e1900 */
[----:B------:R-:W-:Y:S02]  /*9330*/  ISETP.NE.U32.AND P0, PT, RZ, UR4, PT ;  /* 0x00000004ff007c0c */ /* 0x000fe4000bf05070 */
[----:B------:R-:W-:Y:S01]  /*9340*/  LOP3.LUT R27, R27, 0xffffffef, RZ, 0xc0, !PT ;  /* 0xffffffef1b1b7812 */ /* 0x000fe200078ec0ff */
[----:B0-----:R-:W-:Y:S01]  /*9350*/  IMAD.MOV.U32 R0, RZ, RZ, RZ ;  /* 0x000000ffff007224 */ /* 0x001fe200078e00ff */
[----:B------:R-:W-:Y:S02]  /*9360*/  ISETP.NE.AND.EX P2, PT, RZ, UR5, PT, P0 ;  /* 0x00000005ff007c0c */ /* 0x000fe4000bf45300 */
[----:B------:R-:W-:Y:S02]  /*9370*/  ISETP.NE.U32.AND P0, PT, RZ, UR6, PT ;  /* 0x00000006ff007c0c */ /* 0x000fe4000bf05070 */
[----:B-1----:R-:W-:Y:S02]  /*9380*/  IADD3 R2, P1, R23, UR4, RZ ;  /* 0x0000000417027c10 */ /* 0x002fe4000ff3e0ff */
[----:B------:R-:W-:-:S02]  /*9390*/  ISETP.NE.AND.EX P0, PT, RZ, UR7, PT, P0 ;  /* 0x00000007ff007c0c */ /* 0x000fc4000bf05300 */
[----:B------:R-:W-:Y:S01]  /*93a0*/  IADD3.X R3, R24, UR5, RZ, P1, !PT ;  /* 0x0000000518037c10 */ /* 0x000fe20008ffe4ff */
[----:B------:R-:W-:-:S04]  /*93b0*/  ULDC.64 UR4, c[0x0][0x418] ;  /* 0x0001060000047ab9 */ /* 0x000fc80000000a00 */
[----:B------:R-:W-:Y:S01]  /*93c0*/  @P2 LOP3.LUT R27, R27, 0x10, RZ, 0xfc, !PT ;  /* 0x000000101b1b2812 */ /* 0x000fe200078efcff */
[----:B------:R-:W2:Y:S05]  /*93d0*/  @P2 LDG.E R0, desc[UR50][R2.64] ;  /* 0x0000003202002981 */ /* 0x000eaa000c1e1900 */
[----:B------:R-:W-:-:S04]  /*93e0*/  @P0 IADD3 R4, P1, R23, UR6, RZ ;  /* 0x0000000617040c10 */ /* 0x000fc8000ff3e0ff */
[----:B------:R-:W-:Y:S01]  /*93f0*/  @P0 IADD3.X R5, R24, UR7, RZ, P1, !PT ;  /* 0x0000000718050c10 */ /* 0x000fe20008ffe4ff */
[----:B--2---:R0:W-:Y:S04]  /*9400*/  STL [R1+0x4], R0 ;  /* 0x0000040001007387 */ /* 0x0041e80000100800 */
[----:B0-----:R-:W2:Y:S01]  /*9410*/  @P0 LDG.E R0, desc[UR50][R4.64] ;  /* 0x0000003204000981 */ /* 0x001ea2000c1e1900 */
[----:B------:R-:W-:-:S03]  /*9420*/  UISETP.NE.U32.AND UP0, UPT, UR4, URZ, UPT ;  /* 0x0000003f0400728c */ /* 0x000fc6000bf05070 */
[----:B------:R-:W-:Y:S01]  /*9430*/  ULDC UR4, c[0x0][0x424] ;  /* 0x0001090000047ab9 */ /* 0x000fe20000000800 */
[----:B------:R-:W-:-:S03]  /*9440*/  UISETP.NE.AND.EX UP0, UPT, UR5, URZ, UPT, UP0 ;  /* 0x0000003f0500728c */ /* 0x000fc6000bf05300 */
[----:B------:R-:W-:Y:S01]  /*9450*/  ULDC UR5, c[0x0][0x2f0] ;  /* 0x0000bc0000057ab9 */ /* 0x000fe20000000800 */
[----:B------:R-:W-:-:S04]  /*9460*/  USEL UR4, UR4, 0x1, UP0 ;  /* 0x0000000104047887 */ /* 0x000fc80008000000 */
[----:B------:R-:W-:-:S06]  /*9470*/  UIMAD UR4, UR4, UR5, URZ ;  /* 0x00000005040472a4 */ /* 0x000fcc000f8e023f */
[----:B------:R-:W-:Y:S01]  /*9480*/  IMAD.U32 R35, RZ, RZ, UR4 ;  /* 0x00000004ff237e24 */ /* 0x000fe2000f8e00ff */
[----:B--2---:R0:W-:Y:S01]  /*9490*/  @P0 STL [R1+0x14], R0 ;  /* 0x0000140001000387 */ /* 0x0041e20000100800 */
[----:B------:R-:W-:Y:S05]  /*94a0*/  @P0 BRA `(.L_x_261) ;  /* 0x0000000000200947 */ /* 0x000fea0003800000 */
[----:B------:R-:W-:Y:S02]  /*94b0*/  ULDC UR4, c[0x0][0x288] ;  /* 0x0000a20000047ab9 */ /* 0x000fe40000000800 */
[----:B0-----:R-:W-:-:S05]  /*94c0*/  IMAD.U32 R0, RZ, RZ, UR4 ;  /* 0x00000004ff007e24 */ /* 0x001fca000f8e00ff */
[----:B------:R1:W-:Y:S01]  /*94d0*/  STL [R1+0x14], R0 ;  /* 0x0000140001007387 */ /* 0x0003e20000100800 */
[----:B------:R-:W-:Y:S05]  /*94e0*/  @!P2 BRA `(.L_x_261) ;  /* 0x000000000010a947 */ /* 0x000fea0003800000 */
[----:B------:R-:W2:Y:S04]  /*94f0*/  LDG.E R5, desc[UR50][R2.64] ;  /* 0x0000003202057981 */ /* 0x000ea8000c1e1900 */
[----:B-1----:R-:W2:Y:S02]  /*9500*/  LDG.E R0, desc[UR50][R2.64+0x4] ;  /* 0x0000043202007981 */ /* 0x002ea4000c1e1900 */
[----:B--2---:R-:W-:-:S05]  /*9510*/  IMAD.IADD R0, R0, 0x1, -R5 ;  /* 0x0000000100007824 */ /* 0x004fca00078e0a05 */
[----:B------:R2:W-:Y:S02]  /*9520*/  STL [R1+0x14], R0 ;  /* 0x0000140001007387 */ /* 0x0005e40000100800 */
.L_x_261:
[----:B------:R-:W-:Y:S01]  /*9530*/  ULDC.64 UR4, c[0x0][0xa20] ;  /* 0x0002880000047ab9 */ /* 0x000fe20000000a00 */
[----:B------:R-:W-:Y:S02]  /*9540*/  MOV R33, R31 ;  /* 0x0000001f00217202 */ /* 0x000fe40000000f00 */
[----:B------:R-:W-:-:S04]  /*9550*/  ISETP.NE.U32.AND P0, PT, RZ, UR4, PT ;  /* 0x00000004ff007c0c */ /* 0x000fc8000bf05070 */
[----:B------:R-:W-:-:S13]  /*9560*/  ISETP.NE.AND.EX P0, PT, RZ, UR5, PT, P0 ;  /* 0x00000005ff007c0c */ /* 0x000fda000bf05300 */
[----:B------:R-:W-:Y:S05]  /*9570*/  @!P0 BRA `(.L_x_262) ;  /* 0x0000000000108947 */ /* 0x000fea0003800000 */
[----:B------:R-:W-:-:S04]  /*9580*/  IADD3 R2, P0, R23, UR4, RZ ;  /* 0x0000000417027c10 */ /* 0x000fc8000ff1e0ff */
[----:B------:R-:W-:-:S05]  /*9590*/  IADD3.X R3, R24, UR5, RZ, P0, !PT ;  /* 0x0000000518037c10 */ /* 0x000fca00087fe4ff */
[----:B------:R3:W5:Y:S01]  /*95a0*/  LDG.E R35, desc[UR50][R2.64] ;  /* 0x0000003202237981 */ /* 0x000762000c1e1900 */
[----:B------:R-:W-:Y:S05]  /*95b0*/  BRA `(.L_x_263) ;  /* 0x0000000000247947 */ /* 0x000fea0003800000 */
.L_x_262:
[----:B------:R-:W-:Y:S02]  /*95c0*/  ULDC.64 UR4, c[0x0][0xa08] ;  /* 0x0002820000047ab9 */ /* 0x000fe40000000a00 */
[----:B------:R-:W-:-:S04]  /*95d0*/  ISETP.NE.U32.AND P0, PT, RZ, UR4, PT ;  /* 0x00000004ff007c0c */ /* 0x000fc8000bf05070 */
[----:B------:R-:W-:-:S13]  /*95e0*/  ISETP.NE.AND.EX P0, PT, RZ, UR5, PT, P0 ;  /* 0x00000005ff007c0c */ /* 0x000fda000bf05300 */
[----:B------:R-:W-:Y:S05]  /*95f0*/  @!P0 BRA `(.L_x_263) ;  /* 0x0000000000148947 */ /* 0x000fea0003800000 */
[----:B------:R-:W3:Y:S02]  /*9600*/  LDC.64 R2, c[0x0][0xa08] ;  /* 0x00028200ff027b82 */ /* 0x000ee40000000a00 */
[----:B---3--:R-:W-:-:S05]  /*9610*/  IMAD.WIDE R2, R33, 0x4, R2 ;  /* 0x0000000421027825 */ /* 0x008fca00078e0202 */
[----:B------:R-:W3:Y:S04]  /*9620*/  LDG.E R35, desc[UR50][R2.64] ;  /* 0x0000003202237981 */ /* 0x000ee8000c1e1900 */
[----:B012---:R-:W3:Y:S02]  /*9630*/  LDG.E R0, desc[UR50][R2.64+0x4] ;  /* 0x0000043202007981 */ /* 0x007ee4000c1e1900 */
[----:B---3--:R-:W-:-:S07]  /*9640*/  IMAD.IADD R35, R0, 0x1, -R35 ;  /* 0x0000000100237824 */ /* 0x008fce00078e0a23 */
.L_x_263:
[----:B-----5:R-:W-:Y:S01]  /*9650*/  IMAD.IADD R35, R35, 0x1, -R36 ;  /* 0x0000000123237824 */ /* 0x020fe200078e0a24 */
[----:B------:R-:W-:Y:S03]  /*9660*/  BSSY B7, `(.L_x_264) ;  /* 0x0000377000077945 */ /* 0x000fe60003800000 */
[C---:B012---:R-:W-:Y:S01]  /*9670*/  VIADD R0, R35.reuse, 0x7f ;  /* 0x0000007f23007836 */ /* 0x047fe20000000000 */
[----:B------:R-:W-:-:S04]  /*9680*/  ISETP.GT.AND P0, PT, R35, RZ, PT ;  /* 0x000000ff2300720c */ /* 0x000fc80003f04270 */
[----:B---3--:R-:W-:-:S04]  /*9690*/  SHF.R.S32.HI R3, RZ, 0x1f, R0 ;  /* 0x0000001fff037819 */ /* 0x008fc80000011400 */
[----:B------:R-:W-:-:S05]  /*96a0*/  LEA.HI R32, R3, R0, RZ, 0x7 ;  /* 0x0000000003207211 */ /* 0x000fca00078f38ff */
[----:B------:R0:W-:Y:S01]  /*96b0*/  STL [R1+0x18], R32 ;  /* 0x0000182001007387 */ /* 0x0001e20000100800 */
[----:B------:R-:W-:Y:S05]  /*96c0*/  @P0 BRA `(.L_x_265) ;  /* 0x0000000000440947 */ /* 0x000fea0003800000 */
[----:B------:R-:W1:Y:S02]  /*96d0*/  S2R R2, SR_TID.X ;  /* 0x0000000000027919 */ /* 0x000e640000002100 */
[----:B-1----:R-:W-:-:S04]  /*96e0*/  LOP3.LUT R2, R2, 0x7f, RZ, 0xc0, !PT ;  /* 0x0000007f02027812 */ /* 0x002fc800078ec0ff */
[----:B------:R-:W-:-:S13]  /*96f0*/  ISETP.NE.AND P0, PT, R2, RZ, PT ;  /* 0x000000ff0200720c */ /* 0x000fda0003f05270 */
[----:B------:R-:W-:Y:S05]  /*9700*/  @P0 BRA `(.L_x_266) ;  /* 0x0000003400b00947 */ /* 0x000fea0003800000 */
[----:B------:R-:W1:Y:S01]  /*9710*/  S2R R7, SR_LANEID ;  /* 0x0000000000077919 */ /* 0x000e620000000000 */
[----:B------:R-:W-:Y:S01]  /*9720*/  VOTEU.ANY UR4, UPT, PT ;  /* 0x0000000000047886 */ /* 0x000fe200038e0100 */
[----:B------:R-:W2:Y:S01]  /*9730*/  LDC.64 R2, c[0x0][0xc60] ;  /* 0x00031800ff027b82 */ /* 0x000ea20000000a00 */
[----:B------:R-:W1:Y:S08]  /*9740*/  FLO.U32 R0, UR4 ;  /* 0x0000000400007d00 */ /* 0x000e7000080e0000 */
[----:B------:R-:W2:Y:S01]  /*9750*/  POPC R5, UR4 ;  /* 0x0000000400057d09 */ /* 0x000ea20008000000 */
[----:B-1----:R-:W-:-:S13]  /*9760*/  ISETP.EQ.U32.AND P0, PT, R0, R7, PT ;  /* 0x000000070000720c */ /* 0x002fda0003f02070 */
[----:B--2---:R-:W2:Y:S01]  /*9770*/  @P0 ATOMG.E.ADD.STRONG.GPU PT, R3, desc[UR50][R2.64], R5 ;  /* 0x00000005020309a8 */ /* 0x004ea200081ee1f2 */
[----:B------:R-:W1:Y:S02]  /*9780*/  S2R R4, SR_LTMASK ;  /* 0x0000000000047919 */ /* 0x000e640000003900 */
[----:B-1----:R-:W-:-:S04]  /*9790*/  LOP3.LUT R4, R4, UR4, RZ, 0xc0, !PT ;  /* 0x0000000404047c12 */ /* 0x002fc8000f8ec0ff */
[----:B------:R-:W1:Y:S01]  /*97a0*/  POPC R7, R4 ;  /* 0x0000000400077309 */ /* 0x000e620000000000 */
[----:B--2---:R-:W1:Y:S02]  /*97b0*/  SHFL.IDX PT, R0, R3, R0, 0x1f ;  /* 0x00001f0003007589 */ /* 0x004e6400000e0000 */
[----:B-1----:R-:W-:Y:S01]  /*97c0*/  IADD3 R16, R0, UR38, R7 ;  /* 0x0000002600107c10 */ /* 0x002fe2000fffe007 */
[----:B------:R-:W-:Y:S06]  /*97d0*/  BRA `(.L_x_266) ;  /* 0x00000034007c7947 */ /* 0x000fec0003800000 */
.L_x_265:
[----:B------:R-:W-:Y:S01]  /*97e0*/  VIADD R0, R22, 0x18400 ;  /* 0x0001840016007836 */ /* 0x000fe20000000000 */
[----:B------:R-:W-:Y:S04]  /*97f0*/  BSSY B6, `(.L_x_267) ;  /* 0x0000013000067945 */ /* 0x000fe80003800000 */
[----:B------:R-:W-:-:S13]  /*9800*/  LOP3.LUT P0, RZ, R0, 0x3ff, RZ, 0xc0, !PT ;  /* 0x000003ff00ff7812 */ /* 0x000fda000780c0ff */
        /* <DEDUP_REMOVED lines=8> */
[----:B------:R-:W-:Y:S02]  /*9890*/  IMAD.U32 R5, RZ, RZ, UR7 ;  /* 0x00000007ff057e24 */ /* 0x000fe4000f8e00ff */
[----:B------:R-:W-:Y:S02]  /*98a0*/  IMAD.U32 R6, RZ, RZ, UR8 ;  /* 0x00000008ff067e24 */ /* 0x000fe4000f8e00ff */
[----:B------:R-:W-:-:S02]  /*98b0*/  IMAD.U32 R7, RZ, RZ, UR9 ;  /* 0x00000009ff077e24 */ /* 0x000fc4000f8e00ff */
[----:B------:R-:W-:Y:S02]  /*98c0*/  IMAD.U32 R11, RZ, RZ, UR5 ;  /* 0x00000005ff0b7e24 */ /* 0x000fe4000f8e00ff */
[----:B------:R-:W-:Y:S02]  /*98d0*/  IMAD.MOV.U32 R8, RZ, RZ, 0x70 ;  /* 0x00000070ff087424 */ /* 0x000fe400078e00ff */
[----:B------:R-:W-:Y:S02]  /*98e0*/  IMAD.MOV.U32 R12, RZ, RZ, 0x1 ;  /* 0x00000001ff0c7424 */ /* 0x000fe400078e00ff */
[----:B------:R-:W-:-:S07]  /*98f0*/  IMAD.MOV.U32 R13, RZ, RZ, RZ ;  /* 0x000000ffff0d7224 */ /* 0x000fce00078e00ff */
[----:B------:R-:W-:-:S07]  /*9900*/  LEPC R20, `(.L_x_268) ;  /* 0x000000001014794e */ /* 0x000fce0000000000 */
[----:B01----:R-:W-:Y:S05]  /*9910*/  CALL.ABS.NOINC R2 ;  /* 0x0000000002007343 */ /* 0x003fea0003c00000 */
.L_x_268:
[----:B------:R-:W-:Y:S05]  /*9920*/  BSYNC B6 ;  /* 0x0000000000067941 */ /* 0x000fea0003800000 */
.L_x_267:
        /* <DEDUP_REMOVED lines=8> */
[----:B------:R1:W2:Y:S01]  /*99b0*/  LDC.64 R2, c[0x4][R26] ;  /* 0x010000001a027b82 */ /* 0x0002a20000000a00 */
        /* <DEDUP_REMOVED lines=8> */
[----:B-1----:R-:W-:-:S07]  /*9a40*/  IMAD.MOV.U32 R13, RZ, RZ, RZ ;  /* 0x000000ffff0d7224 */ /* 0x002fce00078e00ff */
[----:B------:R-:W-:-:S07]  /*9a50*/  LEPC R20, `(.L_x_271) ;  /* 0x000000001014794e */ /* 0x000fce0000000000 */
[----:B0-2---:R-:W-:Y:S05]  /*9a60*/  CALL.ABS.NOINC R2 ;  /* 0x0000000002007343 */ /* 0x005fea0003c00000 */
.L_x_271:
[----:B------:R0:W1:Y:S01]  /*9a70*/  LDC.64 R2, c[0x4][R26] ;  /* 0x010000001a027b82 */ /* 0x0000620000000a00 */
[----:B------:R-:W-:Y:S01]  /*9a80*/  ULDC.64 UR6, c[0x4][0x80] ;  /* 0x0100200000067ab9 */ /* 0x000fe20000000a00 */
[----:B------:R-:W-:Y:S01]  /*9a90*/  ULDC.64 UR8, c[0x4][0x88] ;  /* 0x0100220000087ab9 */ /* 0x000fe20000000a00 */
[----:B------:R-:W-:Y:S01]  /*9aa0*/  ULDC.64 UR4, c[0x4][0x18] ;  /* 0x0100060000047ab9 */ /* 0x000fe20000000a00 */
        /* <DEDUP_REMOVED lines=11> */
.L_x_270:
[----:B------:R-:W-:Y:S05]  /*9b60*/  BSYNC B6 ;  /* 0x0000000000067941 */ /* 0x000fea0003800000 */
.L_x_269:
[----:B------:R-:W-:Y:S01]  /*9b70*/  ULDC.64 UR4, c[0x0][0x9f8] ;  /* 0x00027e0000047ab9 */ /* 0x000fe20000000a00 */
[----:B------:R-:W1:Y:S01]  /*9b80*/  S2R R20, SR_TID.X ;  /* 0x0000000000147919 */ /* 0x000e620000002100 */
[----:B------:R-:W-:Y:S01]  /*9b90*/  ISETP.NE.U32.AND P0, PT, RZ, UR4, PT ;  /* 0x00000004ff007c0c */ /* 0x000fe2000bf05070 */
[----:B------:R-:W2:Y:S03]  /*9ba0*/  LDC R6, c[0x0][0x430] ;  /* 0x00010c00ff067b82 */ /* 0x000ea60000000800 */
[----:B------:R-:W-:-:S13]  /*9bb0*/  ISETP.NE.AND.EX P0, PT, RZ, UR5, PT, P0 ;  /* 0x00000005ff007c0c */ /* 0x000fda000bf05300 */
[----:B------:R-:W-:Y:S01]  /*9bc0*/  @P0 IADD3 R2, P1, R23, UR4, RZ ;  /* 0x0000000417020c10 */ /* 0x000fe2000ff3e0ff */
[----:B------:R-:W3:Y:S01]  /*9bd0*/  S2R R21, SR_TID.X ;  /* 0x0000000000157919 */ /* 0x000ee20000002100 */
[----:B------:R-:W-:Y:S01]  /*9be0*/  LEA.HI.SX32 R26, R32, 0xffffffff, 0x19 ;  /* 0xffffffff201a7811 */ /* 0x000fe200078fcaff */
[----:B------:R-:W-:Y:S01]  /*9bf0*/  IMAD.U32 R10, RZ, RZ, UR37 ;  /* 0x00000025ff0a7e24 */ /* 0x000fe2000f8e00ff */
[----:B------:R-:W-:Y:S01]  /*9c00*/  @P0 IADD3.X R3, R24, UR5, RZ, P1, !PT ;  /* 0x0000000518030c10 */ /* 0x000fe20008ffe4ff */
[----:B------:R-:W-:-:S04]  /*9c10*/  ULDC UR4, c[0x0][0x2f4] ;  /* 0x0000bd0000047ab9 */ /* 0x000fc80000000800 */
[----:B------:R4:W4:Y:S01]  /*9c20*/  @P0 LDG.E R33, desc[UR50][R2.64] ;  /* 0x0000003202210981 */ /* 0x000922000c1e1900 */
[----:B--2---:R-:W-:Y:S01]  /*9c30*/  ISETP.NE.AND P2, PT, R6, 0x1, PT ;  /* 0x000000010600780c */ /* 0x004fe20003f45270 */
[----:B------:R-:W-:Y:S01]  /*9c40*/  IMAD.SHL.U32 R8, R26, 0x80, RZ ;  /* 0x000000801a087824 */ /* 0x000fe200078e00ff */
[----:B------:R-:W-:Y:S02]  /*9c50*/  LOP3.LUT R27, R27, 0xfffffff7, RZ, 0xc0, !PT ;  /* 0xfffffff71b1b7812 */ /* 0x000fe400078ec0ff */
[----:B-1----:R-:W-:-:S04]  /*9c60*/  LOP3.LUT R20, R20, 0x7f, RZ, 0xc0, !PT ;  /* 0x0000007f14147812 */ /* 0x002fc800078ec0ff */
[----:B------:R-:W-:-:S05]  /*9c70*/  SHF.R.U32.HI R20, RZ, 0x3, R20 ;  /* 0x00000003ff147819 */ /* 0x000fca0000011614 */
[----:B------:R-:W1:Y:S01]  /*9c80*/  @P2 LDC R0, c[0x0][0x434] ;  /* 0x00010d00ff002b82 */ /* 0x000e620000000800 */
[----:B------:R-:W-:-:S07]  /*9c90*/  @P2 LOP3.LUT R27, R27, 0x8, RZ, 0xfc, !PT ;  /* 0x000000081b1b2812 */ /* 0x000fce00078efcff */
[----:B------:R-:W2:Y:S01]  /*9ca0*/  @P2 LDC R7, c[0x0][0x438] ;  /* 0x00010e00ff072b82 */ /* 0x000ea20000000800 */
[----:B---3--:R-:W-:-:S05]  /*9cb0*/  IMAD.SHL.U32 R21, R21, 0x10, RZ ;  /* 0x0000001015157824 */ /* 0x008fca00078e00ff */
[----:B------:R-:W-:-:S04]  /*9cc0*/  LOP3.LUT R21, R21, 0x70, RZ, 0xc0, !PT ;  /* 0x0000007015157812 */ /* 0x000fc800078ec0ff */
[----:B------:R-:W-:-:S04]  /*9cd0*/  LOP3.LUT R4, R8, R20, R21, 0xfe, !PT ;  /* 0x0000001408047212 */ /* 0x000fc800078efe15 */
[C---:B------:R-:W-:Y:S01]  /*9ce0*/  ISETP.GE.AND P0, PT, R4.reuse, R35, PT ;  /* 0x000000230400720c */ /* 0x040fe20003f06270 */
[----:B------:R-:W-:-:S04]  /*9cf0*/  IMAD.IADD R9, R4, 0x1, R36 ;  /* 0x0000000104097824 */ /* 0x000fc800078e0224 */
[----:B-1----:R-:W-:Y:S01]  /*9d00*/  @P2 IMAD.HI.U32 R0, R9, R0, RZ ;  /* 0x0000000009002227 */ /* 0x002fe200078e00ff */
[----:B----4-:R-:W-:-:S04]  /*9d10*/  MOV R2, R9 ;  /* 0x0000000900027202 */ /* 0x010fc80000000f00 */
[----:B--2---:R-:W-:-:S03]  /*9d20*/  @P2 SHF.R.U32.HI R2, RZ, R7, R0 ;  /* 0x00000007ff022219 */ /* 0x004fc60000011600 */
[----:B------:R-:W1:Y:S01]  /*9d30*/  @!P0 LDC.64 R4, c[0x0][0x428] ;  /* 0x00010a00ff048b82 */ /* 0x000e620000000a00 */
[--C-:B------:R-:W-:Y:S01]  /*9d40*/  @!P0 SHF.R.S32.HI R3, RZ, 0x1f, R2.reuse ;  /* 0x0000001fff038819 */ /* 0x100fe20000011402 */
[----:B------:R-:W-:-:S04]  /*9d50*/  IMAD.MOV R0, RZ, RZ, -R2 ;  /* 0x000000ffff007224 */ /* 0x000fc800078e0a02 */
[----:B------:R-:W-:Y:S01]  /*9d60*/  IMAD R0, R6, R0, R9 ;  /* 0x0000000006007224 */ /* 0x000fe200078e0209 */
[----:B------:R-:W-:Y:S02]  /*9d70*/  ISETP.NE.AND P2, PT, R10, 0x3, PT ;  /* 0x000000030a00780c */ /* 0x000fe40003f45270 */
[----:B------:R-:W-:-:S11]  /*9d80*/  LOP3.LUT R27, R27, 0xfffffffb, RZ, 0xc0, !PT ;  /* 0xfffffffb1b1b7812 */ /* 0x000fd600078ec0ff */
[----:B------:R-:W-:-:S04]  /*9d90*/  @P2 LOP3.LUT R27, R27, 0x4, RZ, 0xfc, !PT ;  /* 0x000000041b1b2812 */ /* 0x000fc800078efcff */
[----:B------:R-:W-:Y:S01]  /*9da0*/  LOP3.LUT R27, R27, 0xfffffffd, RZ, 0xc0, !PT ;  /* 0xfffffffd1b1b7812 */ /* 0x000fe200078ec0ff */
[----:B------:R-:W-:Y:S01]  /*9db0*/  UMOV UR5, 0xffffffff ;  /* 0xffffffff00057882 */ /* 0x000fe20000000000 */
[-C--:B-1----:R-:W-:Y:S01]  /*9dc0*/  @!P0 IMAD.WIDE.U32 R6, R33, R4.reuse, R2 ;  /* 0x0000000421068225 */ /* 0x082fe200078e0002 */
[----:B------:R-:W-:Y:S01]  /*9dd0*/  SHF.R.S32.HI R37, RZ, 0x1f, R33 ;  /* 0x0000001fff257819 */ /* 0x000fe20000011421 */
[----:B------:R-:W1:Y:S04]  /*9de0*/  @!P0 LDC.64 R2, c[0x0][0x418] ;  /* 0x00010600ff028b82 */ /* 0x000e680000000a00 */
[----:B------:R-:W-:Y:S02]  /*9df0*/  @!P0 IMAD R9, R37, R4, RZ ;  /* 0x0000000425098224 */ /* 0x000fe400078e02ff */
[----:B------:R-:W-:-:S02]  /*9e00*/  IMAD.MOV.U32 R4, RZ, RZ, RZ ;  /* 0x000000ffff047224 */ /* 0x000fc400078e00ff */
[----:B------:R-:W-:-:S04]  /*9e10*/  @!P0 IMAD R5, R33, R5, R9 ;  /* 0x0000000521058224 */ /* 0x000fc800078e0209 */
[----:B------:R-:W-:Y:S01]  /*9e20*/  @!P0 IMAD.IADD R5, R7, 0x1, R5 ;  /* 0x0000000107058824 */ /* 0x000fe200078e0205 */
[----:B-1----:R-:W-:-:S04]  /*9e30*/  @!P0 LEA R2, P1, R6, R2, 0x2 ;  /* 0x0000000206028211 */ /* 0x002fc800078210ff */
[----:B------:R-:W-:-:S05]  /*9e40*/  @!P0 LEA.HI.X R3, R6, R3, R5, 0x2, P1 ;  /* 0x0000000306038211 */ /* 0x000fca00008f1405 */
[----:B------:R1:W5:Y:S01]  /*9e50*/  @!P0 LDG.E R4, desc[UR50][R2.64] ;  /* 0x0000003202048981 */ /* 0x000362000c1e1900 */
[----:B------:R-:W-:-:S13]  /*9e60*/  ISETP.GE.AND P0, PT, R30, UR4, PT ;  /* 0x000000041e007c0c */ /* 0x000fda000bf06270 */
[----:B------:R-:W-:Y:S02]  /*9e70*/  @P0 LOP3.LUT R27, R27, 0x2, RZ, 0xfc, !PT ;  /* 0x000000021b1b0812 */ /* 0x000fe400078efcff */
[----:B------:R-:W-:Y:S02]  /*9e80*/  ISETP.GE.AND P0, PT, R29, UR4, PT ;  /* 0x000000041d007c0c */ /* 0x000fe4000bf06270 */
[----:B------:R-:W-:-:S11]  /*9e90*/  LOP3.LUT R27, R27, 0xfffffffe, RZ, 0xc0, !PT ;  /* 0xfffffffe1b1b7812 */ /* 0x000fd600078ec0ff */
[----:B------:R-:W-:Y:S01]  /*9ea0*/  @P0 LOP3.LUT R27, R27, 0x1, RZ, 0xfc, !PT ;  /* 0x000000011b1b0812 */ /* 0x000fe200078efcff */
[----:B-1----:R-:W-:Y:S06]  /*9eb0*/  BRA.DIV UR5, `(.L_x_272) ;  /* 0x0000003e05a07947 */ /* 0x002fec000b800000 */
.L_x_340:
[----:B0-----:R-:W-:Y:S01]  /*9ec0*/  SHF.R.S32.HI R32, RZ, 0x1f, R18 ;  /* 0x0000001fff207819 */ /* 0x001fe20000011412 */
[----:B------:R-:W-:Y:S06]  /*9ed0*/  @!P2 BRA `(.L_x_273) ;  /* 0x000000000004a947 */ /* 0x000fec0003800000 */
[----:B------:R-:W-:Y:S01]  /*9ee0*/  BPT.TRAP 0x1 ;  /* 0x000000040000795c */ /* 0x000fe20000300000 */
.L_x_273:
[----:B------:R-:W-:Y:S01]  /*9ef0*/  SHF.R.S32.HI R6, RZ, 0x1f, R0 ;  /* 0x0000001fff067819 */ /* 0x000fe20000011400 */
[----:B------:R-:W-:Y:S01]  /*9f00*/  ULDC.64 UR4, c[0x0][0x328] ;  /* 0x0000ca0000047ab9 */ /* 0x000fe20000000a00 */
[----:B------:R-:W-:Y:S01]  /*9f10*/  BSSY B0, `(.L_x_274) ;  /* 0x0000017000007945 */ /* 0x000fe20003800000 */
[----:B------:R-:W-:-:S04]  /*9f20*/  IMAD.WIDE.U32 R2, R0, UR4, RZ ;  /* 0x0000000400027c25 */ /* 0x000fc8000f8e00ff */
[----:B------:R-:W-:-:S04]  /*9f30*/  IMAD R5, R6, UR4, RZ ;  /* 0x0000000406057c24 */ /* 0x000fc8000f8e02ff */
[----:B------:R-:W-:Y:S01]  /*9f40*/  IMAD R5, R0, UR5, R5 ;  /* 0x0000000500057c24 */ /* 0x000fe2000f8e0205 */
[----:B------:R-:W-:-:S03]  /*9f50*/  ULDC.64 UR4, c[0x0][0x338] ;  /* 0x0000ce0000047ab9 */ /* 0x000fc60000000a00 */
[----:B------:R-:W-:Y:S01]  /*9f60*/  IMAD.IADD R3, R3, 0x1, R5 ;  /* 0x0000000103037824 */ /* 0x000fe200078e0205 */
[----:B-----5:R-:W-:Y:S01]  /*9f70*/  SHF.R.S32.HI R5, RZ, 0x1f, R4 ;  /* 0x0000001fff057819 */ /* 0x020fe20000011404 */
[----:B------:R-:W-:-:S04]  /*9f80*/  IMAD.WIDE.U32 R2, R4, UR4, R2 ;  /* 0x0000000404027c25 */ /* 0x000fc8000f8e0002 */
[----:B------:R-:W-:-:S04]  /*9f90*/  IMAD R7, R5, UR4, RZ ;  /* 0x0000000405077c24 */ /* 0x000fc8000f8e02ff */
[----:B------:R-:W-:Y:S01]  /*9fa0*/  IMAD R7, R4, UR5, R7 ;  /* 0x0000000504077c24 */ /* 0x000fe2000f8e0207 */
[----:B------:R-:W-:-:S03]  /*9fb0*/  ULDC.64 UR4, c[0x0][0x330] ;  /* 0x0000cc0000047ab9 */ /* 0x000fc60000000a00 */
[----:B------:R-:W-:Y:S02]  /*9fc0*/  IMAD.IADD R3, R3, 0x1, R7 ;  /* 0x0000000103037824 */ /* 0x000fe400078e0207 */
[----:B------:R-:W-:Y:S02]  /*9fd0*/  IMAD R7, R32, UR4, RZ ;  /* 0x0000000420077c24 */ /* 0x000fe4000f8e02ff */
[----:B------:R-:W-:-:S04]  /*9fe0*/  IMAD.WIDE.U32 R2, R18, UR4, R2 ;  /* 0x0000000412027c25 */ /* 0x000fc8000f8e0002 */
[----:B------:R-:W-:Y:S01]  /*9ff0*/  IMAD R7, R18, UR5, R7 ;  /* 0x0000000512077c24 */ /* 0x000fe2000f8e0207 */
[----:B------:R-:W-:Y:S02]  /*a000*/  ULDC.64 UR4, c[0x0][0x318] ;  /* 0x0000c60000047ab9 */ /* 0x000fe40000000a00 */
[----:B------:R-:W-:Y:S01]  /*a010*/  LEA R23, P0, R2, UR4, 0x1 ;  /* 0x0000000402177c11 */ /* 0x000fe2000f8008ff */
[----:B------:R-:W-:-:S05]  /*a020*/  IMAD.IADD R7, R3, 0x1, R7 ;  /* 0x0000000103077824 */ /* 0x000fca00078e0207 */
[----:B------:R-:W-:Y:S01]  /*a030*/  LEA.HI.X R24, R2, UR5, R7, 0x1, P0 ;  /* 0x0000000502187c11 */ /* 0x000fe200080f0c07 */
[----:B------:R-:W-:Y:S01]  /*a040*/  IMAD R7, R25, 0x8, R22 ;  /* 0x0000000819077824 */ /* 0x000fe200078e0216 */
[----:B------:R-:W-:-:S04]  /*a050*/  SHF.L.U32 R2, R28, 0x1f, RZ ;  /* 0x0000001f1c027819 */ /* 0x000fc800000006ff */
[----:B------:R-:W0:Y:S02]  /*a060*/  SYNCS.PHASECHK.TRANS64.TRYWAIT P0, [R7+URZ+0x28840], R2 ;  /* 0x02884002070075a7 */ /* 0x000e24000800017f */
[----:B0-----:R-:W-:Y:S05]  /*a070*/  @!P0 BRA `(.L_x_275) ;  /* 0x0000003c00648947 */ /* 0x001fea0003800000 */
.L_x_341:
[----:B------:R-:W-:Y:S05]  /*a080*/  BSYNC B0 ;  /* 0x0000000000007941 */ /* 0x000fea0003800000 */
.L_x_274:
[----:B------:R-:W1:Y:S01]  /*a090*/  S2R R9, SR_TID.X ;  /* 0x0000000000097919 */ /* 0x000e620000002100 */
        /* <DEDUP_REMOVED lines=8> */
[----:B------:R-:W-:Y:S02]  /*a120*/  IADD3 R3, R3, R6, RZ ;  /* 0x0000000603037210 */ /* 0x000fe40007ffe0ff */
[C---:B------:R-:W-:Y:S02]  /*a130*/  IMAD R5, R4.reuse, UR5, R5 ;  /* 0x0000000504057c24 */ /* 0x040fe4000f8e0205 */
[----:B------:R-:W-:Y:S01]  /*a140*/  IMAD.WIDE.U32 R2, R4, UR4, R2 ;  /* 0x0000000404027c25 */ /* 0x000fe2000f8e0002 */
[----:B------:R-:W-:-:S03]  /*a150*/  ULDC.64 UR4, c[0x0][0x308] ;  /* 0x0000c20000047ab9 */ /* 0x000fc60000000a00 */
[----:B------:R-:W-:Y:S02]  /*a160*/  IMAD.IADD R3, R3, 0x1, R5 ;  /* 0x0000000103037824 */ /* 0x000fe400078e0205 */
[----:B------:R-:W-:Y:S02]  /*a170*/  IMAD R0, R32, UR4, RZ ;  /* 0x0000000420007c24 */ /* 0x000fe4000f8e02ff */
[----:B------:R-:W-:-:S04]  /*a180*/  IMAD.WIDE.U32 R2, R18, UR4, R2 ;  /* 0x0000000412027c25 */ /* 0x000fc8000f8e0002 */
[----:B------:R-:W-:Y:S01]  /*a190*/  IMAD R0, R18, UR5, R0 ;  /* 0x0000000512007c24 */ /* 0x000fe2000f8e0200 */
[----:B-1----:R-:W-:Y:S01]  /*a1a0*/  LOP3.LUT R9, R9, 0x7f, RZ, 0xc0, !PT ;  /* 0x0000007f09097812 */ /* 0x002fe200078ec0ff */
[----:B------:R-:W-:Y:S01]  /*a1b0*/  ULDC.64 UR4, c[0x0][0x2e8] ;  /* 0x0000ba0000047ab9 */ /* 0x000fe20000000a00 */
[----:B------:R-:W-:Y:S01]  /*a1c0*/  IMAD R5, R25, 0x4000, R34 ;  /* 0x0000400019057824 */ /* 0x000fe200078e0222 */
[----:B------:R-:W-:Y:S01]  /*a1d0*/  LEA R4, P0, R2, UR4, 0x1 ;  /* 0x0000000402047c11 */ /* 0x000fe2000f8008ff */
[----:B------:R-:W-:Y:S01]  /*a1e0*/  IMAD.IADD R0, R3, 0x1, R0 ;  /* 0x0000000103007824 */ /* 0x000fe200078e0200 */
[----:B------:R-:W-:Y:S01]  /*a1f0*/  SHF.R.U32.HI R9, RZ, 0x3, R9 ;  /* 0x00000003ff097819 */ /* 0x000fe20000011609 */
[----:B------:R-:W-:-:S03]  /*a200*/  UMOV UR4, 0xffffffff ;  /* 0xffffffff00047882 */ /* 0x000fc60000000000 */
[----:B------:R-:W-:Y:S02]  /*a210*/  IADD3 R6, -R9, R35, -R8 ;  /* 0x0000002309067210 */ /* 0x000fe40007ffe908 */
[----:B------:R-:W-:Y:S02]  /*a220*/  LEA.HI.X R0, R2, UR5, R0, 0x1, P0 ;  /* 0x0000000502007c11 */ /* 0x000fe400080f0c00 */
[----:B------:R-:W-:Y:S01]  /*a230*/  ISETP.GE.AND P0, PT, R6, 0x1, PT ;  /* 0x000000010600780c */ /* 0x000fe20003f06270 */
[----:B------:R-:W-:-:S12]  /*a240*/  BRA.DIV UR4, `(.L_x_276) ;  /* 0x0000003e04047947 */ /* 0x000fd8000b800000 */
[----:B------:R-:W0:Y:S01]  /*a250*/  SHFL.IDX PT, R3, R4, RZ, 0x181f ;  /* 0x00181fff04037589 */ /* 0x000e2200000e0000 */
[----:B------:R-:W-:-:S03]  /*a260*/  @P0 IMAD R8, R5, 0x2, R22 ;  /* 0x0000000205080824 */ /* 0x000fc600078e0216 */
[----:B------:R-:W1:Y:S01]  /*a270*/  SHFL.IDX PT, R2, R0, RZ, 0x181f ;  /* 0x00181fff00027589 */ /* 0x000e6200000e0000 */
[----:B0-----:R-:W-:-:S05]  /*a280*/  @P0 LEA R3, P1, R30, R3, 0x1 ;  /* 0x000000031e030211 */ /* 0x001fca00078208ff */
[----:B-1----:R-:W-:Y:S01]  /*a290*/  @P0 IMAD.X R2, RZ, RZ, R2, P1 ;  /* 0x000000ffff020224 */ /* 0x002fe200008e0602 */
[----:B------:R-:W-:-:S04]  /*a2a0*/  ISETP.GE.AND P1, PT, R6, 0x11, PT ;  /* 0x000000110600780c */ /* 0x000fc80003f26270 */
[----:B------:R-:W-:-:S04]  /*a2b0*/  @P0 LOP3.LUT R3, R3, R2, RZ, 0x3c, !PT ;  /* 0x0000000203030212 */ /* 0x000fc800078e3cff */
[----:B------:R-:W-:-:S04]  /*a2c0*/  @P0 LOP3.LUT R2, R3, R2, RZ, 0x3c, !PT ;  /* 0x0000000203020212 */ /* 0x000fc800078e3cff */
[----:B------:R-:W-:-:S05]  /*a2d0*/  @P0 LOP3.LUT R3, R3, R2, RZ, 0x3c, !PT ;  /* 0x0000000203030212 */ /* 0x000fca00078e3cff */
[----:B------:R-:W-:Y:S01]  /*a2e0*/  @!PT LDS RZ, [RZ] ;  /* 0x00000000fffff984 */ /* 0x000fe20000000800 */
[----:B------:R-:W-:Y:S04]  /*a2f0*/  @P0 LDGSTS.E.BYPASS.LTC128B.128 [R8+0x18400], desc[UR50][R2.64], !P3 ;  /* 0x1840000002080fae */ /* 0x000fe8000d901d72 */
[----:B------:R0:W-:Y:S04]  /*a300*/  @P0 LDGSTS.E.BYPASS.LTC128B.128 [R8+0x1c400], desc[UR50][R2.64+0x80], !P2 ;  /* 0x1c40008002080fae */ /* 0x0001e8000d101d72 */
[----:B0-----:R-:W0:Y:S01]  /*a310*/  SHFL.IDX PT, R3, R4, 0x1, 0x181f ;  /* 0x00381f0004037f89 */ /* 0x001e2200000e0000 */
[----:B------:R-:W-:-:S03]  /*a320*/  @P1 IMAD R8, R5, 0x2, R22 ;  /* 0x0000000205081824 */ /* 0x000fc600078e0216 */
[----:B------:R-:W1:Y:S01]  /*a330*/  SHFL.IDX PT, R2, R0, 0x1, 0x181f ;  /* 0x00381f0000027f89 */ /* 0x000e6200000e0000 */
[----:B0-----:R-:W-:-:S05]  /*a340*/  @P1 LEA R3, P0, R30, R3, 0x1 ;  /* 0x000000031e031211 */ /* 0x001fca00078008ff */
[----:B-1----:R-:W-:-:S05]  /*a350*/  @P1 IMAD.X R2, RZ, RZ, R2, P0 ;  /* 0x000000ffff021224 */ /* 0x002fca00000e0602 */
[----:B------:R-:W-:-:S04]  /*a360*/  @P1 LOP3.LUT R3, R3, R2, RZ, 0x3c, !PT ;  /* 0x0000000203031212 */ /* 0x000fc800078e3cff */
[----:B------:R-:W-:-:S04]  /*a370*/  @P1 LOP3.LUT R2, R3, R2, RZ, 0x3c, !PT ;  /* 0x0000000203021212 */ /* 0x000fc800078e3cff */
[----:B------:R-:W-:-:S05]  /*a380*/  @P1 LOP3.LUT R3, R3, R2, RZ, 0x3c, !PT ;  /* 0x0000000203031212 */ /* 0x000fca00078e3cff */
[----:B------:R-:W-:Y:S04]  /*a390*/  @P1 LDGSTS.E.BYPASS.LTC128B.128 [R8+0x18c00], desc[UR50][R2.64], !P3 ;  /* 0x18c0000002081fae */ /* 0x000fe8000d901d72 */
[----:B------:R0:W-:Y:S01]  /*a3a0*/  @P1 LDGSTS.E.BYPASS.LTC128B.128 [R8+0x1cc00], desc[UR50][R2.64+0x80], !P2 ;  /* 0x1cc0008002081fae */ /* 0x0001e2000d101d72 */
[----:B------:R-:W-:-:S03]  /*a3b0*/  ISETP.GE.AND P1, PT, R6, 0x21, PT ;  /* 0x000000210600780c */ /* 0x000fc60003f26270 */
[----:B0-----:R-:W0:Y:S10]  /*a3c0*/  SHFL.IDX PT, R3, R4, 0x2, 0x181f ;  /* 0x00581f0004037f89 */ /* 0x001e3400000e0000 */
[----:B------:R-:W-:Y:S01]  /*a3d0*/  @P1 LEA R8, R5, R22, 0x1 ;  /* 0x0000001605081211 */ /* 0x000fe200078e08ff */
        /* <DEDUP_REMOVED lines=10> */
[----:B------:R-:W-:Y:S01]  /*a480*/  @P1 IMAD R8, R5, 0x2, R22 ;  /* 0x0000000205081824 */ /* 0x000fe200078e0216 */
        /* <DEDUP_REMOVED lines=33> */
[----:B------:R-:W1:Y:S04]  /*a6a0*/  SHFL.IDX PT, R2, R0, 0x6, 0x181f ;  /* 0x00d81f0000027f89 */ /* 0x000e6800000e0000 */
[----:B------:R-:W2:Y:S01]  /*a6b0*/  SHFL.IDX PT, R0, R0, 0x7, 0x181f ;  /* 0x00f81f0000007f89 */ /* 0x000ea200000e0000 */
[----:B0-----:R-:W-:-:S05]  /*a6c0*/  @P1 LEA R3, P0, R30, R3, 0x1 ;  /* 0x000000031e031211 */ /* 0x001fca00078008ff */
[----:B-1----:R-:W-:-:S05]  /*a6d0*/  @P1 IMAD.X R2, RZ, RZ, R2, P0 ;  /* 0x000000ffff021224 */ /* 0x002fca00000e0602 */
[----:B------:R-:W-:-:S04]  /*a6e0*/  @P1 LOP3.LUT R3, R3, R2, RZ, 0x3c, !PT ;  /* 0x0000000203031212 */ /* 0x000fc800078e3cff */
[----:B------:R-:W-:-:S04]  /*a6f0*/  @P1 LOP3.LUT R2, R3, R2, RZ, 0x3c, !PT ;  /* 0x0000000203021212 */ /* 0x000fc800078e3cff */
[----:B------:R-:W-:-:S05]  /*a700*/  @P1 LOP3.LUT R3, R3, R2, RZ, 0x3c, !PT ;  /* 0x0000000203031212 */ /* 0x000fca00078e3cff */
[----:B------:R-:W-:Y:S04]  /*a710*/  @P1 LDGSTS.E.BYPASS.LTC128B.128 [R8+0x1b400], desc[UR50][R2.64], !P3 ;  /* 0x1b40000002081fae */ /* 0x000fe8000d901d72 */
[----:B------:R0:W-:Y:S04]  /*a720*/  @P1 LDGSTS.E.BYPASS.LTC128B.128 [R8+0x1f400], desc[UR50][R2.64+0x80], !P2 ;  /* 0x1f40008002081fae */ /* 0x0001e8000d101d72 */
[----:B0-2---:R0:W1:Y:S02]  /*a730*/  SHFL.IDX PT, R2, R4, 0x7, 0x181f ;  /* 0x00f81f0004027f89 */ /* 0x00506400000e0000 */
.L_x_359:
[----:B------:R-:W-:-:S13]  /*a740*/  ISETP.GE.AND P0, PT, R6, 0x71, PT ;  /* 0x000000710600780c */ /* 0x000fda0003f06270 */
[----:B-1----:R-:W-:Y:S01]  /*a750*/  @P0 LEA R2, P1, R30, R2, 0x1 ;  /* 0x000000021e020211 */ /* 0x002fe200078208ff */
[----:B------:R-:W-:-:S03]  /*a760*/  @P0 IMAD R5, R5, 0x2, R22 ;  /* 0x0000000205050824 */ /* 0x000fc600078e0216 */
[----:B------:R-:W-:-:S05]  /*a770*/  @P0 IADD3.X R3, RZ, R0, RZ, P1, !PT ;  /* 0x00000000ff030210 */ /* 0x000fca0000ffe4ff */
[----:B------:R-:W-:Y:S01]  /*a780*/  @!PT LDS RZ, [RZ] ;  /* 0x00000000fffff984 */ /* 0x000fe20000000800 */
[----:B------:R-:W-:Y:S01]  /*a790*/  @!PT LDS RZ, [RZ] ;  /* 0x00000000fffff984 */ /* 0x000fe20000000800 */
[----:B------:R-:W-:Y:S01]  /*a7a0*/  @!PT LDS RZ, [RZ] ;  /* 0x00000000fffff984 */ /* 0x000fe20000000800 */
[----:B------:R1:W-:Y:S04]  /*a7b0*/  @P0 LDGSTS.E.BYPASS.LTC128B.128 [R5+0x1bc00], desc[UR50][R2.64], !P3 ;  /* 0x1bc0000002050fae */ /* 0x0003e8000d901d72 */
[----:B------:R1:W-:Y:S01]  /*a7c0*/  @P0 LDGSTS.E.BYPASS.LTC128B.128 [R5+0x1fc00], desc[UR50][R2.64+0x80], !P2 ;  /* 0x1fc0008002050fae */ /* 0x0003e2000d101d72 */
[----:B------:R-:W-:Y:S01]  /*a7d0*/  PLOP3.LUT P0, PT, PT, PT, PT, 0x80, 0x0 ;  /* 0x000000000000781c */ /* 0x000fe20003f0f070 */
[----:B------:R-:W-:-:S12]  /*a7e0*/  NOP ;  /* 0x0000000000007918 */ /* 0x000fd80000000000 */
.L_x_277:
        /* <DEDUP_REMOVED lines=11> */
.L_x_278:
[----:B-1----:R1:W5:Y:S01]  /*a8a0*/  LDL.LU R3, [R1+0x4] ;  /* 0x0000040001037983 */ /* 0x0023620000300800 */
[----:B------:R1:W-:Y:S03]  /*a8b0*/  SYNCS.ARRIVE.TRANS64.A1T0 RZ, [R7+URZ+0x28830], RZ ;  /* 0x028830ff07ff79a7 */ /* 0x0003e6000810003f */
[----:B0-----:R1:W5:Y:S02]  /*a8c0*/  LDL.LU R4, [R1+0x10] ;  /* 0x0000100001047983 */ /* 0x0013640000300800 */
[----:B------:R-:W-:Y:S05]  /*a8d0*/  WARPSYNC.ALL ;  /* 0x0000000000007948 */ /* 0x000fea0003800000 */
[----:B------:R-:W-:Y:S01]  /*a8e0*/  ULDC.64 UR4, c[0x0][0x298] ;  /* 0x0000a60000047ab9 */ /* 0x000fe20000000a00 */
[----:B------:R-:W-:Y:S01]  /*a8f0*/  VIADD R2, R22, 0x10400 ;  /* 0x0001040016027836 */ /* 0x000fe20000000000 */
[----:B------:R-:W-:Y:S01]  /*a900*/  BAR.SYNC.DEFER_BLOCKING 0x8, 0x180 ;  /* 0x0206000000007b1d */ /* 0x000fe20000010000 */
[----:B------:R-:W-:-:S03]  /*a910*/  LOP3.LUT P1, RZ, R27, 0x10, RZ, 0xc0, !PT ;  /* 0x000000101bff7812 */ /* 0x000fc6000782c0ff */
[----:B------:R-:W-:Y:S02]  /*a920*/  LOP3.LUT P0, RZ, R2, 0x3ff, RZ, 0xc0, !PT ;  /* 0x000003ff02ff7812 */ /* 0x000fe4000780c0ff */
[----:B------:R-:W-:Y:S01]  /*a930*/  BSSY B6, `(.L_x_279) ;  /* 0x000001c000067945 */ /* 0x000fe20003800000 */
[----:B------:R-:W-:Y:S02]  /*a940*/  SEL R31, R31, RZ, !P1 ;  /* 0x000000ff1f1f7207 */ /* 0x000fe40004800000 */
[----:B-----5:R-:W-:Y:S02]  /*a950*/  SHF.R.S32.HI R0, RZ, 0x1f, R3 ;  /* 0x0000001fff007819 */ /* 0x020fe40000011403 */
[----:B------:R-:W-:-:S03]  /*a960*/  SEL R4, R4, RZ, !P1 ;  /* 0x000000ff04047207 */ /* 0x000fc60004800000 */
[----:B------:R-:W-:-:S04]  /*a970*/  IMAD R0, R0, UR4, RZ ;  /* 0x0000000400007c24 */ /* 0x000fc8000f8e02ff */
[C---:B------:R-:W-:Y:S02]  /*a980*/  IMAD R0, R3.reuse, UR5, R0 ;  /* 0x0000000503007c24 */ /* 0x040fe4000f8e0200 */
[----:B------:R-:W-:-:S04]  /*a990*/  IMAD.WIDE.U32 R2, R3, UR4, RZ ;  /* 0x0000000403027c25 */ /* 0x000fc8000f8e00ff */
[----:B------:R-:W-:Y:S01]  /*a9a0*/  IMAD.IADD R0, R3, 0x1, R0 ;  /* 0x0000000103007824 */ /* 0x000fe200078e0200 */
[----:B------:R0:W-:Y:S04]  /*a9b0*/  STL.64 [R1+0x8], R2 ;  /* 0x0000080201007387 */ /* 0x0001e80000100a00 */
[----:B------:R0:W-:Y:S04]  /*a9c0*/  STL [R1+0x10], R4 ;  /* 0x0000100401007387 */ /* 0x0001e80000100800 */
[----:B------:R0:W-:Y:S01]  /*a9d0*/  STL [R1+0x4], R0 ;  /* 0x0000040001007387 */ /* 0x0001e20000100800 */
[----:B------:R-:W-:Y:S05]  /*a9e0*/  @!P0 BRA `(.L_x_280) ;  /* 0x0000000000408947 */ /* 0x000fea0003800000 */
[----:B0-----:R-:W-:Y:S01]  /*a9f0*/  MOV R2, 0x0 ;  /* 0x0000000000027802 */ /* 0x001fe20000000f00 */
[----:B------:R-:W-:Y:S01]  /*aa00*/  ULDC.64 UR4, c[0x4][0x80] ;  /* 0x0100200000047ab9 */ /* 0x000fe20000000a00 */
[----:B------:R-:W-:Y:S01]  /*aa10*/  ULDC.64 UR6, c[0x4][0x88] ;  /* 0x0100220000067ab9 */ /* 0x000fe20000000a00 */
[----:B------:R-:W-:Y:S01]  /*aa20*/  ULDC.64 UR8, c[0x4][0x20] ;  /* 0x0100080000087ab9 */ /* 0x000fe20000000a00 */
[----:B------:R-:W-:Y:S01]  /*aa30*/  IMAD.U32 R4, RZ, RZ, UR4 ;  /* 0x00000004ff047e24 */ /* 0x000fe2000f8e00ff */
[----:B------:R-:W-:Y:S01]  /*aa40*/  MOV R10, UR8 ;  /* 0x00000008000a7c02 */ /* 0x000fe20008000f00 */
[----:B------:R-:W0:Y:S01]  /*aa50*/  LDC.64 R2, c[0x4][R2] ;  /* 0x0100000002027b82 */ /* 0x000e220000000a00 */
[----:B------:R-:W-:Y:S02]  /*aa60*/  IMAD.U32 R5, RZ, RZ, UR5 ;  /* 0x00000005ff057e24 */ /* 0x000fe4000f8e00ff */
[----:B------:R-:W-:Y:S02]  /*aa70*/  IMAD.U32 R6, RZ, RZ, UR6 ;  /* 0x00000006ff067e24 */ /* 0x000fe4000f8e00ff */
[----:B-1----:R-:W-:-:S02]  /*aa80*/  IMAD.U32 R7, RZ, RZ, UR7 ;  /* 0x00000007ff077e24 */ /* 0x002fc4000f8e00ff */
[----:B------:R-:W-:Y:S02]  /*aa90*/  IMAD.U32 R11, RZ, RZ, UR9 ;  /* 0x00000009ff0b7e24 */ /* 0x000fe4000f8e00ff */
[----:B------:R-:W-:Y:S02]  /*aaa0*/  IMAD.MOV.U32 R8, RZ, RZ, 0x70 ;  /* 0x00000070ff087424 */ /* 0x000fe400078e00ff */
[----:B------:R-:W-:Y:S02]  /*aab0*/  IMAD.MOV.U32 R12, RZ, RZ, 0x1 ;  /* 0x00000001ff0c7424 */ /* 0x000fe400078e00ff */
[----:B------:R-:W-:-:S07]  /*aac0*/  IMAD.MOV.U32 R13, RZ, RZ, RZ ;  /* 0x000000ffff0d7224 */ /* 0x000fce00078e00ff */
[----:B------:R-:W-:-:S07]  /*aad0*/  LEPC R20, `(.L_x_280) ;  /* 0x000000001014794e */ /* 0x000fce0000000000 */
[----:B0-----:R-:W-:Y:S05]  /*aae0*/  CALL.ABS.NOINC R2 ;  /* 0x0000000002007343 */ /* 0x001fea0003c00000 */
.L_x_280:
[----:B------:R-:W-:Y:S05]  /*aaf0*/  BSYNC B6 ;  /* 0x0000000000067941 */ /* 0x000fea0003800000 */
.L_x_279:
[----:B------:R-:W2:Y:S01]  /*ab00*/  LDL.LU R21, [R1+0x4] ;  /* 0x0000040001157983 */ /* 0x000ea20000300800 */
[----:B------:R-:W3:Y:S01]  /*ab10*/  LDC R6, c[0x0][0x448] ;  /* 0x00011200ff067b82 */ /* 0x000ee20000000800 */
[----:B------:R-:W-:Y:S02]  /*ab20*/  ULDC.64 UR4, c[0x0][0x2d8] ;  /* 0x0000b60000047ab9 */ /* 0x000fe40000000a00 */
[----:B0-----:R-:W2:Y:S04]  /*ab30*/  LDL.LU.64 R2, [R1+0x8] ;  /* 0x0000080001027983 */ /* 0x001ea80000300a00 */
[----:B------:R-:W4:Y:S01]  /*ab40*/  LDL.LU R20, [R1+0x10] ;  /* 0x0000100001147983 */ /* 0x000f220000300800 */
[----:B------:R-:W-:-:S03]  /*ab50*/  IMAD R0, R32, UR4, RZ ;  /* 0x0000000420007c24 */ /* 0x000fc6000f8e02ff */
[----:B------:R0:W5:Y:S01]  /*ab60*/  LDL R10, [R1] ;  /* 0x00000000010a7983 */ /* 0x0001620000100800 */
[----:B------:R-:W-:Y:S01]  /*ab70*/  IMAD R5, R18, UR5, R0 ;  /* 0x0000000512057c24 */ /* 0x000fe2000f8e0200 */
[----:B------:R-:W0:Y:S01]  /*ab80*/  S2R R4, SR_TID.X ;  /* 0x0000000000047919 */ /* 0x000e220000002100 */
[----:B---3--:R-:W-:-:S13]  /*ab90*/  ISETP.NE.AND P0, PT, R6, 0x1, PT ;  /* 0x000000010600780c */ /* 0x008fda0003f05270 */
[----:B-1----:R-:W1:Y:S01]  /*aba0*/  @P0 LDC R7, c[0x0][0x450] ;  /* 0x00011400ff070b82 */ /* 0x002e620000000800 */
[----:B0-----:R-:W-:Y:S01]  /*abb0*/  IMAD.SHL.U32 R8, R4, 0x10, RZ ;  /* 0x0000001004087824 */ /* 0x001fe200078e00ff */
[----:B------:R-:W-:-:S04]  /*abc0*/  SHF.L.U32 R4, R17, 0x7, RZ ;  /* 0x0000000711047819 */ /* 0x000fc800000006ff */
[----:B------:R-:W-:Y:S01]  /*abd0*/  LOP3.LUT R8, R8, 0x70, RZ, 0xc0, !PT ;  /* 0x0000007008087812 */ /* 0x000fe200078ec0ff */
[----:B--2---:R-:W-:Y:S02]  /*abe0*/  IMAD.MOV.U32 R3, RZ, RZ, R21 ;  /* 0x000000ffff037224 */ /* 0x004fe400078e0015 */
[----:B------:R0:W5:Y:S01]  /*abf0*/  LDL R21, [R1+0x14] ;  /* 0x0000140001157983 */ /* 0x0001620000100800 */
[----:B------:R-:W-:Y:S01]  /*ac00*/  IMAD.WIDE.U32 R2, R18, UR4, R2 ;  /* 0x0000000412027c25 */ /* 0x000fe2000f8e0002 */
[----:B------:R-:W-:-:S03]  /*ac10*/  ULDC.64 UR4, c[0x0][0x2e0] ;  /* 0x0000b80000047ab9 */ /* 0x000fc60000000a00 */
[----:B----4-:R-:W-:Y:S02]  /*ac20*/  IMAD R0, R20, UR4, RZ ;  /* 0x0000000414007c24 */ /* 0x010fe4000f8e02ff */
[----:B------:R-:W2:Y:S01]  /*ac30*/  S2R R20, SR_TID.X ;  /* 0x0000000000147919 */ /* 0x000ea20000002100 */
[----:B------:R-:W-:Y:S02]  /*ac40*/  IMAD.IADD R3, R3, 0x1, R5 ;  /* 0x0000000103037824 */ /* 0x000fe400078e0205 */
[----:B------:R-:W3:Y:S01]  /*ac50*/  @P0 LDC R5, c[0x0][0x44c] ;  /* 0x00011300ff050b82 */ /* 0x000ee20000000800 */
[C---:B------:R-:W-:Y:S02]  /*ac60*/  IMAD R0, R31.reuse, UR5, R0 ;  /* 0x000000051f007c24 */ /* 0x040fe4000f8e0200 */
[----:B------:R-:W-:Y:S01]  /*ac70*/  IMAD.WIDE.U32 R2, R31, UR4, R2 ;  /* 0x000000041f027c25 */ /* 0x000fe2000f8e0002 */
[----:B------:R-:W-:-:S03]  /*ac80*/  ULDC.64 UR4, c[0x0][0x2d0] ;  /* 0x0000b40000047ab9 */ /* 0x000fc60000000a00 */
[----:B------:R-:W-:Y:S01]  /*ac90*/  IMAD.IADD R3, R3, 0x1, R0 ;  /* 0x0000000103037824 */ /* 0x000fe200078e0200 */
[----:B--2---:R-:W-:-:S04]  /*aca0*/  LOP3.LUT R20, R20, 0x7f, RZ, 0xc0, !PT ;  /* 0x0000007f14147812 */ /* 0x004fc800078ec0ff */
[----:B------:R-:W-:-:S04]  /*acb0*/  SHF.R.U32.HI R20, RZ, 0x3, R20 ;  /* 0x00000003ff147819 */ /* 0x000fc80000011614 */
[----:B------:R-:W-:-:S05]  /*acc0*/  LOP3.LUT R0, R4, R20, R8, 0xfe, !PT ;  /* 0x0000001404007212 */ /* 0x000fca00078efe08 */
[----:B---3--:R-:W-:-:S04]  /*acd0*/  @P0 IMAD.HI.U32 R8, R0, R5, RZ ;  /* 0x0000000500080227 */ /* 0x008fc800078e00ff */
[----:B------:R-:W-:Y:S01]  /*ace0*/  IMAD.MOV.U32 R9, RZ, RZ, R0 ;  /* 0x000000ffff097224 */ /* 0x000fe200078e0000 */
[----:B-1----:R-:W-:-:S04]  /*acf0*/  @P0 SHF.R.U32.HI R9, RZ, R7, R8 ;  /* 0x00000007ff090219 */ /* 0x002fc80000011608 */
[--C-:B------:R-:W-:Y:S01]  /*ad00*/  SHF.R.S32.HI R8, RZ, 0x1f, R9.reuse ;  /* 0x0000001fff087819 */ /* 0x100fe20000011409 */
[----:B------:R-:W-:-:S04]  /*ad10*/  IMAD.MOV R5, RZ, RZ, -R9 ;  /* 0x000000ffff057224 */ /* 0x000fc800078e0a09 */
[----:B------:R-:W-:Y:S02]  /*ad20*/  IMAD R0, R6, R5, R0 ;  /* 0x0000000506007224 */ /* 0x000fe400078e0200 */
[----:B------:R-:W-:Y:S02]  /*ad30*/  IMAD R8, R8, UR4, RZ ;  /* 0x0000000408087c24 */ /* 0x000fe4000f8e02ff */
[----:B------:R-:W-:Y:S01]  /*ad40*/  IMAD.WIDE.U32 R2, R9, UR4, R2 ;  /* 0x0000000409027c25 */ /* 0x000fe2000f8e0002 */
[----:B------:R-:W-:-:S03]  /*ad50*/  SHF.R.S32.HI R7, RZ, 0x1f, R0 ;  /* 0x0000001fff077819 */ /* 0x000fc60000011400 */
[----:B------:R-:W-:Y:S01]  /*ad60*/  IMAD R5, R9, UR5, R8 ;  /* 0x0000000509057c24 */ /* 0x000fe2000f8e0208 */
[----:B------:R-:W-:Y:S02]  /*ad70*/  ULDC.64 UR4, c[0x0][0x2c8] ;  /* 0x0000b20000047ab9 */ /* 0x000fe40000000a00 */
[----:B------:R-:W-:Y:S02]  /*ad80*/  IMAD R7, R7, UR4, RZ ;  /* 0x0000000407077c24 */ /* 0x000fe4000f8e02ff */
[----:B------:R-:W-:Y:S02]  /*ad90*/  IMAD.IADD R3, R3, 0x1, R5 ;  /* 0x0000000103037824 */ /* 0x000fe400078e0205 */
[C---:B------:R-:W-:Y:S02]  /*ada0*/  IMAD R5, R0.reuse, UR5, R7 ;  /* 0x0000000500057c24 */ /* 0x040fe4000f8e0207 */
[----:B------:R-:W-:Y:S01]  /*adb0*/  IMAD.WIDE.U32 R2, R0, UR4, R2 ;  /* 0x0000000400027c25 */ /* 0x000fe2000f8e0002 */
[----:B------:R-:W-:-:S03]  /*adc0*/  ULDC.64 UR4, c[0x0][0x280] ;  /* 0x0000a00000047ab9 */ /* 0x000fc60000000a00 */
[----:B------:R-:W-:Y:S01]  /*add0*/  IMAD.IADD R5, R3, 0x1, R5 ;  /* 0x0000000103057824 */ /* 0x000fe200078e0205 */
[C---:B------:R-:W-:Y:S01]  /*ade0*/  LEA R0, P0, R2.reuse, UR4, 0x1 ;  /* 0x0000000402007c11 */ /* 0x040fe2000f8008ff */
[----:B------:R-:W-:Y:S02]  /*adf0*/  ULDC UR4, c[0x0][0x2b8] ;  /* 0x0000ae0000047ab9 */ /* 0x000fe40000000800 */
[----:B------:R-:W-:Y:S02]  /*ae00*/  ISETP.GE.AND P1, PT, R29, UR4, PT ;  /* 0x000000041d007c0c */ /* 0x000fe4000bf26270 */
[----:B------:R-:W-:Y:S02]  /*ae10*/  LEA.HI.X R5, R2, UR5, R5, 0x1, P0 ;  /* 0x0000000502057c11 */ /* 0x000fe400080f0c05 */
[----:B------:R-:W-:Y:S01]  /*ae20*/  ISETP.GE.AND P0, PT, R30, UR4, PT ;  /* 0x000000041e007c0c */ /* 0x000fe2000bf06270 */
[----:B------:R-:W-:-:S03]  /*ae30*/  UMOV UR4, 0xffffffff ;  /* 0xffffffff00047882 */ /* 0x000fc60000000000 */
[----:B0-----:R-:W-:Y:S09]  /*ae40*/  BRA.DIV UR4, `(.L_x_281) ;  /* 0x0000003a04d07947 */ /* 0x001ff2000b800000 */
[----:B------:R-:W0:Y:S01]  /*ae50*/  SHFL.IDX PT, R14, R0, RZ, 0x181f ;  /* 0x00181fff000e7589 */ /* 0x000e2200000e0000 */
[----:B-----5:R-:W-:Y:S02]  /*ae60*/  IMAD R6, R21, R6, RZ ;  /* 0x0000000615067224 */ /* 0x020fe400078e02ff */
[----:B------:R-:W-:Y:S01]  /*ae70*/  IMAD.IADD R4, R20, 0x1, R4 ;  /* 0x0000000114047824 */ /* 0x000fe200078e0204 */
[----:B------:R-:W1:Y:S03]  /*ae80*/  SHFL.IDX PT, R2, R5, RZ, 0x181f ;  /* 0x00181fff05027589 */ /* 0x000e6600000e0000 */
[C---:B------:R-:W-:Y:S01]  /*ae90*/  VIADD R7, R4.reuse, 0x10 ;  /* 0x0000001004077836 */ /* 0x040fe20000000000 */
[----:B------:R-:W-:-:S13]  /*aea0*/  ISETP.GE.AND P2, PT, R4, R6, PT ;  /* 0x000000060400720c */ /* 0x000fda0003f46270 */
[----:B0-----:R-:W-:-:S05]  /*aeb0*/  @!P2 LEA R14, P3, R30, R14, 0x1 ;  /* 0x0000000e1e0ea211 */ /* 0x001fca00078608ff */
[----:B-1----:R-:W-:Y:S02]  /*aec0*/  @!P2 IMAD.X R3, RZ, RZ, R2, P3 ;  /* 0x000000ffff03a224 */ /* 0x002fe400018e0602 */
[----:B------:R-:W-:Y:S02]  /*aed0*/  @!P2 IMAD.MOV.U32 R2, RZ, RZ, R14 ;  /* 0x000000ffff02a224 */ /* 0x000fe400078e000e */
[----:B------:R-:W0:Y:S04]  /*aee0*/  SHFL.IDX PT, R14, R0, 0x1, 0x181f ;  /* 0x00381f00000e7f89 */ /* 0x000e2800000e0000 */
[----:B------:R-:W-:Y:S04]  /*aef0*/  @!P2 LDGSTS.E.BYPASS.LTC128B.128 [R10+0x10400], desc[UR50][R2.64], !P0 ;  /* 0x10400000020aafae */ /* 0x000fe8000c101d72 */
[----:B------:R1:W-:Y:S01]  /*af00*/  @!P2 LDGSTS.E.BYPASS.LTC128B.128 [R10+0x14400], desc[UR50][R2.64+0x80], !P1 ;  /* 0x14400080020aafae */ /* 0x0003e2000c901d72 */
[----:B------:R-:W-:-:S03]  /*af10*/  ISETP.GE.AND P2, PT, R7, R6, PT ;  /* 0x000000060700720c */ /* 0x000fc60003f46270 */
[----:B-1----:R-:W1:Y:S10]  /*af20*/  SHFL.IDX PT, R2, R5, 0x1, 0x181f ;  /* 0x00381f0005027f89 */ /* 0x002e7400000e0000 */
[----:B0-----:R-:W-:-:S04]  /*af30*/  @!P2 LEA R14, P3, R30, R14, 0x1 ;  /* 0x0000000e1e0ea211 */ /* 0x001fc800078608ff */
[----:B-1----:R-:W-:Y:S01]  /*af40*/  @!P2 IADD3.X R7, RZ, R2, RZ, P3, !PT ;  /* 0x00000002ff07a210 */ /* 0x002fe20001ffe4ff */
[----:B------:R-:W-:Y:S02]  /*af50*/  @!P2 IMAD.MOV.U32 R2, RZ, RZ, R14 ;  /* 0x000000ffff02a224 */ /* 0x000fe400078e000e */
[----:B------:R-:W0:Y:S02]  /*af60*/  SHFL.IDX PT, R14, R0, 0x2, 0x181f ;  /* 0x00581f00000e7f89 */ /* 0x000e2400000e0000 */
[----:B------:R-:W-:Y:S02]  /*af70*/  @!P2 IMAD.MOV.U32 R3, RZ, RZ, R7 ;  /* 0x000000ffff03a224 */ /* 0x000fe400078e0007 */
[----:B------:R-:W-:-:S03]  /*af80*/  VIADD R7, R4, 0x20 ;  /* 0x0000002004077836 */ /* 0x000fc60000000000 */
[----:B------:R-:W-:Y:S04]  /*af90*/  @!P2 LDGSTS.E.BYPASS.LTC128B.128 [R10+0x10c00], desc[UR50][R2.64], !P0 ;  /* 0x10c00000020aafae */ /* 0x000fe8000c101d72 */
[----:B------:R1:W-:Y:S01]  /*afa0*/  @!P2 LDGSTS.E.BYPASS.LTC128B.128 [R10+0x14c00], desc[UR50][R2.64+0x80], !P1 ;  /* 0x14c00080020aafae */ /* 0x0003e2000c901d72 */
[----:B------:R-:W-:-:S03]  /*afb0*/  ISETP.GE.AND P2, PT, R7, R6, PT ;  /* 0x000000060700720c */ /* 0x000fc60003f46270 */
[----:B-1----:R-:W1:Y:S10]  /*afc0*/  SHFL.IDX PT, R2, R5, 0x2, 0x181f ;  /* 0x00581f0005027f89 */ /* 0x002e7400000e0000 */
[----:B0-----:R-:W-:-:S05]  /*afd0*/  @!P2 LEA R14, P3, R30, R14, 0x1 ;  /* 0x0000000e1e0ea211 */ /* 0x001fca00078608ff */
[----:B-1----:R-:W-:Y:S02]  /*afe0*/  @!P2 IMAD.X R7, RZ, RZ, R2, P3 ;  /* 0x000000ffff07a224 */ /* 0x002fe400018e0602 */
[----:B------:R-:W-:Y:S02]  /*aff0*/  @!P2 IMAD.MOV.U32 R2, RZ, RZ, R14 ;  /* 0x000000ffff02a224 */ /* 0x000fe400078e000e */
[----:B------:R-:W-:Y:S01]  /*b000*/  @!P2 IMAD.MOV.U32 R3, RZ, RZ, R7 ;  /* 0x000000ffff03a224 */ /* 0x000fe200078e0007 */
[----:B------:R-:W0:Y:S01]  /*b010*/  SHFL.IDX PT, R14, R0, 0x3, 0x181f ;  /* 0x00781f00000e7f89 */ /* 0x000e2200000e0000 */
[----:B------:R-:W-:-:S03]  /*b020*/  VIADD R7, R4, 0x30 ;  /* 0x0000003004077836 */ /* 0x000fc60000000000 */
[----:B------:R-:W-:Y:S04]  /*b030*/  @!P2 LDGSTS.E.BYPASS.LTC128B.128 [R10+0x11400], desc[UR50][R2.64], !P0 ;  /* 0x11400000020aafae */ /* 0x000fe8000c101d72 */
[----:B------:R1:W-:Y:S01]  /*b040*/  @!P2 LDGSTS.E.BYPASS.LTC128B.128 [R10+0x15400], desc[UR50][R2.64+0x80], !P1 ;  /* 0x15400080020aafae */ /* 0x0003e2000c901d72 */
[----:B------:R-:W-:-:S03]  /*b050*/  ISETP.GE.AND P2, PT, R7, R6, PT ;  /* 0x000000060700720c */ /* 0x000fc60003f46270 */
[----:B-1----:R-:W1:Y:S10]  /*b060*/  SHFL.IDX PT, R2, R5, 0x3, 0x181f ;  /* 0x00781f0005027f89 */ /* 0x002e7400000e0000 */
[----:B0-----:R-:W-:-:S05]  /*b070*/  @!P2 LEA R14, P3, R30, R14, 0x1 ;  /* 0x0000000e1e0ea211 */ /* 0x001fca00078608ff */
[----:B-1----:R-:W-:Y:S01]  /*b080*/  @!P2 IMAD.X R7, RZ, RZ, R2, P3 ;  /* 0x000000ffff07a224 */ /* 0x002fe200018e0602 */
[----:B------:R-:W-:Y:S02]  /*b090*/  @!P2 MOV R2, R14 ;  /* 0x0000000e0002a202 */ /* 0x000fe40000000f00 */
[----:B------:R-:W0:Y:S01]  /*b0a0*/  SHFL.IDX PT, R14, R0, 0x4, 0x181f ;  /* 0x00981f00000e7f89 */ /* 0x000e2200000e0000 */
        /* <DEDUP_REMOVED lines=19> */
[----:B------:R-:W0:Y:S01]  /*b1e0*/  SHFL.IDX PT, R14, R0, 0x6, 0x181f ;  /* 0x00d81f00000e7f89 */ /* 0x000e2200000e0000 */
[----:B------:R-:W-:Y:S01]  /*b1f0*/  @!P2 MOV R3, R7 ;  /* 0x000000070003a202 */ /* 0x000fe20000000f00 */
[----:B------:R-:W-:-:S04]  /*b200*/  VIADD R7, R4, 0x60 ;  /* 0x0000006004077836 */ /* 0x000fc80000000000 */
[----:B------:R-:W-:Y:S04]  /*b210*/  @!P2 LDGSTS.E.BYPASS.LTC128B.128 [R10+0x12c00], desc[UR50][R2.64], !P0 ;  /* 0x12c00000020aafae */ /* 0x000fe8000c101d72 */
[----:B------:R1:W-:Y:S01]  /*b220*/  @!P2 LDGSTS.E.BYPASS.LTC128B.128 [R10+0x16c00], desc[UR50][R2.64+0x80], !P1 ;  /* 0x16c00080020aafae */ /* 0x0003e2000c901d72 */
[----:B------:R-:W-:-:S03]  /*b230*/  ISETP.GE.AND P2, PT, R7, R6, PT ;  /* 0x000000060700720c */ /* 0x000fc60003f46270 */
[----:B-1----:R-:W1:Y:S10]  /*b240*/  SHFL.IDX PT, R2, R5, 0x6, 0x181f ;  /* 0x00d81f0005027f89 */ /* 0x002e7400000e0000 */
[----:B0-----:R-:W-:Y:S01]  /*b250*/  @!P2 LEA R14, P3, R30, R14, 0x1 ;  /* 0x0000000e1e0ea211 */ /* 0x001fe200078608ff */
[----:B------:R-:W0:Y:S04]  /*b260*/  SHFL.IDX PT, R5, R5, 0x7, 0x181f ;  /* 0x00f81f0005057f89 */ /* 0x000e2800000e0000 */
[----:B-1----:R-:W-:-:S02]  /*b270*/  @!P2 IMAD.X R7, RZ, RZ, R2, P3 ;  /* 0x000000ffff07a224 */ /* 0x002fc400018e0602 */
[----:B------:R-:W-:Y:S02]  /*b280*/  @!P2 IMAD.MOV.U32 R2, RZ, RZ, R14 ;  /* 0x000000ffff02a224 */ /* 0x000fe400078e000e */
[----:B------:R-:W-:Y:S01]  /*b290*/  @!P2 IMAD.MOV.U32 R3, RZ, RZ, R7 ;  /* 0x000000ffff03a224 */ /* 0x000fe200078e0007 */
[----:B------:R1:W2:Y:S04]  /*b2a0*/  SHFL.IDX PT, R14, R0, 0x7, 0x181f ;  /* 0x00f81f00000e7f89 */ /* 0x0002a800000e0000 */
[----:B------:R1:W-:Y:S04]  /*b2b0*/  @!P2 LDGSTS.E.BYPASS.LTC128B.128 [R10+0x13400], desc[UR50][R2.64], !P0 ;  /* 0x13400000020aafae */ /* 0x0003e8000c101d72 */
[----:B0-----:R1:W-:Y:S02]  /*b2c0*/  @!P2 LDGSTS.E.BYPASS.LTC128B.128 [R10+0x17400], desc[UR50][R2.64+0x80], !P1 ;  /* 0x17400080020aafae */ /* 0x0013e4000c901d72 */
.L_x_376:
[----:B-1----:R-:W-:Y:S01]  /*b2d0*/  VIADD R3, R4, 0x70 ;  /* 0x0000007004037836 */ /* 0x002fe20000000000 */
[----:B------:R-:W-:Y:S04]  /*b2e0*/  BSSY B0, `(.L_x_282) ;  /* 0x000000a000007945 */ /* 0x000fe80003800000 */
[----:B------:R-:W-:-:S13]  /*b2f0*/  ISETP.GE.AND P2, PT, R3, R6, PT ;  /* 0x000000060300720c */ /* 0x000fda0003f46270 */
[----:B------:R-:W-:Y:S05]  /*b300*/  @P2 BRA `(.L_x_283) ;  /* 0x00000000001c2947 */ /* 0x000fea0003800000 */
[----:B--2---:R-:W-:-:S05]  /*b310*/  LEA R2, P2, R30, R14, 0x1 ;  /* 0x0000000e1e027211 */ /* 0x004fca00078408ff */
[----:B------:R-:W-:-:S05]  /*b320*/  IMAD.X R3, RZ, RZ, R5, P2 ;  /* 0x000000ffff037224 */ /* 0x000fca00010e0605 */
[----:B------:R-:W-:Y:S01]  /*b330*/  @!PT LDS RZ, [RZ] ;  /* 0x00000000fffff984 */ /* 0x000fe20000000800 */
[----:B------:R-:W-:Y:S01]  /*b340*/  @!PT LDS RZ, [RZ] ;  /* 0x00000000fffff984 */ /* 0x000fe20000000800 */
[----:B------:R-:W-:Y:S01]  /*b350*/  @!PT LDS RZ, [RZ] ;  /* 0x00000000fffff984 */ /* 0x000fe20000000800 */
[----:B------:R0:W-:Y:S04]  /*b360*/  LDGSTS.E.BYPASS.LTC128B.128 [R10+0x13c00], desc[UR50][R2.64], !P0 ;  /* 0x13c00000020a7fae */ /* 0x0001e8000c101d72 */
[----:B------:R0:W-:Y:S02]  /*b370*/  LDGSTS.E.BYPASS.LTC128B.128 [R10+0x17c00], desc[UR50][R2.64+0x80], !P1 ;  /* 0x17c00080020a7fae */ /* 0x0001e4000c901d72 */
.L_x_283:
[----:B------:R-:W-:Y:S05]  /*b380*/  BSYNC B0 ;  /* 0x0000000000007941 */ /* 0x000fea0003800000 */
.L_x_282:
[----:B------:R-:W-:Y:S01]  /*b390*/  NOP ;  /* 0x0000000000007918 */ /* 0x000fe20000000000 */
[----:B------:R-:W-:-:S13]  /*b3a0*/  PLOP3.LUT P0, PT, PT, PT, PT, 0x80, 0x0 ;  /* 0x000000000000781c */ /* 0x000fda0003f0f070 */
.L_x_284:
[----:B------:R-:W-:Y:S02]  /*b3b0*/  PLOP3.LUT P1, PT, P1, P0, PT, 0xa2, 0x0 ;  /* 0x000000000000781c */ /* 0x000fe40000f21472 */
[----:B------:R-:W-:-:S08]  /*b3c0*/  @P0 R2UR P1, UR4, R22 ;  /* 0x00000000160402ca */ /* 0x000fd00000020000 */
[----:B------:R-:W-:-:S05]  /*b3d0*/  @P0 PLOP3.LUT P0, PT, P1, PT, PT, 0x80, 0x0 ;  /* 0x000000000000081c */ /* 0x000fca0000f0f070 */
[----:B------:R-:W-:Y:S01]  /*b3e0*/  @!P1 SYNCS.ARRIVE.TRANS64.RED.A0T1 RZ, [UR4+0x28800], RZ ;  /* 0x028800ffffff99a7 */ /* 0x000fe20008200404 */
[----:B------:R-:W-:Y:S07]  /*b3f0*/  @!P1 ARRIVES.LDGSTSBAR.64.TRANSCNT [UR4+0x28800] ;  /* 0x02880000ff0099b0 */ /* 0x000fee0008000a84 */
[----:B------:R-:W-:Y:S05]  /*b400*/  @P0 BRA.U.ANY `(.L_x_284) ;  /* 0xfffffffd00e80947 */ /* 0x000fea000393ffff */
[----:B0-----:R-:W3:Y:S02]  /*b410*/  LDL.LU R2, [R1+0x1c] ;  /* 0x00001c0001027983 */ /* 0x001ee40000300800 */
[----:B---3--:R-:W-:-:S05]  /*b420*/  VIADD R2, R2, 0x1 ;  /* 0x0000000102027836 */ /* 0x008fca0000000000 */
[----:B------:R0:W-:Y:S01]  /*b430*/  STL [R1+0x1c], R2 ;  /* 0x00001c0201007387 */ /* 0x0001e20000100800 */
[----:B------:R-:W-:-:S04]  /*b440*/  LEA.HI R0, R2, R2, RZ, 0x1 ;  /* 0x0000000202007211 */ /* 0x000fc800078f08ff */
[----:B------:R-:W-:-:S05]  /*b450*/  LOP3.LUT R0, R0, 0xfffffffe, RZ, 0xc0, !PT ;  /* 0xfffffffe00007812 */ /* 0x000fca00078ec0ff */
[----:B------:R-:W-:-:S05]  /*b460*/  IMAD.IADD R0, R2, 0x1, -R0 ;  /* 0x0000000102007824 */ /* 0x000fca00078e0a00 */
[----:B------:R-:W-:Y:S01]  /*b470*/  SHF.L.U32 R3, R0, 0x1f, RZ ;  /* 0x0000001f00037819 */ /* 0x000fe200000006ff */
[----:B------:R-:W-:Y:S01]  /*b480*/  NOP ;  /* 0x0000000000007918 */ /* 0x000fe20000000000 */
[----:B------:R0:W-:Y:S01]  /*b490*/  SYNCS.ARRIVE.TRANS64.A1T0 RZ, [R22+URZ+0x28800], RZ ;  /* 0x028800ff16ff79a7 */ /* 0x0001e2000810003f */
[----:B------:R-:W-:Y:S01]  /*b4a0*/  BSSY B0, `(.L_x_285) ;  /* 0x0000004000007945 */ /* 0x000fe20003800000 */
[----:B------:R-:W-:Y:S01]  /*b4b0*/  ISETP.GE.AND P0, PT, R35, 0x81, PT ;  /* 0x000000812300780c */ /* 0x000fe20003f06270 */
[----:B------:R-:W1:Y:S02]  /*b4c0*/  SYNCS.PHASECHK.TRANS64.TRYWAIT P1, [R22+URZ+0x28820], R3 ;  /* 0x02882003160075a7 */ /* 0x000e64000802017f */
[----:B01----:R-:W-:Y:S10]  /*b4d0*/  @!P1 BRA `(.L_x_286) ;  /* 0x0000003c00ac9947 */ /* 0x003ff40003800000 */
.L_x_377:
[----:B------:R-:W-:Y:S05]  /*b4e0*/  BSYNC B0 ;  /* 0x0000000000007941 */ /* 0x000fea0003800000 */
.L_x_285:
[----:B------:R-:W-:Y:S04]  /*b4f0*/  BSSY B0, `(.L_x_287) ;  /* 0x000010e000007945 */ /* 0x000fe80003800000 */
[----:B------:R-:W-:Y:S05]  /*b500*/  @!P0 BRA `(.L_x_288) ;  /* 0x0000001000308947 */ /* 0x000fea0003800000 */
[----:B------:R-:W3:Y:S01]  /*b510*/  LDL.LU R0, [R1+0x18] ;  /* 0x0000180001007983 */ /* 0x000ee20000300800 */
[----:B------:R-:W-:Y:S01]  /*b520*/  ULDC UR4, c[0x0][0x2f4] ;  /* 0x0000bd0000047ab9 */ /* 0x000fe20000000800 */
[----:B------:R-:W-:Y:S01]  /*b530*/  MOV R17, R28 ;  /* 0x0000001c00117202 */ /* 0x000fe20000000f00 */
[----:B------:R-:W-:Y:S01]  /*b540*/  IMAD.MOV.U32 R10, RZ, RZ, R25 ;  /* 0x000000ffff0a7224 */ /* 0x000fe200078e0019 */
[----:B------:R-:W-:Y:S01]  /*b550*/  ISETP.GE.AND P2, PT, R30, UR4, PT ;  /* 0x000000041e007c0c */ /* 0x000fe2000bf46270 */
[----:B------:R-:W-:Y:S01]  /*b560*/  IMAD.MOV.U32 R31, RZ, RZ, R26 ;  /* 0x000000ffff1f7224 */ /* 0x000fe200078e001a */
[----:B------:R-:W-:Y:S02]  /*b570*/  ISETP.GE.AND P1, PT, R29, UR4, PT ;  /* 0x000000041d007c0c */ /* 0x000fe4000bf26270 */
[----:B---3--:R-:W-:-:S11]  /*b580*/  LEA.HI.SX32 R6, R0, 0xfffffffe, 0x19 ;  /* 0xfffffffe00067811 */ /* 0x008fd600078fcaff */
.L_x_301:
[----:B0-----:R-:W0:Y:S01]  /*b590*/  S2R R3, SR_TID.X ;  /* 0x0000000000037919 */ /* 0x001e220000002100 */
[----:B------:R-:W1:Y:S01]  /*b5a0*/  LDC R4, c[0x0][0x430] ;  /* 0x00010c00ff047b82 */ /* 0x000e620000000800 */
[----:B------:R-:W-:Y:S05]  /*b5b0*/  YIELD ;  /* 0x0000000000007946 */ /* 0x000fea0003800000 */
[----:B------:R-:W-:Y:S01]  /*b5c0*/  ULDC.64 UR4, c[0x0][0x428] ;  /* 0x00010a0000047ab9 */ /* 0x000fe20000000a00 */
[----:B------:R-:W-:Y:S01]  /*b5d0*/  VIADD R25, R10, 0x1 ;  /* 0x000000010a197836 */ /* 0x000fe20000000000 */
[----:B-1----:R-:W-:Y:S02]  /*b5e0*/  ISETP.NE.AND P0, PT, R4, 0x1, PT ;  /* 0x000000010400780c */ /* 0x002fe40003f05270 */
[C---:B0-----:R-:W-:Y:S01]  /*b5f0*/  LOP3.LUT R0, R3.reuse, 0x7f, RZ, 0xc0, !PT ;  /* 0x0000007f03007812 */ /* 0x041fe200078ec0ff */
[----:B------:R-:W-:-:S03]  /*b600*/  IMAD.SHL.U32 R4, R3, 0x10, RZ ;  /* 0x0000001003047824 */ /* 0x000fc600078e00ff */
[----:B------:R-:W-:-:S07]  /*b610*/  SHF.R.U32.HI R5, RZ, 0x3, R0 ;  /* 0x00000003ff057819 */ /* 0x000fce0000011600 */
[----:B------:R-:W0:Y:S01]  /*b620*/  @P0 LDC R0, c[0x0][0x434] ;  /* 0x00010d00ff000b82 */ /* 0x000e220000000800 */
[----:B------:R-:W-:Y:S01]  /*b630*/  LOP3.LUT R4, R4, 0x70, RZ, 0xc0, !PT ;  /* 0x0000007004047812 */ /* 0x000fe200078ec0ff */
[----:B------:R-:W-:-:S06]  /*b640*/  IMAD R7, R6, 0x80, R5 ;  /* 0x0000008006077824 */ /* 0x000fcc00078e0205 */
[----:B------:R-:W1:Y:S01]  /*b650*/  @P0 LDC R3, c[0x0][0x438] ;  /* 0x00010e00ff030b82 */ /* 0x000e620000000800 */
[----:B------:R-:W-:-:S05]  /*b660*/  IADD3 R7, R4, R7, R36 ;  /* 0x0000000704077210 */ /* 0x000fca0007ffe024 */
[----:B------:R-:W-:Y:S02]  /*b670*/  IMAD.MOV.U32 R8, RZ, RZ, R7 ;  /* 0x000000ffff087224 */ /* 0x000fe400078e0007 */
[----:B0-----:R-:W-:-:S05]  /*b680*/  @P0 IMAD.HI.U32 R0, R7, R0, RZ ;  /* 0x0000000007000227 */ /* 0x001fca00078e00ff */
[----:B-1----:R-:W-:Y:S01]  /*b690*/  @P0 SHF.R.U32.HI R8, RZ, R3, R0 ;  /* 0x00000003ff080219 */ /* 0x002fe20000011600 */
[----:B------:R-:W-:-:S03]  /*b6a0*/  IMAD R0, R37, UR4, RZ ;  /* 0x0000000425007c24 */ /* 0x000fc6000f8e02ff */
[--C-:B------:R-:W-:Y:S01]  /*b6b0*/  SHF.R.S32.HI R3, RZ, 0x1f, R8.reuse ;  /* 0x0000001fff037819 */ /* 0x100fe20000011408 */
[----:B------:R-:W-:Y:S02]  /*b6c0*/  IMAD.MOV.U32 R2, RZ, RZ, R8 ;  /* 0x000000ffff027224 */ /* 0x000fe400078e0008 */
[C---:B------:R-:W-:Y:S02]  /*b6d0*/  IMAD R5, R33.reuse, UR5, R0 ;  /* 0x0000000521057c24 */ /* 0x040fe4000f8e0200 */
[----:B------:R-:W-:Y:S01]  /*b6e0*/  IMAD.WIDE.U32 R2, R33, UR4, R2 ;  /* 0x0000000421027c25 */ /* 0x000fe2000f8e0002 */
[----:B------:R-:W-:-:S03]  /*b6f0*/  ULDC.64 UR4, c[0x0][0x418] ;  /* 0x0001060000047ab9 */ /* 0x000fc60000000a00 */
[----:B------:R-:W-:Y:S01]  /*b700*/  IMAD.IADD R3, R5, 0x1, R3 ;  /* 0x0000000105037824 */ /* 0x000fe200078e0203 */
[----:B------:R-:W-:Y:S01]  /*b710*/  LEA R4, P0, R2, UR4, 0x2 ;  /* 0x0000000402047c11 */ /* 0x000fe2000f8010ff */
[----:B------:R-:W-:-:S03]  /*b720*/  ULDC UR4, c[0x0][0x430] ;  /* 0x00010c0000047ab9 */ /* 0x000fc60000000800 */
[----:B------:R-:W-:Y:S02]  /*b730*/  LEA.HI.X R5, R2, UR5, R3, 0x2, P0 ;  /* 0x0000000502057c11 */ /* 0x000fe400080f1403 */
[----:B------:R-:W-:Y:S01]  /*b740*/  MOV R9, UR37 ;  /* 0x0000002500097c02 */ /* 0x000fe20008000f00 */
[----:B------:R-:W-:Y:S01]  /*b750*/  IMAD.MOV R2, RZ, RZ, -R8 ;  /* 0x000000ffff027224 */ /* 0x000fe200078e0a08 */
[----:B------:R-:W-:Y:S01]  /*b760*/  ISETP.NE.AND P0, PT, R25, 0x2, PT ;  /* 0x000000021900780c */ /* 0x000fe20003f05270 */
[----:B------:R0:W3:Y:S01]  /*b770*/  LDG.E R0, desc[UR50][R4.64] ;  /* 0x0000003204007981 */ /* 0x0000e2000c1e1900 */
[----:B------:R-:W-:Y:S02]  /*b780*/  ISETP.NE.AND P3, PT, R9, 0x3, PT ;  /* 0x000000030900780c */ /* 0x000fe40003f65270 */
[----:B------:R-:W-:Y:S01]  /*b790*/  SEL R28, RZ, 0x1, P0 ;  /* 0x00000001ff1c7807 */ /* 0x000fe20000000000 */
[----:B------:R-:W-:Y:S01]  /*b7a0*/  IMAD.MOV.U32 R26, RZ, RZ, R6 ;  /* 0x000000ffff1a7224 */ /* 0x000fe200078e0006 */
[----:B------:R-:W-:-:S02]  /*b7b0*/  SEL R25, R25, RZ, P0 ;  /* 0x000000ff19197207 */ /* 0x000fc40000000000 */
[----:B------:R-:W-:Y:S01]  /*b7c0*/  LOP3.LUT R28, R17, R28, RZ, 0x3c, !PT ;  /* 0x0000001c111c7212 */ /* 0x000fe200078e3cff */
[----:B0-----:R-:W-:Y:S01]  /*b7d0*/  IMAD R4, R2, UR4, R7 ;  /* 0x0000000402047c24 */ /* 0x001fe2000f8e0207 */
[----:B---3--:R-:W-:-:S05]  /*b7e0*/  SHF.R.S32.HI R21, RZ, 0x1f, R0 ;  /* 0x0000001fff157819 */ /* 0x008fca0000011400 */
[----:B------:R-:W-:Y:S05]  /*b7f0*/  @!P3 BRA `(.L_x_289) ;  /* 0x000000000004b947 */ /* 0x000fea0003800000 */
[----:B------:R-:W-:Y:S01]  /*b800*/  BPT.TRAP 0x1 ;  /* 0x000000040000795c */ /* 0x000fe20000300000 */
.L_x_289:
[----:B------:R-:W-:Y:S01]  /*b810*/  IMAD R6, R25, 0x8, R22 ;  /* 0x0000000819067824 */ /* 0x000fe200078e0216 */
[----:B------:R-:W-:Y:S01]  /*b820*/  SHF.L.U32 R3, R28, 0x1f, RZ ;  /* 0x0000001f1c037819 */ /* 0x000fe200000006ff */
[----:B------:R-:W-:Y:S03]  /*b830*/  BSSY B1, `(.L_x_290) ;  /* 0x0000003000017945 */ /* 0x000fe60003800000 */
[----:B------:R-:W0:Y:S02]  /*b840*/  SYNCS.PHASECHK.TRANS64.TRYWAIT P0, [R6+URZ+0x28840], R3 ;  /* 0x02884003060075a7 */ /* 0x000e24000800017f */
[----:B0-----:R-:W-:Y:S05]  /*b850*/  @!P0 BRA `(.L_x_291) ;  /* 0x0000003800e08947 */ /* 0x001fea0003800000 */
.L_x_378:
[----:B------:R-:W-:Y:S05]  /*b860*/  BSYNC B1 ;  /* 0x0000000000017941 */ /* 0x000fea0003800000 */
.L_x_290:
[----:B------:R-:W-:Y:S01]  /*b870*/  SHF.R.S32.HI R20, RZ, 0x1f, R4 ;  /* 0x0000001fff147819 */ /* 0x000fe20000011404 */
[----:B------:R-:W-:Y:S01]  /*b880*/  ULDC.64 UR4, c[0x0][0x300] ;  /* 0x0000c00000047ab9 */ /* 0x000fe20000000a00 */
[C---:B------:R-:W-:Y:S01]  /*b890*/  LOP3.LUT P4, RZ, R27.reuse, 0x2, RZ, 0xc0, !PT ;  /* 0x000000021bff7812 */ /* 0x040fe2000788c0ff */
[----:B0-----:R-:W-:Y:S01]  /*b8a0*/  IMAD.WIDE.U32 R2, R4, UR4, RZ ;  /* 0x0000000404027c25 */ /* 0x001fe2000f8e00ff */
[----:B------:R-:W-:-:S03]  /*b8b0*/  LOP3.LUT P3, RZ, R27, 0x1, RZ, 0xc0, !PT ;  /* 0x000000011bff7812 */ /* 0x000fc6000786c0ff */
[----:B------:R-:W-:Y:S02]  /*b8c0*/  IMAD R5, R20, UR4, RZ ;  /* 0x0000000414057c24 */ /* 0x000fe4000f8e02ff */
[----:B------:R-:W-:Y:S02]  /*b8d0*/  IMAD R8, R25, 0x4000, R34 ;  /* 0x0000400019087824 */ /* 0x000fe400078e0222 */
[----:B------:R-:W-:Y:S01]  /*b8e0*/  IMAD R5, R4, UR5, R5 ;  /* 0x0000000504057c24 */ /* 0x000fe2000f8e0205 */
[----:B------:R-:W-:-:S03]  /*b8f0*/  ULDC.64 UR4, c[0x0][0x310] ;  /* 0x0000c40000047ab9 */ /* 0x000fc60000000a00 */
[----:B------:R-:W-:Y:S02]  /*b900*/  IMAD.IADD R3, R3, 0x1, R5 ;  /* 0x0000000103037824 */ /* 0x000fe400078e0205 */
[----:B------:R-:W-:Y:S02]  /*b910*/  IMAD R5, R21, UR4, RZ ;  /* 0x0000000415057c24 */ /* 0x000fe4000f8e02ff */
[----:B------:R-:W-:-:S04]  /*b920*/  IMAD.WIDE.U32 R2, R0, UR4, R2 ;  /* 0x0000000400027c25 */ /* 0x000fc8000f8e0002 */
        /* <DEDUP_REMOVED lines=13> */
[----:B------:R-:W-:Y:S02]  /*ba00*/  IMAD.SHL.U32 R5, R30, 0x2, RZ ;  /* 0x000000021e057824 */ /* 0x000fe400078e00ff */
[----:B------:R-:W-:Y:S01]  /*ba10*/  IMAD R8, R8, 0x2, R22 ;  /* 0x0000000208087824 */ /* 0x000fe200078e0216 */
[----:B------:R-:W1:Y:S02]  /*ba20*/  SHFL.IDX PT, R3, R9, RZ, 0x181f ;  /* 0x00181fff09037589 */ /* 0x000e6400000e0000 */
[----:B0-----:R-:W-:-:S04]  /*ba30*/  IADD3 R2, P0, R2, R5, RZ ;  /* 0x0000000502027210 */ /* 0x001fc80007f1e0ff */
[----:B-1----:R-:W-:-:S05]  /*ba40*/  IADD3.X R3, RZ, R3, RZ, P0, !PT ;  /* 0x00000003ff037210 */ /* 0x002fca00007fe4ff */
[----:B------:R-:W-:Y:S01]  /*ba50*/  @!PT LDS RZ, [RZ] ;  /* 0x00000000fffff984 */ /* 0x000fe20000000800 */
[----:B------:R-:W-:Y:S04]  /*ba60*/  LDGSTS.E.BYPASS.LTC128B.128 [R8+0x18400], desc[UR50][R2.64], !P4 ;  /* 0x1840000002087fae */ /* 0x000fe8000e101d72 */
[----:B------:R0:W-:Y:S04]  /*ba70*/  LDGSTS.E.BYPASS.LTC128B.128 [R8+0x1c400], desc[UR50][R2.64+0x80], !P3 ;  /* 0x1c40008002087fae */ /* 0x0001e8000d901d72 */
[----:B0-----:R-:W0:Y:S04]  /*ba80*/  SHFL.IDX PT, R2, R7, 0x1, 0x181f ;  /* 0x00381f0007027f89 */ /* 0x001e2800000e0000 */
[----:B------:R-:W1:Y:S01]  /*ba90*/  SHFL.IDX PT, R3, R9, 0x1, 0x181f ;  /* 0x00381f0009037f89 */ /* 0x000e6200000e0000 */
[----:B0-----:R-:W-:-:S05]  /*baa0*/  IADD3 R2, P0, R2, R5, RZ ;  /* 0x0000000502027210 */ /* 0x001fca0007f1e0ff */
[----:B-1----:R-:W-:-:S05]  /*bab0*/  IMAD.X R3, RZ, RZ, R3, P0 ;  /* 0x000000ffff037224 */ /* 0x002fca00000e0603 */
        /* <DEDUP_REMOVED lines=27> */
[----:B------:R-:W1:Y:S04]  /*bc70*/  SHFL.IDX PT, R3, R9, 0x6, 0x181f ;  /* 0x00d81f0009037f89 */ /* 0x000e6800000e0000 */
[----:B------:R-:W3:Y:S01]  /*bc80*/  SHFL.IDX PT, R9, R9, 0x7, 0x181f ;  /* 0x00f81f0009097f89 */ /* 0x000ee200000e0000 */
[----:B0-----:R-:W-:-:S05]  /*bc90*/  IADD3 R2, P0, R2, R5, RZ ;  /* 0x0000000502027210 */ /* 0x001fca0007f1e0ff */
[----:B-1----:R-:W-:-:S05]  /*bca0*/  IMAD.X R3, RZ, RZ, R3, P0 ;  /* 0x000000ffff037224 */ /* 0x002fca00000e0603 */
[----:B------:R-:W-:Y:S04]  /*bcb0*/  LDGSTS.E.BYPASS.LTC128B.128 [R8+0x1b400], desc[UR50][R2.64], !P4 ;  /* 0x1b40000002087fae */ /* 0x000fe8000e101d72 */
[----:B------:R0:W-:Y:S04]  /*bcc0*/  LDGSTS.E.BYPASS.LTC128B.128 [R8+0x1f400], desc[UR50][R2.64+0x80], !P3 ;  /* 0x1f40008002087fae */ /* 0x0001e8000d901d72 */
[----:B0--3--:R0:W1:Y:S02]  /*bcd0*/  SHFL.IDX PT, R2, R7, 0x7, 0x181f ;  /* 0x00f81f0007027f89 */ /* 0x00906400000e0000 */
.L_x_396:
[----:B-1----:R-:W-:-:S05]  /*bce0*/  IADD3 R2, P0, R2, R5, RZ ;  /* 0x0000000502027210 */ /* 0x002fca0007f1e0ff */
[----:B------:R-:W-:Y:S01]  /*bcf0*/  IMAD.X R3, RZ, RZ, R9, P0 ;  /* 0x000000ffff037224 */ /* 0x000fe200000e0609 */
[----:B------:R-:W-:-:S04]  /*bd00*/  PLOP3.LUT P0, PT, PT, PT, PT, 0x80, 0x0 ;  /* 0x000000000000781c */ /* 0x000fc80003f0f070 */
[----:B------:R-:W-:Y:S01]  /*bd10*/  @!PT LDS RZ, [RZ] ;  /* 0x00000000fffff984 */ /* 0x000fe20000000800 */
[----:B------:R-:W-:Y:S01]  /*bd20*/  @!PT LDS RZ, [RZ] ;  /* 0x00000000fffff984 */ /* 0x000fe20000000800 */
[----:B------:R-:W-:Y:S01]  /*bd30*/  @!PT LDS RZ, [RZ] ;  /* 0x00000000fffff984 */ /* 0x000fe20000000800 */
[----:B------:R1:W-:Y:S04]  /*bd40*/  LDGSTS.E.BYPASS.LTC128B.128 [R8+0x1bc00], desc[UR50][R2.64], !P4 ;  /* 0x1bc0000002087fae */ /* 0x0003e8000e101d72 */
[----:B------:R1:W-:Y:S01]  /*bd50*/  LDGSTS.E.BYPASS.LTC128B.128 [R8+0x1fc00], desc[UR50][R2.64+0x80], !P3 ;  /* 0x1fc0008002087fae */ /* 0x0003e2000d901d72 */
[----:B------:R-:W-:-:S04]  /*bd60*/  NOP ;  /* 0x0000000000007918 */ /* 0x000fc80000000000 */
.L_x_293:
[----:B------:R-:W-:Y:S02]  /*bd70*/  PLOP3.LUT P3, PT, P3, P0, PT, 0xa2, 0x0 ;  /* 0x000000000000781c */ /* 0x000fe40001f61472 */
[----:B------:R-:W-:-:S08]  /*bd80*/  @P0 R2UR P3, UR4, R6 ;  /* 0x00000000060402ca */ /* 0x000fd00000060000 */
[----:B------:R-:W-:-:S05]  /*bd90*/  @P0 PLOP3.LUT P0, PT, P3, PT, PT, 0x80, 0x0 ;  /* 0x000000000000081c */ /* 0x000fca0001f0f070 */
[----:B------:R-:W-:Y:S01]  /*bda0*/  @!P3 SYNCS.ARRIVE.TRANS64.RED.A0T1 RZ, [UR4+0x28830], RZ ;  /* 0x028830ffffffb9a7 */ /* 0x000fe20008200404 */
[----:B------:R-:W-:Y:S07]  /*bdb0*/  @!P3 ARRIVES.LDGSTSBAR.64.TRANSCNT [UR4+0x28830] ;  /* 0x02883000ff00b9b0 */ /* 0x000fee0008000a84 */
[----:B------:R-:W-:Y:S05]  /*bdc0*/  @P0 BRA.U.ANY `(.L_x_293) ;  /* 0xfffffffd00e80947 */ /* 0x000fea000393ffff */
[----:B------:R-:W-:Y:S01]  /*bdd0*/  NOP ;  /* 0x0000000000007918 */ /* 0x000fe20000000000 */
[----:B-1----:R-:W-:-:S04]  /*bde0*/  MOV R2, UR37 ;  /* 0x0000002500027c02 */ /* 0x002fc80008000f00 */
[----:B------:R-:W-:-:S13]  /*bdf0*/  ISETP.NE.AND P4, PT, R2, 0x3, PT ;  /* 0x000000030200780c */ /* 0x000fda0003f85270 */
[----:B------:R-:W-:Y:S05]  /*be00*/  @!P4 BRA `(.L_x_294) ;  /* 0x000000000004c947 */ /* 0x000fea0003800000 */
[----:B------:R-:W-:Y:S01]  /*be10*/  BPT.TRAP 0x1 ;  /* 0x000000040000795c */ /* 0x000fe20000300000 */
.L_x_294:
[----:B------:R1:W-:Y:S01]  /*be20*/  SYNCS.ARRIVE.TRANS64.A1T0 RZ, [R6+URZ+0x28830], RZ ;  /* 0x028830ff06ff79a7 */ /* 0x0003e2000810003f */
[----:B------:R-:W-:Y:S05]  /*be30*/  @!P4 BRA `(.L_x_295) ;  /* 0x000000000004c947 */ /* 0x000fea0003800000 */
[----:B------:R-:W-:Y:S01]  /*be40*/  BPT.TRAP 0x1 ;  /* 0x000000040000795c */ /* 0x000fe20000300000 */
.L_x_295:
[----:B------:R-:W-:Y:S01]  /*be50*/  SHF.L.U32 R3, R17, 0x1f, RZ ;  /* 0x0000001f11037819 */ /* 0x000fe200000006ff */
[----:B-1----:R-:W-:Y:S01]  /*be60*/  IMAD R6, R10, 0x8, R22 ;  /* 0x000000080a067824 */ /* 0x002fe200078e0216 */
[----:B------:R-:W-:Y:S01]  /*be70*/  BSSY B1, `(.L_x_296) ;  /* 0x0000004000017945 */ /* 0x000fe20003800000 */
[----:B------:R-:W-:Y:S02]  /*be80*/  IMAD R8, R31, -0x80, R35 ;  /* 0xffffff801f087824 */ /* 0x000fe400078e0223 */
[----:B------:R-:W1:Y:S02]  /*be90*/  SYNCS.PHASECHK.TRANS64.TRYWAIT P0, [R6+URZ+0x28860], R3 ;  /* 0x02886003060075a7 */ /* 0x000e64000800017f */
[----:B-1----:R-:W-:Y:S05]  /*bea0*/  @!P0 BRA `(.L_x_297) ;  /* 0x0000003c00ac8947 */ /* 0x002fea0003800000 */
.L_x_397:
[----:B------:R-:W-:Y:S05]  /*beb0*/  BSYNC B1 ;  /* 0x0000000000017941 */ /* 0x000fea0003800000 */
.L_x_296:
[----:B------:R-:W3:Y:S01]  /*bec0*/  S2R R2, SR_TID.X ;  /* 0x0000000000027919 */ /* 0x000ee20000002100 */
[----:B------:R-:W-:Y:S01]  /*bed0*/  UMOV UR4, 0xffffffff ;  /* 0xffffffff00047882 */ /* 0x000fe20000000000 */
[----:B0-----:R-:W-:Y:S01]  /*bee0*/  IMAD R7, R10, 0x4000, R34 ;  /* 0x000040000a077824 */ /* 0x001fe200078e0222 */
[----:B---3--:R-:W-:-:S04]  /*bef0*/  LOP3.LUT R2, R2, 0x7f, RZ, 0xc0, !PT ;  /* 0x0000007f02027812 */ /* 0x008fc800078ec0ff */
[----:B------:R-:W-:-:S05]  /*bf00*/  SHF.R.U32.HI R2, RZ, 0x3, R2 ;  /* 0x00000003ff027819 */ /* 0x000fca0000011602 */
[----:B------:R-:W-:Y:S01]  /*bf10*/  IMAD.IADD R8, R8, 0x1, -R2 ;  /* 0x0000000108087824 */ /* 0x000fe200078e0a02 */
[----:B------:R-:W-:Y:S06]  /*bf20*/  BRA.DIV UR4, `(.L_x_298) ;  /* 0x0000003e04a07947 */ /* 0x000fec000b800000 */
[----:B--2---:R-:W0:Y:S01]  /*bf30*/  SHFL.IDX PT, R14, R23, RZ, 0x181f ;  /* 0x00181fff170e7589 */ /* 0x004e2200000e0000 */
[----:B------:R-:W-:-:S03]  /*bf40*/  IMAD R7, R7, 0x2, R22 ;  /* 0x0000000207077824 */ /* 0x000fc600078e0216 */
[----:B-1----:R-:W1:Y:S01]  /*bf50*/  SHFL.IDX PT, R3, R24, RZ, 0x181f ;  /* 0x00181fff18037589 */ /* 0x002e6200000e0000 */
[----:B0-----:R-:W-:-:S03]  /*bf60*/  IADD3 R2, P0, R14, R5, RZ ;  /* 0x000000050e027210 */ /* 0x001fc60007f1e0ff */
[----:B------:R-:W0:Y:S02]  /*bf70*/  SHFL.IDX PT, R14, R23, 0x1, 0x181f ;  /* 0x00381f00170e7f89 */ /* 0x000e2400000e0000 */
[----:B-1----:R-:W-:Y:S01]  /*bf80*/  IMAD.X R3, RZ, RZ, R3, P0 ;  /* 0x000000ffff037224 */ /* 0x002fe200000e0603 */
[----:B------:R-:W-:-:S13]  /*bf90*/  ISETP.LT.OR P0, PT, R8, 0x1, P2 ;  /* 0x000000010800780c */ /* 0x000fda0001701670 */
[----:B------:R-:W-:Y:S01]  /*bfa0*/  LDGSTS.E.BYPASS.LTC128B.128 [R7+0x400], desc[UR50][R2.64], !P0 ;  /* 0x0040000002077fae */ /* 0x000fe2000c101d72 */
[----:B------:R-:W-:-:S13]  /*bfb0*/  ISETP.LT.OR P0, PT, R8, 0x1, P1 ;  /* 0x000000010800780c */ /* 0x000fda0000f01670 */
[----:B------:R1:W-:Y:S04]  /*bfc0*/  LDGSTS.E.BYPASS.LTC128B.128 [R7+0x4400], desc[UR50][R2.64+0x80], !P0 ;  /* 0x0440008002077fae */ /* 0x0003e8000c101d72 */
[----:B-1----:R-:W1:Y:S01]  /*bfd0*/  SHFL.IDX PT, R3, R24, 0x1, 0x181f ;  /* 0x00381f0018037f89 */ /* 0x002e6200000e0000 */
        /* <DEDUP_REMOVED lines=25> */
[----:B------:R-:W0:Y:S01]  /*c170*/  SHFL.IDX PT, R14, R23, 0x5, 0x181f ;  /* 0x00b81f00170e7f89 */ /* 0x000e2200000e0000 */
[----:B-1----:R-:W-:Y:S02]  /*c180*/  IADD3.X R3, RZ, R3, RZ, P0, !PT ;  /* 0x00000003ff037210 */ /* 0x002fe400007fe4ff */
        /* <DEDUP_REMOVED lines=14> */
[----:B------:R-:W2:Y:S04]  /*c270*/  SHFL.IDX PT, R24, R24, 0x7, 0x181f ;  /* 0x00f81f0018187f89 */ /* 0x000ea800000e0000 */
[----:B------:R3:W4:Y:S01]  /*c280*/  SHFL.IDX PT, R14, R23, 0x7, 0x181f ;  /* 0x00f81f00170e7f89 */ /* 0x00072200000e0000 */
[----:B-1----:R-:W-:Y:S01]  /*c290*/  IMAD.X R3, RZ, RZ, R3, P0 ;  /* 0x000000ffff037224 */ /* 0x002fe200000e0603 */
[----:B------:R-:W-:-:S13]  /*c2a0*/  ISETP.LT.OR P0, PT, R8, 0x61, P2 ;  /* 0x000000610800780c */ /* 0x000fda0001701670 */
[----:B------:R3:W-:Y:S01]  /*c2b0*/  LDGSTS.E.BYPASS.LTC128B.128 [R7+0x3400], desc[UR50][R2.64], !P0 ;  /* 0x0340000002077fae */ /* 0x0007e2000c101d72 */
[----:B------:R-:W-:-:S13]  /*c2c0*/  ISETP.LT.OR P0, PT, R8, 0x61, P1 ;  /* 0x000000610800780c */ /* 0x000fda0000f01670 */
[----:B--2-4-:R3:W-:Y:S02]  /*c2d0*/  LDGSTS.E.BYPASS.LTC128B.128 [R7+0x7400], desc[UR50][R2.64+0x80], !P0 ;  /* 0x0740008002077fae */ /* 0x0147e4000c101d72 */
.L_x_415:
[----:B0--3--:R-:W-:Y:S01]  /*c2e0*/  IADD3 R2, P0, R14, R5, RZ ;  /* 0x000000050e027210 */ /* 0x009fe20007f1e0ff */
[----:B------:R-:W-:Y:S02]  /*c2f0*/  ULDC.64 UR4, c[0x0][0x328] ;  /* 0x0000ca0000047ab9 */ /* 0x000fe40000000a00 */
[----:B------:R-:W-:Y:S02]  /*c300*/  IMAD R5, R20, UR4, RZ ;  /* 0x0000000414057c24 */ /* 0x000fe4000f8e02ff */
[----:B------:R-:W-:Y:S01]  /*c310*/  IMAD.X R3, RZ, RZ, R24, P0 ;  /* 0x000000ffff037224 */ /* 0x000fe200000e0618 */
        /* <DEDUP_REMOVED lines=14> */
[----:B------:R-:W-:Y:S01]  /*c400*/  ULDC.64 UR4, c[0x0][0x330] ;  /* 0x0000cc0000047ab9 */ /* 0x000fe20000000a00 */
[----:B------:R-:W-:Y:S01]  /*c410*/  NOP ;  /* 0x0000000000007918 */ /* 0x000fe20000000000 */
[----:B------:R-:W-:Y:S02]  /*c420*/  IMAD R5, R32, UR4, RZ ;  /* 0x0000000420057c24 */ /* 0x000fe4000f8e02ff */
[----:B------:R-:W-:Y:S02]  /*c430*/  IMAD.IADD R3, R3, 0x1, R21 ;  /* 0x0000000103037824 */ /* 0x000fe400078e0215 */
[C---:B------:R-:W-:Y:S02]  /*c440*/  IMAD R5, R18.reuse, UR5, R5 ;  /* 0x0000000512057c24 */ /* 0x040fe4000f8e0205 */
[----:B------:R-:W-:Y:S01]  /*c450*/  IMAD.WIDE.U32 R2, R18, UR4, R2 ;  /* 0x0000000412027c25 */ /* 0x000fe2000f8e0002 */
[----:B------:R-:W-:-:S03]  /*c460*/  ULDC.64 UR4, c[0x0][0x318] ;  /* 0x0000c60000047ab9 */ /* 0x000fc60000000a00 */
[----:B------:R-:W-:Y:S01]  /*c470*/  IMAD.IADD R3, R5, 0x1, R3 ;  /* 0x0000000105037824 */ /* 0x000fe200078e0203 */
[----:B------:R-:W-:-:S04]  /*c480*/  LEA R23, P0, R2, UR4, 0x1 ;  /* 0x0000000402177c11 */ /* 0x000fc8000f8008ff */
[----:B------:R-:W-:Y:S02]  /*c490*/  LEA.HI.X R24, R2, UR5, R3, 0x1, P0 ;  /* 0x0000000502187c11 */ /* 0x000fe400080f0c03 */
[----:B------:R-:W-:-:S13]  /*c4a0*/  PLOP3.LUT P0, PT, PT, PT, PT, 0x80, 0x0 ;  /* 0x000000000000781c */ /* 0x000fda0003f0f070 */
.L_x_299:
        /* <DEDUP_REMOVED lines=11> */
.L_x_300:
[C---:B------:R-:W-:Y:S01]  /*c560*/  ISETP.GT.AND P0, PT, R26.reuse, RZ, PT ;  /* 0x000000ff1a00720c */ /* 0x040fe20003f04270 */
[----:B------:R0:W-:Y:S01]  /*c570*/  SYNCS.ARRIVE.TRANS64.A1T0 RZ, [R6+URZ+0x28850], RZ ;  /* 0x028850ff06ff79a7 */ /* 0x0001e2000810003f */
[----:B------:R-:W-:Y:S01]  /*c580*/  MOV R17, R28 ;  /* 0x0000001c00117202 */ /* 0x000fe20000000f00 */
[----:B------:R-:W-:Y:S02]  /*c590*/  IMAD.MOV.U32 R10, RZ, RZ, R25 ;  /* 0x000000ffff0a7224 */ /* 0x000fe400078e0019 */
[----:B------:R-:W-:Y:S02]  /*c5a0*/  IMAD.MOV.U32 R31, RZ, RZ, R26 ;  /* 0x000000ffff1f7224 */ /* 0x000fe400078e001a */
[----:B0-----:R-:W-:-:S06]  /*c5b0*/  VIADD R6, R26, 0xffffffff ;  /* 0xffffffff1a067836 */ /* 0x001fcc0000000000 */
[----:B------:R-:W-:Y:S05]  /*c5c0*/  @P0 BRA `(.L_x_301) ;  /* 0xffffffec00f00947 */ /* 0x000fea000383ffff */
.L_x_288:
[----:B------:R-:W-:Y:S05]  /*c5d0*/  BSYNC B0 ;  /* 0x0000000000007941 */ /* 0x000fea0003800000 */
.L_x_287:
[----:B------:R-:W1:Y:S01]  /*c5e0*/  S2R R0, SR_TID.X ;  /* 0x0000000000007919 */ /* 0x000e620000002100 */
[----:B------:R-:W-:Y:S01]  /*c5f0*/  BSSY B0, `(.L_x_302) ;  /* 0x0000010000007945 */ /* 0x000fe20003800000 */
[----:B-1----:R-:W-:-:S04]  /*c600*/  LOP3.LUT R0, R0, 0x7f, RZ, 0xc0, !PT ;  /* 0x0000007f00007812 */ /* 0x002fc800078ec0ff */
[----:B------:R-:W-:-:S13]  /*c610*/  ISETP.NE.AND P0, PT, R0, RZ, PT ;  /* 0x000000ff0000720c */ /* 0x000fda0003f05270 */
[----:B------:R-:W-:Y:S05]  /*c620*/  @P0 BRA `(.L_x_303) ;  /* 0x0000000000300947 */ /* 0x000fea0003800000 */
[----:B------:R-:W1:Y:S01]  /*c630*/  S2R R5, SR_LANEID ;  /* 0x0000000000057919 */ /* 0x000e620000000000 */
[----:B------:R-:W-:Y:S01]  /*c640*/  VOTEU.ANY UR4, UPT, PT ;  /* 0x0000000000047886 */ /* 0x000fe200038e0100 */
[----:B0-----:R-:W0:Y:S01]  /*c650*/  LDC.64 R2, c[0x0][0xc60] ;  /* 0x00031800ff027b82 */ /* 0x001e220000000a00 */
[----:B------:R-:W1:Y:S02]  /*c660*/  FLO.U32 R0, UR4 ;  /* 0x0000000400007d00 */ /* 0x000e6400080e0000 */
[----:B-1----:R-:W-:-:S06]  /*c670*/  ISETP.EQ.U32.AND P0, PT, R0, R5, PT ;  /* 0x000000050000720c */ /* 0x002fcc0003f02070 */
[----:B------:R-:W0:Y:S07]  /*c680*/  POPC R5, UR4 ;  /* 0x0000000400057d09 */ /* 0x000e2e0008000000 */
[----:B0-----:R-:W3:Y:S01]  /*c690*/  @P0 ATOMG.E.ADD.STRONG.GPU PT, R3, desc[UR50][R2.64], R5 ;  /* 0x00000005020309a8 */ /* 0x001ee200081ee1f2 */
[----:B------:R-:W0:Y:S02]  /*c6a0*/  S2R R4, SR_LTMASK ;  /* 0x0000000000047919 */ /* 0x000e240000003900 */
[----:B0-----:R-:W-:-:S04]  /*c6b0*/  LOP3.LUT R4, R4, UR4, RZ, 0xc0, !PT ;  /* 0x0000000404047c12 */ /* 0x001fc8000f8ec0ff */
[----:B------:R-:W0:Y:S01]  /*c6c0*/  POPC R7, R4 ;  /* 0x0000000400077309 */ /* 0x000e220000000000 */
[----:B---3--:R-:W0:Y:S02]  /*c6d0*/  SHFL.IDX PT, R0, R3, R0, 0x1f ;  /* 0x00001f0003007589 */ /* 0x008e2400000e0000 */
[----:B0-----:R-:W-:-:S07]  /*c6e0*/  IADD3 R16, R0, UR38, R7 ;  /* 0x0000002600107c10 */ /* 0x001fce000fffe007 */
.L_x_303:
[----:B------:R-:W-:Y:S05]  /*c6f0*/  BSYNC B0 ;  /* 0x0000000000007941 */ /* 0x000fea0003800000 */
.L_x_302:
[----:B------:R-:W-:-:S05]  /*c700*/  IMAD.U32 R0, RZ, RZ, UR37 ;  /* 0x00000025ff007e24 */ /* 0x000fca000f8e00ff */
[----:B------:R-:W-:-:S13]  /*c710*/  ISETP.NE.AND P0, PT, R0, 0x3, PT ;  /* 0x000000030000780c */ /* 0x000fda0003f05270 */
[----:B------:R-:W-:Y:S05]  /*c720*/  @!P0 BRA `(.L_x_304) ;  /* 0x0000000000048947 */ /* 0x000fea0003800000 */
[----:B------:R-:W-:Y:S01]  /*c730*/  BPT.TRAP 0x1 ;  /* 0x000000040000795c */ /* 0x000fe20000300000 */
.L_x_304:
[----:B------:R-:W-:Y:S01]  /*c740*/  IMAD R0, R25, 0x8, R22 ;  /* 0x0000000819007824 */ /* 0x000fe200078e0216 */
[----:B0-----:R-:W-:Y:S01]  /*c750*/  SHF.L.U32 R3, R28, 0x1f, RZ ;  /* 0x0000001f1c037819 */ /* 0x001fe200000006ff */
[----:B------:R-:W-:Y:S01]  /*c760*/  BSSY B0, `(.L_x_305) ;  /* 0x0000004000007945 */ /* 0x000fe20003800000 */
[----:B------:R-:W-:Y:S02]  /*c770*/  IMAD R6, R26, -0x80, R35 ;  /* 0xffffff801a067824 */ /* 0x000fe400078e0223 */
[----:B------:R-:W0:Y:S02]  /*c780*/  SYNCS.PHASECHK.TRANS64.TRYWAIT P0, [R0+URZ+0x28860], R3 ;  /* 0x02886003000075a7 */ /* 0x000e24000800017f */
[----:B0-----:R-:W-:Y:S05]  /*c790*/  @!P0 BRA `(.L_x_306) ;  /* 0x0000003c00f08947 */ /* 0x001fea0003800000 */
.L_x_416:
[----:B------:R-:W-:Y:S05]  /*c7a0*/  BSYNC B0 ;  /* 0x0000000000007941 */ /* 0x000fea0003800000 */
.L_x_305:
[----:B------:R-:W1:Y:S01]  /*c7b0*/  S2R R2, SR_TID.X ;  /* 0x0000000000027919 */ /* 0x000e620000002100 */
[----:B------:R-:W-:Y:S01]  /*c7c0*/  UMOV UR4, 0xffffffff ;  /* 0xffffffff00047882 */ /* 0x000fe20000000000 */
[----:B------:R-:W-:Y:S01]  /*c7d0*/  IMAD R9, R25, 0x4000, R34 ;  /* 0x0000400019097824 */ /* 0x000fe200078e0222 */
[----:B-1----:R-:W-:-:S04]  /*c7e0*/  LOP3.LUT R2, R2, 0x7f, RZ, 0xc0, !PT ;  /* 0x0000007f02027812 */ /* 0x002fc800078ec0ff */
[----:B------:R-:W-:-:S05]  /*c7f0*/  SHF.R.U32.HI R2, RZ, 0x3, R2 ;  /* 0x00000003ff027819 */ /* 0x000fca0000011602 */
[----:B------:R-:W-:Y:S01]  /*c800*/  IMAD.IADD R6, R6, 0x1, -R2 ;  /* 0x0000000106067824 */ /* 0x000fe200078e0a02 */
[----:B------:R-:W-:Y:S06]  /*c810*/  BRA.DIV UR4, `(.L_x_307) ;  /* 0x0000003e04e47947 */ /* 0x000fec000b800000 */
[----:B--2---:R-:W1:Y:S01]  /*c820*/  SHFL.IDX PT, R14, R23, RZ, 0x181f ;  /* 0x00181fff170e7589 */ /* 0x004e6200000e0000 */
[----:B------:R-:W-:Y:S01]  /*c830*/  ULDC UR4, c[0x0][0x2f4] ;  /* 0x0000bd0000047ab9 */ /* 0x000fe20000000800 */
[C---:B------:R-:W-:Y:S01]  /*c840*/  IMAD.SHL.U32 R5, R30.reuse, 0x2, RZ ;  /* 0x000000021e057824 */ /* 0x040fe200078e00ff */
[----:B------:R-:W-:Y:S01]  /*c850*/  ISETP.GE.AND P1, PT, R30, UR4, PT ;  /* 0x000000041e007c0c */ /* 0x000fe2000bf26270 */
[----:B0-----:R-:W0:Y:S01]  /*c860*/  SHFL.IDX PT, R3, R24, RZ, 0x181f ;  /* 0x00181fff18037589 */ /* 0x001e2200000e0000 */
[----:B------:R-:W-:Y:S01]  /*c870*/  ISETP.GE.AND P0, PT, R29, UR4, PT ;  /* 0x000000041d007c0c */ /* 0x000fe2000bf06270 */
[----:B------:R-:W-:Y:S01]  /*c880*/  IMAD R4, R9, 0x2, R22 ;  /* 0x0000000209047824 */ /* 0x000fe200078e0216 */
[C---:B------:R-:W-:Y:S01]  /*c890*/  ISETP.LT.OR P2, PT, R6.reuse, 0x1, P1 ;  /* 0x000000010600780c */ /* 0x040fe20000f41670 */
[----:B------:R-:W2:Y:S01]  /*c8a0*/  SHFL.IDX PT, R10, R23, 0x1, 0x181f ;  /* 0x00381f00170a7f89 */ /* 0x000ea200000e0000 */
[----:B------:R-:W-:-:S03]  /*c8b0*/  ISETP.LT.OR P3, PT, R6, 0x1, P0 ;  /* 0x000000010600780c */ /* 0x000fc60000761670 */
[----:B------:R-:W3:Y:S04]  /*c8c0*/  SHFL.IDX PT, R7, R24, 0x1, 0x181f ;  /* 0x00381f0018077f89 */ /* 0x000ee800000e0000 */
[----:B------:R-:W-:Y:S01]  /*c8d0*/  SHFL.IDX PT, R8, R24, 0x2, 0x181f ;  /* 0x00581f0018087f89 */ /* 0x000fe200000e0000 */
[----:B-1----:R-:W-:-:S03]  /*c8e0*/  IADD3 R2, P4, R14, R5, RZ ;  /* 0x000000050e027210 */ /* 0x002fc60007f9e0ff */
[----:B------:R-:W1:Y:S01]  /*c8f0*/  SHFL.IDX PT, R14, R23, 0x2, 0x181f ;  /* 0x00581f00170e7f89 */ /* 0x000e6200000e0000 */
[----:B0-----:R-:W-:-:S05]  /*c900*/  IADD3.X R3, RZ, R3, RZ, P4, !PT ;  /* 0x00000003ff037210 */ /* 0x001fca00027fe4ff */
[----:B------:R-:W-:Y:S01]  /*c910*/  LDGSTS.E.BYPASS.LTC128B.128 [R4+0x400], desc[UR50][R2.64], !P2 ;  /* 0x0040000002047fae */ /* 0x000fe2000d101d72 */
[----:B------:R-:W-:-:S03]  /*c920*/  ISETP.LT.OR P2, PT, R6, 0x11, P1 ;  /* 0x000000110600780c */ /* 0x000fc60000f41670 */
[----:B------:R2:W-:Y:S01]  /*c930*/  LDGSTS.E.BYPASS.LTC128B.128 [R4+0x4400], desc[UR50][R2.64+0x80], !P3 ;  /* 0x0440008002047fae */ /* 0x0005e2000d901d72 */
[----:B------:R-:W-:Y:S02]  /*c940*/  ISETP.LT.OR P3, PT, R6, 0x11, P0 ;  /* 0x000000110600780c */ /* 0x000fe40000761670 */
[----:B--2---:R-:W-:Y:S02]  /*c950*/  IADD3 R2, P4, R10, R5, RZ ;  /* 0x000000050a027210 */ /* 0x004fe40007f9e0ff */
[----:B------:R-:W-:Y:S03]  /*c960*/  SHFL.IDX PT, R10, R23, 0x4, 0x181f ;  /* 0x00981f00170a7f89 */ /* 0x000fe600000e0000 */
[----:B---3--:R-:W-:Y:S02]  /*c970*/  IMAD.X R3, RZ, RZ, R7, P4 ;  /* 0x000000ffff037224 */ /* 0x008fe400020e0607 */
[----:B------:R-:W-:Y:S04]  /*c980*/  SHFL.IDX PT, R7, R24, 0x3, 0x181f ;  /* 0x00781f0018077f89 */ /* 0x000fe800000e0000 */
[----:B------:R-:W-:Y:S01]  /*c990*/  LDGSTS.E.BYPASS.LTC128B.128 [R4+0xc00], desc[UR50][R2.64], !P2 ;  /* 0x00c0000002047fae */ /* 0x000fe2000d101d72 */
[----:B------:R-:W-:-:S03]  /*c9a0*/  ISETP.LT.OR P2, PT, R6, 0x21, P1 ;  /* 0x000000210600780c */ /* 0x000fc60000f41670 */
[----:B------:R1:W-:Y:S01]  /*c9b0*/  LDGSTS.E.BYPASS.LTC128B.128 [R4+0x4c00], desc[UR50][R2.64+0x80], !P3 ;  /* 0x04c0008002047fae */ /* 0x0003e2000d901d72 */
[----:B------:R-:W-:Y:S02]  /*c9c0*/  ISETP.LT.OR P3, PT, R6, 0x21, P0 ;  /* 0x000000210600780c */ /* 0x000fe40000761670 */
[----:B-1----:R-:W-:Y:S02]  /*c9d0*/  IADD3 R2, P4, R14, R5, RZ ;  /* 0x000000050e027210 */ /* 0x002fe40007f9e0ff */
[----:B------:R-:W0:Y:S03]  /*c9e0*/  SHFL.IDX PT, R14, R23, 0x3, 0x181f ;  /* 0x00781f00170e7f89 */ /* 0x000e2600000e0000 */
[----:B------:R-:W-:Y:S02]  /*c9f0*/  IMAD.X R3, RZ, RZ, R8, P4 ;  /* 0x000000ffff037224 */ /* 0x000fe400020e0608 */
[----:B------:R-:W1:Y:S04]  /*ca00*/  SHFL.IDX PT, R8, R24, 0x4, 0x181f ;  /* 0x00981f0018087f89 */ /* 0x000e6800000e0000 */
[----:B------:R-:W-:Y:S01]  /*ca10*/  LDGSTS.E.BYPASS.LTC128B.128 [R4+0x1400], desc[UR50][R2.64], !P2 ;  /* 0x0140000002047fae */ /* 0x000fe2000d101d72 */
[----:B------:R-:W-:-:S03]  /*ca20*/  ISETP.LT.OR P2, PT, R6, 0x31, P1 ;  /* 0x000000310600780c */ /* 0x000fc60000f41670 */
[----:B------:R0:W-:Y:S01]  /*ca30*/  LDGSTS.E.BYPASS.LTC128B.128 [R4+0x5400], desc[UR50][R2.64+0x80], !P3 ;  /* 0x0540008002047fae */ /* 0x0001e2000d901d72 */
[----:B------:R-:W-:Y:S02]  /*ca40*/  ISETP.LT.OR P3, PT, R6, 0x31, P0 ;  /* 0x000000310600780c */ /* 0x000fe40000761670 */
[----:B0-----:R-:W-:Y:S02]  /*ca50*/  IADD3 R2, P4, R14, R5, RZ ;  /* 0x000000050e027210 */ /* 0x001fe40007f9e0ff */
[----:B------:R-:W0:Y:S03]  /*ca60*/  SHFL.IDX PT, R14, R23, 0x5, 0x181f ;  /* 0x00b81f00170e7f89 */ /* 0x000e2600000e0000 */
[----:B------:R-:W-:Y:S02]  /*ca70*/  IMAD.X R3, RZ, RZ, R7, P4 ;  /* 0x000000ffff037224 */ /* 0x000fe400020e0607 */
[----:B------:R-:W2:Y:S04]  /*ca80*/  SHFL.IDX PT, R7, R24, 0x5, 0x181f ;  /* 0x00b81f0018077f89 */ /* 0x000ea800000e0000 */
[----:B------:R-:W-:Y:S01]  /*ca90*/  LDGSTS.E.BYPASS.LTC128B.128 [R4+0x1c00], desc[UR50][R2.64], !P2 ;  /* 0x01c0000002047fae */ /* 0x000fe2000d101d72 */
[----:B------:R-:W-:-:S03]  /*caa0*/  ISETP.LT.OR P2, PT, R6, 0x41, P1 ;  /* 0x000000410600780c */ /* 0x000fc60000f41670 */
[----:B------:R3:W-:Y:S01]  /*cab0*/  LDGSTS.E.BYPASS.LTC128B.128 [R4+0x5c00], desc[UR50][R2.64+0x80], !P3 ;  /* 0x05c0008002047fae */ /* 0x0007e2000d901d72 */
[----:B------:R-:W-:Y:S02]  /*cac0*/  ISETP.LT.OR P3, PT, R6, 0x41, P0 ;  /* 0x000000410600780c */ /* 0x000fe40000761670 */
[----:B---3--:R-:W-:Y:S02]  /*cad0*/  IADD3 R2, P4, R10, R5, RZ ;  /* 0x000000050a027210 */ /* 0x008fe40007f9e0ff */
[----:B------:R-:W3:Y:S03]  /*cae0*/  SHFL.IDX PT, R10, R23, 0x6, 0x181f ;  /* 0x00d81f00170a7f89 */ /* 0x000ee600000e0000 */
[----:B-1----:R-:W-:Y:S02]  /*caf0*/  IMAD.X R3, RZ, RZ, R8, P4 ;  /* 0x000000ffff037224 */ /* 0x002fe400020e0608 */
[----:B------:R-:W1:Y:S04]  /*cb00*/  SHFL.IDX PT, R8, R24, 0x6, 0x181f ;  /* 0x00d81f0018087f89 */ /* 0x000e6800000e0000 */
[----:B------:R-:W-:Y:S01]  /*cb10*/  LDGSTS.E.BYPASS.LTC128B.128 [R4+0x2400], desc[UR50][R2.64], !P2 ;  /* 0x0240000002047fae */ /* 0x000fe2000d101d72 */
[----:B------:R-:W-:-:S03]  /*cb20*/  ISETP.LT.OR P2, PT, R6, 0x51, P1 ;  /* 0x000000510600780c */ /* 0x000fc60000f41670 */
[----:B------:R0:W-:Y:S01]  /*cb30*/  LDGSTS.E.BYPASS.LTC128B.128 [R4+0x6400], desc[UR50][R2.64+0x80], !P3 ;  /* 0x0640008002047fae */ /* 0x0001e2000d901d72 */
[----:B------:R-:W-:-:S03]  /*cb40*/  ISETP.LT.OR P3, PT, R6, 0x51, P0 ;  /* 0x000000510600780c */ /* 0x000fc60000761670 */
[----:B------:R-:W4:Y:S01]  /*cb50*/  SHFL.IDX PT, R24, R24, 0x7, 0x181f ;  /* 0x00f81f0018187f89 */ /* 0x000f2200000e0000 */
[----:B0-----:R-:W-:-:S03]  /*cb60*/  IADD3 R2, P4, R14, R5, RZ ;  /* 0x000000050e027210 */ /* 0x001fc60007f9e0ff */
[----:B------:R0:W0:Y:S02]  /*cb70*/  SHFL.IDX PT, R14, R23, 0x7, 0x181f ;  /* 0x00f81f00170e7f89 */ /* 0x00002400000e0000 */
[----:B--2---:R-:W-:-:S05]  /*cb80*/  IMAD.X R3, RZ, RZ, R7, P4 ;  /* 0x000000ffff037224 */ /* 0x004fca00020e0607 */
[----:B------:R-:W-:Y:S01]  /*cb90*/  LDGSTS.E.BYPASS.LTC128B.128 [R4+0x2c00], desc[UR50][R2.64], !P2 ;  /* 0x02c0000002047fae */ /* 0x000fe2000d101d72 */
[----:B------:R-:W-:-:S03]  /*cba0*/  ISETP.LT.OR P2, PT, R6, 0x61, P1 ;  /* 0x000000610600780c */ /* 0x000fc60000f41670 */
[----:B------:R3:W-:Y:S01]  /*cbb0*/  LDGSTS.E.BYPASS.LTC128B.128 [R4+0x6c00], desc[UR50][R2.64+0x80], !P3 ;  /* 0x06c0008002047fae */ /* 0x0007e2000d901d72 */
[----:B------:R-:W-:Y:S02]  /*cbc0*/  ISETP.LT.OR P3, PT, R6, 0x61, P0 ;  /* 0x000000610600780c */ /* 0x000fe40000761670 */
[----:B---3--:R-:W-:-:S05]  /*cbd0*/  IADD3 R2, P4, R10, R5, RZ ;  /* 0x000000050a027210 */ /* 0x008fca0007f9e0ff */
[----:B-1----:R-:W-:-:S05]  /*cbe0*/  IMAD.X R3, RZ, RZ, R8, P4 ;  /* 0x000000ffff037224 */ /* 0x002fca00020e0608 */
[----:B------:R1:W-:Y:S04]  /*cbf0*/  LDGSTS.E.BYPASS.LTC128B.128 [R4+0x3400], desc[UR50][R2.64], !P2 ;  /* 0x0340000002047fae */ /* 0x0003e8000d101d72 */
[----:B0---4-:R1:W-:Y:S02]  /*cc00*/  LDGSTS.E.BYPASS.LTC128B.128 [R4+0x7400], desc[UR50][R2.64+0x80], !P3 ;  /* 0x0740008002047fae */ /* 0x0113e4000d901d72 */
.L_x_434:
[C---:B------:R-:W-:Y:S02]  /*cc10*/  ISETP.LT.OR P1, PT, R6.reuse, 0x71, P1 ;  /* 0x000000710600780c */ /* 0x040fe40000f21670 */
[----:B------:R-:W-:Y:S02]  /*cc20*/  ISETP.LT.OR P0, PT, R6, 0x71, P0 ;  /* 0x000000710600780c */ /* 0x000fe40000701670 */
[----:B-1----:R-:W-:-:S05]  /*cc30*/  IADD3 R2, P2, R14, R5, RZ ;  /* 0x000000050e027210 */ /* 0x002fca0007f5e0ff */
[----:B------:R-:W-:-:S05]  /*cc40*/  IMAD.X R3, RZ, RZ, R24, P2 ;  /* 0x000000ffff037224 */ /* 0x000fca00010e0618 */
[----:B------:R-:W-:Y:S01]  /*cc50*/  @!PT LDS RZ, [RZ] ;  /* 0x00000000fffff984 */ /* 0x000fe20000000800 */
[----:B------:R-:W-:Y:S01]  /*cc60*/  @!PT LDS RZ, [RZ] ;  /* 0x00000000fffff984 */ /* 0x000fe20000000800 */
[----:B------:R-:W-:Y:S01]  /*cc70*/  @!PT LDS RZ, [RZ] ;  /* 0x00000000fffff984 */ /* 0x000fe20000000800 */
[----:B------:R0:W-:Y:S04]  /*cc80*/  LDGSTS.E.BYPASS.LTC128B.128 [R4+0x3c00], desc[UR50][R2.64], !P1 ;  /* 0x03c0000002047fae */ /* 0x0001e8000c901d72 */
[----:B------:R0:W-:Y:S01]  /*cc90*/  LDGSTS.E.BYPASS.LTC128B.128 [R4+0x7c00], desc[UR50][R2.64+0x80], !P0 ;  /* 0x07c0008002047fae */ /* 0x0001e2000c101d72 */
[----:B------:R-:W-:Y:S01]  /*cca0*/  PLOP3.LUT P0, PT, PT, PT, PT, 0x80, 0x0 ;  /* 0x000000000000781c */ /* 0x000fe20003f0f070 */
[----:B------:R-:W-:-:S12]  /*ccb0*/  NOP ;  /* 0x0000000000007918 */ /* 0x000fd80000000000 */
.L_x_308:
[----:B------:R-:W-:Y:S02]  /*ccc0*/  PLOP3.LUT P1, PT, P1, P0, PT, 0xa2, 0x0 ;  /* 0x000000000000781c */ /* 0x000fe40000f21472 */
[----:B------:R-:W-:-:S08]  /*ccd0*/  @P0 R2UR P1, UR4, R0 ;  /* 0x00000000000402ca */ /* 0x000fd00000020000 */
[----:B------:R-:W-:-:S05]  /*cce0*/  @P0 PLOP3.LUT P0, PT, P1, PT, PT, 0x80, 0x0 ;  /* 0x000000000000081c */ /* 0x000fca0000f0f070 */
[----:B------:R-:W-:Y:S01]  /*ccf0*/  @!P1 SYNCS.ARRIVE.TRANS64.RED.A0T1 RZ, [UR4+0x28850], RZ ;  /* 0x028850ffffff99a7 */ /* 0x000fe20008200404 */
[----:B------:R-:W-:Y:S07]  /*cd00*/  @!P1 ARRIVES.LDGSTSBAR.64.TRANSCNT [UR4+0x28850] ;  /* 0x02885000ff0099b0 */ /* 0x000fee0008000a84 */
[----:B------:R-:W-:Y:S05]  /*cd10*/  @P0 BRA.U.ANY `(.L_x_308) ;  /* 0xfffffffd00e80947 */ /* 0x000fea000393ffff */
[----:B------:R-:W-:Y:S01]  /*cd20*/  NOP ;  /* 0x0000000000007918 */ /* 0x000fe20000000000 */
[----:B0-----:R-:W-:-:S04]  /*cd30*/  MOV R2, UR37 ;  /* 0x0000002500027c02 */ /* 0x001fc80008000f00 */
[----:B------:R-:W-:-:S13]  /*cd40*/  ISETP.NE.AND P2, PT, R2, 0x3, PT ;  /* 0x000000030200780c */ /* 0x000fda0003f45270 */
[----:B------:R-:W-:Y:S05]  /*cd50*/  @!P2 BRA `(.L_x_309) ;  /* 0x000000000004a947 */ /* 0x000fea0003800000 */
[----:B------:R-:W-:Y:S01]  /*cd60*/  BPT.TRAP 0x1 ;  /* 0x000000040000795c */ /* 0x000fe20000300000 */
.L_x_309:
[----:B------:R1:W-:Y:S01]  /*cd70*/  SYNCS.ARRIVE.TRANS64.A1T0 RZ, [R0+URZ+0x28850], RZ ;  /* 0x028850ff00ff79a7 */ /* 0x0003e2000810003f */
[----:B------:R-:W-:-:S05]  /*cd80*/  VIADD R25, R25, 0x1 ;  /* 0x0000000119197836 */ /* 0x000fca0000000000 */
[----:B------:R-:W-:-:S04]  /*cd90*/  ISETP.NE.AND P0, PT, R25, 0x2, PT ;  /* 0x000000021900780c */ /* 0x000fc80003f05270 */
[----:B------:R-:W-:Y:S02]  /*cda0*/  SEL R3, RZ, 0x1, P0 ;  /* 0x00000001ff037807 */ /* 0x000fe40000000000 */
[----:B------:R-:W-:Y:S02]  /*cdb0*/  SEL R25, R25, RZ, P0 ;  /* 0x000000ff19197207 */ /* 0x000fe40000000000 */
[----:B-1----:R-:W-:-:S07]  /*cdc0*/  LOP3.LUT R28, R28, R3, RZ, 0x3c, !PT ;  /* 0x000000031c1c7212 */ /* 0x002fce00078e3cff */
.L_x_266:
[----:B------:R-:W-:Y:S05]  /*cdd0*/  BSYNC B7 ;  /* 0x0000000000077941 */ /* 0x000fea0003800000 */
.L_x_264:
[----:B------:R-:W-:-:S13]  /*cde0*/  LOP3.LUT P0, RZ, R27, 0x20, RZ, 0xc0, !PT ;  /* 0x000000201bff7812 */ /* 0x000fda000780c0ff */
[----:B------:R-:W-:Y:S05]  /*cdf0*/  @!P0 BRA `(.L_x_310) ;  /* 0x0000000000248947 */ /* 0x000fea0003800000 */
[----:B------:R-:W-:Y:S05]  /*ce00*/  WARPSYNC.ALL ;  /* 0x0000000000007948 */ /* 0x000fea0003800000 */
[----:B------:R-:W1:Y:S08]  /*ce10*/  S2UR UR5, SR_CgaCtaId ;  /* 0x00000000000579c3 */ /* 0x000e700000008800 */
[----:B------:R-:W-:Y:S06]  /*ce20*/  BAR.SYNC.DEFER_BLOCKING 0x5, 0x180 ;  /* 0x0146000000007b1d */ /* 0x000fec0000010000 */
[----:B------:R-:W-:-:S02]  /*ce30*/  UMOV UR4, 0x400 ;  /* 0x0000040000047882 */ /* 0x000fc40000000000 */
[----:B-1----:R-:W-:-:S06]  /*ce40*/  ULEA UR4, UR5, UR4, 0x18 ;  /* 0x0000000405047291 */ /* 0x002fcc000f8ec03f */
[----:B------:R-:W-:-:S05]  /*ce50*/  IMAD.U32 R22, RZ, RZ, UR4 ;  /* 0x00000004ff167e24 */ /* 0x000fca000f8e00ff */
[----:B------:R1:W2:Y:S01]  /*ce60*/  LDS.128 R16, [R22+0x288d0] ;  /* 0x0288d00016107984 */ /* 0x0002a20000000c00 */
[----:B------:R-:W-:Y:S06]  /*ce70*/  BAR.ARV 0x4, 0x180 ;  /* 0x0106000000007b1d */ /* 0x000fec0000002000 */
[----:B------:R-:W-:Y:S05]  /*ce80*/  BRA `(.L_x_311) ;  /* 0x0000000800407947 */ /* 0x000fea0003800000 */
.L_x_310:
[----:B------:R-:W1:Y:S01]  /*ce90*/  S2R R0, SR_TID.X ;  /* 0x0000000000007919 */ /* 0x000e620000002100 */
[----:B------:R-:W-:Y:S01]  /*cea0*/  UMOV UR4, 0xffffffff ;  /* 0xffffffff00047882 */ /* 0x000fe20000000000 */
[----:B-1----:R-:W-:-:S04]  /*ceb0*/  LOP3.LUT R8, R0, 0x1f, RZ, 0xc0, !PT ;  /* 0x0000001f00087812 */ /* 0x002fc800078ec0ff */
[----:B------:R-:W-:Y:S01]  /*cec0*/  ISETP.NE.AND P0, PT, R8, 0x1f, PT ;  /* 0x0000001f0800780c */ /* 0x000fe20003f05270 */
[----:B------:R-:W-:-:S12]  /*ced0*/  BRA.DIV UR4, `(.L_x_312) ;  /* 0x0000004204b07947 */ /* 0x000fd8000b800000 */
[----:B------:R-:W-:Y:S01]  /*cee0*/  IMAD.IADD R5, R19, 0x1, R8 ;  /* 0x0000000113057824 */ /* 0x000fe200078e0208 */
[----:B------:R-:W-:-:S04]  /*cef0*/  ULDC UR4, c[0x0][0xc3c] ;  /* 0x00030f0000047ab9 */ /* 0x000fc80000000800 */
[----:B------:R-:W-:-:S13]  /*cf00*/  ISETP.GE.OR P1, PT, R5, UR4, !P0 ;  /* 0x0000000405007c0c */ /* 0x000fda000c726670 */
[----:B------:R-:W1:Y:S02]  /*cf10*/  @!P1 LDC.64 R2, c[0x0][0xc80] ;  /* 0x00032000ff029b82 */ /* 0x000e640000000a00 */
[----:B-1----:R-:W-:-:S06]  /*cf20*/  @!P1 IMAD.WIDE R2, R5, 0x4, R2 ;  /* 0x0000000405029825 */ /* 0x002fcc00078e0202 */
[----:B------:R-:W2:Y:S01]  /*cf30*/  @!P1 LDG.E R2, desc[UR50][R2.64] ;  /* 0x0000003202029981 */ /* 0x000ea2000c1e1900 */
[----:B------:R-:W-:Y:S01]  /*cf40*/  IMAD.MOV.U32 R4, RZ, RZ, RZ ;  /* 0x000000ffff047224 */ /* 0x000fe200078e00ff */
[C---:B------:R-:W-:Y:S02]  /*cf50*/  ISETP.GE.U32.AND P2, PT, R8.reuse, 0x2, PT ;  /* 0x000000020800780c */ /* 0x040fe40003f46070 */
[C---:B------:R-:W-:Y:S01]  /*cf60*/  ISETP.GE.U32.AND P3, PT, R8.reuse, 0x4, PT ;  /* 0x000000040800780c */ /* 0x040fe20003f66070 */
[----:B------:R-:W-:Y:S01]  /*cf70*/  SHFL.IDX PT, R0, R16, 0x1, 0x1f ;  /* 0x00201f0010007f89 */ /* 0x000fe200000e0000 */
[C---:B------:R-:W-:Y:S02]  /*cf80*/  ISETP.GE.U32.AND P4, PT, R8.reuse, 0x8, PT ;  /* 0x000000080800780c */ /* 0x040fe40003f86070 */
[C---:B------:R-:W-:Y:S01]  /*cf90*/  ISETP.GE.U32.AND P5, PT, R8.reuse, 0x10, PT ;  /* 0x000000100800780c */ /* 0x040fe20003fa6070 */
[----:B--2---:R-:W-:Y:S01]  /*cfa0*/  @!P1 IMAD.MOV.U32 R4, RZ, RZ, R2 ;  /* 0x000000ffff049224 */ /* 0x004fe200078e0002 */
[----:B------:R-:W-:-:S04]  /*cfb0*/  ISETP.NE.AND P1, PT, R8, RZ, PT ;  /* 0x000000ff0800720c */ /* 0x000fc80003f25270 */
[----:B------:R-:W1:Y:S02]  /*cfc0*/  SHFL.UP PT, R14, R4, 0x1, RZ ;  /* 0x04200000040e7989 */ /* 0x000e6400000e00ff */
[----:B-1----:R-:W-:-:S05]  /*cfd0*/  SEL R5, R14, RZ, P1 ;  /* 0x000000ff0e057207 */ /* 0x002fca0000800000 */
[----:B------:R-:W-:Y:S02]  /*cfe0*/  IMAD.IADD R6, R4, 0x1, R5 ;  /* 0x0000000104067824 */ /* 0x000fe400078e0205 */
[----:B------:R-:W-:Y:S04]  /*cff0*/  SHFL.IDX PT, R5, R16, RZ, 0x1f ;  /* 0x00001fff10057589 */ /* 0x000fe800000e0000 */
[----:B------:R-:W1:Y:S02]  /*d000*/  SHFL.UP PT, R14, R6, 0x2, RZ ;  /* 0x04400000060e7989 */ /* 0x000e6400000e00ff */
[----:B-1----:R-:W-:-:S05]  /*d010*/  SEL R7, R14, RZ, P2 ;  /* 0x000000ff0e077207 */ /* 0x002fca0001000000 */
[----:B------:R-:W-:-:S05]  /*d020*/  IMAD.IADD R7, R6, 0x1, R7 ;  /* 0x0000000106077824 */ /* 0x000fca00078e0207 */
[----:B------:R-:W1:Y:S02]  /*d030*/  SHFL.UP PT, R14, R7, 0x4, RZ ;  /* 0x04800000070e7989 */ /* 0x000e6400000e00ff */
[----:B-1----:R-:W-:-:S04]  /*d040*/  SEL R2, R14, RZ, P3 ;  /* 0x000000ff0e027207 */ /* 0x002fc80001800000 */
[----:B------:R-:W-:-:S05]  /*d050*/  IADD3 R2, R7, R2, RZ ;  /* 0x0000000207027210 */ /* 0x000fca0007ffe0ff */
[----:B------:R-:W1:Y:S02]  /*d060*/  SHFL.UP PT, R14, R2, 0x8, RZ ;  /* 0x05000000020e7989 */ /* 0x000e6400000e00ff */
[----:B-1----:R-:W-:-:S05]  /*d070*/  SEL R3, R14, RZ, P4 ;  /* 0x000000ff0e037207 */ /* 0x002fca0002000000 */
[----:B------:R-:W-:-:S05]  /*d080*/  IMAD.IADD R3, R2, 0x1, R3 ;  /* 0x0000000102037824 */ /* 0x000fca00078e0203 */
[----:B------:R-:W1:Y:S02]  /*d090*/  SHFL.UP PT, R14, R3, 0x10, RZ ;  /* 0x06000000030e7989 */ /* 0x000e6400000e00ff */
[----:B-1----:R-:W-:-:S05]  /*d0a0*/  SEL R6, R14, RZ, P5 ;  /* 0x000000ff0e067207 */ /* 0x002fca0002800000 */
[----:B------:R-:W-:-:S05]  /*d0b0*/  IMAD.IADD R6, R3, 0x1, R6 ;  /* 0x0000000103067824 */ /* 0x000fca00078e0206 */
[----:B------:R1:W2:Y:S02]  /*d0c0*/  SHFL.IDX PT, R14, R6, 0x1f, 0x1f ;  /* 0x03e01f00060e7f89 */ /* 0x0002a400000e0000 */
.L_x_444:
[----:B------:R-:W-:Y:S02]  /*d0d0*/  ULDC UR4, c[0x0][0xc38] ;  /* 0x00030e0000047ab9 */ /* 0x000fe40000000800 */
[----:B------:R-:W-:-:S04]  /*d0e0*/  IMAD.U32 R7, RZ, RZ, UR4 ;  /* 0x00000004ff077e24 */ /* 0x000fc8000f8e00ff */
[----:B--2---:R-:W-:-:S04]  /*d0f0*/  IMAD R3, R14, R7, RZ ;  /* 0x000000070e037224 */ /* 0x004fc800078e02ff */
[----:B------:R-:W-:-:S05]  /*d100*/  IMAD.IADD R8, R0, 0x1, R3 ;  /* 0x0000000100087824 */ /* 0x000fca00078e0203 */
[----:B------:R-:W-:-:S13]  /*d110*/  ISETP.GT.AND P6, PT, R8, R5, PT ;  /* 0x000000050800720c */ /* 0x000fda0003fc4270 */
[----:B------:R-:W-:Y:S05]  /*d120*/  @P6 BRA `(.L_x_313) ;  /* 0x00000000009c6947 */ /* 0x000fea0003800000 */
.L_x_318:
[----:B------:R-:W2:Y:S01]  /*d130*/  LDC R0, c[0x0][0xc3c] ;  /* 0x00030f00ff007b82 */ /* 0x000ea20000000800 */
[----:B------:R-:W-:-:S05]  /*d140*/  VIADD R19, R19, 0x1f ;  /* 0x0000001f13137836 */ /* 0x000fca0000000000 */
[----:B--2---:R-:W-:-:S13]  /*d150*/  ISETP.GE.AND P6, PT, R19, R0, PT ;  /* 0x000000001300720c */ /* 0x004fda0003fc6270 */
[----:B------:R-:W-:Y:S05]  /*d160*/  @P6 BRA `(.L_x_314) ;  /* 0x0000000400446947 */ /* 0x000fea0003800000 */
[----:B------:R-:W2:Y:S01]  /*d170*/  S2R R2, SR_TID.X ;  /* 0x0000000000027919 */ /* 0x000ea20000002100 */
[----:B------:R-:W-:Y:S01]  /*d180*/  BSSY B0, `(.L_x_315) ;  /* 0x0000009000007945 */ /* 0x000fe20003800000 */
[----:B------:R-:W-:Y:S01]  /*d190*/  IMAD.MOV.U32 R4, RZ, RZ, RZ ;  /* 0x000000ffff047224 */ /* 0x000fe200078e00ff */
[----:B--2---:R-:W-:-:S05]  /*d1a0*/  LOP3.LUT R2, R2, 0x1f, RZ, 0xc0, !PT ;  /* 0x0000001f02027812 */ /* 0x004fca00078ec0ff */
[----:B------:R-:W-:-:S05]  /*d1b0*/  IMAD.IADD R7, R19, 0x1, R2 ;  /* 0x0000000113077824 */ /* 0x000fca00078e0202 */
[----:B------:R-:W-:-:S13]  /*d1c0*/  ISETP.GE.OR P6, PT, R7, R0, !P0 ;  /* 0x000000000700720c */ /* 0x000fda00047c6670 */
[----:B------:R-:W-:Y:S05]  /*d1d0*/  @P6 BRA `(.L_x_316) ;  /* 0x00000000000c6947 */ /* 0x000fea0003800000 */
[----:B------:R-:W2:Y:S02]  /*d1e0*/  LDC.64 R2, c[0x0][0xc80] ;  /* 0x00032000ff027b82 */ /* 0x000ea40000000a00 */
[----:B--2---:R-:W-:-:S05]  /*d1f0*/  IMAD.WIDE R2, R7, 0x4, R2 ;  /* 0x0000000407027825 */ /* 0x004fca00078e0202 */
[----:B------:R2:W5:Y:S02]  /*d200*/  LDG.E R4, desc[UR50][R2.64] ;  /* 0x0000003202047981 */ /* 0x000564000c1e1900 */
.L_x_316:
[----:B------:R-:W-:Y:S05]  /*d210*/  BSYNC B0 ;  /* 0x0000000000007941 */ /* 0x000fea0003800000 */
.L_x_315:
[----:B------:R-:W-:-:S03]  /*d220*/  UMOV UR4, 0xffffffff ;  /* 0xffffffff00047882 */ /* 0x000fc60000000000 */
[----:B------:R-:W-:Y:S05]  /*d230*/  BRA.DIV UR4, `(.L_x_317) ;  /* 0x0000004204fc7947 */ /* 0x000fea000b800000 */
[----:B-----5:R-:W3:Y:S02]  /*d240*/  SHFL.UP PT, R14, R4, 0x1, RZ ;  /* 0x04200000040e7989 */ /* 0x020ee400000e00ff */
[----:B---3--:R-:W-:-:S04]  /*d250*/  SEL R13, R14, RZ, P1 ;  /* 0x000000ff0e0d7207 */ /* 0x008fc80000800000 */
[----:B------:R-:W-:-:S05]  /*d260*/  IADD3 R13, R4, R13, RZ ;  /* 0x0000000d040d7210 */ /* 0x000fca0007ffe0ff */
[----:B------:R-:W3:Y:S02]  /*d270*/  SHFL.UP PT, R14, R13, 0x2, RZ ;  /* 0x044000000d0e7989 */ /* 0x000ee400000e00ff */
[----:B---3--:R-:W-:-:S05]  /*d280*/  SEL R0, R14, RZ, P2 ;  /* 0x000000ff0e007207 */ /* 0x008fca0001000000 */
[----:B------:R-:W-:-:S05]  /*d290*/  IMAD.IADD R0, R13, 0x1, R0 ;  /* 0x000000010d007824 */ /* 0x000fca00078e0200 */
[----:B------:R-:W2:Y:S02]  /*d2a0*/  SHFL.UP PT, R14, R0, 0x4, RZ ;  /* 0x04800000000e7989 */ /* 0x000ea400000e00ff */
[----:B--2---:R-:W-:-:S05]  /*d2b0*/  SEL R3, R14, RZ, P3 ;  /* 0x000000ff0e037207 */ /* 0x004fca0001800000 */
[----:B------:R-:W-:-:S05]  /*d2c0*/  IMAD.IADD R2, R0, 0x1, R3 ;  /* 0x0000000100027824 */ /* 0x000fca00078e0203 */
[----:B------:R-:W2:Y:S02]  /*d2d0*/  SHFL.UP PT, R14, R2, 0x8, RZ ;  /* 0x05000000020e7989 */ /* 0x000ea400000e00ff */
[----:B--2---:R-:W-:-:S05]  /*d2e0*/  SEL R3, R14, RZ, P4 ;  /* 0x000000ff0e037207 */ /* 0x004fca0002000000 */
[----:B------:R-:W-:-:S05]  /*d2f0*/  IMAD.IADD R3, R2, 0x1, R3 ;  /* 0x0000000102037824 */ /* 0x000fca00078e0203 */
[----:B------:R-:W1:Y:S02]  /*d300*/  SHFL.UP PT, R14, R3, 0x10, RZ ;  /* 0x06000000030e7989 */ /* 0x000e6400000e00ff */
[----:B-1----:R-:W-:-:S05]  /*d310*/  SEL R6, R14, RZ, P5 ;  /* 0x000000ff0e067207 */ /* 0x002fca0002800000 */
[----:B------:R-:W-:-:S05]  /*d320*/  IMAD.IADD R6, R3, 0x1, R6 ;  /* 0x0000000103067824 */ /* 0x000fca00078e0206 */
[----:B------:R1:W2:Y:S02]  /*d330*/  SHFL.IDX PT, R14, R6, 0x1f, 0x1f ;  /* 0x03e01f00060e7f89 */ /* 0x0002a400000e0000 */
.L_x_452:
[----:B------:R-:W-:Y:S02]  /*d340*/  ULDC UR4, c[0x0][0xc38] ;  /* 0x00030e0000047ab9 */ /* 0x000fe40000000800 */
[----:B------:R-:W-:-:S04]  /*d350*/  IMAD.U32 R7, RZ, RZ, UR4 ;  /* 0x00000004ff077e24 */ /* 0x000fc8000f8e00ff */
[----:B--2---:R-:W-:-:S04]  /*d360*/  IMAD R3, R14, R7, RZ ;  /* 0x000000070e037224 */ /* 0x004fc800078e02ff */
[----:B------:R-:W-:-:S05]  /*d370*/  IMAD.IADD R8, R3, 0x1, R8 ;  /* 0x0000000103087824 */ /* 0x000fca00078e0208 */
[----:B------:R-:W-:-:S13]  /*d380*/  ISETP.GT.AND P6, PT, R8, R5, PT ;  /* 0x000000050800720c */ /* 0x000fda0003fc4270 */
[----:B------:R-:W-:Y:S05]  /*d390*/  @!P6 BRA `(.L_x_318) ;  /* 0xfffffffc0064e947 */ /* 0x000fea000383ffff */
.L_x_313:
[----:B------:R-:W-:Y:S01]  /*d3a0*/  IMAD.IADD R8, R8, 0x1, -R3 ;  /* 0x0000000108087824 */ /* 0x000fe200078e0a03 */
[----:B------:R-:W-:-:S03]  /*d3b0*/  UMOV UR4, 0xffffffff ;  /* 0xffffffff00047882 */ /* 0x000fc60000000000 */
[----:B------:R-:W-:-:S05]  /*d3c0*/  IMAD R0, R6, R7, R8 ;  /* 0x0000000706007224 */ /* 0x000fca00078e0208 */
[----:B------:R-:W-:Y:S01]  /*d3d0*/  ISETP.GT.AND P6, PT, R0, R5, PT ;  /* 0x000000050000720c */ /* 0x000fe20003fc4270 */
[----:B------:R-:W-:-:S12]  /*d3e0*/  BRA.DIV UR4, `(.L_x_319) ;  /* 0x00000046044c7947 */ /* 0x000fd8000b800000 */
[----:B------:R-:W-:-:S04]  /*d3f0*/  VOTE.ANY R2, PT, !P6 ;  /* 0x0000000000027806 */ /* 0x000fc800070e0100 */
[----:B------:R-:W2:Y:S02]  /*d400*/  POPC R0, R2 ;  /* 0x0000000200007309 */ /* 0x000ea40000000000 */
[----:B--2---:R2:W3:Y:S02]  /*d410*/  SHFL.IDX PT, R4, R4, R0, 0x1f ;  /* 0x00001f0004047589 */ /* 0x0044e400000e0000 */
.L_x_456:
[----:B------:R-:W-:Y:S02]  /*d420*/  ISETP.NE.AND P0, PT, R2, RZ, PT ;  /* 0x000000ff0200720c */ /* 0x000fe40003f05270 */
[----:B------:R-:W-:-:S11]  /*d430*/  MOV R14, RZ ;  /* 0x000000ff000e7202 */ /* 0x000fd60000000f00 */
[----:B------:R-:W-:Y:S05]  /*d440*/  @!P0 BRA `(.L_x_320) ;  /* 0x0000000000108947 */ /* 0x000fea0003800000 */
[----:B------:R-:W-:Y:S01]  /*d450*/  UMOV UR4, 0xffffffff ;  /* 0xffffffff00047882 */ /* 0x000fe20000000000 */
[----:B------:R-:W-:Y:S02]  /*d460*/  VIADD R12, R0, 0xffffffff ;  /* 0xffffffff000c7836 */ /* 0x000fe40000000000 */
[----:B------:R-:W-:Y:S05]  /*d470*/  BRA.DIV UR4, `(.L_x_321) ;  /* 0x0000004604707947 */ /* 0x000fea000b800000 */
[----:B------:R4:W0:Y:S02]  /*d480*/  SHFL.IDX PT, R14, R6, R12, 0x1f ;  /* 0x00001f0c060e7589 */ /* 0x00082400000e0000 */
.L_x_320:
[----:B-1-34-:R-:W-:Y:S01]  /*d490*/  IABS R6, R4 ;  /* 0x0000000400067213 */ /* 0x01afe20000000000 */
[----:B0-----:R-:W-:Y:S02]  /*d4a0*/  IMAD R16, R14, R7, R8 ;  /* 0x000000070e107224 */ /* 0x001fe400078e0208 */
[----:B------:R-:W-:Y:S01]  /*d4b0*/  IMAD.IADD R19, R0, 0x1, R19 ;  /* 0x0000000100137824 */ /* 0x000fe200078e0213 */
[----:B------:R-:W0:Y:S08]  /*d4c0*/  I2F.RP R9, R6 ;  /* 0x0000000600097306 */ /* 0x000e300000209400 */
[----:B0-----:R-:W0:Y:S02]  /*d4d0*/  MUFU.RCP R9, R9 ;  /* 0x0000000900097308 */ /* 0x001e240000001000 */
[----:B0-----:R-:W-:-:S06]  /*d4e0*/  VIADD R2, R9, 0xffffffe ;  /* 0x0ffffffe09027836 */ /* 0x001fcc0000000000 */
[----:B------:R0:W1:Y:S02]  /*d4f0*/  F2I.FTZ.U32.TRUNC.NTZ R3, R2 ;  /* 0x0000000200037305 */ /* 0x000064000021f000 */
[----:B0-----:R-:W-:Y:S02]  /*d500*/  IMAD.MOV.U32 R2, RZ, RZ, RZ ;  /* 0x000000ffff027224 */ /* 0x001fe400078e00ff */
[----:B-1----:R-:W-:-:S04]  /*d510*/  IMAD.MOV R7, RZ, RZ, -R3 ;  /* 0x000000ffff077224 */ /* 0x002fc800078e0a03 */
[----:B------:R-:W-:-:S04]  /*d520*/  IMAD R7, R7, R6, RZ ;  /* 0x0000000607077224 */ /* 0x000fc800078e02ff */
[----:B------:R-:W-:-:S04]  /*d530*/  IMAD.HI.U32 R3, R3, R7, R2 ;  /* 0x0000000703037227 */ /* 0x000fc800078e0002 */
[----:B------:R-:W-:Y:S01]  /*d540*/  IMAD.IADD R7, R5, 0x1, -R16 ;  /* 0x0000000105077824 */ /* 0x000fe200078e0a10 */
[----:B------:R-:W-:-:S04]  /*d550*/  IABS R5, R4 ;  /* 0x0000000400057213 */ /* 0x000fc80000000000 */
[----:B------:R-:W-:Y:S01]  /*d560*/  IABS R2, R7 ;  /* 0x0000000700027213 */ /* 0x000fe20000000000 */
[----:B------:R-:W-:-:S04]  /*d570*/  IMAD.MOV R5, RZ, RZ, -R5 ;  /* 0x000000ffff057224 */ /* 0x000fc800078e0a05 */
[----:B------:R-:W-:-:S04]  /*d580*/  IMAD.HI.U32 R3, R3, R2, RZ ;  /* 0x0000000203037227 */ /* 0x000fc800078e00ff */
[----:B------:R-:W-:Y:S01]  /*d590*/  IMAD R5, R3, R5, R2 ;  /* 0x0000000503057224 */ /* 0x000fe200078e0202 */
[----:B------:R-:W-:-:S04]  /*d5a0*/  LOP3.LUT R2, R7, R4, RZ, 0x3c, !PT ;  /* 0x0000000407027212 */ /* 0x000fc800078e3cff */
[----:B------:R-:W-:Y:S02]  /*d5b0*/  ISETP.GT.U32.AND P1, PT, R6, R5, PT ;  /* 0x000000050600720c */ /* 0x000fe40003f24070 */
[----:B------:R-:W-:-:S11]  /*d5c0*/  ISETP.GE.AND P2, PT, R2, RZ, PT ;  /* 0x000000ff0200720c */ /* 0x000fd60003f46270 */
[----:B------:R-:W-:Y:S01]  /*d5d0*/  @!P1 IMAD.IADD R5, R5, 0x1, -R6 ;  /* 0x0000000105059824 */ /* 0x000fe200078e0a06 */
[----:B------:R-:W-:Y:S02]  /*d5e0*/  @!P1 IADD3 R3, R3, 0x1, RZ ;  /* 0x0000000103039810 */ /* 0x000fe40007ffe0ff */
[----:B------:R-:W-:Y:S02]  /*d5f0*/  ISETP.NE.AND P1, PT, R4, RZ, PT ;  /* 0x000000ff0400720c */ /* 0x000fe40003f25270 */
[----:B------:R-:W-:-:S13]  /*d600*/  ISETP.GE.U32.AND P0, PT, R5, R6, PT ;  /* 0x000000060500720c */ /* 0x000fda0003f06070 */
[----:B------:R-:W-:-:S04]  /*d610*/  @P0 VIADD R3, R3, 0x1 ;  /* 0x0000000103030836 */ /* 0x000fc80000000000 */
[----:B------:R-:W-:Y:S01]  /*d620*/  @!P2 IMAD.MOV R3, RZ, RZ, -R3 ;  /* 0x000000ffff03a224 */ /* 0x000fe200078e0a03 */
[----:B------:R-:W-:-:S05]  /*d630*/  @!P1 LOP3.LUT R3, RZ, R4, RZ, 0x33, !PT ;  /* 0x00000004ff039212 */ /* 0x000fca00078e33ff */
[--C-:B------:R-:W-:Y:S02]  /*d640*/  IMAD.MOV R17, RZ, RZ, -R3.reuse ;  /* 0x000000ffff117224 */ /* 0x100fe400078e0a03 */
[----:B------:R-:W-:Y:S02]  /*d650*/  IMAD.MOV.U32 R18, RZ, RZ, R3 ;  /* 0x000000ffff127224 */ /* 0x000fe400078e0003 */
[----:B------:R-:W-:Y:S01]  /*d660*/  IMAD R17, R4, R17, R7 ;  /* 0x0000001104117224 */ /* 0x000fe200078e0207 */
[----:B------:R-:W-:Y:S06]  /*d670*/  BRA `(.L_x_322) ;  /* 0x00000000001c7947 */ /* 0x000fec0003800000 */
.L_x_314:
[----:B------:R-:W-:Y:S01]  /*d680*/  UMOV UR4, URZ ;  /* 0x0000003f00047c82 */ /* 0x000fe20008000000 */
[----:B------:R-:W-:Y:S01]  /*d690*/  UMOV UR5, URZ ;  /* 0x0000003f00057c82 */ /* 0x000fe20008000000 */
[----:B------:R-:W-:Y:S01]  /*d6a0*/  ULDC UR6, c[0x0][0xc3c] ;  /* 0x00030f0000067ab9 */ /* 0x000fe20000000800 */
[----:B------:R-:W-:Y:S01]  /*d6b0*/  IMAD.MOV.U32 R16, RZ, RZ, R5 ;  /* 0x000000ffff107224 */ /* 0x000fe200078e0005 */
[----:B------:R-:W-:Y:S01]  /*d6c0*/  MOV R18, UR5 ;  /* 0x0000000500127c02 */ /* 0x000fe20008000f00 */
[----:B------:R-:W-:Y:S02]  /*d6d0*/  IMAD.U32 R17, RZ, RZ, UR4 ;  /* 0x00000004ff117e24 */ /* 0x000fe4000f8e00ff */
[----:B------:R-:W-:-:S07]  /*d6e0*/  IMAD.U32 R19, RZ, RZ, UR6 ;  /* 0x00000006ff137e24 */ /* 0x000fce000f8e00ff */
.L_x_322:
[----:B--2---:R-:W2:Y:S01]  /*d6f0*/  S2R R0, SR_TID.X ;  /* 0x0000000000007919 */ /* 0x004ea20000002100 */
[----:B------:R-:W-:Y:S05]  /*d700*/  WARPSYNC.ALL ;  /* 0x0000000000007948 */ /* 0x000fea0003800000 */
[----:B------:R-:W-:Y:S01]  /*d710*/  BAR.SYNC.DEFER_BLOCKING 0x4, 0x180 ;  /* 0x0106000000007b1d */ /* 0x000fe20000010000 */
[----:B--2---:R-:W-:-:S04]  /*d720*/  LOP3.LUT R0, R0, 0x1f, RZ, 0xc0, !PT ;  /* 0x0000001f00007812 */ /* 0x004fc800078ec0ff */
[----:B------:R-:W-:-:S13]  /*d730*/  ISETP.NE.AND P0, PT, R0, RZ, PT ;  /* 0x000000ff0000720c */ /* 0x000fda0003f05270 */
[----:B------:R-:W2:Y:S01]  /*d740*/  @!P0 S2R R3, SR_CgaCtaId ;  /* 0x0000000000038919 */ /* 0x000ea20000008800 */
[----:B------:R-:W-:-:S04]  /*d750*/  @!P0 MOV R0, 0x400 ;  /* 0x0000040000008802 */ /* 0x000fc80000000f00 */
[----:B--2---:R-:W-:-:S05]  /*d760*/  @!P0 LEA R22, R3, R0, 0x18 ;  /* 0x0000000003168211 */ /* 0x004fca00078ec0ff */
[----:B------:R3:W-:Y:S01]  /*d770*/  @!P0 STS.128 [R22+0x288d0], R16 ;  /* 0x0288d01016008388 */ /* 0x0007e20000000c00 */
[----:B------:R-:W-:Y:S06]  /*d780*/  BAR.ARV 0x5, 0x180 ;  /* 0x0146000000007b1d */ /* 0x000fec0000002000 */
.L_x_311:
[----:B------:R-:W-:Y:S02]  /*d790*/  ULDC UR4, c[0x0][0xc3c] ;  /* 0x00030f0000047ab9 */ /* 0x000fe40000000800 */
[----:B--2---:R-:W-:-:S13]  /*d7a0*/  ISETP.GE.AND P0, PT, R19, UR4, PT ;  /* 0x0000000413007c0c */ /* 0x004fda000bf06270 */
[----:B------:R-:W-:Y:S05]  /*d7b0*/  @!P0 BRA `(.L_x_323) ;  /* 0xffffffb800988947 */ /* 0x000fea000383ffff */
[----:B------:R-:W-:Y:S05]  /*d7c0*/  BSYNC B8 ;  /* 0x0000000000087941 */ /* 0x000fea0003800000 */
.L_x_260:
[----:B-1----:R-:W2:Y:S01]  /*d7d0*/  LDL.LU R0, [R1+0x1c] ;  /* 0x00001c0001007983 */ /* 0x002ea20000300800 */
[----:B------:R-:W-:Y:S01]  /*d7e0*/  BSSY B0, `(.L_x_324) ;  /* 0x000000b000007945 */ /* 0x000fe20003800000 */
[----:B------:R-:W1:Y:S01]  /*d7f0*/  S2R R5, SR_CgaCtaId ;  /* 0x0000000000057919 */ /* 0x000e620000008800 */
[----:B--2---:R-:W-:-:S05]  /*d800*/  VIADD R0, R0, 0x1 ;  /* 0x0000000100007836 */ /* 0x004fca0000000000 */
[----:B------:R-:W-:-:S04]  /*d810*/  LEA.HI R2, R0, R0, RZ, 0x1 ;  /* 0x0000000000027211 */ /* 0x000fc800078f08ff */
[----:B------:R-:W-:Y:S02]  /*d820*/  LOP3.LUT R3, R2, 0xfffffffe, RZ, 0xc0, !PT ;  /* 0xfffffffe02037812 */ /* 0x000fe400078ec0ff */
[----:B------:R-:W-:-:S03]  /*d830*/  MOV R2, 0x400 ;  /* 0x0000040000027802 */ /* 0x000fc60000000f00 */
[----:B------:R-:W-:Y:S01]  /*d840*/  IMAD.IADD R0, R0, 0x1, -R3 ;  /* 0x0000000100007824 */ /* 0x000fe200078e0a03 */
[----:B-1----:R-:W-:-:S04]  /*d850*/  LEA R4, R5, R2, 0x18 ;  /* 0x0000000205047211 */ /* 0x002fc800078ec0ff */
[----:B------:R-:W-:-:S04]  /*d860*/  SHF.L.U32 R0, R0, 0x1f, RZ ;  /* 0x0000001f00007819 */ /* 0x000fc800000006ff */
[----:B------:R-:W1:Y:S02]  /*d870*/  SYNCS.PHASECHK.TRANS64.TRYWAIT P0, [R4+URZ+0x28820], R0 ;  /* 0x02882000040075a7 */ /* 0x000e64000800017f */
[----:B-1----:R-:W-:Y:S05]  /*d880*/  @!P0 BRA `(.L_x_325) ;  /* 0x0000004000908947 */ /* 0x002fea0003800000 */
.L_x_459:
[----:B------:R-:W-:Y:S05]  /*d890*/  BSYNC B0 ;  /* 0x0000000000007941 */ /* 0x000fea0003800000 */
.L_x_324:
[----:B------:R-:W-:-:S03]  /*d8a0*/  UMOV UR4, 0xffffffff ;  /* 0xffffffff00047882 */ /* 0x000fc60000000000 */
[----:B------:R-:W-:Y:S05]  /*d8b0*/  BRA.DIV UR4, `(.L_x_326) ;  /* 0x0000004204987947 */ /* 0x000fea000b800000 */
[----:B-1----:R-:W1:Y:S02]  /*d8c0*/  S2R R0, SR_TID.X ;  /* 0x0000000000007919 */ /* 0x002e640000002100 */
[----:B-1----:R-:W-:-:S04]  /*d8d0*/  SHF.R.U32.HI R0, RZ, 0x5, R0 ;  /* 0x00000005ff007819 */ /* 0x002fc80000011600 */
[----:B------:R-:W-:-:S05]  /*d8e0*/  LOP3.LUT R0, R0, 0x3, RZ, 0xc0, !PT ;  /* 0x0000000300007812 */ /* 0x000fca00078ec0ff */
[----:B------:R1:W2:Y:S02]  /*d8f0*/  SHFL.IDX PT, R14, R0, RZ, 0x1f ;  /* 0x00001fff000e7589 */ /* 0x0002a400000e0000 */
.L_x_462:
[----:B--2---:R-:W-:Y:S01]  /*d900*/  ISETP.NE.AND P0, PT, R14, RZ, PT ;  /* 0x000000ff0e00720c */ /* 0x004fe20003f05270 */
[----:B------:R-:W-:-:S12]  /*d910*/  BSSY B0, `(.L_x_327) ;  /* 0x0000024000007945 */ /* 0x000fd80003800000 */
[----:B------:R-:W-:Y:S05]  /*d920*/  @P0 BRA `(.L_x_328) ;  /* 0x0000000000880947 */ /* 0x000fea0003800000 */
[----:B------:R-:W-:-:S03]  /*d930*/  UMOV UR4, 0xffffffff ;  /* 0xffffffff00047882 */ /* 0x000fc60000000000 */
[----:B------:R-:W-:Y:S05]  /*d940*/  BRA.DIV UR4, `(.L_x_329) ;  /* 0x0000004204a87947 */ /* 0x000fea000b800000 */
[----:B------:R-:W-:-:S13]  /*d950*/  ELECT P6, URZ, PT ;  /* 0x00000000003f782f */ /* 0x000fda00038c0000 */
.L_x_465:
[----:B------:R-:W-:Y:S05]  /*d960*/  @!P6 BRA `(.L_x_328) ;  /* 0x000000000078e947 */ /* 0x000fea0003800000 */
[----:B------:R-:W-:-:S06]  /*d970*/  ULOP3.LUT UR4, UR36, 0x2, URZ, 0xfc, !UPT ;  /* 0x0000000224047892 */ /* 0x000fcc000f8efc3f */
[----:B-1----:R-:W-:-:S05]  /*d980*/  IMAD.U32 R0, RZ, RZ, UR4 ;  /* 0x00000004ff007e24 */ /* 0x002fca000f8e00ff */
[----:B------:R-:W-:-:S13]  /*d990*/  ISETP.NE.AND P0, PT, R0, 0x3, PT ;  /* 0x000000030000780c */ /* 0x000fda0003f05270 */
[----:B------:R-:W-:Y:S05]  /*d9a0*/  @!P0 BRA `(.L_x_330) ;  /* 0x0000000000048947 */ /* 0x000fea0003800000 */
[----:B------:R-:W-:Y:S01]  /*d9b0*/  BPT.TRAP 0x1 ;  /* 0x000000040000795c */ /* 0x000fe20000300000 */
.L_x_330:
[C---:B------:R-:W-:Y:S01]  /*d9c0*/  IMAD R5, R25.reuse, 0x8, R4 ;  /* 0x0000000819057824 */ /* 0x040fe200078e0204 */
[----:B------:R-:W-:Y:S01]  /*d9d0*/  SHF.L.U32 R0, R28, 0x1f, RZ ;  /* 0x0000001f1c007819 */ /* 0x000fe200000006ff */
[----:B------:R-:W-:-:S03]  /*d9e0*/  VIADD R25, R25, 0x1 ;  /* 0x0000000119197836 */ /* 0x000fc60000000000 */
[----:B------:R-:W1:Y:S02]  /*d9f0*/  SYNCS.PHASECHK.TRANS64.TRYWAIT P1, [R5+URZ+0x28840], R0 ;  /* 0x02884000050075a7 */ /* 0x000e64000802017f */
[----:B------:R-:W-:-:S04]  /*da00*/  ISETP.NE.AND P2, PT, R25, 0x2, PT ;  /* 0x000000021900780c */ /* 0x000fc80003f45270 */
[----:B------:R-:W-:Y:S01]  /*da10*/  SEL R3, RZ, 0x1, P2 ;  /* 0x00000001ff037807 */ /* 0x000fe20001000000 */
[----:B-1----:R-:W-:Y:S08]  /*da20*/  @!P1 BRA `(.L_x_331) ;  /* 0x0000004000909947 */ /* 0x002ff00003800000 */
.L_x_466:
[----:B------:R-:W-:Y:S02]  /*da30*/  SEL R25, R25, RZ, P2 ;  /* 0x000000ff19197207 */ /* 0x000fe40001000000 */
[----:B------:R-:W-:Y:S01]  /*da40*/  LOP3.LUT R2, R28, R3, RZ, 0x3c, !PT ;  /* 0x000000031c027212 */ /* 0x000fe200078e3cff */
[----:B------:R-:W-:Y:S06]  /*da50*/  @!P0 BRA `(.L_x_332) ;  /* 0x0000000000048947 */ /* 0x000fec0003800000 */
[----:B------:R-:W-:Y:S01]  /*da60*/  BPT.TRAP 0x1 ;  /* 0x000000040000795c */ /* 0x000fe20000300000 */
.L_x_332:
[----:B------:R-:W-:Y:S01]  /*da70*/  IMAD R25, R25, 0x8, R4 ;  /* 0x0000000819197824 */ /* 0x000fe200078e0204 */
[----:B------:R-:W-:-:S04]  /*da80*/  SHF.L.U32 R2, R2, 0x1f, RZ ;  /* 0x0000001f02027819 */ /* 0x000fc800000006ff */
[----:B------:R-:W2:Y:S02]  /*da90*/  SYNCS.PHASECHK.TRANS64.TRYWAIT P1, [R25+URZ+0x28840], R2 ;  /* 0x02884002190075a7 */ /* 0x000ea4000802017f */
[----:B--2---:R-:W-:Y:S05]  /*daa0*/  @!P1 BRA `(.L_x_333) ;  /* 0x0000004000849947 */ /* 0x004fea0003800000 */
.L_x_467:
[----:B------:R-:W-:Y:S05]  /*dab0*/  @!P0 BRA `(.L_x_334) ;  /* 0x0000000000048947 */ /* 0x000fea0003800000 */
[----:B------:R-:W-:Y:S01]  /*dac0*/  BPT.TRAP 0x1 ;  /* 0x000000040000795c */ /* 0x000fe20000300000 */
.L_x_334:
[----:B------:R-:W4:Y:S02]  /*dad0*/  SYNCS.PHASECHK.TRANS64.TRYWAIT P1, [R5+URZ+0x28860], R0 ;  /* 0x02886000050075a7 */ /* 0x000f24000802017f */
[----:B----4-:R-:W-:Y:S05]  /*dae0*/  @!P1 BRA `(.L_x_335) ;  /* 0x0000004000889947 */ /* 0x010fea0003800000 */
.L_x_468:
[----:B------:R-:W-:Y:S05]  /*daf0*/  @!P0 BRA `(.L_x_336) ;  /* 0x0000000000048947 */ /* 0x000fea0003800000 */
[----:B------:R-:W-:Y:S01]  /*db00*/  BPT.TRAP 0x1 ;  /* 0x000000040000795c */ /* 0x000fe20000300000 */
.L_x_336:
[----:B------:R0:W0:Y:S02]  /*db10*/  SYNCS.PHASECHK.TRANS64.TRYWAIT P0, [R25+URZ+0x28860], R2 ;  /* 0x02886002190075a7 */ /* 0x000024000800017f */
[----:B0-----:R-:W-:Y:S05]  /*db20*/  @!P0 NANOSLEEP.SYNCS 0x989680 ;  /* 0x009896800000895d */ /* 0x001fea0003900000 */
[----:B------:R-:W0:Y:S02]  /*db30*/  @!P0 SYNCS.PHASECHK.TRANS64 P0, [R25+URZ+0x28860], R2 ;  /* 0x02886002190085a7 */ /* 0x000e24000800007f */
[----:B0-----:R-:W-:Y:S05]  /*db40*/  @!P0 BRA `(.L_x_336) ;  /* 0xfffffffc00f08947 */ /* 0x001fea000383ffff */
.L_x_328:
[----:B------:R-:W-:Y:S05]  /*db50*/  BSYNC B0 ;  /* 0x0000000000007941 */ /* 0x000fea0003800000 */
.L_x_327:
[----:B------:R-:W-:Y:S05]  /*db60*/  EXIT ;  /* 0x000000000000794d */ /* 0x000fea0003800000 */
.L_x_208:
[----:B0-----:R-:W-:-:S04]  /*db70*/  MOV R3, UR49 ;  /* 0x0000003100037c02 */ /* 0x001fc80008000f00 */
[----:B------:R0:W1:Y:S03]  /*db80*/  SYNCS.PHASECHK.TRANS64.TRYWAIT P1, [R3+URZ+0x28800], R0 ;  /* 0x02880000030075a7 */ /* 0x000066000802017f */
[----:B-1----:R-:W-:Y:S05]  /*db90*/  @!P1 NANOSLEEP.SYNCS 0x989680 ;  /* 0x009896800000995d */ /* 0x002fea0003900000 */
[----:B------:R-:W1:Y:S02]  /*dba0*/  @!P1 SYNCS.PHASECHK.TRANS64 P1, [R3+URZ+0x28800], R0 ;  /* 0x02880000030095a7 */ /* 0x000e64000802007f */
[----:B-1----:R-:W-:Y:S05]  /*dbb0*/  @!P1 BRA `(.L_x_208) ;  /* 0xfffffffc00ec9947 */ /* 0x002fea000383ffff */
[----:B------:R-:W-:Y:S05]  /*dbc0*/  BRA `(.L_x_337) ;  /* 0xffffff38007c7947 */ /* 0x000fea000383ffff */
.L_x_212:
[----:B-1----:R1:W2:Y:S02]  /*dbd0*/  SYNCS.PHASECHK.TRANS64.TRYWAIT P1, [R5+URZ+0x28830], R0 ;  /* 0x02883000050075a7 */ /* 0x0022a4000802017f */
[----:B--2---:R-:W-:Y:S05]  /*dbe0*/  @!P1 NANOSLEEP.SYNCS 0x989680 ;  /* 0x009896800000995d */ /* 0x004fea0003900000 */
[----:B------:R-:W2:Y:S02]  /*dbf0*/  @!P1 SYNCS.PHASECHK.TRANS64 P1, [R5+URZ+0x28830], R0 ;  /* 0x02883000050095a7 */ /* 0x000ea4000802007f */
[----:B--2---:R-:W-:Y:S05]  /*dc00*/  @!P1 BRA `(.L_x_212) ;  /* 0xfffffffc00f09947 */ /* 0x004fea000383ffff */
[----:B------:R-:W-:Y:S05]  /*dc10*/  BRA `(.L_x_211) ;  /* 0xffffff38009c7947 */ /* 0x000fea000383ffff */
.L_x_218:
[----:B-1----:R-:W-:-:S04]  /*dc20*/  IMAD.U32 R3, RZ, RZ, UR6 ;  /* 0x00000006ff037e24 */ /* 0x002fc8000f8e00ff */
[----:B------:R1:W2:Y:S03]  /*dc30*/  SYNCS.PHASECHK.TRANS64.TRYWAIT P1, [R3+URZ+0x28830], R0 ;  /* 0x02883000030075a7 */ /* 0x0002a6000802017f */
[----:B--2---:R-:W-:Y:S05]  /*dc40*/  @!P1 NANOSLEEP.SYNCS 0x989680 ;  /* 0x009896800000995d */ /* 0x004fea0003900000 */
[----:B------:R-:W2:Y:S02]  /*dc50*/  @!P1 SYNCS.PHASECHK.TRANS64 P1, [R3+URZ+0x28830], R0 ;  /* 0x02883000030095a7 */ /* 0x000ea4000802007f */
[----:B--2---:R-:W-:Y:S05]  /*dc60*/  @!P1 BRA `(.L_x_218) ;  /* 0xfffffffc00ec9947 */ /* 0x004fea000383ffff */
[----:B------:R-:W-:Y:S05]  /*dc70*/  BRA `(.L_x_215) ;  /* 0xffffff5c00f47947 */ /* 0x000fea000383ffff */
.L_x_222:
[----:B-1----:R-:W-:-:S04]  /*dc80*/  IMAD.U32 R3, RZ, RZ, UR6 ;  /* 0x00000006ff037e24 */ /* 0x002fc8000f8e00ff */
[----:B------:R1:W2:Y:S03]  /*dc90*/  SYNCS.PHASECHK.TRANS64.TRYWAIT P1, [R3+URZ+0x28850], R0 ;  /* 0x02885000030075a7 */ /* 0x0002a6000802017f */
[----:B--2---:R-:W-:Y:S05]  /*dca0*/  @!P1 NANOSLEEP.SYNCS 0x989680 ;  /* 0x009896800000995d */ /* 0x004fea0003900000 */
[----:B------:R-:W2:Y:S02]  /*dcb0*/  @!P1 SYNCS.PHASECHK.TRANS64 P1, [R3+URZ+0x28850], R0 ;  /* 0x02885000030095a7 */ /* 0x000ea4000802007f */
[----:B--2---:R-:W-:Y:S05]  /*dcc0*/  @!P1 BRA `(.L_x_222) ;  /* 0xfffffffc00ec9947 */ /* 0x004fea000383ffff */
[----:B------:R-:W-:Y:S05]  /*dcd0*/  BRA `(.L_x_219) ;  /* 0xffffff6000cc7947 */ /* 0x000fea000383ffff */
.L_x_229:
[----:B-1----:R-:W-:-:S04]  /*dce0*/  IMAD.U32 R8, RZ, RZ, UR5 ;  /* 0x00000005ff087e24 */ /* 0x002fc8000f8e00ff */
[----:B------:R1:W2:Y:S03]  /*dcf0*/  SYNCS.PHASECHK.TRANS64.TRYWAIT P1, [R8+URZ+0x28850], R7 ;  /* 0x02885007080075a7 */ /* 0x0002a6000802017f */
[----:B--2---:R-:W-:Y:S05]  /*dd00*/  @!P1 NANOSLEEP.SYNCS 0x989680 ;  /* 0x009896800000995d */ /* 0x004fea0003900000 */
[----:B------:R-:W2:Y:S02]  /*dd10*/  @!P1 SYNCS.PHASECHK.TRANS64 P1, [R8+URZ+0x28850], R7 ;  /* 0x02885007080095a7 */ /* 0x000ea4000802007f */
[----:B--2---:R-:W-:Y:S05]  /*dd20*/  @!P1 BRA `(.L_x_229) ;  /* 0xfffffffc00ec9947 */ /* 0x004fea000383ffff */
[----:B------:R-:W-:Y:S05]  /*dd30*/  BRA `(.L_x_228) ;  /* 0xffffff7c00cc7947 */ /* 0x000fea000383ffff */
.L_x_272:
[----:B------:R-:W1:Y:S01]  /*dd40*/  S2R R20, SR_TID.X ;  /* 0x0000000000147919 */ /* 0x000e620000002100 */
[----:B------:R-:W-:Y:S01]  /*dd50*/  BSSY B0, `(.L_x_338) ;  /* 0x000000a000007945 */ /* 0x000fe20003800000 */
[----:B------:R-:W-:Y:S02]  /*dd60*/  IMAD.MOV.U32 R12, RZ, RZ, RZ ;  /* 0x000000ffff0c7224 */ /* 0x000fe400078e00ff */
[----:B------:R-:W-:Y:S02]  /*dd70*/  IMAD.MOV.U32 R11, RZ, RZ, 0x1f ;  /* 0x0000001fff0b7424 */ /* 0x000fe400078e00ff */
[----:B------:R-:W-:Y:S01]  /*dd80*/  IMAD.MOV.U32 R15, RZ, RZ, -0x1 ;  /* 0xffffffffff0f7424 */ /* 0x000fe200078e00ff */
[----:B-1----:R-:W-:-:S04]  /*dd90*/  SHF.R.U32.HI R10, RZ, 0x5, R20 ;  /* 0x00000005ff0a7819 */ /* 0x002fc80000011614 */
[----:B------:R-:W-:-:S05]  /*dda0*/  LOP3.LUT R10, R10, 0x3, RZ, 0xc0, !PT ;  /* 0x000000030a0a7812 */ /* 0x000fca00078ec0ff */
[----:B------:R-:W-:-:S07]  /*ddb0*/  IMAD.MOV.U32 R13, RZ, RZ, R10 ;  /* 0x000000ffff0d7224 */ /* 0x000fce00078e000a */
[----:B0----5:R-:W-:Y:S05]  /*ddc0*/  WARPSYNC.COLLECTIVE R15, `(.L_x_339) ;  /* 0x000000000f087348 */ /* 0x021fea0003c00000 */
[----:B------:R1:W2:Y:S02]  /*ddd0*/  SHFL.IDX P6, R14, R13, R12, R11 ;  /* 0x0000000c0d0e7389 */ /* 0x0002a400000c000b */
[----:B012--5:R-:W-:Y:S01]  /*dde0*/  ENDCOLLECTIVE ;  /* 0x000000000000791b */ /* 0x027fe20003800000 */
.L_x_339:
[----:B------:R-:W-:Y:S05]  /*ddf0*/  BSYNC B0 ;  /* 0x0000000000007941 */ /* 0x000fea0003800000 */
.L_x_338:
[----:B------:R-:W-:Y:S05]  /*de00*/  BRA `(.L_x_340) ;  /* 0xffffffc0002c7947 */ /* 0x000fea000383ffff */
.L_x_275:
[----:B0-----:R0:W1:Y:S02]  /*de10*/  SYNCS.PHASECHK.TRANS64.TRYWAIT P0, [R7+URZ+0x28840], R2 ;  /* 0x02884002070075a7 */ /* 0x001064000800017f */
[----:B-1----:R-:W-:Y:S05]  /*de20*/  @!P0 NANOSLEEP.SYNCS 0x989680 ;  /* 0x009896800000895d */ /* 0x002fea0003900000 */
[----:B------:R-:W1:Y:S02]  /*de30*/  @!P0 SYNCS.PHASECHK.TRANS64 P0, [R7+URZ+0x28840], R2 ;  /* 0x02884002070085a7 */ /* 0x000e64000800007f */
[----:B-1----:R-:W-:Y:S05]  /*de40*/  @!P0 BRA `(.L_x_275) ;  /* 0xfffffffc00f08947 */ /* 0x002fea000383ffff */
[----:B------:R-:W-:Y:S05]  /*de50*/  BRA `(.L_x_341) ;  /* 0xffffffc000887947 */ /* 0x000fea000383ffff */
.L_x_276:
[----:B------:R-:W-:Y:S01]  /*de60*/  BSSY B0, `(.L_x_342) ;  /* 0x0000008000007945 */ /* 0x000fe20003800000 */
[----:B------:R-:W-:Y:S01]  /*de70*/  MOV R13, R0 ;  /* 0x00000000000d7202 */ /* 0x000fe20000000f00 */
[----:B------:R-:W-:Y:S02]  /*de80*/  IMAD.MOV.U32 R12, RZ, RZ, RZ ;  /* 0x000000ffff0c7224 */ /* 0x000fe400078e00ff */
[----:B------:R-:W-:Y:S02]  /*de90*/  IMAD.MOV.U32 R11, RZ, RZ, 0x181f ;  /* 0x0000181fff0b7424 */ /* 0x000fe400078e00ff */
[----:B------:R-:W-:-:S07]  /*dea0*/  IMAD.MOV.U32 R15, RZ, RZ, -0x1 ;  /* 0xffffffffff0f7424 */ /* 0x000fce00078e00ff */
[----:B------:R-:W-:Y:S05]  /*deb0*/  WARPSYNC.COLLECTIVE R15, `(.L_x_343) ;  /* 0x000000000f087348 */ /* 0x000fea0003c00000 */
[----:B------:R0:W1:Y:S02]  /*dec0*/  SHFL.IDX P6, R14, R13, R12, R11 ;  /* 0x0000000c0d0e7389 */ /* 0x00006400000c000b */
[----:B01----:R-:W-:Y:S01]  /*ded0*/  ENDCOLLECTIVE ;  /* 0x000000000000791b */ /* 0x003fe20003800000 */
.L_x_343:
[----:B------:R-:W-:Y:S05]  /*dee0*/  BSYNC B0 ;  /* 0x0000000000007941 */ /* 0x000fea0003800000 */
.L_x_342:
[----:B------:R-:W-:Y:S01]  /*def0*/  IMAD.MOV.U32 R13, RZ, RZ, R4 ;  /* 0x000000ffff0d7224 */ /* 0x000fe200078e0004 */
[----:B------:R-:W-:Y:S01]  /*df00*/  MOV R15, 0xffffffff ;  /* 0xffffffff000f7802 */ /* 0x000fe20000000f00 */
[----:B------:R-:W-:Y:S02]  /*df10*/  IMAD.MOV.U32 R12, RZ, RZ, RZ ;  /* 0x000000ffff0c7224 */ /* 0x000fe400078e00ff */
[----:B------:R-:W-:Y:S02]  /*df20*/  IMAD.MOV.U32 R11, RZ, RZ, 0x181f ;  /* 0x0000181fff0b7424 */ /* 0x000fe400078e00ff */
[----:B------:R-:W-:Y:S02]  /*df30*/  IMAD.MOV.U32 R2, RZ, RZ, R14 ;  /* 0x000000ffff027224 */ /* 0x000fe400078e000e */
[----:B------:R-:W-:-:S07]  /*df40*/  @P0 IMAD R8, R5, 0x2, R22 ;  /* 0x0000000205080824 */ /* 0x000fce00078e0216 */
[----:B------:R-:W-:Y:S05]  /*df50*/  WARPSYNC.COLLECTIVE R15, `(.L_x_344) ;  /* 0x000000000f087348 */ /* 0x000fea0003c00000 */
[----:B------:R0:W1:Y:S02]  /*df60*/  SHFL.IDX P6, R14, R13, R12, R11 ;  /* 0x0000000c0d0e7389 */ /* 0x00006400000c000b */
[----:B01----:R-:W-:Y:S01]  /*df70*/  ENDCOLLECTIVE ;  /* 0x000000000000791b */ /* 0x003fe20003800000 */
.L_x_344:
[----:B------:R-:W-:Y:S02]  /*df80*/  IMAD.MOV.U32 R13, RZ, RZ, R0 ;  /* 0x000000ffff0d7224 */ /* 0x000fe400078e0000 */
[----:B------:R-:W-:Y:S02]  /*df90*/  IMAD.MOV.U32 R12, RZ, RZ, 0x1 ;  /* 0x00000001ff0c7424 */ /* 0x000fe400078e00ff */
[----:B------:R-:W-:-:S07]  /*dfa0*/  IMAD.MOV.U32 R3, RZ, RZ, R14 ;  /* 0x000000ffff037224 */ /* 0x000fce00078e000e */
[----:B------:R-:W-:Y:S05]  /*dfb0*/  WARPSYNC.COLLECTIVE R15, `(.L_x_345) ;  /* 0x000000000f087348 */ /* 0x000fea0003c00000 */
[----:B------:R0:W1:Y:S02]  /*dfc0*/  SHFL.IDX P6, R14, R13, R12, R11 ;  /* 0x0000000c0d0e7389 */ /* 0x00006400000c000b */
[----:B01----:R-:W-:Y:S01]  /*dfd0*/  ENDCOLLECTIVE ;  /* 0x000000000000791b */ /* 0x003fe20003800000 */
.L_x_345:
[----:B------:R-:W-:-:S05]  /*dfe0*/  @P0 LEA R3, P1, R30, R3, 0x1 ;  /* 0x000000031e030211 */ /* 0x000fca00078208ff */
[----:B------:R-:W-:Y:S01]  /*dff0*/  @P0 IMAD.X R2, RZ, RZ, R2, P1 ;  /* 0x000000ffff020224 */ /* 0x000fe200008e0602 */
[----:B------:R-:W-:-:S04]  /*e000*/  ISETP.GE.AND P1, PT, R6, 0x11, PT ;  /* 0x000000110600780c */ /* 0x000fc80003f26270 */
[----:B------:R-:W-:Y:S01]  /*e010*/  @P0 LOP3.LUT R3, R3, R2, RZ, 0x3c, !PT ;  /* 0x0000000203030212 */ /* 0x000fe200078e3cff */
[----:B------:R-:W-:-:S03]  /*e020*/  IMAD.MOV.U32 R13, RZ, RZ, R4 ;  /* 0x000000ffff0d7224 */ /* 0x000fc600078e0004 */
[----:B------:R-:W-:-:S04]  /*e030*/  @P0 LOP3.LUT R2, R3, R2, RZ, 0x3c, !PT ;  /* 0x0000000203020212 */ /* 0x000fc800078e3cff */
[----:B------:R-:W-:-:S05]  /*e040*/  @P0 LOP3.LUT R3, R3, R2, RZ, 0x3c, !PT ;  /* 0x0000000203030212 */ /* 0x000fca00078e3cff */
[----:B------:R-:W-:Y:S01]  /*e050*/  @!PT LDS RZ, [RZ] ;  /* 0x00000000fffff984 */ /* 0x000fe20000000800 */
[----:B------:R-:W-:Y:S01]  /*e060*/  @!PT LDS RZ, [RZ] ;  /* 0x00000000fffff984 */ /* 0x000fe20000000800 */
[----:B------:R-:W-:Y:S01]  /*e070*/  @!PT LDS RZ, [RZ] ;  /* 0x00000000fffff984 */ /* 0x000fe20000000800 */
[----:B------:R-:W-:Y:S04]  /*e080*/  @P0 LDGSTS.E.BYPASS.LTC128B.128 [R8+0x18400], desc[UR50][R2.64], !P3 ;  /* 0x1840000002080fae */ /* 0x000fe8000d901d72 */
[----:B------:R0:W-:Y:S02]  /*e090*/  @P0 LDGSTS.E.BYPASS.LTC128B.128 [R8+0x1c400], desc[UR50][R2.64+0x80], !P2 ;  /* 0x1c40008002080fae */ /* 0x0001e4000d101d72 */
[----:B0-----:R-:W-:-:S07]  /*e0a0*/  IMAD.MOV.U32 R2, RZ, RZ, R14 ;  /* 0x000000ffff027224 */ /* 0x001fce00078e000e */
[----:B------:R-:W-:Y:S05]  /*e0b0*/  WARPSYNC.COLLECTIVE R15, `(.L_x_346) ;  /* 0x000000000f087348 */ /* 0x000fea0003c00000 */
[----:B------:R0:W1:Y:S02]  /*e0c0*/  SHFL.IDX P6, R14, R13, R12, R11 ;  /* 0x0000000c0d0e7389 */ /* 0x00006400000c000b */
[----:B01----:R-:W-:Y:S01]  /*e0d0*/  ENDCOLLECTIVE ;  /* 0x000000000000791b */ /* 0x003fe20003800000 */
.L_x_346:
[----:B------:R-:W-:Y:S02]  /*e0e0*/  @P1 IMAD R8, R5, 0x2, R22 ;  /* 0x0000000205081824 */ /* 0x000fe400078e0216 */
[----:B------:R-:W-:Y:S02]  /*e0f0*/  IMAD.MOV.U32 R13, RZ, RZ, R0 ;  /* 0x000000ffff0d7224 */ /* 0x000fe400078e0000 */
[----:B------:R-:W-:Y:S01]  /*e100*/  IMAD.MOV.U32 R12, RZ, RZ, 0x2 ;  /* 0x00000002ff0c7424 */ /* 0x000fe200078e00ff */
[----:B------:R-:W-:-:S07]  /*e110*/  MOV R3, R14 ;  /* 0x0000000e00037202 */ /* 0x000fce0000000f00 */
[----:B------:R-:W-:Y:S05]  /*e120*/  WARPSYNC.COLLECTIVE R15, `(.L_x_347) ;  /* 0x000000000f087348 */ /* 0x000fea0003c00000 */
[----:B------:R0:W1:Y:S02]  /*e130*/  SHFL.IDX P6, R14, R13, R12, R11 ;  /* 0x0000000c0d0e7389 */ /* 0x00006400000c000b */
[----:B01----:R-:W-:Y:S01]  /*e140*/  ENDCOLLECTIVE ;  /* 0x000000000000791b */ /* 0x003fe20003800000 */
.L_x_347:
[----:B------:R-:W-:-:S05]  /*e150*/  @P1 LEA R3, P0, R30, R3, 0x1 ;  /* 0x000000031e031211 */ /* 0x000fca00078008ff */
[----:B------:R-:W-:-:S05]  /*e160*/  @P1 IMAD.X R2, RZ, RZ, R2, P0 ;  /* 0x000000ffff021224 */ /* 0x000fca00000e0602 */
        /* <DEDUP_REMOVED lines=8> */
[----:B------:R0:W-:Y:S01]  /*e1f0*/  @P1 LDGSTS.E.BYPASS.LTC128B.128 [R8+0x1cc00], desc[UR50][R2.64+0x80], !P2 ;  /* 0x1cc0008002081fae */ /* 0x0001e2000d101d72 */
[----:B------:R-:W-:Y:S01]  /*e200*/  ISETP.GE.AND P1, PT, R6, 0x21, PT ;  /* 0x000000210600780c */ /* 0x000fe20003f26270 */
[----:B0-----:R-:W-:-:S12]  /*e210*/  IMAD.MOV.U32 R2, RZ, RZ, R14 ;  /* 0x000000ffff027224 */ /* 0x001fd800078e000e */
[----:B------:R-:W-:Y:S05]  /*e220*/  WARPSYNC.COLLECTIVE R15, `(.L_x_348) ;  /* 0x000000000f087348 */ /* 0x000fea0003c00000 */
[----:B------:R0:W1:Y:S02]  /*e230*/  SHFL.IDX P6, R14, R13, R12, R11 ;  /* 0x0000000c0d0e7389 */ /* 0x00006400000c000b */
[----:B01----:R-:W-:Y:S01]  /*e240*/  ENDCOLLECTIVE ;  /* 0x000000000000791b */ /* 0x003fe20003800000 */
.L_x_348:
[----:B------:R-:W-:Y:S02]  /*e250*/  @P1 IMAD R8, R5, 0x2, R22 ;  /* 0x0000000205081824 */ /* 0x000fe400078e0216 */
[----:B------:R-:W-:Y:S02]  /*e260*/  IMAD.MOV.U32 R13, RZ, RZ, R0 ;  /* 0x000000ffff0d7224 */ /* 0x000fe400078e0000 */
[----:B------:R-:W-:Y:S02]  /*e270*/  IMAD.MOV.U32 R12, RZ, RZ, 0x3 ;  /* 0x00000003ff0c7424 */ /* 0x000fe400078e00ff */
[----:B------:R-:W-:-:S07]  /*e280*/  IMAD.MOV.U32 R3, RZ, RZ, R14 ;  /* 0x000000ffff037224 */ /* 0x000fce00078e000e */
[----:B------:R-:W-:Y:S05]  /*e290*/  WARPSYNC.COLLECTIVE R15, `(.L_x_349) ;  /* 0x000000000f087348 */ /* 0x000fea0003c00000 */
[----:B------:R0:W1:Y:S02]  /*e2a0*/  SHFL.IDX P6, R14, R13, R12, R11 ;  /* 0x0000000c0d0e7389 */ /* 0x00006400000c000b */
[----:B01----:R-:W-:Y:S01]  /*e2b0*/  ENDCOLLECTIVE ;  /* 0x000000000000791b */ /* 0x003fe20003800000 */
.L_x_349:
[----:B------:R-:W-:-:S04]  /*e2c0*/  @P1 LEA R3, P0, R30, R3, 0x1 ;  /* 0x000000031e031211 */ /* 0x000fc800078008ff */
[----:B------:R-:W-:-:S04]  /*e2d0*/  @P1 IADD3.X R2, RZ, R2, RZ, P0, !PT ;  /* 0x00000002ff021210 */ /* 0x000fc800007fe4ff */
        /* <DEDUP_REMOVED lines=14> */
.L_x_350:
[----:B------:R-:W-:Y:S01]  /*e3c0*/  @P1 LEA R8, R5, R22, 0x1 ;  /* 0x0000001605081211 */ /* 0x000fe200078e08ff */
[----:B------:R-:W-:Y:S02]  /*e3d0*/  IMAD.MOV.U32 R13, RZ, RZ, R0 ;  /* 0x000000ffff0d7224 */ /* 0x000fe400078e0000 */
[----:B------:R-:W-:Y:S02]  /*e3e0*/  IMAD.MOV.U32 R12, RZ, RZ, 0x4 ;  /* 0x00000004ff0c7424 */ /* 0x000fe400078e00ff */
[----:B------:R-:W-:-:S07]  /*e3f0*/  IMAD.MOV.U32 R3, RZ, RZ, R14 ;  /* 0x000000ffff037224 */ /* 0x000fce00078e000e */
[----:B------:R-:W-:Y:S05]  /*e400*/  WARPSYNC.COLLECTIVE R15, `(.L_x_351) ;  /* 0x000000000f087348 */ /* 0x000fea0003c00000 */
[----:B------:R0:W1:Y:S02]  /*e410*/  SHFL.IDX P6, R14, R13, R12, R11 ;  /* 0x0000000c0d0e7389 */ /* 0x00006400000c000b */
[----:B01----:R-:W-:Y:S01]  /*e420*/  ENDCOLLECTIVE ;  /* 0x000000000000791b */ /* 0x003fe20003800000 */
.L_x_351:
        /* <DEDUP_REMOVED lines=16> */
.L_x_352:
[----:B------:R-:W-:Y:S01]  /*e530*/  @P1 IMAD R8, R5, 0x2, R22 ;  /* 0x0000000205081824 */ /* 0x000fe200078e0216 */
[----:B------:R-:W-:Y:S01]  /*e540*/  MOV R13, R0 ;  /* 0x00000000000d7202 */ /* 0x000fe20000000f00 */
[----:B------:R-:W-:Y:S02]  /*e550*/  IMAD.MOV.U32 R12, RZ, RZ, 0x5 ;  /* 0x00000005ff0c7424 */ /* 0x000fe400078e00ff */
[----:B------:R-:W-:-:S07]  /*e560*/  IMAD.MOV.U32 R3, RZ, RZ, R14 ;  /* 0x000000ffff037224 */ /* 0x000fce00078e000e */
[----:B------:R-:W-:Y:S05]  /*e570*/  WARPSYNC.COLLECTIVE R15, `(.L_x_353) ;  /* 0x000000000f087348 */ /* 0x000fea0003c00000 */
[----:B------:R0:W1:Y:S02]  /*e580*/  SHFL.IDX P6, R14, R13, R12, R11 ;  /* 0x0000000c0d0e7389 */ /* 0x00006400000c000b */
[----:B01----:R-:W-:Y:S01]  /*e590*/  ENDCOLLECTIVE ;  /* 0x000000000000791b */ /* 0x003fe20003800000 */
.L_x_353:
        /* <DEDUP_REMOVED lines=16> */
.L_x_354:
[----:B------:R-:W-:Y:S02]  /*e6a0*/  @P1 IMAD R8, R5, 0x2, R22 ;  /* 0x0000000205081824 */ /* 0x000fe400078e0216 */
[----:B------:R-:W-:Y:S01]  /*e6b0*/  IMAD.MOV.U32 R13, RZ, RZ, R0 ;  /* 0x000000ffff0d7224 */ /* 0x000fe200078e0000 */
[----:B------:R-:W-:Y:S01]  /*e6c0*/  MOV R12, 0x6 ;  /* 0x00000006000c7802 */ /* 0x000fe20000000f00 */
[----:B------:R-:W-:-:S07]  /*e6d0*/  IMAD.MOV.U32 R3, RZ, RZ, R14 ;  /* 0x000000ffff037224 */ /* 0x000fce00078e000e */
[----:B------:R-:W-:Y:S05]  /*e6e0*/  WARPSYNC.COLLECTIVE R15, `(.L_x_355) ;  /* 0x000000000f087348 */ /* 0x000fea0003c00000 */
[----:B------:R0:W1:Y:S02]  /*e6f0*/  SHFL.IDX P6, R14, R13, R12, R11 ;  /* 0x0000000c0d0e7389 */ /* 0x00006400000c000b */
[----:B01----:R-:W-:Y:S01]  /*e700*/  ENDCOLLECTIVE ;  /* 0x000000000000791b */ /* 0x003fe20003800000 */
.L_x_355:
        /* <DEDUP_REMOVED lines=16> */
.L_x_356:
[----:B------:R-:W-:Y:S02]  /*e810*/  @P1 IMAD R8, R5, 0x2, R22 ;  /* 0x0000000205081824 */ /* 0x000fe400078e0216 */
[----:B------:R-:W-:Y:S02]  /*e820*/  IMAD.MOV.U32 R13, RZ, RZ, R0 ;  /* 0x000000ffff0d7224 */ /* 0x000fe400078e0000 */
[----:B------:R-:W-:Y:S02]  /*e830*/  IMAD.MOV.U32 R12, RZ, RZ, 0x7 ;  /* 0x00000007ff0c7424 */ /* 0x000fe400078e00ff */
[----:B------:R-:W-:-:S07]  /*e840*/  IMAD.MOV.U32 R3, RZ, RZ, R14 ;  /* 0x000000ffff037224 */ /* 0x000fce00078e000e */
[----:B------:R-:W-:Y:S05]  /*e850*/  WARPSYNC.COLLECTIVE R15, `(.L_x_357) ;  /* 0x000000000f087348 */ /* 0x000fea0003c00000 */
[----:B------:R0:W1:Y:S02]  /*e860*/  SHFL.IDX P6, R14, R13, R12, R11 ;  /* 0x0000000c0d0e7389 */ /* 0x00006400000c000b */
[----:B01----:R-:W-:Y:S01]  /*e870*/  ENDCOLLECTIVE ;  /* 0x000000000000791b */ /* 0x003fe20003800000 */
.L_x_357:
[----:B------:R-:W-:-:S05]  /*e880*/  @P1 LEA R3, P0, R30, R3, 0x1 ;  /* 0x000000031e031211 */ /* 0x000fca00078008ff */
[----:B------:R-:W-:-:S05]  /*e890*/  @P1 IMAD.X R2, RZ, RZ, R2, P0 ;  /* 0x000000ffff021224 */ /* 0x000fca00000e0602 */
[----:B------:R-:W-:Y:S01]  /*e8a0*/  @P1 LOP3.LUT R3, R3, R2, RZ, 0x3c, !PT ;  /* 0x0000000203031212 */ /* 0x000fe200078e3cff */
[----:B------:R-:W-:-:S03]  /*e8b0*/  IMAD.MOV.U32 R13, RZ, RZ, R4 ;  /* 0x000000ffff0d7224 */ /* 0x000fc600078e0004 */
[----:B------:R-:W-:-:S04]  /*e8c0*/  @P1 LOP3.LUT R2, R3, R2, RZ, 0x3c, !PT ;  /* 0x0000000203021212 */ /* 0x000fc800078e3cff */
[----:B------:R-:W-:Y:S02]  /*e8d0*/  @P1 LOP3.LUT R3, R3, R2, RZ, 0x3c, !PT ;  /* 0x0000000203031212 */ /* 0x000fe400078e3cff */
[----:B------:R-:W-:-:S07]  /*e8e0*/  MOV R0, R14 ;  /* 0x0000000e00007202 */ /* 0x000fce0000000f00 */
[----:B------:R-:W-:Y:S05]  /*e8f0*/  WARPSYNC.COLLECTIVE R15, `(.L_x_358) ;  /* 0x000000000f087348 */ /* 0x000fea0003c00000 */
[----:B------:R0:W1:Y:S02]  /*e900*/  SHFL.IDX P6, R14, R13, R12, R11 ;  /* 0x0000000c0d0e7389 */ /* 0x00006400000c000b */
[----:B01----:R-:W-:Y:S01]  /*e910*/  ENDCOLLECTIVE ;  /* 0x000000000000791b */ /* 0x003fe20003800000 */
.L_x_358:
[----:B------:R-:W-:Y:S01]  /*e920*/  @!PT LDS RZ, [RZ] ;  /* 0x00000000fffff984 */ /* 0x000fe20000000800 */
[----:B------:R-:W-:Y:S01]  /*e930*/  @!PT LDS RZ, [RZ] ;  /* 0x00000000fffff984 */ /* 0x000fe20000000800 */
[----:B------:R-:W-:Y:S01]  /*e940*/  @!PT LDS RZ, [RZ] ;  /* 0x00000000fffff984 */ /* 0x000fe20000000800 */
[----:B------:R-:W-:Y:S04]  /*e950*/  @P1 LDGSTS.E.BYPASS.LTC128B.128 [R8+0x1b400], desc[UR50][R2.64], !P3 ;  /* 0x1b40000002081fae */ /* 0x000fe8000d901d72 */
[----:B------:R0:W-:Y:S02]  /*e960*/  @P1 LDGSTS.E.BYPASS.LTC128B.128 [R8+0x1f400], desc[UR50][R2.64+0x80], !P2 ;  /* 0x1f40008002081fae */ /* 0x0001e4000d101d72 */
[----:B0-----:R-:W-:Y:S01]  /*e970*/  IMAD.MOV.U32 R2, RZ, RZ, R14 ;  /* 0x000000ffff027224 */ /* 0x001fe200078e000e */
[----:B------:R-:W-:Y:S06]  /*e980*/  BRA `(.L_x_359) ;  /* 0xffffffbc006c7947 */ /* 0x000fec000383ffff */
.L_x_281:
[----:B------:R-:W-:Y:S02]  /*e990*/  IMAD.MOV.U32 R13, RZ, RZ, R5 ;  /* 0x000000ffff0d7224 */ /* 0x000fe400078e0005 */
[----:B------:R-:W-:Y:S02]  /*e9a0*/  IMAD.MOV.U32 R12, RZ, RZ, RZ ;  /* 0x000000ffff0c7224 */ /* 0x000fe400078e00ff */
[----:B------:R-:W-:Y:S02]  /*e9b0*/  IMAD.MOV.U32 R11, RZ, RZ, 0x181f ;  /* 0x0000181fff0b7424 */ /* 0x000fe400078e00ff */
[----:B------:R-:W-:Y:S02]  /*e9c0*/  IMAD.MOV.U32 R15, RZ, RZ, -0x1 ;  /* 0xffffffffff0f7424 */ /* 0x000fe400078e00ff */
[----:B-----5:R-:W-:Y:S02]  /*e9d0*/  IMAD R6, R21, R6, RZ ;  /* 0x0000000615067224 */ /* 0x020fe400078e02ff */
[----:B------:R-:W-:-:S07]  /*e9e0*/  IMAD.IADD R4, R20, 0x1, R4 ;  /* 0x0000000114047824 */ /* 0x000fce00078e0204 */
[----:B------:R-:W-:Y:S05]  /*e9f0*/  WARPSYNC.COLLECTIVE R15, `(.L_x_360) ;  /* 0x000000000f087348 */ /* 0x000fea0003c00000 */
[----:B------:R0:W1:Y:S02]  /*ea00*/  SHFL.IDX P6, R14, R13, R12, R11 ;  /* 0x0000000c0d0e7389 */ /* 0x00006400000c000b */
[----:B01----:R-:W-:Y:S01]  /*ea10*/  ENDCOLLECTIVE ;  /* 0x000000000000791b */ /* 0x003fe20003800000 */
.L_x_360:
[C---:B------:R-:W-:Y:S01]  /*ea20*/  VIADD R7, R4.reuse, 0x10 ;  /* 0x0000001004077836 */ /* 0x040fe20000000000 */
[----:B------:R-:W-:Y:S02]  /*ea30*/  ISETP.GE.AND P2, PT, R4, R6, PT ;  /* 0x000000060400720c */ /* 0x000fe40003f46270 */
[----:B------:R-:W-:Y:S01]  /*ea40*/  MOV R13, R0 ;  /* 0x00000000000d7202 */ /* 0x000fe20000000f00 */
[----:B------:R-:W-:-:S10]  /*ea50*/  IMAD.MOV.U32 R2, RZ, RZ, R14 ;  /* 0x000000ffff027224 */ /* 0x000fd400078e000e */
[----:B------:R-:W-:Y:S05]  /*ea60*/  WARPSYNC.COLLECTIVE R15, `(.L_x_361) ;  /* 0x000000000f087348 */ /* 0x000fea0003c00000 */
[----:B------:R0:W1:Y:S02]  /*ea70*/  SHFL.IDX P6, R14, R13, R12, R11 ;  /* 0x0000000c0d0e7389 */ /* 0x00006400000c000b */
[----:B01----:R-:W-:Y:S01]  /*ea80*/  ENDCOLLECTIVE ;  /* 0x000000000000791b */ /* 0x003fe20003800000 */
.L_x_361:
[----:B------:R-:W-:Y:S02]  /*ea90*/  IMAD.MOV.U32 R13, RZ, RZ, R5 ;  /* 0x000000ffff0d7224 */ /* 0x000fe400078e0005 */
[----:B------:R-:W-:Y:S01]  /*eaa0*/  IMAD.MOV.U32 R12, RZ, RZ, 0x1 ;  /* 0x00000001ff0c7424 */ /* 0x000fe200078e00ff */
[----:B------:R-:W-:-:S05]  /*eab0*/  @!P2 LEA R14, P3, R30, R14, 0x1 ;  /* 0x0000000e1e0ea211 */ /* 0x000fca00078608ff */
[----:B------:R-:W-:Y:S02]  /*eac0*/  @!P2 IMAD.X R3, RZ, RZ, R2, P3 ;  /* 0x000000ffff03a224 */ /* 0x000fe400018e0602 */
[----:B------:R-:W-:-:S07]  /*ead0*/  @!P2 IMAD.MOV.U32 R2, RZ, RZ, R14 ;  /* 0x000000ffff02a224 */ /* 0x000fce00078e000e */
[----:B------:R-:W-:Y:S05]  /*eae0*/  WARPSYNC.COLLECTIVE R15, `(.L_x_362) ;  /* 0x000000000f087348 */ /* 0x000fea0003c00000 */
[----:B------:R0:W1:Y:S02]  /*eaf0*/  SHFL.IDX P6, R14, R13, R12, R11 ;  /* 0x0000000c0d0e7389 */ /* 0x00006400000c000b */
[----:B01----:R-:W-:Y:S01]  /*eb00*/  ENDCOLLECTIVE ;  /* 0x000000000000791b */ /* 0x003fe20003800000 */
.L_x_362:
[----:B------:R-:W-:Y:S01]  /*eb10*/  @!PT LDS RZ, [RZ] ;  /* 0x00000000fffff984 */ /* 0x000fe20000000800 */
[----:B------:R-:W-:Y:S01]  /*eb20*/  @!PT LDS RZ, [RZ] ;  /* 0x00000000fffff984 */ /* 0x000fe20000000800 */
[----:B------:R-:W-:Y:S01]  /*eb30*/  @!PT LDS RZ, [RZ] ;  /* 0x00000000fffff984 */ /* 0x000fe20000000800 */
[----:B------:R-:W-:Y:S04]  /*eb40*/  @!P2 LDGSTS.E.BYPASS.LTC128B.128 [R10+0x10400], desc[UR50][R2.64], !P0 ;  /* 0x10400000020aafae */ /* 0x000fe8000c101d72 */
[----:B------:R0:W-:Y:S01]  /*eb50*/  @!P2 LDGSTS.E.BYPASS.LTC128B.128 [R10+0x14400], desc[UR50][R2.64+0x80], !P1 ;  /* 0x14400080020aafae */ /* 0x0001e2000c901d72 */
[----:B------:R-:W-:Y:S02]  /*eb60*/  ISETP.GE.AND P2, PT, R7, R6, PT ;  /* 0x000000060700720c */ /* 0x000fe40003f46270 */
[----:B------:R-:W-:Y:S01]  /*eb70*/  MOV R13, R0 ;  /* 0x00000000000d7202 */ /* 0x000fe20000000f00 */
[----:B0-----:R-:W-:-:S10]  /*eb80*/  IMAD.MOV.U32 R2, RZ, RZ, R14 ;  /* 0x000000ffff027224 */ /* 0x001fd400078e000e */
[----:B------:R-:W-:Y:S05]  /*eb90*/  WARPSYNC.COLLECTIVE R15, `(.L_x_363) ;  /* 0x000000000f087348 */ /* 0x000fea0003c00000 */
[----:B------:R0:W1:Y:S02]  /*eba0*/  SHFL.IDX P6, R14, R13, R12, R11 ;  /* 0x0000000c0d0e7389 */ /* 0x00006400000c000b */
[----:B01----:R-:W-:Y:S01]  /*ebb0*/  ENDCOLLECTIVE ;  /* 0x000000000000791b */ /* 0x003fe20003800000 */
.L_x_363:
        /* <DEDUP_REMOVED lines=8> */
.L_x_364:
[----:B------:R-:W-:Y:S02]  /*ec40*/  @!P2 IMAD.MOV.U32 R3, RZ, RZ, R7 ;  /* 0x000000ffff03a224 */ /* 0x000fe400078e0007 */
[----:B------:R-:W-:-:S03]  /*ec50*/  VIADD R7, R4, 0x20 ;  /* 0x0000002004077836 */ /* 0x000fc60000000000 */
        /* <DEDUP_REMOVED lines=11> */
.L_x_365:
        /* <DEDUP_REMOVED lines=8> */
.L_x_366:
        /* <DEDUP_REMOVED lines=13> */
.L_x_367:
        /* <DEDUP_REMOVED lines=8> */
.L_x_368:
        /* <DEDUP_REMOVED lines=13> */
.L_x_369:
        /* <DEDUP_REMOVED lines=8> */
.L_x_370:
        /* <DEDUP_REMOVED lines=13> */
.L_x_371:
        /* <DEDUP_REMOVED lines=8> */
.L_x_372:
        /* <DEDUP_REMOVED lines=13> */
.L_x_373:
        /* <DEDUP_REMOVED lines=8> */
.L_x_374:
        /* <DEDUP_REMOVED lines=11> */
.L_x_375:
[----:B------:R-:W-:Y:S05]  /*f380*/  BRA `(.L_x_376) ;  /* 0xffffffbc00d07947 */ /* 0x000fea000383ffff */
.L_x_286:
[----:B0-----:R0:W1:Y:S02]  /*f390*/  SYNCS.PHASECHK.TRANS64.TRYWAIT P1, [R22+URZ+0x28820], R3 ;  /* 0x02882003160075a7 */ /* 0x001064000802017f */
[----:B-1----:R-:W-:Y:S05]  /*f3a0*/  @!P1 NANOSLEEP.SYNCS 0x989680 ;  /* 0x009896800000995d */ /* 0x002fea0003900000 */
[----:B------:R-:W1:Y:S02]  /*f3b0*/  @!P1 SYNCS.PHASECHK.TRANS64 P1, [R22+URZ+0x28820], R3 ;  /* 0x02882003160095a7 */ /* 0x000e64000802007f */
[----:B-1----:R-:W-:Y:S05]  /*f3c0*/  @!P1 BRA `(.L_x_286) ;  /* 0xfffffffc00f09947 */ /* 0x002fea000383ffff */
[----:B------:R-:W-:Y:S05]  /*f3d0*/  BRA `(.L_x_377) ;  /* 0xffffffc000407947 */ /* 0x000fea000383ffff */
.L_x_291:
[----:B0-----:R0:W1:Y:S02]  /*f3e0*/  SYNCS.PHASECHK.TRANS64.TRYWAIT P0, [R6+URZ+0x28840], R3 ;  /* 0x02884003060075a7 */ /* 0x001064000800017f */
[----:B-1----:R-:W-:Y:S05]  /*f3f0*/  @!P0 NANOSLEEP.SYNCS 0x989680 ;  /* 0x009896800000895d */ /* 0x002fea0003900000 */
[----:B------:R-:W1:Y:S02]  /*f400*/  @!P0 SYNCS.PHASECHK.TRANS64 P0, [R6+URZ+0x28840], R3 ;  /* 0x02884003060085a7 */ /* 0x000e64000800007f */
[----:B-1----:R-:W-:Y:S05]  /*f410*/  @!P0 BRA `(.L_x_291) ;  /* 0xfffffffc00f08947 */ /* 0x002fea000383ffff */
[----:B------:R-:W-:Y:S05]  /*f420*/  BRA `(.L_x_378) ;  /* 0xffffffc4000c7947 */ /* 0x000fea000383ffff */
.L_x_292:
[----:B------:R-:W-:Y:S01]  /*f430*/  BSSY B1, `(.L_x_379) ;  /* 0x0000008000017945 */ /* 0x000fe20003800000 */
[----:B------:R-:W-:Y:S01]  /*f440*/  MOV R13, R9 ;  /* 0x00000009000d7202 */ /* 0x000fe20000000f00 */
[----:B------:R-:W-:Y:S02]  /*f450*/  IMAD.MOV.U32 R12, RZ, RZ, RZ ;  /* 0x000000ffff0c7224 */ /* 0x000fe400078e00ff */
[----:B------:R-:W-:Y:S02]  /*f460*/  IMAD.MOV.U32 R11, RZ, RZ, 0x181f ;  /* 0x0000181fff0b7424 */ /* 0x000fe400078e00ff */
[----:B------:R-:W-:-:S07]  /*f470*/  IMAD.MOV.U32 R15, RZ, RZ, -0x1 ;  /* 0xffffffffff0f7424 */ /* 0x000fce00078e00ff */
[----:B--2---:R-:W-:Y:S05]  /*f480*/  WARPSYNC.COLLECTIVE R15, `(.L_x_380) ;  /* 0x000000000f087348 */ /* 0x004fea0003c00000 */
[----:B--2---:R0:W1:Y:S02]  /*f490*/  SHFL.IDX P6, R14, R13, R12, R11 ;  /* 0x0000000c0d0e7389 */ /* 0x00406400000c000b */
[----:B01----:R-:W-:Y:S01]  /*f4a0*/  ENDCOLLECTIVE ;  /* 0x000000000000791b */ /* 0x003fe20003800000 */
.L_x_380:
[----:B------:R-:W-:Y:S05]  /*f4b0*/  BSYNC B1 ;  /* 0x0000000000017941 */ /* 0x000fea0003800000 */
.L_x_379:
[----:B------:R-:W-:Y:S01]  /*f4c0*/  IMAD.MOV.U32 R13, RZ, RZ, R7 ;  /* 0x000000ffff0d7224 */ /* 0x000fe200078e0007 */
[----:B------:R-:W-:Y:S01]  /*f4d0*/  MOV R15, 0xffffffff ;  /* 0xffffffff000f7802 */ /* 0x000fe20000000f00 */
[----:B------:R-:W-:Y:S02]  /*f4e0*/  IMAD.MOV.U32 R12, RZ, RZ, RZ ;  /* 0x000000ffff0c7224 */ /* 0x000fe400078e00ff */
[----:B------:R-:W-:Y:S02]  /*f4f0*/  IMAD.MOV.U32 R11, RZ, RZ, 0x181f ;  /* 0x0000181fff0b7424 */ /* 0x000fe400078e00ff */
[----:B------:R-:W-:Y:S02]  /*f500*/  IMAD.MOV.U32 R3, RZ, RZ, R14 ;  /* 0x000000ffff037224 */ /* 0x000fe400078e000e */
[----:B------:R-:W-:-:S07]  /*f510*/  IMAD.SHL.U32 R5, R30, 0x2, RZ ;  /* 0x000000021e057824 */ /* 0x000fce00078e00ff */
[----:B------:R-:W-:Y:S05]  /*f520*/  WARPSYNC.COLLECTIVE R15, `(.L_x_381) ;  /* 0x000000000f087348 */ /* 0x000fea0003c00000 */
[----:B------:R0:W1:Y:S02]  /*f530*/  SHFL.IDX P6, R14, R13, R12, R11 ;  /* 0x0000000c0d0e7389 */ /* 0x00006400000c000b */
[----:B01----:R-:W-:Y:S01]  /*f540*/  ENDCOLLECTIVE ;  /* 0x000000000000791b */ /* 0x003fe20003800000 */
.L_x_381:
[----:B------:R-:W-:Y:S02]  /*f550*/  IMAD R8, R8, 0x2, R22 ;  /* 0x0000000208087824 */ /* 0x000fe400078e0216 */
[----:B------:R-:W-:Y:S02]  /*f560*/  IMAD.MOV.U32 R13, RZ, RZ, R9 ;  /* 0x000000ffff0d7224 */ /* 0x000fe400078e0009 */
[----:B------:R-:W-:Y:S02]  /*f570*/  IMAD.MOV.U32 R12, RZ, RZ, 0x1 ;  /* 0x00000001ff0c7424 */ /* 0x000fe400078e00ff */
[----:B------:R-:W-:-:S07]  /*f580*/  IMAD.MOV.U32 R2, RZ, RZ, R14 ;  /* 0x000000ffff027224 */ /* 0x000fce00078e000e */
[----:B------:R-:W-:Y:S05]  /*f590*/  WARPSYNC.COLLECTIVE R15, `(.L_x_382) ;  /* 0x000000000f087348 */ /* 0x000fea0003c00000 */
[----:B------:R0:W1:Y:S02]  /*f5a0*/  SHFL.IDX P6, R14, R13, R12, R11 ;  /* 0x0000000c0d0e7389 */ /* 0x00006400000c000b */
[----:B01----:R-:W-:Y:S01]  /*f5b0*/  ENDCOLLECTIVE ;  /* 0x000000000000791b */ /* 0x003fe20003800000 */
.L_x_382:
[----:B------:R-:W-:-:S05]  /*f5c0*/  IADD3 R2, P0, R2, R5, RZ ;  /* 0x0000000502027210 */ /* 0x000fca0007f1e0ff */
[----:B------:R-:W-:-:S05]  /*f5d0*/  IMAD.X R3, RZ, RZ, R3, P0 ;  /* 0x000000ffff037224 */ /* 0x000fca00000e0603 */
[----:B------:R-:W-:Y:S01]  /*f5e0*/  @!PT LDS RZ, [RZ] ;  /* 0x00000000fffff984 */ /* 0x000fe20000000800 */
[----:B------:R-:W-:Y:S01]  /*f5f0*/  @!PT LDS RZ, [RZ] ;  /* 0x00000000fffff984 */ /* 0x000fe20000000800 */
[----:B------:R-:W-:Y:S01]  /*f600*/  @!PT LDS RZ, [RZ] ;  /* 0x00000000fffff984 */ /* 0x000fe20000000800 */
[----:B------:R-:W-:Y:S01]  /*f610*/  LDGSTS.E.BYPASS.LTC128B.128 [R8+0x18400], desc[UR50][R2.64], !P4 ;  /* 0x1840000002087fae */ /* 0x000fe2000e101d72 */
[----:B------:R-:W-:-:S03]  /*f620*/  MOV R13, R7 ;  /* 0x00000007000d7202 */ /* 0x000fc60000000f00 */
[----:B------:R0:W-:Y:S02]  /*f630*/  LDGSTS.E.BYPASS.LTC128B.128 [R8+0x1c400], desc[UR50][R2.64+0x80], !P3 ;  /* 0x1c40008002087fae */ /* 0x0001e4000d901d72 */
[----:B0-----:R-:W-:-:S07]  /*f640*/  IMAD.MOV.U32 R3, RZ, RZ, R14 ;  /* 0x000000ffff037224 */ /* 0x001fce00078e000e */
[----:B------:R-:W-:Y:S05]  /*f650*/  WARPSYNC.COLLECTIVE R15, `(.L_x_383) ;  /* 0x000000000f087348 */ /* 0x000fea0003c00000 */
[----:B------:R0:W1:Y:S02]  /*f660*/  SHFL.IDX P6, R14, R13, R12, R11 ;  /* 0x0000000c0d0e7389 */ /* 0x00006400000c000b */
[----:B01----:R-:W-:Y:S01]  /*f670*/  ENDCOLLECTIVE ;  /* 0x000000000000791b */ /* 0x003fe20003800000 */
.L_x_383:
[----:B------:R-:W-:Y:S02]  /*f680*/  IMAD.MOV.U32 R13, RZ, RZ, R9 ;  /* 0x000000ffff0d7224 */ /* 0x000fe400078e0009 */
[----:B------:R-:W-:Y:S02]  /*f690*/  IMAD.MOV.U32 R12, RZ, RZ, 0x2 ;  /* 0x00000002ff0c7424 */ /* 0x000fe400078e00ff */
[----:B------:R-:W-:-:S07]  /*f6a0*/  IMAD.MOV.U32 R2, RZ, RZ, R14 ;  /* 0x000000ffff027224 */ /* 0x000fce00078e000e */
[----:B------:R-:W-:Y:S05]  /*f6b0*/  WARPSYNC.COLLECTIVE R15, `(.L_x_384) ;  /* 0x000000000f087348 */ /* 0x000fea0003c00000 */
[----:B------:R0:W1:Y:S02]  /*f6c0*/  SHFL.IDX P6, R14, R13, R12, R11 ;  /* 0x0000000c0d0e7389 */ /* 0x00006400000c000b */
[----:B01----:R-:W-:Y:S01]  /*f6d0*/  ENDCOLLECTIVE ;  /* 0x000000000000791b */ /* 0x003fe20003800000 */
.L_x_384:
[----:B------:R-:W-:-:S05]  /*f6e0*/  IADD3 R2, P0, R2, R5, RZ ;  /* 0x0000000502027210 */ /* 0x000fca0007f1e0ff */
[----:B------:R-:W-:-:S05]  /*f6f0*/  IMAD.X R3, RZ, RZ, R3, P0 ;  /* 0x000000ffff037224 */ /* 0x000fca00000e0603 */
[----:B------:R-:W-:Y:S01]  /*f700*/  @!PT LDS RZ, [RZ] ;  /* 0x00000000fffff984 */ /* 0x000fe20000000800 */
[----:B------:R-:W-:Y:S01]  /*f710*/  @!PT LDS RZ, [RZ] ;  /* 0x00000000fffff984 */ /* 0x000fe20000000800 */
[----:B------:R-:W-:Y:S01]  /*f720*/  @!PT LDS RZ, [RZ] ;  /* 0x00000000fffff984 */ /* 0x000fe20000000800 */
[----:B------:R-:W-:Y:S01]  /*f730*/  LDGSTS.E.BYPASS.LTC128B.128 [R8+0x18c00], desc[UR50][R2.64], !P4 ;  /* 0x18c0000002087fae */ /* 0x000fe2000e101d72 */
[----:B------:R-:W-:-:S03]  /*f740*/  IMAD.MOV.U32 R13, RZ, RZ, R7 ;  /* 0x000000ffff0d7224 */ /* 0x000fc600078e0007 */
[----:B------:R0:W-:Y:S02]  /*f750*/  LDGSTS.E.BYPASS.LTC128B.128 [R8+0x1cc00], desc[UR50][R2.64+0x80], !P3 ;  /* 0x1cc0008002087fae */ /* 0x0001e4000d901d72 */
[----:B0-----:R-:W-:-:S07]  /*f760*/  IMAD.MOV.U32 R3, RZ, RZ, R14 ;  /* 0x000000ffff037224 */ /* 0x001fce00078e000e */
[----:B------:R-:W-:Y:S05]  /*f770*/  WARPSYNC.COLLECTIVE R15, `(.L_x_385) ;  /* 0x000000000f087348 */ /* 0x000fea0003c00000 */
[----:B------:R0:W1:Y:S02]  /*f780*/  SHFL.IDX P6, R14, R13, R12, R11 ;  /* 0x0000000c0d0e7389 */ /* 0x00006400000c000b */
[----:B01----:R-:W-:Y:S01]  /*f790*/  ENDCOLLECTIVE ;  /* 0x000000000000791b */ /* 0x003fe20003800000 */
.L_x_385:
[----:B------:R-:W-:Y:S02]  /*f7a0*/  IMAD.MOV.U32 R13, RZ, RZ, R9 ;  /* 0x000000ffff0d7224 */ /* 0x000fe400078e0009 */
[----:B------:R-:W-:Y:S02]  /*f7b0*/  IMAD.MOV.U32 R12, RZ, RZ, 0x3 ;  /* 0x00000003ff0c7424 */ /* 0x000fe400078e00ff */
[----:B------:R-:W-:-:S07]  /*f7c0*/  IMAD.MOV.U32 R2, RZ, RZ, R14 ;  /* 0x000000ffff027224 */ /* 0x000fce00078e000e */
[----:B------:R-:W-:Y:S05]  /*f7d0*/  WARPSYNC.COLLECTIVE R15, `(.L_x_386) ;  /* 0x000000000f087348 */ /* 0x000fea0003c00000 */
[----:B------:R0:W1:Y:S02]  /*f7e0*/  SHFL.IDX P6, R14, R13, R12, R11 ;  /* 0x0000000c0d0e7389 */ /* 0x00006400000c000b */
[----:B01----:R-:W-:Y:S01]  /*f7f0*/  ENDCOLLECTIVE ;  /* 0x000000000000791b */ /* 0x003fe20003800000 */
.L_x_386:
[----:B------:R-:W-:-:S04]  /*f800*/  IADD3 R2, P0, R2, R5, RZ ;  /* 0x0000000502027210 */ /* 0x000fc80007f1e0ff */
[----:B------:R-:W-:-:S05]  /*f810*/  IADD3.X R3, RZ, R3, RZ, P0, !PT ;  /* 0x00000003ff037210 */ /* 0x000fca00007fe4ff */
        /* <DEDUP_REMOVED lines=10> */
.L_x_387:
[----:B------:R-:W-:Y:S01]  /*f8c0*/  IMAD.MOV.U32 R13, RZ, RZ, R9 ;  /* 0x000000ffff0d7224 */ /* 0x000fe200078e0009 */
[----:B------:R-:W-:Y:S01]  /*f8d0*/  MOV R12, 0x4 ;  /* 0x00000004000c7802 */ /* 0x000fe20000000f00 */
[----:B------:R-:W-:-:S07]  /*f8e0*/  IMAD.MOV.U32 R2, RZ, RZ, R14 ;  /* 0x000000ffff027224 */ /* 0x000fce00078e000e */
[----:B------:R-:W-:Y:S05]  /*f8f0*/  WARPSYNC.COLLECTIVE R15, `(.L_x_388) ;  /* 0x000000000f087348 */ /* 0x000fea0003c00000 */
[----:B------:R0:W1:Y:S02]  /*f900*/  SHFL.IDX P6, R14, R13, R12, R11 ;  /* 0x0000000c0d0e7389 */ /* 0x00006400000c000b */
[----:B01----:R-:W-:Y:S01]  /*f910*/  ENDCOLLECTIVE ;  /* 0x000000000000791b */ /* 0x003fe20003800000 */
.L_x_388:
        /* <DEDUP_REMOVED lines=12> */
.L_x_389:
[----:B------:R-:W-:Y:S02]  /*f9e0*/  IMAD.MOV.U32 R13, RZ, RZ, R9 ;  /* 0x000000ffff0d7224 */ /* 0x000fe400078e0009 */
[----:B------:R-:W-:Y:S02]  /*f9f0*/  IMAD.MOV.U32 R12, RZ, RZ, 0x5 ;  /* 0x00000005ff0c7424 */ /* 0x000fe400078e00ff */
[----:B------:R-:W-:-:S07]  /*fa00*/  IMAD.MOV.U32 R2, RZ, RZ, R14 ;  /* 0x000000ffff027224 */ /* 0x000fce00078e000e */
[----:B------:R-:W-:Y:S05]  /*fa10*/  WARPSYNC.COLLECTIVE R15, `(.L_x_390) ;  /* 0x000000000f087348 */ /* 0x000fea0003c00000 */
[----:B------:R0:W1:Y:S02]  /*fa20*/  SHFL.IDX P6, R14, R13, R12, R11 ;  /* 0x0000000c0d0e7389 */ /* 0x00006400000c000b */
[----:B01----:R-:W-:Y:S01]  /*fa30*/  ENDCOLLECTIVE ;  /* 0x000000000000791b */ /* 0x003fe20003800000 */
.L_x_390:
        /* <DEDUP_REMOVED lines=12> */
.L_x_391:
[----:B------:R-:W-:Y:S02]  /*fb00*/  IMAD.MOV.U32 R13, RZ, RZ, R9 ;  /* 0x000000ffff0d7224 */ /* 0x000fe400078e0009 */
[----:B------:R-:W-:Y:S02]  /*fb10*/  IMAD.MOV.U32 R12, RZ, RZ, 0x6 ;  /* 0x00000006ff0c7424 */ /* 0x000fe400078e00ff */
[----:B------:R-:W-:-:S07]  /*fb20*/  IMAD.MOV.U32 R2, RZ, RZ, R14 ;  /* 0x000000ffff027224 */ /* 0x000fce00078e000e */
[----:B------:R-:W-:Y:S05]  /*fb30*/  WARPSYNC.COLLECTIVE R15, `(.L_x_392) ;  /* 0x000000000f087348 */ /* 0x000fea0003c00000 */
[----:B------:R0:W1:Y:S02]  /*fb40*/  SHFL.IDX P6, R14, R13, R12, R11 ;  /* 0x0000000c0d0e7389 */ /* 0x00006400000c000b */
[----:B01----:R-:W-:Y:S01]  /*fb50*/  ENDCOLLECTIVE ;  /* 0x000000000000791b */ /* 0x003fe20003800000 */
.L_x_392:
        /* <DEDUP_REMOVED lines=12> */
.L_x_393:
[----:B------:R-:W-:Y:S02]  /*fc20*/  IMAD.MOV.U32 R13, RZ, RZ, R9 ;  /* 0x000000ffff0d7224 */ /* 0x000fe400078e0009 */
[----:B------:R-:W-:Y:S02]  /*fc30*/  IMAD.MOV.U32 R12, RZ, RZ, 0x7 ;  /* 0x00000007ff0c7424 */ /* 0x000fe400078e00ff */
[----:B------:R-:W-:-:S07]  /*fc40*/  IMAD.MOV.U32 R2, RZ, RZ, R14 ;  /* 0x000000ffff027224 */ /* 0x000fce00078e000e */
[----:B------:R-:W-:Y:S05]  /*fc50*/  WARPSYNC.COLLECTIVE R15, `(.L_x_394) ;  /* 0x000000000f087348 */ /* 0x000fea0003c00000 */
[----:B------:R0:W1:Y:S02]  /*fc60*/  SHFL.IDX P6, R14, R13, R12, R11 ;  /* 0x0000000c0d0e7389 */ /* 0x00006400000c000b */
[----:B01----:R-:W-:Y:S01]  /*fc70*/  ENDCOLLECTIVE ;  /* 0x000000000000791b */ /* 0x003fe20003800000 */
.L_x_394:
[----:B------:R-:W-:-:S04]  /*fc80*/  IADD3 R2, P0, R2, R5, RZ ;  /* 0x0000000502027210 */ /* 0x000fc80007f1e0ff */
[----:B------:R-:W-:-:S05]  /*fc90*/  IADD3.X R3, RZ, R3, RZ, P0, !PT ;  /* 0x00000003ff037210 */ /* 0x000fca00007fe4ff */
[----:B------:R-:W-:Y:S01]  /*fca0*/  @!PT LDS RZ, [RZ] ;  /* 0x00000000fffff984 */ /* 0x000fe20000000800 */
[----:B------:R-:W-:Y:S01]  /*fcb0*/  @!PT LDS RZ, [RZ] ;  /* 0x00000000fffff984 */ /* 0x000fe20000000800 */
[----:B------:R-:W-:Y:S01]  /*fcc0*/  @!PT LDS RZ, [RZ] ;  /* 0x00000000fffff984 */ /* 0x000fe20000000800 */
[----:B------:R0:W-:Y:S01]  /*fcd0*/  LDGSTS.E.BYPASS.LTC128B.128 [R8+0x1b400], desc[UR50][R2.64], !P4 ;  /* 0x1b40000002087fae */ /* 0x0001e2000e101d72 */
[----:B------:R-:W-:-:S03]  /*fce0*/  IMAD.MOV.U32 R13, RZ, RZ, R7 ;  /* 0x000000ffff0d7224 */ /* 0x000fc600078e0007 */
[----:B------:R0:W-:Y:S01]  /*fcf0*/  LDGSTS.E.BYPASS.LTC128B.128 [R8+0x1f400], desc[UR50][R2.64+0x80], !P3 ;  /* 0x1f40008002087fae */ /* 0x0001e2000d901d72 */
[----:B------:R-:W-:-:S07]  /*fd00*/  IMAD.MOV.U32 R9, RZ, RZ, R14 ;  /* 0x000000ffff097224 */ /* 0x000fce00078e000e */
[----:B0-----:R-:W-:Y:S05]  /*fd10*/  WARPSYNC.COLLECTIVE R15, `(.L_x_395) ;  /* 0x000000000f087348 */ /* 0x001fea0003c00000 */
[----:B------:R1:W2:Y:S02]  /*fd20*/  SHFL.IDX P6, R14, R13, R12, R11 ;  /* 0x0000000c0d0e7389 */ /* 0x0002a400000c000b */
[----:B012---:R-:W-:Y:S01]  /*fd30*/  ENDCOLLECTIVE ;  /* 0x000000000000791b */ /* 0x007fe20003800000 */
.L_x_395:
[----:B------:R-:W-:Y:S01]  /*fd40*/  IMAD.MOV.U32 R2, RZ, RZ, R14 ;  /* 0x000000ffff027224 */ /* 0x000fe200078e000e */
[----:B------:R-:W-:Y:S06]  /*fd50*/  BRA `(.L_x_396) ;  /* 0xffffffbc00e07947 */ /* 0x000fec000383ffff */
.L_x_297:
[----:B-1----:R1:W3:Y:S02]  /*fd60*/  SYNCS.PHASECHK.TRANS64.TRYWAIT P0, [R6+URZ+0x28860], R3 ;  /* 0x02886003060075a7 */ /* 0x0022e4000800017f */
[----:B---3--:R-:W-:Y:S05]  /*fd70*/  @!P0 NANOSLEEP.SYNCS 0x989680 ;  /* 0x009896800000895d */ /* 0x008fea0003900000 */
[----:B------:R-:W3:Y:S02]  /*fd80*/  @!P0 SYNCS.PHASECHK.TRANS64 P0, [R6+URZ+0x28860], R3 ;  /* 0x02886003060085a7 */ /* 0x000ee4000800007f */
[----:B---3--:R-:W-:Y:S05]  /*fd90*/  @!P0 BRA `(.L_x_297) ;  /* 0xfffffffc00f08947 */ /* 0x008fea000383ffff */
[----:B------:R-:W-:Y:S05]  /*fda0*/  BRA `(.L_x_397) ;  /* 0xffffffc000407947 */ /* 0x000fea000383ffff */
.L_x_298:
[----:B------:R-:W-:Y:S01]  /*fdb0*/  BSSY B1, `(.L_x_398) ;  /* 0x0000008000017945 */ /* 0x000fe20003800000 */
[----:B------:R-:W-:Y:S01]  /*fdc0*/  IMAD.MOV.U32 R13, RZ, RZ, R24 ;  /* 0x000000ffff0d7224 */ /* 0x000fe200078e0018 */
[----:B------:R-:W-:Y:S01]  /*fdd0*/  MOV R11, 0x181f ;  /* 0x0000181f000b7802 */ /* 0x000fe20000000f00 */
[----:B------:R-:W-:Y:S02]  /*fde0*/  IMAD.MOV.U32 R12, RZ, RZ, RZ ;  /* 0x000000ffff0c7224 */ /* 0x000fe400078e00ff */
[----:B------:R-:W-:-:S07]  /*fdf0*/  IMAD.MOV.U32 R15, RZ, RZ, -0x1 ;  /* 0xffffffffff0f7424 */ /* 0x000fce00078e00ff */
[----:B-12---:R-:W-:Y:S05]  /*fe00*/  WARPSYNC.COLLECTIVE R15, `(.L_x_399) ;  /* 0x000000000f087348 */ /* 0x006fea0003c00000 */
[----:B--2---:R0:W2:Y:S02]  /*fe10*/  SHFL.IDX P6, R14, R13, R12, R11 ;  /* 0x0000000c0d0e7389 */ /* 0x0040a400000c000b */
[----:B012---:R-:W-:Y:S01]  /*fe20*/  ENDCOLLECTIVE ;  /* 0x000000000000791b */ /* 0x007fe20003800000 */
.L_x_399:
[----:B------:R-:W-:Y:S05]  /*fe30*/  BSYNC B1 ;  /* 0x0000000000017941 */ /* 0x000fea0003800000 */
.L_x_398:
[----:B------:R-:W-:Y:S01]  /*fe40*/  IMAD.MOV.U32 R13, RZ, RZ, R23 ;  /* 0x000000ffff0d7224 */ /* 0x000fe200078e0017 */
[----:B------:R-:W-:Y:S01]  /*fe50*/  LEA R7, R7, R22, 0x1 ;  /* 0x0000001607077211 */ /* 0x000fe200078e08ff */
[----:B------:R-:W-:Y:S02]  /*fe60*/  IMAD.MOV.U32 R12, RZ, RZ, RZ ;  /* 0x000000ffff0c7224 */ /* 0x000fe400078e00ff */
[----:B------:R-:W-:Y:S02]  /*fe70*/  IMAD.MOV.U32 R11, RZ, RZ, 0x181f ;  /* 0x0000181fff0b7424 */ /* 0x000fe400078e00ff */
[----:B------:R-:W-:Y:S02]  /*fe80*/  IMAD.MOV.U32 R15, RZ, RZ, -0x1 ;  /* 0xffffffffff0f7424 */ /* 0x000fe400078e00ff */
[----:B------:R-:W-:-:S07]  /*fe90*/  IMAD.MOV.U32 R3, RZ, RZ, R14 ;  /* 0x000000ffff037224 */ /* 0x000fce00078e000e */
[----:B------:R-:W-:Y:S05]  /*fea0*/  WARPSYNC.COLLECTIVE R15, `(.L_x_400) ;  /* 0x000000000f087348 */ /* 0x000fea0003c00000 */
[----:B------:R0:W1:Y:S02]  /*feb0*/  SHFL.IDX P6, R14, R13, R12, R11 ;  /* 0x0000000c0d0e7389 */ /* 0x00006400000c000b */
[----:B01----:R-:W-:Y:S01]  /*fec0*/  ENDCOLLECTIVE ;  /* 0x000000000000791b */ /* 0x003fe20003800000 */
.L_x_400:
[----:B------:R-:W-:Y:S02]  /*fed0*/  IMAD.MOV.U32 R13, RZ, RZ, R24 ;  /* 0x000000ffff0d7224 */ /* 0x000fe400078e0018 */
[----:B------:R-:W-:Y:S01]  /*fee0*/  IMAD.MOV.U32 R12, RZ, RZ, 0x1 ;  /* 0x00000001ff0c7424 */ /* 0x000fe200078e00ff */
[----:B------:R-:W-:-:S13]  /*fef0*/  IADD3 R2, P0, R14, R5, RZ ;  /* 0x000000050e027210 */ /* 0x000fda0007f1e0ff */
[----:B------:R-:W-:Y:S05]  /*ff00*/  WARPSYNC.COLLECTIVE R15, `(.L_x_401) ;  /* 0x000000000f087348 */ /* 0x000fea0003c00000 */
[----:B------:R0:W1:Y:S02]  /*ff10*/  SHFL.IDX P6, R14, R13, R12, R11 ;  /* 0x0000000c0d0e7389 */ /* 0x00006400000c000b */
[----:B01----:R-:W-:Y:S01]  /*ff20*/  ENDCOLLECTIVE ;  /* 0x000000000000791b */ /* 0x003fe20003800000 */
.L_x_401:
        /* <DEDUP_REMOVED lines=13> */
.L_x_402:
[----:B------:R-:W-:Y:S02]  /*10000*/  IMAD.MOV.U32 R13, RZ, RZ, R24 ;  /* 0x000000ffff0d7224 */ /* 0x000fe400078e0018 */
[----:B------:R-:W-:Y:S01]  /*10010*/  IMAD.MOV.U32 R12, RZ, RZ, 0x2 ;  /* 0x00000002ff0c7424 */ /* 0x000fe200078e00ff */
[----:B------:R-:W-:-:S13]  /*10020*/  IADD3 R2, P0, R14, R5, RZ ;  /* 0x000000050e027210 */ /* 0x000fda0007f1e0ff */
[----:B------:R-:W-:Y:S05]  /*10030*/  WARPSYNC.COLLECTIVE R15, `(.L_x_403) ;  /* 0x000000000f087348 */ /* 0x000fea0003c00000 */
[----:B------:R0:W1:Y:S02]  /*10040*/  SHFL.IDX P6, R14, R13, R12, R11 ;  /* 0x0000000c0d0e7389 */ /* 0x00006400000c000b */
[----:B01----:R-:W-:Y:S01]  /*10050*/  ENDCOLLECTIVE ;  /* 0x000000000000791b */ /* 0x003fe20003800000 */
.L_x_403:
        /* <DEDUP_REMOVED lines=9> */
[----:B0-----:R-:W-:-:S07]  /*100f0*/  MOV R3, R14 ;  /* 0x0000000e00037202 */ /* 0x001fce0000000f00 */
[----:B------:R-:W-:Y:S05]  /*10100*/  WARPSYNC.COLLECTIVE R15, `(.L_x_404) ;  /* 0x000000000f087348 */ /* 0x000fea0003c00000 */
[----:B------:R0:W1:Y:S02]  /*10110*/  SHFL.IDX P6, R14, R13, R12, R11 ;  /* 0x0000000c0d0e7389 */ /* 0x00006400000c000b */
[----:B01----:R-:W-:Y:S01]  /*10120*/  ENDCOLLECTIVE ;  /* 0x000000000000791b */ /* 0x003fe20003800000 */
.L_x_404:
[----:B------:R-:W-:Y:S02]  /*10130*/  IMAD.MOV.U32 R13, RZ, RZ, R24 ;  /* 0x000000ffff0d7224 */ /* 0x000fe400078e0018 */
[----:B------:R-:W-:Y:S01]  /*10140*/  IMAD.MOV.U32 R12, RZ, RZ, 0x3 ;  /* 0x00000003ff0c7424 */ /* 0x000fe200078e00ff */
[----:B------:R-:W-:-:S13]  /*10150*/  IADD3 R2, P0, R14, R5, RZ ;  /* 0x000000050e027210 */ /* 0x000fda0007f1e0ff */
[----:B------:R-:W-:Y:S05]  /*10160*/  WARPSYNC.COLLECTIVE R15, `(.L_x_405) ;  /* 0x000000000f087348 */ /* 0x000fea0003c00000 */
[----:B------:R0:W1:Y:S02]  /*10170*/  SHFL.IDX P6, R14, R13, R12, R11 ;  /* 0x0000000c0d0e7389 */ /* 0x00006400000c000b */
[----:B01----:R-:W-:Y:S01]  /*10180*/  ENDCOLLECTIVE ;  /* 0x000000000000791b */ /* 0x003fe20003800000 */
.L_x_405:
        /* <DEDUP_REMOVED lines=13> */
.L_x_406:
[----:B------:R-:W-:Y:S01]  /*10260*/  MOV R13, R24 ;  /* 0x00000018000d7202 */ /* 0x000fe20000000f00 */
[----:B------:R-:W-:Y:S01]  /*10270*/  IMAD.MOV.U32 R12, RZ, RZ, 0x4 ;  /* 0x00000004ff0c7424 */ /* 0x000fe200078e00ff */
[----:B------:R-:W-:-:S13]  /*10280*/  IADD3 R2, P0, R14, R5, RZ ;  /* 0x000000050e027210 */ /* 0x000fda0007f1e0ff */
[----:B------:R-:W-:Y:S05]  /*10290*/  WARPSYNC.COLLECTIVE R15, `(.L_x_407) ;  /* 0x000000000f087348 */ /* 0x000fea0003c00000 */
[----:B------:R0:W1:Y:S02]  /*102a0*/  SHFL.IDX P6, R14, R13, R12, R11 ;  /* 0x0000000c0d0e7389 */ /* 0x00006400000c000b */
[----:B01----:R-:W-:Y:S01]  /*102b0*/  ENDCOLLECTIVE ;  /* 0x000000000000791b */ /* 0x003fe20003800000 */
.L_x_407:
        /* <DEDUP_REMOVED lines=13> */
.L_x_408:
[----:B------:R-:W-:Y:S02]  /*10390*/  IMAD.MOV.U32 R13, RZ, RZ, R24 ;  /* 0x000000ffff0d7224 */ /* 0x000fe400078e0018 */
[----:B------:R-:W-:Y:S01]  /*103a0*/  IMAD.MOV.U32 R12, RZ, RZ, 0x5 ;  /* 0x00000005ff0c7424 */ /* 0x000fe200078e00ff */
[----:B------:R-:W-:-:S13]  /*103b0*/  IADD3 R2, P0, R14, R5, RZ ;  /* 0x000000050e027210 */ /* 0x000fda0007f1e0ff */
[----:B------:R-:W-:Y:S05]  /*103c0*/  WARPSYNC.COLLECTIVE R15, `(.L_x_409) ;  /* 0x000000000f087348 */ /* 0x000fea0003c00000 */
[----:B------:R0:W1:Y:S02]  /*103d0*/  SHFL.IDX P6, R14, R13, R12, R11 ;  /* 0x0000000c0d0e7389 */ /* 0x00006400000c000b */
[----:B01----:R-:W-:Y:S01]  /*103e0*/  ENDCOLLECTIVE ;  /* 0x000000000000791b */ /* 0x003fe20003800000 */
.L_x_409:
[----:B------:R-:W-:Y:S01]  /*103f0*/  IMAD.X R3, RZ, RZ, R3, P0 ;  /* 0x000000ffff037224 */ /* 0x000fe200000e0603 */
[----:B------:R-:W-:Y:S02]  /*10400*/  ISETP.LT.OR P0, PT, R8, 0x41, P2 ;  /* 0x000000410800780c */ /* 0x000fe40001701670 */
[----:B------:R-:W-:-:S11]  /*10410*/  MOV R13, R23 ;  /* 0x00000017000d7202 */ /* 0x000fd60000000f00 */
        /* <DEDUP_REMOVED lines=10> */
.L_x_410:
[----:B------:R-:W-:Y:S02]  /*104c0*/  IMAD.MOV.U32 R13, RZ, RZ, R24 ;  /* 0x000000ffff0d7224 */ /* 0x000fe400078e0018 */
[----:B------:R-:W-:Y:S01]  /*104d0*/  IMAD.MOV.U32 R12, RZ, RZ, 0x6 ;  /* 0x00000006ff0c7424 */ /* 0x000fe200078e00ff */
[----:B------:R-:W-:-:S13]  /*104e0*/  IADD3 R2, P0, R14, R5, RZ ;  /* 0x000000050e027210 */ /* 0x000fda0007f1e0ff */
[----:B------:R-:W-:Y:S05]  /*104f0*/  WARPSYNC.COLLECTIVE R15, `(.L_x_411) ;  /* 0x000000000f087348 */ /* 0x000fea0003c00000 */
[----:B------:R0:W1:Y:S02]  /*10500*/  SHFL.IDX P6, R14, R13, R12, R11 ;  /* 0x0000000c0d0e7389 */ /* 0x00006400000c000b */
[----:B01----:R-:W-:Y:S01]  /*10510*/  ENDCOLLECTIVE ;  /* 0x000000000000791b */ /* 0x003fe20003800000 */
.L_x_411:
        /* <DEDUP_REMOVED lines=13> */
.L_x_412:
[----:B------:R-:W-:Y:S01]  /*105f0*/  IMAD.MOV.U32 R13, RZ, RZ, R24 ;  /* 0x000000ffff0d7224 */ /* 0x000fe200078e0018 */
[----:B------:R-:W-:Y:S02]  /*10600*/  MOV R12, 0x7 ;  /* 0x00000007000c7802 */ /* 0x000fe40000000f00 */
[----:B------:R-:W-:-:S13]  /*10610*/  IADD3 R2, P0, R14, R5, RZ ;  /* 0x000000050e027210 */ /* 0x000fda0007f1e0ff */
[----:B------:R-:W-:Y:S05]  /*10620*/  WARPSYNC.COLLECTIVE R15, `(.L_x_413) ;  /* 0x000000000f087348 */ /* 0x000fea0003c00000 */
[----:B------:R0:W1:Y:S02]  /*10630*/  SHFL.IDX P6, R14, R13, R12, R11 ;  /* 0x0000000c0d0e7389 */ /* 0x00006400000c000b */
[----:B01----:R-:W-:Y:S01]  /*10640*/  ENDCOLLECTIVE ;  /* 0x000000000000791b */ /* 0x003fe20003800000 */
.L_x_413:
        /* <DEDUP_REMOVED lines=12> */
.L_x_414:
[----:B------:R-:W-:Y:S01]  /*10710*/  @!PT LDS RZ, [RZ] ;  /* 0x00000000fffff984 */ /* 0x000fe20000000800 */
[----:B------:R-:W-:Y:S01]  /*10720*/  @!PT LDS RZ, [RZ] ;  /* 0x00000000fffff984 */ /* 0x000fe20000000800 */
[----:B------:R-:W-:Y:S01]  /*10730*/  @!PT LDS RZ, [RZ] ;  /* 0x00000000fffff984 */ /* 0x000fe20000000800 */
[----:B------:R0:W-:Y:S01]  /*10740*/  LDGSTS.E.BYPASS.LTC128B.128 [R7+0x7400], desc[UR50][R2.64+0x80], !P0 ;  /* 0x0740008002077fae */ /* 0x0001e2000c101d72 */
[----:B------:R-:W-:Y:S05]  /*10750*/  BRA `(.L_x_415) ;  /* 0xffffffb800e07947 */ /* 0x000fea000383ffff */
.L_x_306:
[----:B0-----:R0:W1:Y:S02]  /*10760*/  SYNCS.PHASECHK.TRANS64.TRYWAIT P0, [R0+URZ+0x28860], R3 ;  /* 0x02886003000075a7 */ /* 0x001064000800017f */
[----:B-1----:R-:W-:Y:S05]  /*10770*/  @!P0 NANOSLEEP.SYNCS 0x989680 ;  /* 0x009896800000895d */ /* 0x002fea0003900000 */
[----:B------:R-:W1:Y:S02]  /*10780*/  @!P0 SYNCS.PHASECHK.TRANS64 P0, [R0+URZ+0x28860], R3 ;  /* 0x02886003000085a7 */ /* 0x000e64000800007f */
[----:B-1----:R-:W-:Y:S05]  /*10790*/  @!P0 BRA `(.L_x_306) ;  /* 0xfffffffc00f08947 */ /* 0x002fea000383ffff */
[----:B------:R-:W-:Y:S05]  /*107a0*/  BRA `(.L_x_416) ;  /* 0xffffffbc00fc7947 */ /* 0x000fea000383ffff */
.L_x_307:
[----:B------:R-:W-:Y:S01]  /*107b0*/  BSSY B0, `(.L_x_417) ;  /* 0x0000008000007945 */ /* 0x000fe20003800000 */
[----:B------:R-:W-:Y:S02]  /*107c0*/  IMAD.MOV.U32 R13, RZ, RZ, R24 ;  /* 0x000000ffff0d7224 */ /* 0x000fe400078e0018 */
[----:B------:R-:W-:Y:S02]  /*107d0*/  IMAD.MOV.U32 R12, RZ, RZ, RZ ;  /* 0x000000ffff0c7224 */ /* 0x000fe400078e00ff */
[----:B------:R-:W-:Y:S02]  /*107e0*/  IMAD.MOV.U32 R11, RZ, RZ, 0x181f ;  /* 0x0000181fff0b7424 */ /* 0x000fe400078e00ff */
[----:B------:R-:W-:-:S07]  /*107f0*/  IMAD.MOV.U32 R15, RZ, RZ, -0x1 ;  /* 0xffffffffff0f7424 */ /* 0x000fce00078e00ff */
[----:B0-2---:R-:W-:Y:S05]  /*10800*/  WARPSYNC.COLLECTIVE R15, `(.L_x_418) ;  /* 0x000000000f087348 */ /* 0x005fea0003c00000 */
[----:B--2---:R1:W2:Y:S02]  /*10810*/  SHFL.IDX P6, R14, R13, R12, R11 ;  /* 0x0000000c0d0e7389 */ /* 0x0042a400000c000b */
[----:B012---:R-:W-:Y:S01]  /*10820*/  ENDCOLLECTIVE ;  /* 0x000000000000791b */ /* 0x007fe20003800000 */
.L_x_418:
[----:B------:R-:W-:Y:S05]  /*10830*/  BSYNC B0 ;  /* 0x0000000000007941 */ /* 0x000fea0003800000 */
.L_x_417:
[----:B------:R-:W-:Y:S01]  /*10840*/  MOV R13, R23 ;  /* 0x00000017000d7202 */ /* 0x000fe20000000f00 */
[----:B------:R-:W-:Y:S02]  /*10850*/  IMAD.MOV.U32 R12, RZ, RZ, RZ ;  /* 0x000000ffff0c7224 */ /* 0x000fe400078e00ff */
[----:B------:R-:W-:Y:S02]  /*10860*/  IMAD.MOV.U32 R11, RZ, RZ, 0x181f ;  /* 0x0000181fff0b7424 */ /* 0x000fe400078e00ff */
[----:B------:R-:W-:Y:S02]  /*10870*/  IMAD.MOV.U32 R15, RZ, RZ, -0x1 ;  /* 0xffffffffff0f7424 */ /* 0x000fe400078e00ff */
[----:B------:R-:W-:Y:S02]  /*10880*/  IMAD.MOV.U32 R3, RZ, RZ, R14 ;  /* 0x000000ffff037224 */ /* 0x000fe400078e000e */
[----:B------:R-:W-:-:S07]  /*10890*/  IMAD.SHL.U32 R5, R30, 0x2, RZ ;  /* 0x000000021e057824 */ /* 0x000fce00078e00ff */
[----:B------:R-:W-:Y:S05]  /*108a0*/  WARPSYNC.COLLECTIVE R15, `(.L_x_419) ;  /* 0x000000000f087348 */ /* 0x000fea0003c00000 */
[----:B------:R0:W1:Y:S02]  /*108b0*/  SHFL.IDX P6, R14, R13, R12, R11 ;  /* 0x0000000c0d0e7389 */ /* 0x00006400000c000b */
[----:B01----:R-:W-:Y:S01]  /*108c0*/  ENDCOLLECTIVE ;  /* 0x000000000000791b */ /* 0x003fe20003800000 */
.L_x_419:
[----:B------:R-:W-:Y:S01]  /*108d0*/  ULDC UR4, c[0x0][0x2f4] ;  /* 0x0000bd0000047ab9 */ /* 0x000fe20000000800 */
[----:B------:R-:W-:Y:S01]  /*108e0*/  IMAD R4, R9, 0x2, R22 ;  /* 0x0000000209047824 */ /* 0x000fe200078e0216 */
[----:B------:R-:W-:Y:S02]  /*108f0*/  ISETP.GE.AND P1, PT, R30, UR4, PT ;  /* 0x000000041e007c0c */ /* 0x000fe4000bf26270 */
[----:B------:R-:W-:Y:S02]  /*10900*/  ISETP.GE.AND P0, PT, R29, UR4, PT ;  /* 0x000000041d007c0c */ /* 0x000fe4000bf06270 */
[C---:B------:R-:W-:Y:S02]  /*10910*/  ISETP.LT.OR P3, PT, R6.reuse, 0x1, P1 ;  /* 0x000000010600780c */ /* 0x040fe40000f61670 */
[----:B------:R-:W-:Y:S01]  /*10920*/  ISETP.LT.OR P4, PT, R6, 0x1, P0 ;  /* 0x000000010600780c */ /* 0x000fe20000781670 */
[----:B------:R-:W-:Y:S01]  /*10930*/  IMAD.MOV.U32 R13, RZ, RZ, R24 ;  /* 0x000000ffff0d7224 */ /* 0x000fe200078e0018 */
[----:B------:R-:W-:-:S02]  /*10940*/  MOV R12, 0x1 ;  /* 0x00000001000c7802 */ /* 0x000fc40000000f00 */
[----:B------:R-:W-:-:S13]  /*10950*/  IADD3 R2, P2, R14, R5, RZ ;  /* 0x000000050e027210 */ /* 0x000fda0007f5e0ff */
[----:B------:R-:W-:Y:S05]  /*10960*/  WARPSYNC.COLLECTIVE R15, `(.L_x_420) ;  /* 0x000000000f087348 */ /* 0x000fea0003c00000 */
[----:B------:R0:W1:Y:S02]  /*10970*/  SHFL.IDX P6, R14, R13, R12, R11 ;  /* 0x0000000c0d0e7389 */ /* 0x00006400000c000b */
[----:B01----:R-:W-:Y:S01]  /*10980*/  ENDCOLLECTIVE ;  /* 0x000000000000791b */ /* 0x003fe20003800000 */
.L_x_420:
[----:B------:R-:W-:-:S05]  /*10990*/  IMAD.X R3, RZ, RZ, R3, P2 ;  /* 0x000000ffff037224 */ /* 0x000fca00010e0603 */
[----:B------:R-:W-:Y:S01]  /*109a0*/  @!PT LDS RZ, [RZ] ;  /* 0x00000000fffff984 */ /* 0x000fe20000000800 */
[----:B------:R-:W-:Y:S01]  /*109b0*/  @!PT LDS RZ, [RZ] ;  /* 0x00000000fffff984 */ /* 0x000fe20000000800 */
[----:B------:R-:W-:Y:S01]  /*109c0*/  @!PT LDS RZ, [RZ] ;  /* 0x00000000fffff984 */ /* 0x000fe20000000800 */
[----:B------:R0:W-:Y:S01]  /*109d0*/  LDGSTS.E.BYPASS.LTC128B.128 [R4+0x400], desc[UR50][R2.64], !P3 ;  /* 0x0040000002047fae */ /* 0x0001e2000d901d72 */
[----:B------:R-:W-:-:S03]  /*109e0*/  ISETP.LT.OR P3, PT, R6, 0x11, P1 ;  /* 0x000000110600780c */ /* 0x000fc60000f61670 */
[----:B------:R0:W-:Y:S01]  /*109f0*/  LDGSTS.E.BYPASS.LTC128B.128 [R4+0x4400], desc[UR50][R2.64+0x80], !P4 ;  /* 0x0440008002047fae */ /* 0x0001e2000e101d72 */
[----:B------:R-:W-:Y:S01]  /*10a00*/  ISETP.LT.OR P4, PT, R6, 0x11, P0 ;  /* 0x000000110600780c */ /* 0x000fe20000781670 */
[----:B------:R-:W-:Y:S02]  /*10a10*/  IMAD.MOV.U32 R13, RZ, RZ, R23 ;  /* 0x000000ffff0d7224 */ /* 0x000fe400078e0017 */
[----:B------:R-:W-:-:S10]  /*10a20*/  IMAD.MOV.U32 R7, RZ, RZ, R14 ;  /* 0x000000ffff077224 */ /* 0x000fd400078e000e */
[----:B0-----:R-:W-:Y:S05]  /*10a30*/  WARPSYNC.COLLECTIVE R15, `(.L_x_421) ;  /* 0x000000000f087348 */ /* 0x001fea0003c00000 */
[----:B------:R1:W2:Y:S02]  /*10a40*/  SHFL.IDX P6, R14, R13, R12, R11 ;  /* 0x0000000c0d0e7389 */ /* 0x0002a400000c000b */
[----:B012---:R-:W-:Y:S01]  /*10a50*/  ENDCOLLECTIVE ;  /* 0x000000000000791b */ /* 0x007fe20003800000 */
.L_x_421:
[----:B------:R-:W-:Y:S02]  /*10a60*/  IMAD.MOV.U32 R13, RZ, RZ, R24 ;  /* 0x000000ffff0d7224 */ /* 0x000fe400078e0018 */
[----:B------:R-:W-:Y:S02]  /*10a70*/  IMAD.MOV.U32 R12, RZ, RZ, 0x2 ;  /* 0x00000002ff0c7424 */ /* 0x000fe400078e00ff */
[----:B------:R-:W-:-:S07]  /*10a80*/  IMAD.MOV.U32 R10, RZ, RZ, R14 ;  /* 0x000000ffff0a7224 */ /* 0x000fce00078e000e */
[----:B------:R-:W-:Y:S05]  /*10a90*/  WARPSYNC.COLLECTIVE R15, `(.L_x_422) ;  /* 0x000000000f087348 */ /* 0x000fea0003c00000 */
[----:B------:R0:W1:Y:S02]  /*10aa0*/  SHFL.IDX P6, R14, R13, R12, R11 ;  /* 0x0000000c0d0e7389 */ /* 0x00006400000c000b */
[----:B01----:R-:W-:Y:S01]  /*10ab0*/  ENDCOLLECTIVE ;  /* 0x000000000000791b */ /* 0x003fe20003800000 */
.L_x_422:
[----:B------:R-:W-:-:S05]  /*10ac0*/  IADD3 R2, P2, R10, R5, RZ ;  /* 0x000000050a027210 */ /* 0x000fca0007f5e0ff */
[----:B------:R-:W-:-:S05]  /*10ad0*/  IMAD.X R3, RZ, RZ, R7, P2 ;  /* 0x000000ffff037224 */ /* 0x000fca00010e0607 */
[----:B------:R-:W-:Y:S01]  /*10ae0*/  @!PT LDS RZ, [RZ] ;  /* 0x00000000fffff984 */ /* 0x000fe20000000800 */
[----:B------:R-:W-:Y:S01]  /*10af0*/  @!PT LDS RZ, [RZ] ;  /* 0x00000000fffff984 */ /* 0x000fe20000000800 */
[----:B------:R-:W-:Y:S01]  /*10b00*/  @!PT LDS RZ, [RZ] ;  /* 0x00000000fffff984 */ /* 0x000fe20000000800 */
[----:B------:R0:W-:Y:S01]  /*10b10*/  LDGSTS.E.BYPASS.LTC128B.128 [R4+0xc00], desc[UR50][R2.64], !P3 ;  /* 0x00c0000002047fae */ /* 0x0001e2000d901d72 */
[----:B------:R-:W-:Y:S02]  /*10b20*/  MOV R13, R23 ;  /* 0x00000017000d7202 */ /* 0x000fe40000000f00 */
[C---:B------:R-:W-:Y:S01]  /*10b30*/  ISETP.LT.OR P3, PT, R6.reuse, 0x21, P1 ;  /* 0x000000210600780c */ /* 0x040fe20000f61670 */
[----:B------:R0:W-:Y:S01]  /*10b40*/  LDGSTS.E.BYPASS.LTC128B.128 [R4+0x4c00], desc[UR50][R2.64+0x80], !P4 ;  /* 0x04c0008002047fae */ /* 0x0001e2000e101d72 */
[----:B------:R-:W-:Y:S01]  /*10b50*/  ISETP.LT.OR P4, PT, R6, 0x21, P0 ;  /* 0x000000210600780c */ /* 0x000fe20000781670 */
[----:B------:R-:W-:-:S12]  /*10b60*/  IMAD.MOV.U32 R8, RZ, RZ, R14 ;  /* 0x000000ffff087224 */ /* 0x000fd800078e000e */
[----:B0-----:R-:W-:Y:S05]  /*10b70*/  WARPSYNC.COLLECTIVE R15, `(.L_x_423) ;  /* 0x000000000f087348 */ /* 0x001fea0003c00000 */
[----:B------:R1:W2:Y:S02]  /*10b80*/  SHFL.IDX P6, R14, R13, R12, R11 ;  /* 0x0000000c0d0e7389 */ /* 0x0002a400000c000b */
[----:B012---:R-:W-:Y:S01]  /*10b90*/  ENDCOLLECTIVE ;  /* 0x000000000000791b */ /* 0x007fe20003800000 */
.L_x_423:
[----:B------:R-:W-:Y:S02]  /*10ba0*/  IMAD.MOV.U32 R13, RZ, RZ, R24 ;  /* 0x000000ffff0d7224 */ /* 0x000fe400078e0018 */
[----:B------:R-:W-:Y:S01]  /*10bb0*/  IMAD.MOV.U32 R12, RZ, RZ, 0x3 ;  /* 0x00000003ff0c7424 */ /* 0x000fe200078e00ff */
[----:B------:R-:W-:-:S13]  /*10bc0*/  IADD3 R2, P2, R14, R5, RZ ;  /* 0x000000050e027210 */ /* 0x000fda0007f5e0ff */
[----:B------:R-:W-:Y:S05]  /*10bd0*/  WARPSYNC.COLLECTIVE R15, `(.L_x_424) ;  /* 0x000000000f087348 */ /* 0x000fea0003c00000 */
[----:B------:R0:W1:Y:S02]  /*10be0*/  SHFL.IDX P6, R14, R13, R12, R11 ;  /* 0x0000000c0d0e7389 */ /* 0x00006400000c000b */
[----:B01----:R-:W-:Y:S01]  /*10bf0*/  ENDCOLLECTIVE ;  /* 0x000000000000791b */ /* 0x003fe20003800000 */
.L_x_424:
        /* <DEDUP_REMOVED lines=13> */
.L_x_425:
[----:B------:R-:W-:Y:S01]  /*10cd0*/  IMAD.MOV.U32 R13, RZ, RZ, R24 ;  /* 0x000000ffff0d7224 */ /* 0x000fe200078e0018 */
[----:B------:R-:W-:Y:S02]  /*10ce0*/  MOV R12, 0x4 ;  /* 0x00000004000c7802 */ /* 0x000fe40000000f00 */
[----:B------:R-:W-:-:S13]  /*10cf0*/  IADD3 R2, P2, R14, R5, RZ ;  /* 0x000000050e027210 */ /* 0x000fda0007f5e0ff */
[----:B------:R-:W-:Y:S05]  /*10d00*/  WARPSYNC.COLLECTIVE R15, `(.L_x_426) ;  /* 0x000000000f087348 */ /* 0x000fea0003c00000 */
[----:B------:R0:W1:Y:S02]  /*10d10*/  SHFL.IDX P6, R14, R13, R12, R11 ;  /* 0x0000000c0d0e7389 */ /* 0x00006400000c000b */
[----:B01----:R-:W-:Y:S01]  /*10d20*/  ENDCOLLECTIVE ;  /* 0x000000000000791b */ /* 0x003fe20003800000 */
.L_x_426:
        /* <DEDUP_REMOVED lines=13> */
.L_x_427:
[----:B------:R-:W-:Y:S02]  /*10e00*/  IMAD.MOV.U32 R13, RZ, RZ, R24 ;  /* 0x000000ffff0d7224 */ /* 0x000fe400078e0018 */
[----:B------:R-:W-:Y:S02]  /*10e10*/  IMAD.MOV.U32 R12, RZ, RZ, 0x5 ;  /* 0x00000005ff0c7424 */ /* 0x000fe400078e00ff */
[----:B------:R-:W-:-:S07]  /*10e20*/  IMAD.MOV.U32 R10, RZ, RZ, R14 ;  /* 0x000000ffff0a7224 */ /* 0x000fce00078e000e */
[----:B------:R-:W-:Y:S05]  /*10e30*/  WARPSYNC.COLLECTIVE R15, `(.L_x_428) ;  /* 0x000000000f087348 */ /* 0x000fea0003c00000 */
[----:B------:R0:W1:Y:S02]  /*10e40*/  SHFL.IDX P6, R14, R13, R12, R11 ;  /* 0x0000000c0d0e7389 */ /* 0x00006400000c000b */
[----:B01----:R-:W-:Y:S01]  /*10e50*/  ENDCOLLECTIVE ;  /* 0x000000000000791b */ /* 0x003fe20003800000 */
.L_x_428:
        /* <DEDUP_REMOVED lines=14> */
.L_x_429:
[----:B------:R-:W-:Y:S02]  /*10f40*/  IMAD.MOV.U32 R13, RZ, RZ, R24 ;  /* 0x000000ffff0d7224 */ /* 0x000fe400078e0018 */
[----:B------:R-:W-:Y:S01]  /*10f50*/  IMAD.MOV.U32 R12, RZ, RZ, 0x6 ;  /* 0x00000006ff0c7424 */ /* 0x000fe200078e00ff */
[----:B------:R-:W-:-:S13]  /*10f60*/  IADD3 R2, P2, R14, R5, RZ ;  /* 0x000000050e027210 */ /* 0x000fda0007f5e0ff */
[----:B------:R-:W-:Y:S05]  /*10f70*/  WARPSYNC.COLLECTIVE R15, `(.L_x_430) ;  /* 0x000000000f087348 */ /* 0x000fea0003c00000 */
[----:B------:R0:W1:Y:S02]  /*10f80*/  SHFL.IDX P6, R14, R13, R12, R11 ;  /* 0x0000000c0d0e7389 */ /* 0x00006400000c000b */
[----:B01----:R-:W-:Y:S01]  /*10f90*/  ENDCOLLECTIVE ;  /* 0x000000000000791b */ /* 0x003fe20003800000 */
.L_x_430:
        /* <DEDUP_REMOVED lines=13> */
.L_x_431:
[----:B------:R-:W-:Y:S01]  /*11070*/  MOV R13, R24 ;  /* 0x00000018000d7202 */ /* 0x000fe20000000f00 */
[----:B------:R-:W-:Y:S02]  /*11080*/  IMAD.MOV.U32 R12, RZ, RZ, 0x7 ;  /* 0x00000007ff0c7424 */ /* 0x000fe400078e00ff */
[----:B------:R-:W-:-:S07]  /*11090*/  IMAD.MOV.U32 R10, RZ, RZ, R14 ;  /* 0x000000ffff0a7224 */ /* 0x000fce00078e000e */
[----:B------:R-:W-:Y:S05]  /*110a0*/  WARPSYNC.COLLECTIVE R15, `(.L_x_432) ;  /* 0x000000000f087348 */ /* 0x000fea0003c00000 */
[----:B------:R0:W1:Y:S02]  /*110b0*/  SHFL.IDX P6, R14, R13, R12, R11 ;  /* 0x0000000c0d0e7389 */ /* 0x00006400000c000b */
[----:B01----:R-:W-:Y:S01]  /*110c0*/  ENDCOLLECTIVE ;  /* 0x000000000000791b */ /* 0x003fe20003800000 */
.L_x_432:
[----:B------:R-:W-:-:S05]  /*110d0*/  IADD3 R2, P2, R10, R5, RZ ;  /* 0x000000050a027210 */ /* 0x000fca0007f5e0ff */
[----:B------:R-:W-:-:S05]  /*110e0*/  IMAD.X R3, RZ, RZ, R8, P2 ;  /* 0x000000ffff037224 */ /* 0x000fca00010e0608 */
        /* <DEDUP_REMOVED lines=10> */
.L_x_433:
[----:B------:R-:W-:Y:S05]  /*11190*/  BRA `(.L_x_434) ;  /* 0xffffffb8009c7947 */ /* 0x000fea000383ffff */
.L_x_312:
[----:B------:R-:W-:Y:S01]  /*111a0*/  BSSY B0, `(.L_x_435) ;  /* 0x0000008000007945 */ /* 0x000fe20003800000 */
[----:B------:R-:W-:Y:S02]  /*111b0*/  IMAD.MOV.U32 R13, RZ, RZ, R16 ;  /* 0x000000ffff0d7224 */ /* 0x000fe400078e0010 */
[----:B------:R-:W-:Y:S02]  /*111c0*/  IMAD.MOV.U32 R12, RZ, RZ, RZ ;  /* 0x000000ffff0c7224 */ /* 0x000fe400078e00ff */
[----:B------:R-:W-:Y:S02]  /*111d0*/  IMAD.MOV.U32 R11, RZ, RZ, 0x1f ;  /* 0x0000001fff0b7424 */ /* 0x000fe400078e00ff */
[----:B------:R-:W-:-:S07]  /*111e0*/  IMAD.MOV.U32 R15, RZ, RZ, -0x1 ;  /* 0xffffffffff0f7424 */ /* 0x000fce00078e00ff */
[----:B0-----:R-:W-:Y:S05]  /*111f0*/  WARPSYNC.COLLECTIVE R15, `(.L_x_436) ;  /* 0x000000000f087348 */ /* 0x001fea0003c00000 */
[----:B------:R1:W2:Y:S02]  /*11200*/  SHFL.IDX P6, R14, R13, R12, R11 ;  /* 0x0000000c0d0e7389 */ /* 0x0002a400000c000b */
[----:B012---:R-:W-:Y:S01]  /*11210*/  ENDCOLLECTIVE ;  /* 0x000000000000791b */ /* 0x007fe20003800000 */
.L_x_436:
[----:B------:R-:W-:Y:S05]  /*11220*/  BSYNC B0 ;  /* 0x0000000000007941 */ /* 0x000fea0003800000 */
.L_x_435:
[----:B------:R-:W-:Y:S01]  /*11230*/  IMAD.MOV.U32 R13, RZ, RZ, R16 ;  /* 0x000000ffff0d7224 */ /* 0x000fe200078e0010 */
[----:B------:R-:W-:Y:S01]  /*11240*/  MOV R5, R14 ;  /* 0x0000000e00057202 */ /* 0x000fe20000000f00 */
[----:B------:R-:W-:Y:S02]  /*11250*/  IMAD.MOV.U32 R12, RZ, RZ, 0x1 ;  /* 0x00000001ff0c7424 */ /* 0x000fe400078e00ff */
[----:B------:R-:W-:Y:S02]  /*11260*/  IMAD.MOV.U32 R11, RZ, RZ, 0x1f ;  /* 0x0000001fff0b7424 */ /* 0x000fe400078e00ff */
[----:B------:R-:W-:Y:S02]  /*11270*/  IMAD.MOV.U32 R15, RZ, RZ, -0x1 ;  /* 0xffffffffff0f7424 */ /* 0x000fe400078e00ff */
[----:B------:R-:W-:-:S07]  /*11280*/  IMAD.IADD R7, R19, 0x1, R8 ;  /* 0x0000000113077824 */ /* 0x000fce00078e0208 */
[----:B------:R-:W-:Y:S05]  /*11290*/  WARPSYNC.COLLECTIVE R15, `(.L_x_437) ;  /* 0x000000000f087348 */ /* 0x000fea0003c00000 */
[----:B------:R0:W1:Y:S02]  /*112a0*/  SHFL.IDX P6, R14, R13, R12, R11 ;  /* 0x0000000c0d0e7389 */ /* 0x00006400000c000b */
[----:B01----:R-:W-:Y:S01]  /*112b0*/  ENDCOLLECTIVE ;  /* 0x000000000000791b */ /* 0x003fe20003800000 */
.L_x_437:
[----:B------:R-:W-:Y:S02]  /*112c0*/  ULDC UR4, c[0x0][0xc3c] ;  /* 0x00030f0000047ab9 */ /* 0x000fe40000000800 */
[----:B------:R-:W-:-:S13]  /*112d0*/  ISETP.GE.OR P1, PT, R7, UR4, !P0 ;  /* 0x0000000407007c0c */ /* 0x000fda000c726670 */
[----:B------:R-:W0:Y:S01]  /*112e0*/  @!P1 LDC.64 R2, c[0x0][0xc80] ;  /* 0x00032000ff029b82 */ /* 0x000e220000000a00 */
[----:B------:R-:W-:Y:S02]  /*112f0*/  IMAD.MOV.U32 R4, RZ, RZ, RZ ;  /* 0x000000ffff047224 */ /* 0x000fe400078e00ff */
[----:B------:R-:W-:Y:S02]  /*11300*/  IMAD.MOV.U32 R11, RZ, RZ, RZ ;  /* 0x000000ffff0b7224 */ /* 0x000fe400078e00ff */
[----:B------:R-:W-:Y:S02]  /*11310*/  IMAD.MOV.U32 R0, RZ, RZ, R14 ;  /* 0x000000ffff007224 */ /* 0x000fe400078e000e */
[----:B0-----:R-:W-:-:S06]  /*11320*/  @!P1 IMAD.WIDE R2, R7, 0x4, R2 ;  /* 0x0000000407029825 */ /* 0x001fcc00078e0202 */
[----:B------:R-:W2:Y:S01]  /*11330*/  @!P1 LDG.E R2, desc[UR50][R2.64] ;  /* 0x0000003202029981 */ /* 0x000ea2000c1e1900 */
[C---:B------:R-:W-:Y:S02]  /*11340*/  ISETP.GE.U32.AND P2, PT, R8.reuse, 0x2, PT ;  /* 0x000000020800780c */ /* 0x040fe40003f46070 */
[C---:B------:R-:W-:Y:S02]  /*11350*/  ISETP.GE.U32.AND P3, PT, R8.reuse, 0x4, PT ;  /* 0x000000040800780c */ /* 0x040fe40003f66070 */
[C---:B------:R-:W-:Y:S02]  /*11360*/  ISETP.GE.U32.AND P4, PT, R8.reuse, 0x8, PT ;  /* 0x000000080800780c */ /* 0x040fe40003f86070 */
[C---:B------:R-:W-:Y:S02]  /*11370*/  ISETP.GE.U32.AND P5, PT, R8.reuse, 0x10, PT ;  /* 0x000000100800780c */ /* 0x040fe40003fa6070 */
[----:B--2---:R-:W-:Y:S02]  /*11380*/  @!P1 MOV R4, R2 ;  /* 0x0000000200049202 */ /* 0x004fe40000000f00 */
[----:B------:R-:W-:-:S03]  /*11390*/  ISETP.NE.AND P1, PT, R8, RZ, PT ;  /* 0x000000ff0800720c */ /* 0x000fc60003f25270 */
[----:B------:R-:W-:-:S10]  /*113a0*/  IMAD.MOV.U32 R13, RZ, RZ, R4 ;  /* 0x000000ffff0d7224 */ /* 0x000fd400078e0004 */
[----:B------:R-:W-:Y:S05]  /*113b0*/  WARPSYNC.COLLECTIVE R15, `(.L_x_438) ;  /* 0x000000000f087348 */ /* 0x000fea0003c00000 */
[----:B------:R0:W1:Y:S02]  /*113c0*/  SHFL.UP P6, R14, R13, R12, R11 ;  /* 0x0400000c0d0e7389 */ /* 0x00006400000c000b */
[----:B01----:R-:W-:Y:S01]  /*113d0*/  ENDCOLLECTIVE ;  /* 0x000000000000791b */ /* 0x003fe20003800000 */
.L_x_438:
[----:B------:R-:W-:Y:S01]  /*113e0*/  IMAD.MOV.U32 R12, RZ, RZ, 0x2 ;  /* 0x00000002ff0c7424 */ /* 0x000fe200078e00ff */
[----:B------:R-:W-:-:S05]  /*113f0*/  SEL R7, R14, RZ, P1 ;  /* 0x000000ff0e077207 */ /* 0x000fca0000800000 */
[----:B------:R-:W-:-:S04]  /*11400*/  IMAD.IADD R6, R4, 0x1, R7 ;  /* 0x0000000104067824 */ /* 0x000fc800078e0207 */
[----:B------:R-:W-:-:S07]  /*11410*/  IMAD.MOV.U32 R13, RZ, RZ, R6 ;  /* 0x000000ffff0d7224 */ /* 0x000fce00078e0006 */
[----:B------:R-:W-:Y:S05]  /*11420*/  WARPSYNC.COLLECTIVE R15, `(.L_x_439) ;  /* 0x000000000f087348 */ /* 0x000fea0003c00000 */
[----:B------:R0:W1:Y:S02]  /*11430*/  SHFL.UP P6, R14, R13, R12, R11 ;  /* 0x0400000c0d0e7389 */ /* 0x00006400000c000b */
[----:B01----:R-:W-:Y:S01]  /*11440*/  ENDCOLLECTIVE ;  /* 0x000000000000791b */ /* 0x003fe20003800000 */
.L_x_439:
[----:B------:R-:W-:Y:S02]  /*11450*/  MOV R12, 0x4 ;  /* 0x00000004000c7802 */ /* 0x000fe40000000f00 */
[----:B------:R-:W-:-:S05]  /*11460*/  SEL R7, R14, RZ, P2 ;  /* 0x000000ff0e077207 */ /* 0x000fca0001000000 */
[----:B------:R-:W-:-:S04]  /*11470*/  IMAD.IADD R7, R6, 0x1, R7 ;  /* 0x0000000106077824 */ /* 0x000fc800078e0207 */
[----:B------:R-:W-:-:S07]  /*11480*/  IMAD.MOV.U32 R13, RZ, RZ, R7 ;  /* 0x000000ffff0d7224 */ /* 0x000fce00078e0007 */
[----:B------:R-:W-:Y:S05]  /*11490*/  WARPSYNC.COLLECTIVE R15, `(.L_x_440) ;  /* 0x000000000f087348 */ /* 0x000fea0003c00000 */
[----:B------:R0:W1:Y:S02]  /*114a0*/  SHFL.UP P6, R14, R13, R12, R11 ;  /* 0x0400000c0d0e7389 */ /* 0x00006400000c000b */
[----:B01----:R-:W-:Y:S01]  /*114b0*/  ENDCOLLECTIVE ;  /* 0x000000000000791b */ /* 0x003fe20003800000 */
.L_x_440:
[----:B------:R-:W-:Y:S01]  /*114c0*/  IMAD.MOV.U32 R12, RZ, RZ, 0x8 ;  /* 0x00000008ff0c7424 */ /* 0x000fe200078e00ff */
[----:B------:R-:W-:-:S05]  /*114d0*/  SEL R2, R14, RZ, P3 ;  /* 0x000000ff0e027207 */ /* 0x000fca0001800000 */
[----:B------:R-:W-:-:S04]  /*114e0*/  IMAD.IADD R2, R7, 0x1, R2 ;  /* 0x0000000107027824 */ /* 0x000fc800078e0202 */
[----:B------:R-:W-:-:S07]  /*114f0*/  IMAD.MOV.U32 R13, RZ, RZ, R2 ;  /* 0x000000ffff0d7224 */ /* 0x000fce00078e0002 */
[----:B------:R-:W-:Y:S05]  /*11500*/  WARPSYNC.COLLECTIVE R15, `(.L_x_441) ;  /* 0x000000000f087348 */ /* 0x000fea0003c00000 */
[----:B------:R0:W1:Y:S02]  /*11510*/  SHFL.UP P6, R14, R13, R12, R11 ;  /* 0x0400000c0d0e7389 */ /* 0x00006400000c000b */
[----:B01----:R-:W-:Y:S01]  /*11520*/  ENDCOLLECTIVE ;  /* 0x000000000000791b */ /* 0x003fe20003800000 */
.L_x_441:
[----:B------:R-:W-:Y:S01]  /*11530*/  IMAD.MOV.U32 R12, RZ, RZ, 0x10 ;  /* 0x00000010ff0c7424 */ /* 0x000fe200078e00ff */
[----:B------:R-:W-:-:S05]  /*11540*/  SEL R3, R14, RZ, P4 ;  /* 0x000000ff0e037207 */ /* 0x000fca0002000000 */
[----:B------:R-:W-:-:S04]  /*11550*/  IMAD.IADD R3, R2, 0x1, R3 ;  /* 0x0000000102037824 */ /* 0x000fc800078e0203 */
[----:B------:R-:W-:-:S07]  /*11560*/  IMAD.MOV.U32 R13, RZ, RZ, R3 ;  /* 0x000000ffff0d7224 */ /* 0x000fce00078e0003 */
[----:B------:R-:W-:Y:S05]  /*11570*/  WARPSYNC.COLLECTIVE R15, `(.L_x_442) ;  /* 0x000000000f087348 */ /* 0x000fea0003c00000 */
[----:B------:R0:W1:Y:S02]  /*11580*/  SHFL.UP P6, R14, R13, R12, R11 ;  /* 0x0400000c0d0e7389 */ /* 0x00006400000c000b */
[----:B01----:R-:W-:Y:S01]  /*11590*/  ENDCOLLECTIVE ;  /* 0x000000000000791b */ /* 0x003fe20003800000 */
.L_x_442:
[----:B------:R-:W-:Y:S02]  /*115a0*/  IMAD.MOV.U32 R12, RZ, RZ, 0x1f ;  /* 0x0000001fff0c7424 */ /* 0x000fe400078e00ff */
[----:B------:R-:W-:Y:S01]  /*115b0*/  IMAD.MOV.U32 R11, RZ, RZ, 0x1f ;  /* 0x0000001fff0b7424 */ /* 0x000fe200078e00ff */
[----:B------:R-:W-:-:S05]  /*115c0*/  SEL R6, R14, RZ, P5 ;  /* 0x000000ff0e067207 */ /* 0x000fca0002800000 */
[----:B------:R-:W-:-:S05]  /*115d0*/  IMAD.IADD R6, R3, 0x1, R6 ;  /* 0x0000000103067824 */ /* 0x000fca00078e0206 */
[----:B------:R-:W-:-:S07]  /*115e0*/  MOV R13, R6 ;  /* 0x00000006000d7202 */ /* 0x000fce0000000f00 */
[----:B------:R-:W-:Y:S05]  /*115f0*/  WARPSYNC.COLLECTIVE R15, `(.L_x_443) ;  /* 0x000000000f087348 */ /* 0x000fea0003c00000 */
[----:B------:R0:W1:Y:S02]  /*11600*/  SHFL.IDX P6, R14, R13, R12, R11 ;  /* 0x0000000c0d0e7389 */ /* 0x00006400000c000b */
[----:B01----:R-:W-:Y:S01]  /*11610*/  ENDCOLLECTIVE ;  /* 0x000000000000791b */ /* 0x003fe20003800000 */
.L_x_443:
[----:B------:R-:W-:Y:S05]  /*11620*/  BRA `(.L_x_444) ;  /* 0xffffffb800a87947 */ /* 0x000fea000383ffff */
.L_x_317:
[----:B------:R-:W-:Y:S01]  /*11630*/  BSSY B0, `(.L_x_445) ;  /* 0x0000008000007945 */ /* 0x000fe20003800000 */
[----:B-----5:R-:W-:Y:S02]  /*11640*/  IMAD.MOV.U32 R13, RZ, RZ, R4 ;  /* 0x000000ffff0d7224 */ /* 0x020fe400078e0004 */
[----:B------:R-:W-:Y:S02]  /*11650*/  IMAD.MOV.U32 R12, RZ, RZ, 0x1 ;  /* 0x00000001ff0c7424 */ /* 0x000fe400078e00ff */
[----:B------:R-:W-:Y:S02]  /*11660*/  IMAD.MOV.U32 R11, RZ, RZ, RZ ;  /* 0x000000ffff0b7224 */ /* 0x000fe400078e00ff */
[----:B------:R-:W-:-:S07]  /*11670*/  IMAD.MOV.U32 R15, RZ, RZ, -0x1 ;  /* 0xffffffffff0f7424 */ /* 0x000fce00078e00ff */
[----:B012---:R-:W-:Y:S05]  /*11680*/  WARPSYNC.COLLECTIVE R15, `(.L_x_446) ;  /* 0x000000000f087348 */ /* 0x007fea0003c00000 */
[----:B------:R3:W4:Y:S02]  /*11690*/  SHFL.UP P6, R14, R13, R12, R11 ;  /* 0x0400000c0d0e7389 */ /* 0x00072400000c000b */
[----:B01234-:R-:W-:Y:S01]  /*116a0*/  ENDCOLLECTIVE ;  /* 0x000000000000791b */ /* 0x01ffe20003800000 */
.L_x_446:
[----:B------:R-:W-:Y:S05]  /*116b0*/  BSYNC B0 ;  /* 0x0000000000007941 */ /* 0x000fea0003800000 */
.L_x_445:
[----:B------:R-:W-:Y:S01]  /*116c0*/  SEL R13, R14, RZ, P1 ;  /* 0x000000ff0e0d7207 */ /* 0x000fe20000800000 */
[----:B------:R-:W-:Y:S01]  /*116d0*/  IMAD.MOV.U32 R11, RZ, RZ, RZ ;  /* 0x000000ffff0b7224 */ /* 0x000fe200078e00ff */
[----:B------:R-:W-:Y:S01]  /*116e0*/  MOV R12, 0x2 ;  /* 0x00000002000c7802 */ /* 0x000fe20000000f00 */
[----:B------:R-:W-:Y:S02]  /*116f0*/  IMAD.MOV.U32 R15, RZ, RZ, -0x1 ;  /* 0xffffffffff0f7424 */ /* 0x000fe400078e00ff */
[----:B------:R-:W-:-:S07]  /*11700*/  IMAD.IADD R13, R4, 0x1, R13 ;  /* 0x00000001040d7824 */ /* 0x000fce00078e020d */
[----:B------:R-:W-:Y:S05]  /*11710*/  WARPSYNC.COLLECTIVE R15, `(.L_x_447) ;  /* 0x000000000f087348 */ /* 0x000fea0003c00000 */
[----:B------:R0:W1:Y:S02]  /*11720*/  SHFL.UP P6, R14, R13, R12, R11 ;  /* 0x0400000c0d0e7389 */ /* 0x00006400000c000b */
[----:B01----:R-:W-:Y:S01]  /*11730*/  ENDCOLLECTIVE ;  /* 0x000000000000791b */ /* 0x003fe20003800000 */
.L_x_447:
[----:B------:R-:W-:Y:S01]  /*11740*/  IMAD.MOV.U32 R12, RZ, RZ, 0x4 ;  /* 0x00000004ff0c7424 */ /* 0x000fe200078e00ff */
[----:B------:R-:W-:-:S05]  /*11750*/  SEL R0, R14, RZ, P2 ;  /* 0x000000ff0e007207 */ /* 0x000fca0001000000 */
[----:B------:R-:W-:-:S04]  /*11760*/  IMAD.IADD R0, R13, 0x1, R0 ;  /* 0x000000010d007824 */ /* 0x000fc800078e0200 */
[----:B------:R-:W-:-:S07]  /*11770*/  IMAD.MOV.U32 R13, RZ, RZ, R0 ;  /* 0x000000ffff0d7224 */ /* 0x000fce00078e0000 */
[----:B------:R-:W-:Y:S05]  /*11780*/  WARPSYNC.COLLECTIVE R15, `(.L_x_448) ;  /* 0x000000000f087348 */ /* 0x000fea0003c00000 */
[----:B------:R0:W1:Y:S02]  /*11790*/  SHFL.UP P6, R14, R13, R12, R11 ;  /* 0x0400000c0d0e7389 */ /* 0x00006400000c000b */
[----:B01----:R-:W-:Y:S01]  /*117a0*/  ENDCOLLECTIVE ;  /* 0x000000000000791b */ /* 0x003fe20003800000 */
.L_x_448:
[----:B------:R-:W-:Y:S02]  /*117b0*/  MOV R12, 0x8 ;  /* 0x00000008000c7802 */ /* 0x000fe40000000f00 */
[----:B------:R-:W-:-:S05]  /*117c0*/  SEL R3, R14, RZ, P3 ;  /* 0x000000ff0e037207 */ /* 0x000fca0001800000 */
[----:B------:R-:W-:-:S04]  /*117d0*/  IMAD.IADD R2, R0, 0x1, R3 ;  /* 0x0000000100027824 */ /* 0x000fc800078e0203 */
[----:B------:R-:W-:-:S07]  /*117e0*/  IMAD.MOV.U32 R13, RZ, RZ, R2 ;  /* 0x000000ffff0d7224 */ /* 0x000fce00078e0002 */
[----:B------:R-:W-:Y:S05]  /*117f0*/  WARPSYNC.COLLECTIVE R15, `(.L_x_449) ;  /* 0x000000000f087348 */ /* 0x000fea0003c00000 */
[----:B------:R0:W1:Y:S02]  /*11800*/  SHFL.UP P6, R14, R13, R12, R11 ;  /* 0x0400000c0d0e7389 */ /* 0x00006400000c000b */
[----:B01----:R-:W-:Y:S01]  /*11810*/  ENDCOLLECTIVE ;  /* 0x000000000000791b */ /* 0x003fe20003800000 */
.L_x_449:
[----:B------:R-:W-:Y:S01]  /*11820*/  IMAD.MOV.U32 R12, RZ, RZ, 0x10 ;  /* 0x00000010ff0c7424 */ /* 0x000fe200078e00ff */
[----:B------:R-:W-:-:S05]  /*11830*/  SEL R3, R14, RZ, P4 ;  /* 0x000000ff0e037207 */ /* 0x000fca0002000000 */
[----:B------:R-:W-:-:S04]  /*11840*/  IMAD.IADD R3, R2, 0x1, R3 ;  /* 0x0000000102037824 */ /* 0x000fc800078e0203 */
[----:B------:R-:W-:-:S07]  /*11850*/  IMAD.MOV.U32 R13, RZ, RZ, R3 ;  /* 0x000000ffff0d7224 */ /* 0x000fce00078e0003 */
[----:B------:R-:W-:Y:S05]  /*11860*/  WARPSYNC.COLLECTIVE R15, `(.L_x_450) ;  /* 0x000000000f087348 */ /* 0x000fea0003c00000 */
[----:B------:R0:W1:Y:S02]  /*11870*/  SHFL.UP P6, R14, R13, R12, R11 ;  /* 0x0400000c0d0e7389 */ /* 0x00006400000c000b */
[----:B01----:R-:W-:Y:S01]  /*11880*/  ENDCOLLECTIVE ;  /* 0x000000000000791b */ /* 0x003fe20003800000 */
.L_x_450:
[----:B------:R-:W-:Y:S02]  /*11890*/  IMAD.MOV.U32 R12, RZ, RZ, 0x1f ;  /* 0x0000001fff0c7424 */ /* 0x000fe400078e00ff */
[----:B------:R-:W-:Y:S01]  /*118a0*/  IMAD.MOV.U32 R11, RZ, RZ, 0x1f ;  /* 0x0000001fff0b7424 */ /* 0x000fe200078e00ff */
[----:B------:R-:W-:-:S05]  /*118b0*/  SEL R6, R14, RZ, P5 ;  /* 0x000000ff0e067207 */ /* 0x000fca0002800000 */
[----:B------:R-:W-:-:S04]  /*118c0*/  IMAD.IADD R6, R3, 0x1, R6 ;  /* 0x0000000103067824 */ /* 0x000fc800078e0206 */
[----:B------:R-:W-:-:S07]  /*118d0*/  IMAD.MOV.U32 R13, RZ, RZ, R6 ;  /* 0x000000ffff0d7224 */ /* 0x000fce00078e0006 */
[----:B------:R-:W-:Y:S05]  /*118e0*/  WARPSYNC.COLLECTIVE R15, `(.L_x_451) ;  /* 0x000000000f087348 */ /* 0x000fea0003c00000 */
[----:B------:R0:W1:Y:S02]  /*118f0*/  SHFL.IDX P6, R14, R13, R12, R11 ;  /* 0x0000000c0d0e7389 */ /* 0x00006400000c000b */
[----:B01----:R-:W-:Y:S01]  /*11900*/  ENDCOLLECTIVE ;  /* 0x000000000000791b */ /* 0x003fe20003800000 */
.L_x_451:
[----:B------:R-:W-:Y:S05]  /*11910*/  BRA `(.L_x_452) ;  /* 0xffffffb800887947 */ /* 0x000fea000383ffff */
.L_x_319:
[----:B------:R-:W-:Y:S01]  /*11920*/  BSSY B0, `(.L_x_453) ;  /* 0x0000006000007945 */ /* 0x000fe20003800000 */
[----:B------:R-:W-:Y:S02]  /*11930*/  PLOP3.LUT P6, PT, P6, PT, PT, 0x8, 0x0 ;  /* 0x000000000000781c */ /* 0x000fe400037ce170 */
[----:B------:R-:W-:-:S11]  /*11940*/  MOV R15, 0xffffffff ;  /* 0xffffffff000f7802 */ /* 0x000fd60000000f00 */
[----:B01----:R-:W-:Y:S05]  /*11950*/  WARPSYNC.COLLECTIVE R15, `(.L_x_454) ;  /* 0x000000000f087348 */ /* 0x003fea0003c00000 */
[----:B------:R-:W-:Y:S01]  /*11960*/  VOTE.ANY R14, PT, P6 ;  /* 0x00000000000e7806 */ /* 0x000fe200030e0100 */
[----:B01----:R-:W-:Y:S06]  /*11970*/  ENDCOLLECTIVE ;  /* 0x000000000000791b */ /* 0x003fec0003800000 */
.L_x_454:
[----:B------:R-:W-:Y:S05]  /*11980*/  BSYNC B0 ;  /* 0x0000000000007941 */ /* 0x000fea0003800000 */
.L_x_453:
[----:B------:R-:W-:Y:S02]  /*11990*/  IMAD.MOV.U32 R2, RZ, RZ, R14 ;  /* 0x000000ffff027224 */ /* 0x000fe400078e000e */
[----:B------:R-:W-:Y:S02]  /*119a0*/  IMAD.MOV.U32 R13, RZ, RZ, R4 ;  /* 0x000000ffff0d7224 */ /* 0x000fe400078e0004 */
[----:B------:R-:W0:Y:S01]  /*119b0*/  POPC R0, R2 ;  /* 0x0000000200007309 */ /* 0x000e220000000000 */
[----:B------:R-:W-:Y:S02]  /*119c0*/  IMAD.MOV.U32 R11, RZ, RZ, 0x1f ;  /* 0x0000001fff0b7424 */ /* 0x000fe400078e00ff */
[----:B------:R-:W-:Y:S02]  /*119d0*/  IMAD.MOV.U32 R15, RZ, RZ, -0x1 ;  /* 0xffffffffff0f7424 */ /* 0x000fe400078e00ff */
[----:B0-----:R-:W-:-:S07]  /*119e0*/  IMAD.MOV.U32 R12, RZ, RZ, R0 ;  /* 0x000000ffff0c7224 */ /* 0x001fce00078e0000 */
[----:B------:R-:W-:Y:S05]  /*119f0*/  WARPSYNC.COLLECTIVE R15, `(.L_x_455) ;  /* 0x000000000f087348 */ /* 0x000fea0003c00000 */
[----:B------:R0:W1:Y:S02]  /*11a00*/  SHFL.IDX P6, R14, R13, R12, R11 ;  /* 0x0000000c0d0e7389 */ /* 0x00006400000c000b */
[----:B01----:R-:W-:Y:S01]  /*11a10*/  ENDCOLLECTIVE ;  /* 0x000000000000791b */ /* 0x003fe20003800000 */
.L_x_455:
[----:B------:R-:W-:Y:S01]  /*11a20*/  IMAD.MOV.U32 R4, RZ, RZ, R14 ;  /* 0x000000ffff047224 */ /* 0x000fe200078e000e */
[----:B------:R-:W-:Y:S06]  /*11a30*/  BRA `(.L_x_456) ;  /* 0xffffffb800787947 */ /* 0x000fec000383ffff */
.L_x_321:
[----:B------:R-:W-:Y:S01]  /*11a40*/  BSSY B0, `(.L_x_457) ;  /* 0x0000007000007945 */ /* 0x000fe20003800000 */
[----:B------:R-:W-:Y:S01]  /*11a50*/  IMAD.MOV.U32 R13, RZ, RZ, R6 ;  /* 0x000000ffff0d7224 */ /* 0x000fe200078e0006 */
[----:B------:R-:W-:Y:S01]  /*11a60*/  MOV R11, 0x1f ;  /* 0x0000001f000b7802 */ /* 0x000fe20000000f00 */
[----:B------:R-:W-:-:S07]  /*11a70*/  IMAD.MOV.U32 R15, RZ, RZ, -0x1 ;  /* 0xffffffffff0f7424 */ /* 0x000fce00078e00ff */
[----:B0123--:R-:W-:Y:S05]  /*11a80*/  WARPSYNC.COLLECTIVE R15, `(.L_x_458) ;  /* 0x000000000f087348 */ /* 0x00ffea0003c00000 */
[----:B------:R4:W0:Y:S02]  /*11a90*/  SHFL.IDX P6, R14, R13, R12, R11 ;  /* 0x0000000c0d0e7389 */ /* 0x00082400000c000b */
[----:B01234-:R-:W-:Y:S01]  /*11aa0*/  ENDCOLLECTIVE ;  /* 0x000000000000791b */ /* 0x01ffe20003800000 */
.L_x_458:
[----:B------:R-:W-:Y:S05]  /*11ab0*/  BSYNC B0 ;  /* 0x0000000000007941 */ /* 0x000fea0003800000 */
.L_x_457:
[----:B------:R-:W-:Y:S05]  /*11ac0*/  BRA `(.L_x_320) ;  /* 0xffffffb800707947 */ /* 0x000fea000383ffff */
.L_x_325:
[----:B-1----:R1:W2:Y:S02]  /*11ad0*/  SYNCS.PHASECHK.TRANS64.TRYWAIT P0, [R4+URZ+0x28820], R0 ;  /* 0x02882000040075a7 */ /* 0x0022a4000800017f */
[----:B--2---:R-:W-:Y:S05]  /*11ae0*/  @!P0 NANOSLEEP.SYNCS 0x989680 ;  /* 0x009896800000895d */ /* 0x004fea0003900000 */
[----:B------:R-:W2:Y:S02]  /*11af0*/  @!P0 SYNCS.PHASECHK.TRANS64 P0, [R4+URZ+0x28820], R0 ;  /* 0x02882000040085a7 */ /* 0x000ea4000800007f */
[----:B--2---:R-:W-:Y:S05]  /*11b00*/  @!P0 BRA `(.L_x_325) ;  /* 0xfffffffc00f08947 */ /* 0x004fea000383ffff */
[----:B------:R-:W-:Y:S05]  /*11b10*/  BRA `(.L_x_459) ;  /* 0xffffffbc005c7947 */ /* 0x000fea000383ffff */
.L_x_326:
[----:B------:R-:W2:Y:S01]  /*11b20*/  S2R R2, SR_TID.X ;  /* 0x0000000000027919 */ /* 0x000ea20000002100 */
[----:B------:R-:W-:Y:S01]  /*11b30*/  BSSY B0, `(.L_x_460) ;  /* 0x000000a000007945 */ /* 0x000fe20003800000 */
[----:B------:R-:W-:Y:S02]  /*11b40*/  IMAD.MOV.U32 R12, RZ, RZ, RZ ;  /* 0x000000ffff0c7224 */ /* 0x000fe400078e00ff */
[----:B------:R-:W-:Y:S02]  /*11b50*/  IMAD.MOV.U32 R11, RZ, RZ, 0x1f ;  /* 0x0000001fff0b7424 */ /* 0x000fe400078e00ff */
[----:B------:R-:W-:Y:S01]  /*11b60*/  IMAD.MOV.U32 R15, RZ, RZ, -0x1 ;  /* 0xffffffffff0f7424 */ /* 0x000fe200078e00ff */
[----:B--2---:R-:W-:-:S04]  /*11b70*/  SHF.R.U32.HI R2, RZ, 0x5, R2 ;  /* 0x00000005ff027819 */ /* 0x004fc80000011602 */
[----:B------:R-:W-:-:S05]  /*11b80*/  LOP3.LUT R2, R2, 0x3, RZ, 0xc0, !PT ;  /* 0x0000000302027812 */ /* 0x000fca00078ec0ff */
[----:B------:R-:W-:-:S07]  /*11b90*/  IMAD.MOV.U32 R13, RZ, RZ, R2 ;  /* 0x000000ffff0d7224 */ /* 0x000fce00078e0002 */
[----:B01-3--:R-:W-:Y:S05]  /*11ba0*/  WARPSYNC.COLLECTIVE R15, `(.L_x_461) ;  /* 0x000000000f087348 */ /* 0x00bfea0003c00000 */
[----:B------:R2:W4:Y:S02]  /*11bb0*/  SHFL.IDX P6, R14, R13, R12, R11 ;  /* 0x0000000c0d0e7389 */ /* 0x00052400000c000b */
[----:B01234-:R-:W-:Y:S01]  /*11bc0*/  ENDCOLLECTIVE ;  /* 0x000000000000791b */ /* 0x01ffe20003800000 */
.L_x_461:
[----:B------:R-:W-:Y:S05]  /*11bd0*/  BSYNC B0 ;  /* 0x0000000000007941 */ /* 0x000fea0003800000 */
.L_x_460:
[----:B------:R-:W-:Y:S05]  /*11be0*/  BRA `(.L_x_462) ;  /* 0xffffffbc00447947 */ /* 0x000fea000383ffff */
.L_x_329:
[----:B------:R-:W-:Y:S01]  /*11bf0*/  BSSY B1, `(.L_x_463) ;  /* 0x0000006000017945 */ /* 0x000fe20003800000 */
[----:B------:R-:W-:-:S07]  /*11c00*/  IMAD.MOV.U32 R15, RZ, RZ, -0x1 ;  /* 0xffffffffff0f7424 */ /* 0x000fce00078e00ff */
[----:B01-3--:R-:W-:Y:S05]  /*11c10*/  WARPSYNC.COLLECTIVE R15, `(.L_x_464) ;  /* 0x000000000f0c7348 */ /* 0x00bfea0003c00000 */
[----:B------:R-:W-:Y:S02]  /*11c20*/  ELECT P6, UR62, PT ;  /* 0x00000000003e782f */ /* 0x000fe400038c0000 */
[----:B------:R-:W-:Y:S01]  /*11c30*/  MOV R14, UR62 ;  /* 0x0000003e000e7c02 */ /* 0x000fe20008000f00 */
[----:B01-3--:R-:W-:Y:S10]  /*11c40*/  ENDCOLLECTIVE ;  /* 0x000000000000791b */ /* 0x00bff40003800000 */
.L_x_464:
[----:B------:R-:W-:Y:S05]  /*11c50*/  BSYNC B1 ;  /* 0x0000000000017941 */ /* 0x000fea0003800000 */
.L_x_463:
[----:B------:R-:W-:Y:S05]  /*11c60*/  BRA `(.L_x_465) ;  /* 0xffffffbc003c7947 */ /* 0x000fea000383ffff */
.L_x_331:
[----:B-1----:R1:W2:Y:S02]  /*11c70*/  SYNCS.PHASECHK.TRANS64.TRYWAIT P1, [R5+URZ+0x28840], R0 ;  /* 0x02884000050075a7 */ /* 0x0022a4000802017f */
[----:B--2---:R-:W-:Y:S05]  /*11c80*/  @!P1 NANOSLEEP.SYNCS 0x989680 ;  /* 0x009896800000995d */ /* 0x004fea0003900000 */
[----:B------:R-:W2:Y:S02]  /*11c90*/  @!P1 SYNCS.PHASECHK.TRANS64 P1, [R5+URZ+0x28840], R0 ;  /* 0x02884000050095a7 */ /* 0x000ea4000802007f */
[----:B--2---:R-:W-:Y:S05]  /*11ca0*/  @!P1 BRA `(.L_x_331) ;  /* 0xfffffffc00f09947 */ /* 0x004fea000383ffff */
[----:B------:R-:W-:Y:S05]  /*11cb0*/  BRA `(.L_x_466) ;  /* 0xffffffbc005c7947 */ /* 0x000fea000383ffff */
.L_x_333:
[----:B--2---:R2:W4:Y:S02]  /*11cc0*/  SYNCS.PHASECHK.TRANS64.TRYWAIT P1, [R25+URZ+0x28840], R2 ;  /* 0x02884002190075a7 */ /* 0x004524000802017f */
[----:B----4-:R-:W-:Y:S05]  /*11cd0*/  @!P1 NANOSLEEP.SYNCS 0x989680 ;  /* 0x009896800000995d */ /* 0x010fea0003900000 */
[----:B------:R-:W4:Y:S02]  /*11ce0*/  @!P1 SYNCS.PHASECHK.TRANS64 P1, [R25+URZ+0x28840], R2 ;  /* 0x02884002190095a7 */ /* 0x000f24000802007f */
[----:B----4-:R-:W-:Y:S05]  /*11cf0*/  @!P1 BRA `(.L_x_333) ;  /* 0xfffffffc00f09947 */ /* 0x010fea000383ffff */
[----:B------:R-:W-:Y:S05]  /*11d00*/  BRA `(.L_x_467) ;  /* 0xffffffbc00687947 */ /* 0x000fea000383ffff */
.L_x_335:
[----:B----4-:R4:W0:Y:S02]  /*11d10*/  SYNCS.PHASECHK.TRANS64.TRYWAIT P1, [R5+URZ+0x28860], R0 ;  /* 0x02886000050075a7 */ /* 0x010824000802017f */
[----:B0-----:R-:W-:Y:S05]  /*11d20*/  @!P1 NANOSLEEP.SYNCS 0x989680 ;  /* 0x009896800000995d */ /* 0x001fea0003900000 */
[----:B------:R-:W0:Y:S02]  /*11d30*/  @!P1 SYNCS.PHASECHK.TRANS64 P1, [R5+URZ+0x28860], R0 ;  /* 0x02886000050095a7 */ /* 0x000e24000802007f */
[----:B0-----:R-:W-:Y:S05]  /*11d40*/  @!P1 BRA `(.L_x_335) ;  /* 0xfffffffc00f09947 */ /* 0x001fea000383ffff */
[----:B------:R-:W-:Y:S05]  /*11d50*/  BRA `(.L_x_468) ;  /* 0xffffffbc00647947 */ /* 0x000fea000383ffff */
.L_x_469:
        /* <DEDUP_REMOVED lines=10> */
.L_x_3479:


//--------------------- .text._ZN7cutlass13device_kernelIN5flash11enable_sm90INS1_16FlashAttnFwdSm90INS1_25CollectiveMainloopFwdSm90ILi2EN4cute5tupleIJNS5_1CILi1EEES8_S8_EEENS6_IJNS7_ILi128EEESA_SA_EEELi128ENS_10bfloat16_tEfNS_4arch4Sm90ELb0ELb0ELb0ELb1ELb1ELb1ELb0ELb1ELb1ELb1ELb0ELb0EEENS1_21CollectiveEpilogueFwdISB_S9_SC_SE_Li256ELb1ELb1ELb0ELb0EEENS1_36VarlenDynamicPersistentTileSchedulerILi128ELi128ELi256ELi128ELb0ELb1ELb1ELb0ELb1ELb1EEEEEEEEEvNT_6ParamsE --------------------------
	.section	.text._ZN7cutlass13device_kernelIN5flash11enable_sm90INS1_16FlashAttnFwdSm90INS1_25CollectiveMainloopFwdSm90ILi2EN4cute5tupleIJNS5_1CILi1EEES8_S8_EEENS6_IJNS7_ILi128EEESA_SA_EEELi128ENS_10bfloat16_tEfNS_4arch4Sm90ELb0ELb0ELb0ELb1ELb1ELb1ELb0ELb1ELb1ELb1ELb0ELb0EEENS1_21CollectiveEpilogueFwdISB_S9_SC_SE_Li256ELb1ELb1ELb0ELb0EEENS1_36VarlenDynamicPersistentTileSchedulerILi128ELi128ELi256ELi128ELb0ELb1ELb1ELb0ELb1ELb1EEEEEEEEEvNT_6ParamsE,"ax",@progbits
	.align	128
.text._ZN7cutlass13device_kernelIN5flash11enable_sm90INS1_16FlashAttnFwdSm90INS1_25CollectiveMainloopFwdSm90ILi2EN4cute5tupleIJNS5_1CILi1EEES8_S8_EEENS6_IJNS7_ILi128EEESA_SA_EEELi128ENS_10bfloat16_tEfNS_4arch4Sm90ELb0ELb0ELb0ELb1ELb1ELb1ELb0ELb1ELb1ELb1ELb0ELb0EEENS1_21CollectiveEpilogueFwdISB_S9_SC_SE_Li256ELb1ELb1ELb0ELb0EEENS1_36VarlenDynamicPersistentTileSchedulerILi128ELi128ELi256ELi128ELb0ELb1ELb1ELb0ELb1ELb1EEEEEEEEEvNT_6ParamsE:
        .type           _ZN7cutlass13device_kernelIN5flash11enable_sm90INS1_16FlashAttnFwdSm90INS1_25CollectiveMainloopFwdSm90ILi2EN4cute5tupleIJNS5_1CILi1EEES8_S8_EEENS6_IJNS7_ILi128EEESA_SA_EEELi128ENS_10bfloat16_tEfNS_4arch4Sm90ELb0ELb0ELb0ELb1ELb1ELb1ELb0ELb1ELb1ELb1ELb0ELb0EEENS1_21CollectiveEpilogueFwdISB_S9_SC_SE_Li256ELb1ELb1ELb0ELb0EEENS1_36VarlenDynamicPersistentTileSchedulerILi128ELi128ELi256ELi128ELb0ELb1ELb1ELb0ELb1ELb1EEEEEEEEEvNT_6ParamsE,@function
        .size           _ZN7cutlass13device_kernelIN5flash11enable_sm90INS1_16FlashAttnFwdSm90INS1_25CollectiveMainloopFwdSm90ILi2EN4cute5tupleIJNS5_1CILi1EEES8_S8_EEENS6_IJNS7_ILi128EEESA_SA_EEELi128ENS_10bfloat16_tEfNS_4arch4Sm90ELb0ELb0ELb0ELb1ELb1ELb1ELb0ELb1ELb1ELb1ELb0ELb0EEENS1_21CollectiveEpilogueFwdISB_S9_SC_SE_Li256ELb1ELb1ELb0ELb0EEENS1_36VarlenDynamicPersistentTileSchedulerILi128ELi128ELi256ELi128ELb0ELb1ELb1ELb0ELb1ELb1EEEEEEEEEvNT_6ParamsE,(.L_x_3480 - _ZN7cutlass13device_kernelIN5flash11enable_sm90INS1_16FlashAttnFwdSm90INS1_25CollectiveMainloopFwdSm90ILi2EN4cute5tupleIJNS5_1CILi1EEES8_S8_EEENS6_IJNS7_ILi128EEESA_SA_EEELi128ENS_10bfloat16_tEfNS_4arch4Sm90ELb0ELb0ELb0ELb1ELb1ELb1ELb0ELb1ELb1ELb1ELb0ELb0EEENS1_21CollectiveEpilogueFwdISB_S9_SC_SE_Li256ELb1ELb1ELb0ELb0EEENS1_36VarlenDynamicPersistentTileSchedulerILi128ELi128ELi256ELi128ELb0ELb1ELb1ELb0ELb1ELb1EEEEEEEEEvNT_6ParamsE)
        .other          _ZN7cutlass13device_kernelIN5flash11enable_sm90INS1_16FlashAttnFwdSm90INS1_25CollectiveMainloopFwdSm90ILi2EN4cute5tupleIJNS5_1CILi1EEES8_S8_EEENS6_IJNS7_ILi128EEESA_SA_EEELi128ENS_10bfloat16_tEfNS_4arch4Sm90ELb0ELb0ELb0ELb1ELb1ELb1ELb0ELb1ELb1ELb1ELb0ELb0EEENS1_21CollectiveEpilogueFwdISB_S9_SC_SE_Li256ELb1ELb1ELb0ELb0EEENS1_36VarlenDynamicPersistentTileSchedulerILi128ELi128ELi256ELi128ELb0ELb1ELb1ELb0ELb1ELb1EEEEEEEEEvNT_6ParamsE,@"STO_CUDA_ENTRY STV_DEFAULT"
_ZN7cutlass13device_kernelIN5flash11enable_sm90INS1_16FlashAttnFwdSm90INS1_25CollectiveMainloopFwdSm90ILi2EN4cute5tupleIJNS5_1CILi1EEES8_S8_EEENS6_IJNS7_ILi128EEESA_SA_EEELi128ENS_10bfloat16_tEfNS_4arch4Sm90ELb0ELb0ELb0ELb1ELb1ELb1ELb0ELb1ELb1ELb1ELb0ELb0EEENS1_21CollectiveEpilogueFwdISB_S9_SC_SE_Li256ELb1ELb1ELb0ELb0EEENS1_36VarlenDynamicPersistentTileSchedulerILi128ELi128ELi256ELi128ELb0ELb1ELb1ELb0ELb1ELb1EEEEEEEEEvNT_6ParamsE:
[----:B------:R-:W0:Y:S02]  /*0000*/  LDC R1, c[0x0][0x28] ;  /* 0x00000a00ff017b82 */ /* 0x000e240000000800 */
[----:B0-----:R-:W-:Y:S01]  /*0010*/  VIADD R1, R1, 0xffffffd0 ;  /* 0xffffffd001017836 */ /* 0x001fe20000000000 */
[----:B------:R-:W0:Y:S01]  /*0020*/  S2R R0, SR_TID.X ;  /* 0x0000000000007919 */ /* 0x000e220000002100 */
[----:B------:R-:W-:Y:S01]  /*0030*/  ELECT P0, URZ, PT ;  /* 0x00000000003f782f */ /* 0x000fe20003800000 */
[----:B------:R-:W-:Y:S01]  /*0040*/  BSSY B0, `(.L_x_470) ;  /* 0x000000d000007945 */ /* 0x000fe20003800000 */
[----:B0-----:R-:W-:-:S05]  /*0050*/  SHF.R.U32.HI R2, RZ, 0x5, R0 ;  /* 0x00000005ff027819 */ /* 0x001fca0000011600 */
[----:B------:R-:W0:Y:S02]  /*0060*/  SHFL.IDX PT, R3, R2, RZ, 0x1f ;  /* 0x00001fff02037589 */ /* 0x000e2400000e0000 */
[----:B0-----:R-:W-:-:S13]  /*0070*/  ISETP.EQ.AND P0, PT, R3, RZ, P0 ;  /* 0x000000ff0300720c */ /* 0x001fda0000702270 */
[----:B------:R-:W-:Y:S05]  /*0080*/  @!P0 BRA `(.L_x_471) ;  /* 0x0000000000208947 */ /* 0x000fea0003800000 */
[----:B------:R-:W-:Y:S02]  /*0090*/  ULDC.64 UR4, c[0x0][0x198] ;  /* 0x0000660000047ab9 */ /* 0x000fe40000000a00 */
[----:B------:R-:W-:Y:S02]  /*00a0*/  UIADD3 UR6, UP0, UR4, 0x570, URZ ;  /* 0x0000057004067890 */ /* 0x000fe4000ff1e03f */
[----:B------:R-:W-:Y:S02]  /*00b0*/  UIADD3 UR4, UP1, UR4, 0x670, URZ ;  /* 0x0000067004047890 */ /* 0x000fe4000ff3e03f */
[----:B------:R-:W-:Y:S02]  /*00c0*/  UIADD3.X UR7, URZ, UR5, URZ, UP0, !UPT ;  /* 0x000000053f077290 */ /* 0x000fe400087fe43f */
[----:B------:R-:W-:-:S07]  /*00d0*/  UIADD3.X UR5, URZ, UR5, URZ, UP1, !UPT ;  /* 0x000000053f057290 */ /* 0x000fce0008ffe43f */
[----:B------:R0:W-:Y:S02]  /*00e0*/  UTMACCTL.PF [UR6] ;  /* 0x00000000060079b9 */ /* 0x0001e40008040000 */
[----:B------:R0:W-:Y:S02]  /*00f0*/  UTMACCTL.PF [UR4] ;  /* 0x00000000040079b9 */ /* 0x0001e40008040000 */
[----:B0-----:R-:W-:Y:S01]  /*0100*/  NOP ;  /* 0x0000000000007918 */ /* 0x001fe20000000000 */
.L_x_471:
[----:B------:R-:W-:Y:S05]  /*0110*/  BSYNC B0 ;  /* 0x0000000000007941 */ /* 0x000fea0003800000 */
.L_x_470:
[----:B------:R-:W-:Y:S01]  /*0120*/  VOTEU.ANY UP0, P0 ;  /* 0x00000000003f7886 */ /* 0x000fe20000000100 */
[----:B------:R-:W0:Y:S01]  /*0130*/  SHFL.IDX PT, R3, R2, RZ, 0x1f ;  /* 0x00001fff02037589 */ /* 0x000e2200000e0000 */
[----:B------:R-:W-:Y:S01]  /*0140*/  UMOV UR4, 0x80 ;  /* 0x0000008000047882 */ /* 0x000fe20000000000 */
[----:B------:R-:W-:Y:S01]  /*0150*/  UMOV UR7, 0x100 ;  /* 0x0000010000077882 */ /* 0x000fe20000000000 */
[----:B------:R-:W-:Y:S01]  /*0160*/  SHF.R.U32.HI R4, RZ, 0x7, R0 ;  /* 0x00000007ff047819 */ /* 0x000fe20000011600 */
[----:B------:R-:W1:Y:S01]  /*0170*/  @UP0 S2UR UR8, SR_CgaCtaId ;  /* 0x00000000000809c3 */ /* 0x000e620000008800 */
[----:B------:R-:W-:Y:S01]  /*0180*/  @UP0 UMOV UR6, 0x400 ;  /* 0x0000040000060882 */ /* 0x000fe20000000000 */
[----:B------:R-:W-:-:S04]  /*0190*/  @UP0 UIADD3 UR4, -UR4, 0x100000, URZ ;  /* 0x0010000004040890 */ /* 0x000fc8000fffe13f */
[----:B------:R-:W-:Y:S02]  /*01a0*/  @UP0 USHF.L.U32 UR5, UR4, 0xb, URZ ;  /* 0x0000000b04050899 */ /* 0x000fe4000800063f */
[----:B------:R-:W-:Y:S01]  /*01b0*/  @UP0 USHF.L.U32 UR4, UR4, 0x1, URZ ;  /* 0x0000000104040899 */ /* 0x000fe2000800063f */
[----:B------:R-:W-:Y:S01]  /*01c0*/  VOTEU.ANY UP1, P0 ;  /* 0x00000000003f7886 */ /* 0x000fe20000020100 */
[----:B0-----:R-:W-:Y:S02]  /*01d0*/  ISETP.NE.AND P1, PT, R3, RZ, PT ;  /* 0x000000ff0300720c */ /* 0x001fe40003f25270 */
[----:B------:R0:W2:Y:S01]  /*01e0*/  SHFL.IDX PT, R3, R4, RZ, 0x1f ;  /* 0x00001fff04037589 */ /* 0x0000a200000e0000 */
[----:B-1----:R-:W-:Y:S02]  /*01f0*/  @UP0 ULEA UR8, UR8, UR6, 0x18 ;  /* 0x0000000608080291 */ /* 0x002fe4000f8ec03f */
[----:B------:R-:W-:-:S04]  /*0200*/  @UP0 UIADD3 UR6, -UR7, 0x100000, URZ ;  /* 0x0010000007060890 */ /* 0x000fc8000fffe13f */
[----:B------:R-:W-:Y:S02]  /*0210*/  @UP0 USHF.L.U32 UR7, UR6, 0xb, URZ ;  /* 0x0000000b06070899 */ /* 0x000fe4000800063f */
[----:B------:R-:W-:Y:S01]  /*0220*/  @UP0 USHF.L.U32 UR6, UR6, 0x1, URZ ;  /* 0x0000000106060899 */ /* 0x000fe2000800063f */
[----:B------:R-:W-:Y:S01]  /*0230*/  VOTEU.ANY UP0, P0 ;  /* 0x00000000003f7886 */ /* 0x000fe20000000100 */
[----:B------:R-:W1:Y:S04]  /*0240*/  FENCE.VIEW.ASYNC.S ;  /* 0x00000000000073c6 */ /* 0x000e680000000000 */
[----:B-1----:R0:W1:Y:S06]  /*0250*/  @UP0 SYNCS.EXCH.64 URZ, [UR8+0x28800], UR4 ;  /* 0x02880004083f05b2 */ /* 0x00206c0008000100 */
[----:B------:R0:W3:Y:S02]  /*0260*/  @UP1 SYNCS.EXCH.64 URZ, [UR8+0x28820], UR6 ;  /* 0x02882006083f15b2 */ /* 0x0000e40008000100 */
[----:B0-----:R-:W-:Y:S05]  /*0270*/  @P1 BRA `(.L_x_472) ;  /* 0x0000000000481947 */ /* 0x001fea0003800000 */
        /* <DEDUP_REMOVED lines=13> */
[----:B0-----:R0:W4:Y:S08]  /*0350*/  SYNCS.EXCH.64 URZ, [UR8+0x28830], UR4 ;  /* 0x02883004083f75b2 */ /* 0x0011300008000100 */
[----:B------:R0:W0:Y:S01]  /*0360*/  SYNCS.EXCH.64 URZ, [UR8+0x28840], UR6 ;  /* 0x02884006083f75b2 */ /* 0x0000220008000100 */
[----:B------:R0:W0:Y:S01]  /*0370*/  SYNCS.EXCH.64 URZ, [UR8+0x28838], UR4 ;  /* 0x02883804083f75b2 */ /* 0x0000220008000100 */
[----:B------:R0:W0:Y:S01]  /*0380*/  SYNCS.EXCH.64 URZ, [UR8+0x28848], UR6 ;  /* 0x02884806083f75b2 */ /* 0x0000220008000100 */
[----:B------:R-:W-:Y:S01]  /*0390*/  NOP ;  /* 0x0000000000007918 */ /* 0x000fe20000000000 */
.L_x_472:
        /* <DEDUP_REMOVED lines=22> */
.L_x_473:
        /* <DEDUP_REMOVED lines=18> */
.L_x_474:
        /* <DEDUP_REMOVED lines=22> */
.L_x_475:
        /* <DEDUP_REMOVED lines=22> */
.L_x_476:
[----:B--2---:R-:W-:Y:S01]  /*08e0*/  ISETP.NE.AND P0, PT, R3, RZ, PT ;  /* 0x000000ff0300720c */ /* 0x004fe20003f05270 */
[----:B------:R-:W-:Y:S01]  /*08f0*/  IMAD.MOV.U32 R3, RZ, RZ, 0x1 ;  /* 0x00000001ff037424 */ /* 0x000fe200078e00ff */
[----:B------:R-:W-:Y:S01]  /*0900*/  NOP ;  /* 0x0000000000007918 */ /* 0x000fe20000000000 */
[----:B------:R-:W-:Y:S01]  /*0910*/  ULDC.64 UR38, c[0x0][0x208] ;  /* 0x0000820000267ab9 */ /* 0x000fe20000000a00 */
[----:B------:R-:W-:Y:S02]  /*0920*/  BSSY B9, `(.L_x_477) ;  /* 0x000193a000097945 */ /* 0x000fe40003800000 */
[----:B------:R-:W-:-:S05]  /*0930*/  SEL R3, R3, 0x2, !P0 ;  /* 0x0000000203037807 */ /* 0x000fca0004000000 */
[----:B------:R2:W-:Y:S01]  /*0940*/  STL [R1+0xc], R3 ;  /* 0x00000c0301007387 */ /* 0x0005e20000100800 */
[----:B01-34-:R-:W-:Y:S06]  /*0950*/  BAR.SYNC.DEFER_BLOCKING 0x0 ;  /* 0x0000000000007b1d */ /* 0x01bfec0000010000 */
[----:B------:R-:W-:Y:S05]  /*0960*/  @!P0 BRA `(.L_x_478) ;  /* 0x0000012c00408947 */ /* 0x000fea0003800000 */
.L_x_479:
[----:B------:R-:W-:-:S08]  /*0970*/  NOP ;  /* 0x0000000000007918 */ /* 0x000fd00000000000 */
[----:B------:R-:W0:Y:S02]  /*0980*/  USETMAXREG.TRY_ALLOC.CTAPOOL UP0, 0xe8 ;  /* 0x000000e8000079c8 */ /* 0x000e240008000600 */
[----:B0-----:R-:W-:-:S13]  /*0990*/  PLOP3.LUT P0, PT, PT, PT, UP0, 0x80, 0x0 ;  /* 0x000000000000781c */ /* 0x001fda0003f0f008 */
[----:B------:R-:W-:Y:S05]  /*09a0*/  @!P0 BRA `(.L_x_479) ;  /* 0xfffffffc00f08947 */ /* 0x000fea000383ffff */
[----:B------:R-:W-:Y:S01]  /*09b0*/  SHF.R.U32.HI R2, RZ, 0x7, R0 ;  /* 0x00000007ff027819 */ /* 0x000fe20000011600 */
[----:B------:R-:W0:Y:S01]  /*09c0*/  S2R R222, SR_CgaCtaId ;  /* 0x0000000000de7919 */ /* 0x000e220000008800 */
[----:B--2---:R-:W-:Y:S01]  /*09d0*/  MOV R3, 0x400 ;  /* 0x0000040000037802 */ /* 0x004fe20000000f00 */
[----:B------:R-:W-:Y:S01]  /*09e0*/  ULDC UR4, c[0x0][0xc3c] ;  /* 0x00030f0000047ab9 */ /* 0x000fe20000000800 */
[----:B------:R-:W-:Y:S06]  /*09f0*/  BAR.ARV 0x8, 0x180 ;  /* 0x0206000000007b1d */ /* 0x000fec0000002000 */
[----:B------:R-:W-:-:S13]  /*0a00*/  ISETP.NE.AND P0, PT, R2, 0x1, PT ;  /* 0x000000010200780c */ /* 0x000fda0003f05270 */
[----:B------:R-:W-:Y:S08]  /*0a10*/  @!P0 BAR.ARV 0x9, 0x100 ;  /* 0x0244000000008b1d */ /* 0x000ff00000002000 */
[----:B------:R-:W-:Y:S01]  /*0a20*/  BAR.SYNC.DEFER_BLOCKING 0x5, 0x180 ;  /* 0x0146000000007b1d */ /* 0x000fe20000010000 */
[----:B0-----:R-:W-:-:S05]  /*0a30*/  LEA R156, R222, R3, 0x18 ;  /* 0x00000003de9c7211 */ /* 0x001fca00078ec0ff */
[----:B------:R-:W0:Y:S02]  /*0a40*/  LDS.128 R40, [R156+0x288d0] ;  /* 0x0288d0009c287984 */ /* 0x000e240000000c00 */
[----:B------:R-:W-:Y:S06]  /*0a50*/  BAR.ARV 0x4, 0x180 ;  /* 0x0106000000007b1d */ /* 0x000fec0000002000 */
[----:B0-----:R-:W-:-:S13]  /*0a60*/  ISETP.GE.AND P0, PT, R43, UR4, PT ;  /* 0x000000042b007c0c */ /* 0x001fda000bf06270 */
[----:B------:R-:W-:Y:S05]  /*0a70*/  @P0 BRA `(.L_x_480) ;  /* 0x0000019000900947 */ /* 0x000fea0003800000 */
[----:B------:R-:W2:Y:S01]  /*0a80*/  LDL.LU R14, [R1+0xc] ;  /* 0x00000c00010e7983 */ /* 0x000ea20000300800 */
[----:B------:R-:W-:Y:S01]  /*0a90*/  VIADD R13, R0, 0xffffff80 ;  /* 0xffffff80000d7836 */ /* 0x000fe20000000000 */
[----:B------:R-:W-:Y:S01]  /*0aa0*/  CS2R R154, SRZ ;  /* 0x00000000009a7805 */ /* 0x000fe2000001ff00 */
[----:B------:R-:W-:Y:S02]  /*0ab0*/  IMAD.MOV.U32 R12, RZ, RZ, -0x2 ;  /* 0xfffffffeff0c7424 */ /* 0x000fe400078e00ff */
[----:B------:R-:W-:Y:S01]  /*0ac0*/  VIADD R211, R156, 0x10400 ;  /* 0x000104009cd37836 */ /* 0x000fe20000000000 */
[----:B------:R-:W-:Y:S01]  /*0ad0*/  SHF.R.S32.HI R0, RZ, 0x1f, R13 ;  /* 0x0000001fff007819 */ /* 0x000fe2000001140d */
[----:B------:R-:W-:Y:S02]  /*0ae0*/  IMAD.MOV.U32 R207, RZ, RZ, RZ ;  /* 0x000000ffffcf7224 */ /* 0x000fe400078e00ff */
[----:B------:R-:W-:Y:S01]  /*0af0*/  IMAD.MOV.U32 R158, RZ, RZ, RZ ;  /* 0x000000ffff9e7224 */ /* 0x000fe200078e00ff */
[CC--:B------:R-:W-:Y:S01]  /*0b00*/  LEA.HI R2, R0.reuse, R13.reuse, RZ, 0x7 ;  /* 0x0000000d00027211 */ /* 0x0c0fe200078f38ff */
[----:B------:R-:W-:Y:S01]  /*0b10*/  IMAD.MOV.U32 R152, RZ, RZ, RZ ;  /* 0x000000ffff987224 */ /* 0x000fe200078e00ff */
[----:B------:R-:W-:-:S02]  /*0b20*/  LEA.HI R4, R0, R13, RZ, 0x5 ;  /* 0x0000000d00047211 */ /* 0x000fc400078f28ff */
[----:B------:R-:W-:Y:S02]  /*0b30*/  LOP3.LUT R212, R2, 0xffffff80, RZ, 0xc0, !PT ;  /* 0xffffff8002d47812 */ /* 0x000fe400078ec0ff */
[----:B------:R-:W-:Y:S01]  /*0b40*/  SHF.R.S32.HI R221, RZ, 0x7, R2 ;  /* 0x00000007ffdd7819 */ /* 0x000fe20000011402 */
[----:B------:R-:W-:Y:S01]  /*0b50*/  IMAD.SHL.U32 R5, R4, 0x20, RZ ;  /* 0x0000002004057824 */ /* 0x000fe200078e00ff */
[----:B------:R-:W-:Y:S01]  /*0b60*/  LEA.HI R3, R0, R13, RZ, 0x4 ;  /* 0x0000000d00037211 */ /* 0x000fe200078f20ff */
[----:B------:R-:W-:Y:S01]  /*0b70*/  IMAD.IADD R212, R13, 0x1, -R212 ;  /* 0x000000010dd47824 */ /* 0x000fe200078e0ad4 */
[----:B------:R-:W-:Y:S02]  /*0b80*/  LEA.HI R2, R2, R221, RZ, 0x1 ;  /* 0x000000dd02027211 */ /* 0x000fe400078f08ff */
[----:B------:R-:W-:Y:S02]  /*0b90*/  LEA.HI R11, R0, R13, RZ, 0x2 ;  /* 0x0000000d000b7211 */ /* 0x000fe400078f10ff */
[----:B------:R-:W-:-:S02]  /*0ba0*/  SHF.R.S32.HI R7, RZ, 0x1f, R212 ;  /* 0x0000001fff077819 */ /* 0x000fc400000114d4 */
[----:B------:R-:W-:Y:S02]  /*0bb0*/  LOP3.LUT R2, R2, 0x3fffffe, RZ, 0xc0, !PT ;  /* 0x03fffffe02027812 */ /* 0x000fe400078ec0ff */
[CC--:B------:R-:W-:Y:S02]  /*0bc0*/  LEA.HI R8, R7.reuse, R212.reuse, RZ, 0x2 ;  /* 0x000000d407087211 */ /* 0x0c0fe400078f10ff */
[----:B------:R-:W-:Y:S01]  /*0bd0*/  LEA.HI R7, R7, R212, RZ, 0x5 ;  /* 0x000000d407077211 */ /* 0x000fe200078f28ff */
[----:B------:R-:W-:Y:S01]  /*0be0*/  IMAD.IADD R2, R221, 0x1, -R2 ;  /* 0x00000001dd027824 */ /* 0x000fe200078e0a02 */
[--C-:B------:R-:W-:Y:S02]  /*0bf0*/  SHF.R.S32.HI R9, RZ, 0x2, R8.reuse ;  /* 0x00000002ff097819 */ /* 0x100fe40000011408 */
[----:B------:R-:W-:Y:S02]  /*0c00*/  SHF.R.S32.HI R10, RZ, 0x1f, R8 ;  /* 0x0000001fff0a7819 */ /* 0x000fe40000011408 */
[----:B------:R-:W-:-:S02]  /*0c10*/  SHF.R.S32.HI R7, RZ, 0x5, R7 ;  /* 0x00000005ff077819 */ /* 0x000fc40000011407 */
[----:B------:R-:W-:Y:S02]  /*0c20*/  LEA.HI R10, R10, R9, RZ, 0x3 ;  /* 0x000000090a0a7211 */ /* 0x000fe400078f18ff */
[----:B------:R-:W-:Y:S02]  /*0c30*/  SHF.R.S32.HI R6, RZ, 0x4, R3 ;  /* 0x00000004ff067819 */ /* 0x000fe40000011403 */
[----:B------:R-:W-:Y:S02]  /*0c40*/  LOP3.LUT R10, R10, 0xfffffff8, RZ, 0xc0, !PT ;  /* 0xfffffff80a0a7812 */ /* 0x000fe400078ec0ff */
[----:B------:R-:W-:Y:S02]  /*0c50*/  LOP3.LUT R4, R3, 0x3fffff0, RZ, 0xc0, !PT ;  /* 0x03fffff003047812 */ /* 0x000fe400078ec0ff */
[----:B------:R-:W-:Y:S01]  /*0c60*/  LOP3.LUT R11, R11, 0xfffffffc, RZ, 0xc0, !PT ;  /* 0xfffffffc0b0b7812 */ /* 0x000fe200078ec0ff */
[----:B------:R-:W-:Y:S01]  /*0c70*/  IMAD.IADD R10, R9, 0x1, -R10 ;  /* 0x00000001090a7824 */ /* 0x000fe200078e0a0a */
[----:B------:R-:W-:Y:S01]  /*0c80*/  LOP3.LUT R5, R5, 0xfffffc00, RZ, 0xc0, !PT ;  /* 0xfffffc0005057812 */ /* 0x000fe200078ec0ff */
[----:B------:R-:W-:Y:S01]  /*0c90*/  IMAD.IADD R4, R13, 0x1, -R4 ;  /* 0x000000010d047824 */ /* 0x000fe200078e0a04 */
[----:B------:R-:W-:Y:S01]  /*0ca0*/  LEA.HI R3, R3, R6, RZ, 0x1 ;  /* 0x0000000603037211 */ /* 0x000fe200078f08ff */
[----:B------:R-:W-:Y:S01]  /*0cb0*/  IMAD.IADD R11, R13, 0x1, -R11 ;  /* 0x000000010d0b7824 */ /* 0x000fe200078e0a0b */
[----:B------:R-:W-:Y:S01]  /*0cc0*/  LEA R7, R7, R10, 0x4 ;  /* 0x0000000a07077211 */ /* 0x000fe200078e20ff */
[----:B------:R-:W-:Y:S01]  /*0cd0*/  IMAD R4, R4, 0x40, R5 ;  /* 0x0000004004047824 */ /* 0x000fe200078e0205 */
[----:B------:R-:W-:-:S02]  /*0ce0*/  LOP3.LUT R3, R3, 0x1ffffffe, RZ, 0xc0, !PT ;  /* 0x1ffffffe03037812 */ /* 0x000fc400078ec0ff */
[----:B------:R-:W-:Y:S01]  /*0cf0*/  LEA.HI R5, R11, R11, RZ, 0x1 ;  /* 0x0000000b0b057211 */ /* 0x000fe200078f08ff */
[----:B------:R-:W-:Y:S01]  /*0d00*/  IMAD R223, R2, 0x40, R7 ;  /* 0x0000004002df7824 */ /* 0x000fe200078e0207 */
[-C--:B------:R-:W-:Y:S01]  /*0d10*/  LEA.HI R2, R0, R13.reuse, RZ, 0x6 ;  /* 0x0000000d00027211 */ /* 0x080fe200078f30ff */
[----:B------:R-:W-:Y:S01]  /*0d20*/  IMAD.IADD R3, R6, 0x1, -R3 ;  /* 0x0000000106037824 */ /* 0x000fe200078e0a03 */
[----:B------:R-:W-:Y:S02]  /*0d30*/  LEA.HI R0, R0, R13, RZ, 0x3 ;  /* 0x0000000d00007211 */ /* 0x000fe400078f18ff */
[----:B------:R-:W-:Y:S01]  /*0d40*/  LOP3.LUT R6, R5, 0x1ffffffe, RZ, 0xc0, !PT ;  /* 0x1ffffffe05067812 */ /* 0x000fe200078ec0ff */
[----:B------:R-:W-:Y:S01]  /*0d50*/  IMAD R226, R3, 0x8, R4 ;  /* 0x0000000803e27824 */ /* 0x000fe200078e0204 */
[----:B------:R-:W-:Y:S01]  /*0d60*/  SHF.R.S32.HI R153, RZ, 0x3, R0 ;  /* 0x00000003ff997819 */ /* 0x000fe20000011400 */
[----:B------:R-:W-:Y:S01]  /*0d70*/  IMAD.SHL.U32 R2, R2, 0x8, RZ ;  /* 0x0000000802027824 */ /* 0x000fe200078e00ff */
[----:B------:R-:W-:Y:S01]  /*0d80*/  LOP3.LUT R202, R0, 0xfffffff8, RZ, 0xc0, !PT ;  /* 0xfffffff800ca7812 */ /* 0x000fe200078ec0ff */
[----:B------:R-:W-:Y:S01]  /*0d90*/  IMAD.IADD R6, R11, 0x1, -R6 ;  /* 0x000000010b067824 */ /* 0x000fe200078e0a06 */
[C---:B------:R-:W-:Y:S01]  /*0da0*/  IADD3 R219, R153.reuse, 0x40, RZ ;  /* 0x0000004099db7810 */ /* 0x040fe20007ffe0ff */
[C---:B------:R-:W-:Y:S01]  /*0db0*/  VIADD R220, R153.reuse, 0x20 ;  /* 0x0000002099dc7836 */ /* 0x040fe20000000000 */
[----:B------:R-:W-:Y:S01]  /*0dc0*/  LOP3.LUT R9, R8, 0x7ffffffc, RZ, 0xc0, !PT ;  /* 0x7ffffffc08097812 */ /* 0x000fe200078ec0ff */
[----:B------:R-:W-:Y:S01]  /*0dd0*/  VIADD R218, R153, 0x60 ;  /* 0x0000006099da7836 */ /* 0x000fe20000000000 */
[----:B------:R-:W-:Y:S01]  /*0de0*/  SHF.R.S32.HI R0, RZ, 0x1f, R219 ;  /* 0x0000001fff007819 */ /* 0x000fe200000114db */
[----:B------:R-:W-:Y:S01]  /*0df0*/  IMAD.IADD R202, R13, 0x1, -R202 ;  /* 0x000000010dca7824 */ /* 0x000fe200078e0aca */
[----:B------:R-:W-:Y:S01]  /*0e00*/  SHF.R.S32.HI R5, RZ, 0x1f, R220 ;  /* 0x0000001fff057819 */ /* 0x000fe200000114dc */
[----:B------:R-:W-:Y:S01]  /*0e10*/  IMAD.SHL.U32 R228, R153, 0x40, RZ ;  /* 0x0000004099e47824 */ /* 0x000fe200078e00ff */
[----:B------:R-:W-:Y:S01]  /*0e20*/  SHF.R.S32.HI R7, RZ, 0x1f, R218 ;  /* 0x0000001fff077819 */ /* 0x000fe200000114da */
[----:B------:R-:W-:Y:S01]  /*0e30*/  IMAD.SHL.U32 R193, R220, 0x40, RZ ;  /* 0x00000040dcc17824 */ /* 0x000fe200078e00ff */
[----:B------:R-:W-:Y:S01]  /*0e40*/  LEA.HI R5, R5, R220, RZ, 0x3 ;  /* 0x000000dc05057211 */ /* 0x000fe200078f18ff */
[----:B------:R-:W-:Y:S01]  /*0e50*/  IMAD.SHL.U32 R192, R219, 0x40, RZ ;  /* 0x00000040dbc07824 */ /* 0x000fe200078e00ff */
[----:B------:R-:W-:Y:S01]  /*0e60*/  LEA.HI R0, R0, R219, RZ, 0x3 ;  /* 0x000000db00007211 */ /* 0x000fe200078f18ff */
[----:B------:R-:W-:Y:S01]  /*0e70*/  IMAD.SHL.U32 R159, R218, 0x40, RZ ;  /* 0x00000040da9f7824 */ /* 0x000fe200078e00ff */
[----:B------:R-:W-:Y:S01]  /*0e80*/  LEA.HI R7, R7, R218, RZ, 0x3 ;  /* 0x000000da07077211 */ /* 0x000fe200078f18ff */
[----:B------:R-:W-:Y:S01]  /*0e90*/  IMAD.SHL.U32 R16, R202, 0x8, RZ ;  /* 0x00000008ca107824 */ /* 0x000fe200078e00ff */
[----:B------:R-:W-:Y:S01]  /*0ea0*/  LOP3.LUT R3, R228, 0x1c0, RZ, 0xc0, !PT ;  /* 0x000001c0e4037812 */ /* 0x000fe200078ec0ff */
[----:B------:R-:W-:Y:S01]  /*0eb0*/  IMAD.IADD R9, R212, 0x1, -R9 ;  /* 0x00000001d4097824 */ /* 0x000fe200078e0a09 */
[----:B------:R-:W-:Y:S01]  /*0ec0*/  LOP3.LUT R193, R193, 0x1c0, RZ, 0xc0, !PT ;  /* 0x000001c0c1c17812 */ /* 0x000fe200078ec0ff */
[----:B------:R-:W-:Y:S01]  /*0ed0*/  IMAD.SHL.U32 R5, R5, 0x40, RZ ;  /* 0x0000004005057824 */ /* 0x000fe200078e00ff */
[----:B------:R-:W-:Y:S01]  /*0ee0*/  LOP3.LUT R192, R192, 0x1c0, RZ, 0xc0, !PT ;  /* 0x000001c0c0c07812 */ /* 0x000fe200078ec0ff */
[----:B------:R-:W-:Y:S01]  /*0ef0*/  IMAD.SHL.U32 R0, R0, 0x40, RZ ;  /* 0x0000004000007824 */ /* 0x000fe200078e00ff */
[----:B------:R-:W-:Y:S01]  /*0f00*/  LOP3.LUT R159, R159, 0x1c0, RZ, 0xc0, !PT ;  /* 0x000001c09f9f7812 */ /* 0x000fe200078ec0ff */
[----:B------:R-:W-:Y:S01]  /*0f10*/  IMAD.SHL.U32 R7, R7, 0x40, RZ ;  /* 0x0000004007077824 */ /* 0x000fe200078e00ff */
[----:B------:R-:W-:Y:S01]  /*0f20*/  SHF.R.U32.HI R198, RZ, 0x3, R3 ;  /* 0x00000003ffc67819 */ /* 0x000fe20000011603 */
[----:B------:R-:W-:Y:S01]  /*0f30*/  IMAD.SHL.U32 R18, R202, 0x4, RZ ;  /* 0x00000004ca127824 */ /* 0x000fe200078e00ff */
[--C-:B------:R-:W-:Y:S01]  /*0f40*/  LOP3.LUT R201, R3, 0x38, R16.reuse, 0xf8, !PT ;  /* 0x0000003803c97812 */ /* 0x100fe200078ef810 */
[----:B------:R-:W-:Y:S01]  /*0f50*/  IMAD R225, R9, R12, 0x80 ;  /* 0x0000008009e17424 */ /* 0x000fe200078e020c */
[----:B------:R-:W-:Y:S01]  /*0f60*/  SHF.R.U32.HI R11, RZ, 0x3, R193 ;  /* 0x00000003ff0b7819 */ /* 0x000fe200000116c1 */
[----:B------:R-:W-:Y:S01]  /*0f70*/  VIADD R23, R18, 0x20 ;  /* 0x0000002012177836 */ /* 0x000fe20000000000 */
[----:B------:R-:W-:Y:S01]  /*0f80*/  LOP3.LUT R4, R193, 0x38, R16, 0xf8, !PT ;  /* 0x00000038c1047812 */ /* 0x000fe200078ef810 */
[----:B------:R-:W-:Y:S01]  /*0f90*/  VIADD R22, R16, 0x40 ;  /* 0x0000004010167836 */ /* 0x000fe20000000000 */
[----:B------:R-:W-:Y:S01]  /*0fa0*/  SHF.R.U32.HI R9, RZ, 0x3, R192 ;  /* 0x00000003ff097819 */ /* 0x000fe200000116c0 */
[----:B------:R-:W-:Y:S01]  /*0fb0*/  IMAD.SHL.U32 R214, R23, 0x2, RZ ;  /* 0x0000000217d67824 */ /* 0x000fe200078e00ff */
[----:B------:R-:W-:Y:S01]  /*0fc0*/  LOP3.LUT R3, R192, 0x38, R16, 0xf8, !PT ;  /* 0x00000038c0037812 */ /* 0x000fe200078ef810 */
[----:B------:R-:W-:Y:S01]  /*0fd0*/  IMAD R224, R6, 0x8, R223 ;  /* 0x0000000806e07824 */ /* 0x000fe200078e02df */
[----:B------:R-:W-:-:S02]  /*0fe0*/  SHF.R.U32.HI R229, RZ, 0x3, R159 ;  /* 0x00000003ffe57819 */ /* 0x000fc4000001169f */
[----:B------:R-:W-:Y:S02]  /*0ff0*/  LOP3.LUT R8, R159, 0x38, R16, 0xf8, !PT ;  /* 0x000000389f087812 */ /* 0x000fe400078ef810 */
[----:B------:R-:W-:Y:S02]  /*1000*/  LOP3.LUT R197, R5, 0xfffffe00, RZ, 0xc0, !PT ;  /* 0xfffffe0005c57812 */ /* 0x000fe400078ec0ff */
[----:B------:R-:W-:Y:S02]  /*1010*/  LOP3.LUT R196, R0, 0xfffffe00, RZ, 0xc0, !PT ;  /* 0xfffffe0000c47812 */ /* 0x000fe400078ec0ff */
[----:B------:R-:W-:Y:S02]  /*1020*/  LOP3.LUT R195, R7, 0xfffffe00, RZ, 0xc0, !PT ;  /* 0xfffffe0007c37812 */ /* 0x000fe400078ec0ff */
[----:B------:R-:W-:Y:S02]  /*1030*/  LOP3.LUT R199, R2, 0xfffffe00, RZ, 0xc0, !PT ;  /* 0xfffffe0002c77812 */ /* 0x000fe400078ec0ff */
[----:B------:R-:W-:-:S02]  /*1040*/  LOP3.LUT R4, R197, R4, R11, 0xf6, !PT ;  /* 0x00000004c5047212 */ /* 0x000fc400078ef60b */
[----:B------:R-:W-:Y:S02]  /*1050*/  LOP3.LUT R216, R196, R3, R9, 0xf6, !PT ;  /* 0x00000003c4d87212 */ /* 0x000fe400078ef609 */
[----:B------:R-:W-:Y:S01]  /*1060*/  LOP3.LUT R8, R195, R8, R229, 0xf6, !PT ;  /* 0x00000008c3087212 */ /* 0x000fe200078ef6e5 */
[--C-:B------:R-:W-:Y:S01]  /*1070*/  IMAD R217, R4, 0x2, R211.reuse ;  /* 0x0000000204d97824 */ /* 0x100fe200078e02d3 */
[----:B------:R-:W-:Y:S01]  /*1080*/  LOP3.LUT R201, R199, R201, R198, 0xf6, !PT ;  /* 0x000000c9c7c97212 */ /* 0x000fe200078ef6c6 */
[----:B------:R-:W-:Y:S01]  /*1090*/  IMAD R216, R216, 0x2, R211 ;  /* 0x00000002d8d87824 */ /* 0x000fe200078e02d3 */
[----:B------:R-:W-:Y:S01]  /*10a0*/  SHF.R.S32.HI R10, RZ, 0x1f, R23 ;  /* 0x0000001fff0a7819 */ /* 0x000fe20000011417 */
[----:B------:R-:W-:Y:S01]  /*10b0*/  IMAD R215, R8, 0x2, R211 ;  /* 0x0000000208d77824 */ /* 0x000fe200078e02d3 */
[----:B------:R-:W-:Y:S02]  /*10c0*/  SHF.R.S32.HI R227, RZ, 0x1f, R153 ;  /* 0x0000001fffe37819 */ /* 0x000fe40000011499 */
[----:B------:R-:W-:-:S02]  /*10d0*/  SHF.R.S32.HI R19, RZ, 0x1f, R18 ;  /* 0x0000001fff137819 */ /* 0x000fc40000011412 */
[----:B------:R-:W-:Y:S02]  /*10e0*/  SHF.R.S32.HI R17, RZ, 0x1f, R16 ;  /* 0x0000001fff117819 */ /* 0x000fe40000011410 */
[----:B------:R-:W-:Y:S02]  /*10f0*/  SHF.R.S32.HI R2, RZ, 0x1f, R22 ;  /* 0x0000001fff027819 */ /* 0x000fe40000011416 */
[----:B------:R-:W-:Y:S02]  /*1100*/  SHF.L.U64.HI R213, R23, 0x1, R10 ;  /* 0x0000000117d57819 */ /* 0x000fe4000001020a */
[----:B------:R-:W-:Y:S02]  /*1110*/  LEA R200, R201, R211, 0x1 ;  /* 0x000000d3c9c87211 */ /* 0x000fe400078e08ff */
[----:B--2---:R-:W-:-:S07]  /*1120*/  LOP3.LUT R157, R14, 0x1, RZ, 0xfc, !PT ;  /* 0x000000010e9d7812 */ /* 0x004fce00078efcff */
.L_x_676:
[----:B0-----:R-:W0:Y:S02]  /*1130*/  LDC.64 R4, c[0x0][0xc88] ;  /* 0x00032200ff047b82 */ /* 0x001e240000000a00 */
[----:B0-----:R-:W-:-:S05]  /*1140*/  IMAD.WIDE R4, R43, 0x4, R4 ;  /* 0x000000042b047825 */ /* 0x001fca00078e0204 */
[----:B--2---:R-:W2:Y:S01]  /*1150*/  LDG.E R206, desc[UR38][R4.64] ;  /* 0x0000002604ce7981 */ /* 0x004ea2000c1e1900 */
[----:B------:R-:W-:Y:S05]  /*1160*/  YIELD ;  /* 0x0000000000007946 */ /* 0x000fea0003800000 */
[----:B------:R-:W-:Y:S01]  /*1170*/  ULDC.64 UR4, c[0x0][0xa28] ;  /* 0x00028a0000047ab9 */ /* 0x000fe20000000a00 */
[----:B------:R-:W-:Y:S01]  /*1180*/  ULDC.64 UR8, c[0x0][0xa18] ;  /* 0x0002860000087ab9 */ /* 0x000fe20000000a00 */
[----:B------:R-:W-:Y:S01]  /*1190*/  ISETP.NE.U32.AND P1, PT, RZ, UR4, PT ;  /* 0x00000004ff007c0c */ /* 0x000fe2000bf25070 */
[----:B------:R-:W-:Y:S01]  /*11a0*/  ULDC.64 UR6, c[0x0][0xa08] ;  /* 0x0002820000067ab9 */ /* 0x000fe20000000a00 */
[----:B------:R-:W-:Y:S01]  /*11b0*/  IMAD.MOV.U32 R0, RZ, RZ, RZ ;  /* 0x000000ffff007224 */ /* 0x000fe200078e00ff */
[----:B------:R-:W-:Y:S01]  /*11c0*/  ISETP.NE.U32.AND P0, PT, RZ, UR6, PT ;  /* 0x00000006ff007c0c */ /* 0x000fe2000bf05070 */
[----:B------:R-:W-:Y:S01]  /*11d0*/  IMAD.MOV.U32 R30, RZ, RZ, RZ ;  /* 0x000000ffff1e7224 */ /* 0x000fe200078e00ff */
[----:B------:R-:W-:-:S02]  /*11e0*/  ISETP.NE.AND.EX P1, PT, RZ, UR5, PT, P1 ;  /* 0x00000005ff007c0c */ /* 0x000fc4000bf25310 */
[----:B------:R-:W-:Y:S02]  /*11f0*/  ISETP.NE.AND.EX P0, PT, RZ, UR7, PT, P0 ;  /* 0x00000007ff007c0c */ /* 0x000fe4000bf05300 */
[----:B--2---:R-:W-:Y:S01]  /*1200*/  SHF.R.S32.HI R209, RZ, 0x1f, R206 ;  /* 0x0000001fffd17819 */ /* 0x004fe200000114ce */
[----:B------:R-:W-:-:S08]  /*1210*/  IMAD.SHL.U32 R204, R206, 0x4, RZ ;  /* 0x00000004cecc7824 */ /* 0x000fd000078e00ff */
[C---:B------:R-:W-:Y:S02]  /*1220*/  @P1 LEA R6, P2, R206.reuse, UR4, 0x2 ;  /* 0x00000004ce061c11 */ /* 0x040fe4000f8410ff */
[C-C-:B------:R-:W-:Y:S02]  /*1230*/  SHF.L.U64.HI R205, R206.reuse, 0x2, R209.reuse ;  /* 0x00000002cecd7819 */ /* 0x140fe400000102d1 */
[----:B----4-:R-:W-:Y:S02]  /*1240*/  @P1 LEA.HI.X R7, R206, UR5, R209, 0x2, P2 ;  /* 0x00000005ce071c11 */ /* 0x010fe400090f14d1 */
[----:B------:R-:W-:Y:S01]  /*1250*/  ISETP.NE.U32.AND P2, PT, RZ, UR8, PT ;  /* 0x00000008ff007c0c */ /* 0x000fe2000bf45070 */
[----:B------:R-:W-:Y:S01]  /*1260*/  ULDC UR4, c[0x0][0x288] ;  /* 0x0000a20000047ab9 */ /* 0x000fe20000000800 */
[----:B------:R-:W-:Y:S01]  /*1270*/  IADD3 R8, P3, R204, UR6, RZ ;  /* 0x00000006cc087c10 */ /* 0x000fe2000ff7e0ff */
[----:B------:R0:W5:Y:S01]  /*1280*/  @P1 LDG.E R0, desc[UR38][R6.64] ;  /* 0x0000002606001981 */ /* 0x000162000c1e1900 */
[----:B------:R-:W-:Y:S01]  /*1290*/  ISETP.NE.AND.EX P2, PT, RZ, UR9, PT, P2 ;  /* 0x00000009ff007c0c */ /* 0x000fe2000bf45320 */
[----:B------:R-:W-:Y:S01]  /*12a0*/  IMAD.U32 R95, RZ, RZ, UR4 ;  /* 0x00000004ff5f7e24 */ /* 0x000fe2000f8e00ff */
[----:B------:R-:W-:Y:S01]  /*12b0*/  IADD3.X R9, R205, UR7, RZ, P3, !PT ;  /* 0x00000007cd097c10 */ /* 0x000fe20009ffe4ff */
[----:B------:R-:W-:-:S04]  /*12c0*/  ULDC.64 UR4, c[0x0][0x418] ;  /* 0x0001060000047ab9 */ /* 0x000fc80000000a00 */
[----:B------:R0:W5:Y:S06]  /*12d0*/  @P0 LDG.E R30, desc[UR38][R8.64] ;  /* 0x00000026081e0981 */ /* 0x00016c000c1e1900 */
[----:B------:R-:W-:-:S04]  /*12e0*/  @P2 IADD3 R4, P1, R204, UR8, RZ ;  /* 0x00000008cc042c10 */ /* 0x000fc8000ff3e0ff */
[----:B------:R-:W-:-:S05]  /*12f0*/  @P2 IADD3.X R5, R205, UR9, RZ, P1, !PT ;  /* 0x00000009cd052c10 */ /* 0x000fca0008ffe4ff */
[----:B------:R0:W5:Y:S01]  /*1300*/  @P2 LDG.E R95, desc[UR38][R4.64] ;  /* 0x00000026045f2981 */ /* 0x000162000c1e1900 */
[----:B------:R-:W-:-:S03]  /*1310*/  UISETP.NE.U32.AND UP0, UPT, UR4, URZ, UPT ;  /* 0x0000003f0400728c */ /* 0x000fc6000bf05070 */
[----:B------:R-:W-:Y:S01]  /*1320*/  ULDC UR4, c[0x0][0x424] ;  /* 0x0001090000047ab9 */ /* 0x000fe20000000800 */
[----:B------:R-:W-:-:S03]  /*1330*/  UISETP.NE.AND.EX UP0, UPT, UR5, URZ, UPT, UP0 ;  /* 0x0000003f0500728c */ /* 0x000fc6000bf05300 */
[----:B------:R-:W-:Y:S01]  /*1340*/  ULDC UR5, c[0x0][0x2f0] ;  /* 0x0000bc0000057ab9 */ /* 0x000fe20000000800 */
[----:B------:R-:W-:-:S04]  /*1350*/  USEL UR4, UR4, 0x1, UP0 ;  /* 0x0000000104047887 */ /* 0x000fc80008000000 */
[----:B------:R-:W-:-:S03]  /*1360*/  UIMAD UR4, UR4, UR5, URZ ;  /* 0x00000005040472a4 */ /* 0x000fc6000f8e023f */
[----:B------:R-:W-:Y:S02]  /*1370*/  ULDC UR5, c[0x0][0x348] ;  /* 0x0000d20000057ab9 */ /* 0x000fe40000000800 */
[----:B------:R-:W-:Y:S02]  /*1380*/  IMAD.U32 R25, RZ, RZ, UR5 ;  /* 0x00000005ff197e24 */ /* 0x000fe4000f8e00ff */
[----:B------:R-:W-:Y:S02]  /*1390*/  IMAD.U32 R29, RZ, RZ, UR4 ;  /* 0x00000004ff1d7e24 */ /* 0x000fe4000f8e00ff */
[----:B------:R-:W-:Y:S01]  /*13a0*/  IMAD.MOV.U32 R26, RZ, RZ, R206 ;  /* 0x000000ffff1a7224 */ /* 0x000fe200078e00ce */
[----:B0--3--:R-:W-:Y:S06]  /*13b0*/  @P2 BRA `(.L_x_481) ;  /* 0x0000000000242947 */ /* 0x009fec0003800000 */
[----:B------:R-:W-:Y:S02]  /*13c0*/  ULDC.64 UR4, c[0x0][0xa00] ;  /* 0x0002800000047ab9 */ /* 0x000fe40000000a00 */
[----:B------:R-:W-:-:S04]  /*13d0*/  ISETP.NE.U32.AND P1, PT, RZ, UR4, PT ;  /* 0x00000004ff007c0c */ /* 0x000fc8000bf25070 */
[----:B------:R-:W-:-:S13]  /*13e0*/  ISETP.NE.AND.EX P1, PT, RZ, UR5, PT, P1 ;  /* 0x00000005ff007c0c */ /* 0x000fda000bf25310 */
[----:B------:R-:W-:Y:S05]  /*13f0*/  @!P1 BRA `(.L_x_481) ;  /* 0x0000000000149947 */ /* 0x000fea0003800000 */
[----:B------:R-:W0:Y:S02]  /*1400*/  LDC.64 R4, c[0x0][0xa00] ;  /* 0x00028000ff047b82 */ /* 0x000e240000000a00 */
[----:B0-----:R-:W-:-:S05]  /*1410*/  IMAD.WIDE R4, R26, 0x4, R4 ;  /* 0x000000041a047825 */ /* 0x001fca00078e0204 */
[----:B-----5:R-:W2:Y:S04]  /*1420*/  LDG.E R95, desc[UR38][R4.64] ;  /* 0x00000026045f7981 */ /* 0x020ea8000c1e1900 */
[----:B------:R-:W2:Y:S02]  /*1430*/  LDG.E R6, desc[UR38][R4.64+0x4] ;  /* 0x0000042604067981 */ /* 0x000ea4000c1e1900 */
[----:B--2---:R-:W-:-:S07]  /*1440*/  IMAD.IADD R95, R6, 0x1, -R95 ;  /* 0x00000001065f7824 */ /* 0x004fce00078e0a5f */
.L_x_481:
[----:B------:R-:W-:Y:S01]  /*1450*/  ULDC.64 UR4, c[0x0][0xa20] ;  /* 0x0002880000047ab9 */ /* 0x000fe20000000a00 */
[----:B------:R-:W-:Y:S01]  /*1460*/  MOV R208, R41 ;  /* 0x0000002900d07202 */ /* 0x000fe20000000f00 */
[----:B------:R-:W-:Y:S01]  /*1470*/  IMAD.MOV.U32 R203, RZ, RZ, R42 ;  /* 0x000000ffffcb7224 */ /* 0x000fe200078e002a */
[----:B------:R-:W-:-:S04]  /*1480*/  ISETP.NE.U32.AND P1, PT, RZ, UR4, PT ;  /* 0x00000004ff007c0c */ /* 0x000fc8000bf25070 */
[----:B------:R-:W-:-:S13]  /*1490*/  ISETP.NE.AND.EX P1, PT, RZ, UR5, PT, P1 ;  /* 0x00000005ff007c0c */ /* 0x000fda000bf25310 */
[----:B------:R-:W-:Y:S05]  /*14a0*/  @!P1 BRA `(.L_x_482) ;  /* 0x0000000000109947 */ /* 0x000fea0003800000 */
[----:B------:R-:W-:-:S04]  /*14b0*/  IADD3 R4, P0, R204, UR4, RZ ;  /* 0x00000004cc047c10 */ /* 0x000fc8000ff1e0ff */
[----:B------:R-:W-:-:S05]  /*14c0*/  IADD3.X R5, R205, UR5, RZ, P0, !PT ;  /* 0x00000005cd057c10 */ /* 0x000fca00087fe4ff */
[----:B------:R0:W5:Y:S01]  /*14d0*/  LDG.E R29, desc[UR38][R4.64] ;  /* 0x00000026041d7981 */ /* 0x000162000c1e1900 */
[----:B------:R-:W-:Y:S05]  /*14e0*/  BRA `(.L_x_483) ;  /* 0x0000000000107947 */ /* 0x000fea0003800000 */
.L_x_482:
[----:B------:R-:W-:Y:S05]  /*14f0*/  @!P0 BRA `(.L_x_483) ;  /* 0x00000000000c8947 */ /* 0x000fea0003800000 */
[----:B------:R-:W2:Y:S04]  /*1500*/  LDG.E R4, desc[UR38][R8.64] ;  /* 0x0000002608047981 */ /* 0x000ea8000c1e1900 */
[----:B------:R-:W2:Y:S02]  /*1510*/  LDG.E R29, desc[UR38][R8.64+0x4] ;  /* 0x00000426081d7981 */ /* 0x000ea4000c1e1900 */
[----:B--2---:R-:W-:-:S07]  /*1520*/  IMAD.IADD R29, R29, 0x1, -R4 ;  /* 0x000000011d1d7824 */ /* 0x004fce00078e0a04 */
.L_x_483:
[----:B------:R-:W-:Y:S02]  /*1530*/  ULDC.64 UR4, c[0x0][0xa10] ;  /* 0x0002840000047ab9 */ /* 0x000fe40000000a00 */
[----:B------:R-:W-:-:S04]  /*1540*/  ISETP.NE.U32.AND P0, PT, RZ, UR4, PT ;  /* 0x00000004ff007c0c */ /* 0x000fc8000bf05070 */
[----:B------:R-:W-:Y:S01]  /*1550*/  ISETP.NE.AND.EX P0, PT, RZ, UR5, PT, P0 ;  /* 0x00000005ff007c0c */ /* 0x000fe2000bf05300 */
[----:B-----5:R-:W-:Y:S01]  /*1560*/  IMAD.IADD R10, R29, 0x1, -R0 ;  /* 0x000000011d0a7824 */ /* 0x020fe200078e0a00 */
[----:B------:R-:W-:-:S11]  /*1570*/  ULDC.64 UR4, c[0x0][0xa30] ;  /* 0x00028c0000047ab9 */ /* 0x000fd60000000a00 */
[----:B0-----:R-:W0:Y:S02]  /*1580*/  @P0 LDC.64 R4, c[0x0][0xa10] ;  /* 0x00028400ff040b82 */ /* 0x001e240000000a00 */
[----:B0-----:R-:W-:-:S05]  /*1590*/  @P0 IMAD.WIDE R4, R26, 0x4, R4 ;  /* 0x000000041a040825 */ /* 0x001fca00078e0204 */
[----:B------:R-:W2:Y:S04]  /*15a0*/  @P0 LDG.E R3, desc[UR38][R4.64] ;  /* 0x0000002604030981 */ /* 0x000ea8000c1e1900 */
[----:B------:R-:W2:Y:S01]  /*15b0*/  @P0 LDG.E R8, desc[UR38][R4.64+0x4] ;  /* 0x0000042604080981 */ /* 0x000ea2000c1e1900 */
[----:B------:R-:W-:Y:S01]  /*15c0*/  IMAD.MOV R27, RZ, RZ, -R10 ;  /* 0x000000ffff1b7224 */ /* 0x000fe200078e0a0a */
[----:B------:R-:W-:Y:S01]  /*15d0*/  ISETP.NE.U32.AND P1, PT, RZ, UR4, PT ;  /* 0x00000004ff007c0c */ /* 0x000fe2000bf25070 */
[----:B------:R-:W-:-:S03]  /*15e0*/  IMAD.MOV.U32 R24, RZ, RZ, R29 ;  /* 0x000000ffff187224 */ /* 0x000fc600078e001d */
[----:B------:R-:W-:Y:S02]  /*15f0*/  VIMNMX R27, RZ, R27, !PT ;  /* 0x0000001bff1b7248 */ /* 0x000fe40007fe0100 */
[----:B------:R-:W-:-:S13]  /*1600*/  ISETP.NE.AND.EX P1, PT, RZ, UR5, PT, P1 ;  /* 0x00000005ff007c0c */ /* 0x000fda000bf25310 */
[----:B------:R-:W-:-:S04]  /*1610*/  @P1 IADD3 R6, P2, R204, UR4, RZ ;  /* 0x00000004cc061c10 */ /* 0x000fc8000ff5e0ff */
[----:B------:R-:W-:-:S05]  /*1620*/  @P1 IADD3.X R7, R205, UR5, RZ, P2, !PT ;  /* 0x00000005cd071c10 */ /* 0x000fca00097fe4ff */
[----:B------:R0:W5:Y:S01]  /*1630*/  @P1 LDG.E R24, desc[UR38][R6.64] ;  /* 0x0000002606181981 */ /* 0x000162000c1e1900 */
[----:B--2---:R-:W-:-:S04]  /*1640*/  @P0 IMAD.IADD R25, R8, 0x1, -R3 ;  /* 0x0000000108190824 */ /* 0x004fc800078e0a03 */
[----:B------:R-:W-:-:S04]  /*1650*/  IMAD.IADD R96, R10, 0x1, R25 ;  /* 0x000000010a607824 */ /* 0x000fc800078e0219 */
[----:B------:R-:W-:-:S05]  /*1660*/  VIADD R0, R96, 0x7f ;  /* 0x0000007f60007836 */ /* 0x000fca0000000000 */
[----:B------:R-:W-:-:S04]  /*1670*/  SHF.R.S32.HI R3, RZ, 0x1f, R0 ;  /* 0x0000001fff037819 */ /* 0x000fc80000011400 */
[----:B------:R-:W-:-:S04]  /*1680*/  LEA.HI R3, R3, R0, RZ, 0x7 ;  /* 0x0000000003037211 */ /* 0x000fc800078f38ff */
[----:B------:R-:W-:Y:S02]  /*1690*/  LOP3.LUT R0, R3, 0xffffff80, RZ, 0xc0, !PT ;  /* 0xffffff8003007812 */ /* 0x000fe400078ec0ff */
[----:B------:R-:W-:Y:S02]  /*16a0*/  SHF.R.S32.HI R210, RZ, 0x7, R3 ;  /* 0x00000007ffd27819 */ /* 0x000fe40000011403 */
[----:B------:R-:W-:-:S04]  /*16b0*/  VIADDMNMX R0, R0, -R10, R25, PT ;  /* 0x8000000a00007246 */ /* 0x000fc80003800119 */
[----:B------:R-:W-:Y:S02]  /*16c0*/  ISETP.GT.AND P0, PT, R0, R27, PT ;  /* 0x0000001b0000720c */ /* 0x000fe40003f04270 */
[----:B------:R-:W-:-:S05]  /*16d0*/  SHF.R.U32.HI R27, RZ, 0x7, R27 ;  /* 0x00000007ff1b7819 */ /* 0x000fca000001161b */
[----:B------:R-:W-:-:S06]  /*16e0*/  IMAD.MOV.U32 R28, RZ, RZ, R27 ;  /* 0x000000ffff1c7224 */ /* 0x000fcc00078e001b */
[----:B------:R-:W-:-:S05]  /*16f0*/  @P0 VIADD R0, R0, 0x7f ;  /* 0x0000007f00000836 */ /* 0x000fca0000000000 */
[----:B------:R-:W-:-:S04]  /*1700*/  @P0 SHF.R.S32.HI R5, RZ, 0x1f, R0 ;  /* 0x0000001fff050819 */ /* 0x000fc80000011400 */
[----:B------:R-:W-:-:S04]  /*1710*/  @P0 LEA.HI R5, R5, R0, RZ, 0x7 ;  /* 0x0000000005050211 */ /* 0x000fc800078f38ff */
[----:B------:R-:W-:Y:S02]  /*1720*/  @P0 SHF.R.S32.HI R28, RZ, 0x7, R5 ;  /* 0x00000007ff1c0819 */ /* 0x000fe40000011405 */
[----:B------:R-:W-:Y:S02]  /*1730*/  PLOP3.LUT P0, PT, PT, PT, PT, 0x80, 0x0 ;  /* 0x000000000000781c */ /* 0x000fe40003f0f070 */
[----:B------:R-:W-:-:S13]  /*1740*/  ISETP.GT.AND P1, PT, R28, R27, PT ;  /* 0x0000001b1c00720c */ /* 0x000fda0003f24270 */
[----:B0-----:R-:W-:Y:S05]  /*1750*/  @!P1 BRA `(.L_x_484) ;  /* 0x0000006c00b89947 */ /* 0x001fea0003800000 */
[----:B------:R-:W-:Y:S01]  /*1760*/  VIADD R0, R156, 0x18400 ;  /* 0x000184009c007836 */ /* 0x000fe20000000000 */
[----:B------:R-:W-:Y:S04]  /*1770*/  BSSY B6, `(.L_x_485) ;  /* 0x0000013000067945 */ /* 0x000fe80003800000 */
[----:B------:R-:W-:-:S13]  /*1780*/  LOP3.LUT P0, RZ, R0, 0x3ff, RZ, 0xc0, !PT ;  /* 0x000003ff00ff7812 */ /* 0x000fda000780c0ff */
[----:B------:R-:W-:Y:S05]  /*1790*/  @!P0 BRA `(.L_x_486) ;  /* 0x0000000000408947 */ /* 0x000fea0003800000 */
        /* <DEDUP_REMOVED lines=16> */
.L_x_486:
[----:B------:R-:W-:Y:S05]  /*18a0*/  BSYNC B6 ;  /* 0x0000000000067941 */ /* 0x000fea0003800000 */
.L_x_485:
        /* <DEDUP_REMOVED lines=20> */
.L_x_488:
[----:B------:R-:W-:Y:S05]  /*19f0*/  BSYNC B6 ;  /* 0x0000000000067941 */ /* 0x000fea0003800000 */
.L_x_487:
[----:B------:R-:W-:Y:S01]  /*1a00*/  ULDC.64 UR4, c[0x0][0x9f8] ;  /* 0x00027e0000047ab9 */ /* 0x000fe20000000a00 */
[----:B------:R-:W0:Y:S01]  /*1a10*/  LDC R37, c[0x0][0x3f4] ;  /* 0x0000fd00ff257b82 */ /* 0x000e220000000800 */
[----:B------:R-:W-:-:S04]  /*1a20*/  ISETP.NE.U32.AND P0, PT, RZ, UR4, PT ;  /* 0x00000004ff007c0c */ /* 0x000fc8000bf05070 */
[----:B------:R-:W-:-:S03]  /*1a30*/  ISETP.NE.AND.EX P0, PT, RZ, UR5, PT, P0 ;  /* 0x00000005ff007c0c */ /* 0x000fc6000bf05300 */
[----:B------:R-:W1:Y:S08]  /*1a40*/  LDC.64 R14, c[0x0][0x3f8] ;  /* 0x0000fe00ff0e7b82 */ /* 0x000e700000000a00 */
[----:B------:R-:W2:Y:S02]  /*1a50*/  LDC.64 R34, c[0x0][0x408] ;  /* 0x00010200ff227b82 */ /* 0x000ea40000000a00 */
[----:B------:R-:W-:-:S04]  /*1a60*/  @P0 IADD3 R4, P1, R204, UR4, RZ ;  /* 0x00000004cc040c10 */ /* 0x000fc8000ff3e0ff */
[----:B------:R-:W-:-:S05]  /*1a70*/  @P0 IADD3.X R5, R205, UR5, RZ, P1, !PT ;  /* 0x00000005cd050c10 */ /* 0x000fca0008ffe4ff */
[----:B------:R3:W4:Y:S01]  /*1a80*/  @P0 LDG.E R26, desc[UR38][R4.64] ;  /* 0x00000026041a0981 */ /* 0x000722000c1e1900 */
[----:B0-----:R-:W-:Y:S01]  /*1a90*/  ISETP.GE.AND P0, PT, R16, R37, PT ;  /* 0x000000251000720c */ /* 0x001fe20003f06270 */
[----:B------:R-:W-:Y:S01]  /*1aa0*/  IMAD.IADD R0, R30, 0x1, R29 ;  /* 0x000000011e007824 */ /* 0x000fe200078e021d */
[----:B------:R-:W-:Y:S01]  /*1ab0*/  SHF.R.U32.HI R21, RZ, 0x3, R193 ;  /* 0x00000003ff157819 */ /* 0x000fe200000116c1 */
[----:B------:R-:W0:Y:S01]  /*1ac0*/  S2R R38, SR_TID.X ;  /* 0x0000000000267919 */ /* 0x000e220000002100 */
[----:B------:R-:W-:Y:S01]  /*1ad0*/  SEL R3, R37, RZ, P0 ;  /* 0x000000ff25037207 */ /* 0x000fe20000000000 */
[----:B-1----:R-:W-:Y:S01]  /*1ae0*/  IMAD.WIDE.U32 R6, R153, R14, R18 ;  /* 0x0000000e99067225 */ /* 0x002fe200078e0012 */
[----:B------:R-:W-:-:S03]  /*1af0*/  SHF.R.U32.HI R20, RZ, 0x3, R192 ;  /* 0x00000003ff147819 */ /* 0x000fc600000116c0 */
[----:B------:R-:W-:Y:S02]  /*1b00*/  IMAD.IADD R3, R16, 0x1, R3 ;  /* 0x0000000110037824 */ /* 0x000fe400078e0203 */
[----:B------:R-:W-:Y:S01]  /*1b10*/  IMAD.MOV.U32 R84, RZ, RZ, R6 ;  /* 0x000000ffff547224 */ /* 0x000fe200078e0006 */
[C---:B--2---:R-:W-:Y:S01]  /*1b20*/  SHF.L.U64.HI R29, R34.reuse, 0x5, R35 ;  /* 0x00000005221d7819 */ /* 0x044fe20000010223 */
[-C--:B------:R-:W-:Y:S01]  /*1b30*/  IMAD R10, R227, R34.reuse, RZ ;  /* 0x00000022e30a7224 */ /* 0x080fe200078e02ff */
[----:B------:R-:W-:Y:S01]  /*1b40*/  SHF.R.S32.HI R6, RZ, 0x1f, R3 ;  /* 0x0000001fff067819 */ /* 0x000fe20000011403 */
[----:B---3--:R-:W-:Y:S01]  /*1b50*/  IMAD.WIDE.U32 R4, R153, R34, R18 ;  /* 0x0000002299047225 */ /* 0x008fe200078e0012 */
[----:B------:R-:W-:Y:S02]  /*1b60*/  SHF.L.U64.HI R30, R34, 0x6, R35 ;  /* 0x00000006221e7819 */ /* 0x000fe40000010223 */
[C---:B------:R-:W-:Y:S01]  /*1b70*/  LEA.HI R12, R6.reuse, R3, RZ, 0x3 ;  /* 0x00000003060c7211 */ /* 0x040fe200078f18ff */
[----:B------:R-:W-:Y:S01]  /*1b80*/  IMAD R8, R227, R14, RZ ;  /* 0x0000000ee3087224 */ /* 0x000fe200078e02ff */
[----:B------:R-:W-:Y:S01]  /*1b90*/  MOV R88, R4 ;  /* 0x0000000400587202 */ /* 0x000fe20000000f00 */
[C---:B------:R-:W-:Y:S01]  /*1ba0*/  IMAD R91, R153.reuse, R35, R10 ;  /* 0x00000023995b7224 */ /* 0x040fe200078e020a */
[----:B------:R-:W-:Y:S01]  /*1bb0*/  LEA.HI R4, R6, R3, RZ, 0x6 ;  /* 0x0000000306047211 */ /* 0x000fe200078f30ff */
[----:B------:R-:W-:Y:S01]  /*1bc0*/  IMAD.WIDE.U32 R10, R153, R34, R16 ;  /* 0x00000022990a7225 */ /* 0x000fe200078e0010 */
[----:B------:R-:W-:-:S02]  /*1bd0*/  LOP3.LUT R3, R12, 0x38, RZ, 0xc0, !PT ;  /* 0x000000380c037812 */ /* 0x000fc400078ec0ff */
[----:B------:R-:W-:Y:S01]  /*1be0*/  LOP3.LUT R43, R12, 0xfffffff8, RZ, 0xc0, !PT ;  /* 0xfffffff80c2b7812 */ /* 0x000fe200078ec0ff */
[----:B------:R-:W-:Y:S01]  /*1bf0*/  IMAD R87, R153, R15, R8 ;  /* 0x0000000f99577224 */ /* 0x000fe200078e0208 */
[----:B------:R-:W-:Y:S01]  /*1c00*/  LOP3.LUT R3, R3, 0x1c0, R228, 0xf8, !PT ;  /* 0x000001c003037812 */ /* 0x000fe200078ef8e4 */
[----:B------:R-:W-:Y:S01]  /*1c10*/  IMAD.IADD R89, R5, 0x1, R91 ;  /* 0x0000000105597824 */ /* 0x000fe200078e025b */
[----:B------:R-:W-:Y:S01]  /*1c20*/  LOP3.LUT R5, R193, 0x38, R12, 0xf8, !PT ;  /* 0x00000038c1057812 */ /* 0x000fe200078ef80c */
[-C--:B------:R-:W-:Y:S01]  /*1c30*/  IMAD.WIDE.U32 R8, R153, R14.reuse, R16 ;  /* 0x0000000e99087225 */ /* 0x080fe200078e0010 */
[----:B------:R-:W-:Y:S02]  /*1c40*/  SHF.L.U64.HI R31, R34, 0x7, R35 ;  /* 0x00000007221f7819 */ /* 0x000fe40000010223 */
[----:B------:R-:W-:Y:S01]  /*1c50*/  LOP3.LUT R5, R5, R21, RZ, 0x3c, !PT ;  /* 0x0000001505057212 */ /* 0x000fe200078e3cff */
[----:B------:R-:W-:Y:S01]  /*1c60*/  IMAD.IADD R91, R91, 0x1, R11 ;  /* 0x000000015b5b7824 */ /* 0x000fe200078e020b */
[----:B0-----:R-:W-:Y:S01]  /*1c70*/  SHF.R.U32.HI R38, RZ, 0x7, R38 ;  /* 0x00000007ff267819 */ /* 0x001fe20000011626 */
[----:B------:R-:W-:Y:S01]  /*1c80*/  IMAD.SHL.U32 R4, R4, 0x80, RZ ;  /* 0x0000008004047824 */ /* 0x000fe200078e00ff */
[----:B-----5:R-:W-:Y:S01]  /*1c90*/  SHF.R.S32.HI R11, RZ, 0x1f, R24 ;  /* 0x0000001fff0b7819 */ /* 0x020fe20000011418 */
[----:B------:R-:W-:Y:S01]  /*1ca0*/  IMAD.IADD R85, R7, 0x1, R87 ;  /* 0x0000000107557824 */ /* 0x000fe200078e0257 */
[----:B------:R-:W-:Y:S01]  /*1cb0*/  ISETP.NE.AND P6, PT, R38, 0x1, PT ;  /* 0x000000012600780c */ /* 0x000fe20003fc5270 */
[----:B------:R-:W-:Y:S01]  /*1cc0*/  IMAD.MOV.U32 R86, RZ, RZ, R8 ;  /* 0x000000ffff567224 */ /* 0x000fe200078e0008 */
[----:B------:R-:W-:Y:S01]  /*1cd0*/  LOP3.LUT R7, R192, 0x38, R12, 0xf8, !PT ;  /* 0x00000038c0077812 */ /* 0x000fe200078ef80c */
[----:B------:R-:W-:Y:S01]  /*1ce0*/  IMAD.MOV.U32 R90, RZ, RZ, R10 ;  /* 0x000000ffff5a7224 */ /* 0x000fe200078e000a */
[----:B------:R-:W-:Y:S01]  /*1cf0*/  LOP3.LUT R8, R159, 0x38, R12, 0xf8, !PT ;  /* 0x000000389f087812 */ /* 0x000fe200078ef80c */
[----:B------:R-:W-:Y:S01]  /*1d00*/  IMAD.IADD R87, R87, 0x1, R9 ;  /* 0x0000000157577824 */ /* 0x000fe200078e0209 */
[----:B------:R-:W-:Y:S01]  /*1d10*/  LOP3.LUT R6, R4, 0xffffe000, RZ, 0xc0, !PT ;  /* 0xffffe00004067812 */ /* 0x000fe200078ec0ff */
[----:B------:R-:W-:Y:S01]  /*1d20*/  IMAD R10, R11, R14, RZ ;  /* 0x0000000e0b0a7224 */ /* 0x000fe200078e02ff */
[----:B------:R-:W-:Y:S01]  /*1d30*/  LOP3.LUT R9, R7, R20, RZ, 0x3c, !PT ;  /* 0x0000001407097212 */ /* 0x000fe200078e3cff */
[----:B------:R-:W-:Y:S01]  /*1d40*/  IMAD R11, R11, R34, RZ ;  /* 0x000000220b0b7224 */ /* 0x000fe200078e02ff */
[----:B------:R-:W-:Y:S01]  /*1d50*/  LOP3.LUT R8, R8, R229, RZ, 0x3c, !PT ;  /* 0x000000e508087212 */ /* 0x000fe200078e3cff */
[C---:B------:R-:W-:Y:S01]  /*1d60*/  IMAD R39, R24.reuse, R15, R10 ;  /* 0x0000000f18277224 */ /* 0x040fe200078e020a */
[----:B------:R-:W-:Y:S01]  /*1d70*/  LOP3.LUT R7, R3, R198, RZ, 0x3c, !PT ;  /* 0x000000c603077212 */ /* 0x000fe200078e3cff */
[----:B------:R-:W-:Y:S05]  /*1d80*/  @!P6 WARPSYNC.ALL ;  /* 0x000000000000e948 */ /* 0x000fea0003800000 */
[C---:B------:R-:W-:Y:S01]  /*1d90*/  IMAD.WIDE.U32 R84, R24.reuse, R14, R84 ;  /* 0x0000000e18547225 */ /* 0x040fe200078e0054 */
[-C--:B------:R-:W-:Y:S01]  /*1da0*/  IADD3 R3, R5, R6.reuse, R197 ;  /* 0x0000000605037210 */ /* 0x080fe20007ffe0c5 */
[----:B------:R-:W-:Y:S01]  /*1db0*/  ULDC UR4, c[0x0][0x2f4] ;  /* 0x0000bd0000047ab9 */ /* 0x000fe20000000800 */
[----:B------:R-:W-:Y:S01]  /*1dc0*/  IADD3 R4, R9, R6, R196 ;  /* 0x0000000609047210 */ /* 0x000fe20007ffe0c4 */
[----:B------:R-:W-:Y:S01]  /*1dd0*/  IMAD.WIDE.U32 R86, R24, R14, R86 ;  /* 0x0000000e18567225 */ /* 0x000fe200078e0056 */
[----:B------:R-:W-:-:S02]  /*1de0*/  IADD3 R5, R8, R6, R195 ;  /* 0x0000000608057210 */ /* 0x000fc40007ffe0c3 */
[----:B------:R-:W-:Y:S01]  /*1df0*/  IADD3 R6, R7, R6, R199 ;  /* 0x0000000607067210 */ /* 0x000fe20007ffe0c7 */
[----:B------:R-:W-:Y:S01]  /*1e00*/  IMAD R11, R24, R35, R11 ;  /* 0x00000023180b7224 */ /* 0x000fe200078e020b */
[----:B------:R-:W-:Y:S01]  /*1e10*/  SHF.L.U64.HI R7, R14, 0x5, R15 ;  /* 0x000000050e077819 */ /* 0x000fe2000001020f */
[-C--:B------:R-:W-:Y:S01]  /*1e20*/  IMAD.WIDE.U32 R88, R24, R34.reuse, R88 ;  /* 0x0000002218587225 */ /* 0x080fe200078e0058 */
[C-C-:B------:R-:W-:Y:S02]  /*1e30*/  SHF.L.U64.HI R8, R14.reuse, 0x6, R15.reuse ;  /* 0x000000060e087819 */ /* 0x140fe4000001020f */
[----:B------:R-:W-:Y:S01]  /*1e40*/  SHF.L.U64.HI R9, R14, 0x7, R15 ;  /* 0x000000070e097819 */ /* 0x000fe2000001020f */
[----:B------:R-:W-:Y:S01]  /*1e50*/  IMAD.WIDE.U32 R90, R24, R34, R90 ;  /* 0x00000022185a7225 */ /* 0x000fe200078e005a */
[----:B------:R-:W-:Y:S02]  /*1e60*/  SHF.R.S32.HI R35, RZ, 0x1f, R42 ;  /* 0x0000001fff237819 */ /* 0x000fe4000001142a */
[----:B------:R-:W-:Y:S01]  /*1e70*/  ISETP.GE.AND P1, PT, R16, UR4, PT ;  /* 0x0000000410007c0c */ /* 0x000fe2000bf26270 */
[----:B------:R-:W-:Y:S01]  /*1e80*/  VIADD R97, R38, 0x8 ;  /* 0x0000000826617836 */ /* 0x000fe20000000000 */
[----:B------:R-:W-:Y:S01]  /*1e90*/  ISETP.GE.AND P2, PT, R22, UR4, PT ;  /* 0x0000000416007c0c */ /* 0x000fe2000bf46270 */
[C---:B------:R-:W-:Y:S01]  /*1ea0*/  IMAD.SHL.U32 R32, R34.reuse, 0x20, RZ ;  /* 0x0000002022207824 */ /* 0x040fe200078e00ff */
[----:B------:R-:W-:Y:S01]  /*1eb0*/  SHF.R.S32.HI R81, RZ, 0x3, R12 ;  /* 0x00000003ff517819 */ /* 0x000fe2000001140c */
[----:B------:R-:W-:Y:S01]  /*1ec0*/  IMAD.SHL.U32 R33, R34, 0x40, RZ ;  /* 0x0000004022217824 */ /* 0x000fe200078e00ff */
[----:B------:R-:W-:Y:S01]  /*1ed0*/  SHF.R.S32.HI R83, RZ, 0x1f, R43 ;  /* 0x0000001fff537819 */ /* 0x000fe2000001142b */
[----:B------:R-:W-:Y:S01]  /*1ee0*/  IMAD.IADD R38, R85, 0x1, R39 ;  /* 0x0000000155267824 */ /* 0x000fe200078e0227 */
[----:B------:R-:W-:Y:S01]  /*1ef0*/  IADD3 R39, R39, R87, RZ ;  /* 0x0000005727277210 */ /* 0x000fe20007ffe0ff */
[----:B------:R-:W-:-:S02]  /*1f00*/  IMAD.SHL.U32 R10, R14, 0x20, RZ ;  /* 0x000000200e0a7824 */ /* 0x000fc400078e00ff */
[C---:B------:R-:W-:Y:S02]  /*1f10*/  IMAD.SHL.U32 R20, R14.reuse, 0x40, RZ ;  /* 0x000000400e147824 */ /* 0x040fe400078e00ff */
[----:B------:R-:W-:Y:S02]  /*1f20*/  IMAD.SHL.U32 R21, R14, 0x80, RZ ;  /* 0x000000800e157824 */ /* 0x000fe400078e00ff */
[----:B------:R-:W-:Y:S02]  /*1f30*/  IMAD.SHL.U32 R34, R34, 0x80, RZ ;  /* 0x0000008022227824 */ /* 0x000fe400078e00ff */
[----:B------:R-:W-:Y:S02]  /*1f40*/  IMAD R36, R202, 0x20, R153 ;  /* 0x00000020ca247824 */ /* 0x000fe400078e0299 */
[----:B------:R-:W-:Y:S02]  /*1f50*/  IMAD.SHL.U32 R37, R37, 0x2, RZ ;  /* 0x0000000225257824 */ /* 0x000fe400078e00ff */
[----:B------:R-:W-:-:S02]  /*1f60*/  IMAD.IADD R40, R89, 0x1, R11 ;  /* 0x0000000159287824 */ /* 0x000fc400078e020b */
[----:B------:R-:W-:Y:S01]  /*1f70*/  IMAD.IADD R80, R11, 0x1, R91 ;  /* 0x000000010b507824 */ /* 0x000fe200078e025b */
[----:B------:R-:W-:Y:S01]  /*1f80*/  @!P6 BAR.SYNC.DEFER_BLOCKING 0x9, 0x100 ;  /* 0x024400000000eb1d */ /* 0x000fe20000010000 */
[----:B----4-:R-:W-:-:S07]  /*1f90*/  SHF.R.S32.HI R82, RZ, 0x1f, R26 ;  /* 0x0000001fff527819 */ /* 0x010fce000001141a */
.L_x_586:
[----:B------:R-:W0:Y:S01]  /*1fa0*/  LDC R101, c[0x0][0x430] ;  /* 0x00010c00ff657b82 */ /* 0x000e220000000800 */
[----:B------:R-:W-:Y:S02]  /*1fb0*/  VIADD R28, R28, 0xffffffff ;  /* 0xffffffff1c1c7836 */ /* 0x000fe40000000000 */
[----:B------:R-:W-:Y:S02]  /*1fc0*/  IMAD.MOV.U32 R102, RZ, RZ, RZ ;  /* 0x000000ffff667224 */ /* 0x000fe400078e00ff */
[----:B------:R-:W-:-:S03]  /*1fd0*/  IMAD R11, R28, 0x80, R36 ;  /* 0x000000801c0b7824 */ /* 0x000fc600078e0224 */
[----:B-1----:R-:W1:Y:S01]  /*1fe0*/  LDC R104, c[0x0][0x3f4] ;  /* 0x0000fd00ff687b82 */ /* 0x002e620000000800 */
[----:B------:R-:W-:Y:S01]  /*1ff0*/  IMAD.IADD R45, R0, 0x1, R11 ;  /* 0x00000001002d7824 */ /* 0x000fe200078e020b */
[----:B------:R-:W-:-:S03]  /*2000*/  ISETP.GE.AND P3, PT, R11, R25, PT ;  /* 0x000000190b00720c */ /* 0x000fc60003f66270 */
[----:B------:R-:W-:Y:S01]  /*2010*/  IMAD.MOV.U32 R11, RZ, RZ, R45 ;  /* 0x000000ffff0b7224 */ /* 0x000fe200078e002d */
[----:B------:R-:W-:Y:S02]  /*2020*/  ISETP.GT.OR P3, PT, R36, 0x7f, P3 ;  /* 0x0000007f2400780c */ /* 0x000fe40001f64670 */
[----:B0-----:R-:W-:-:S11]  /*2030*/  ISETP.NE.AND P4, PT, R101, 0x1, PT ;  /* 0x000000016500780c */ /* 0x001fd60003f85270 */
[----:B------:R-:W0:Y:S08]  /*2040*/  @!P3 LDC.64 R14, c[0x0][0x428] ;  /* 0x00010a00ff0ebb82 */ /* 0x000e300000000a00 */
[----:B--2---:R-:W2:Y:S08]  /*2050*/  @!P3 LDC.64 R46, c[0x0][0x418] ;  /* 0x00010600ff2ebb82 */ /* 0x004eb00000000a00 */
[----:B---3--:R-:W3:Y:S08]  /*2060*/  @P4 LDC R12, c[0x0][0x434] ;  /* 0x00010d00ff0c4b82 */ /* 0x008ef00000000800 */
[----:B------:R-:W4:Y:S01]  /*2070*/  @P4 LDC R13, c[0x0][0x438] ;  /* 0x00010e00ff0d4b82 */ /* 0x000f220000000800 */
[----:B---3--:R-:W-:-:S05]  /*2080*/  @P4 IMAD.HI.U32 R12, R45, R12, RZ ;  /* 0x0000000c2d0c4227 */ /* 0x008fca00078e00ff */
[----:B----4-:R-:W-:Y:S01]  /*2090*/  @P4 SHF.R.U32.HI R11, RZ, R13, R12 ;  /* 0x0000000dff0b4219 */ /* 0x010fe2000001160c */
[----:B0-----:R-:W-:-:S03]  /*20a0*/  @!P3 IMAD R12, R82, R14, RZ ;  /* 0x0000000e520cb224 */ /* 0x001fc600078e02ff */
[--C-:B------:R-:W-:Y:S01]  /*20b0*/  @!P3 SHF.R.S32.HI R13, RZ, 0x1f, R11.reuse ;  /* 0x0000001fff0db819 */ /* 0x100fe2000001140b */
[----:B------:R-:W-:Y:S02]  /*20c0*/  @!P3 IMAD R15, R26, R15, R12 ;  /* 0x0000000f1a0fb224 */ /* 0x000fe400078e020c */
[----:B------:R-:W-:-:S04]  /*20d0*/  @!P3 IMAD.MOV.U32 R12, RZ, RZ, R11 ;  /* 0x000000ffff0cb224 */ /* 0x000fc800078e000b */
[----:B------:R-:W-:-:S04]  /*20e0*/  @!P3 IMAD.WIDE.U32 R12, R26, R14, R12 ;  /* 0x0000000e1a0cb225 */ /* 0x000fc800078e000c */
[----:B------:R-:W-:Y:S01]  /*20f0*/  @!P3 IMAD.IADD R13, R13, 0x1, R15 ;  /* 0x000000010d0db824 */ /* 0x000fe200078e020f */
[----:B--2---:R-:W-:-:S04]  /*2100*/  @!P3 LEA R14, P4, R12, R46, 0x2 ;  /* 0x0000002e0c0eb211 */ /* 0x004fc800078810ff */
[----:B------:R-:W-:-:S05]  /*2110*/  @!P3 LEA.HI.X R15, R12, R47, R13, 0x2, P4 ;  /* 0x0000002f0c0fb211 */ /* 0x000fca00020f140d */
[----:B------:R0:W5:Y:S01]  /*2120*/  @!P3 LDG.E R102, desc[UR38][R14.64] ;  /* 0x000000260e66b981 */ /* 0x000162000c1e1900 */
[----:B-1----:R-:W-:Y:S01]  /*2130*/  ISETP.GE.AND P3, PT, R104, 0x1, PT ;  /* 0x000000016800780c */ /* 0x002fe20003f66270 */
[----:B------:R-:W-:Y:S01]  /*2140*/  IMAD.MOV R12, RZ, RZ, -R11 ;  /* 0x000000ffff0c7224 */ /* 0x000fe200078e0a0b */
[----:B------:R-:W-:Y:S01]  /*2150*/  ISETP.GT.AND P4, PT, R28, R27, PT ;  /* 0x0000001b1c00720c */ /* 0x000fe20003f84270 */
[----:B------:R-:W-:Y:S01]  /*2160*/  IMAD R11, R155, 0x4000, R201 ;  /* 0x000040009b0b7824 */ /* 0x000fe200078e02c9 */
[----:B------:R-:W-:Y:S05]  /*2170*/  YIELD ;  /* 0x0000000000007946 */ /* 0x000fea0003800000 */
[----:B------:R-:W-:Y:S01]  /*2180*/  BSSY B0, `(.L_x_489) ;  /* 0x00005cb000007945 */ /* 0x000fe20003800000 */
[----:B------:R-:W-:Y:S01]  /*2190*/  IMAD R101, R101, R12, R45 ;  /* 0x0000000c65657224 */ /* 0x000fe200078e022d */
[----:B------:R-:W-:Y:S01]  /*21a0*/  P2R R93, PR, RZ, 0x10 ;  /* 0x00000010ff5d7803 */ /* 0x000fe20000000000 */
[----:B------:R-:W-:Y:S01]  /*21b0*/  IMAD R94, R11, 0x2, R156 ;  /* 0x000000020b5e7824 */ /* 0x000fe200078e029c */
[----:B0-----:R-:W-:Y:S06]  /*21c0*/  @!P3 BRA `(.L_x_490) ;  /* 0x000000540070b947 */ /* 0x001fec0003800000 */
[----:B------:R-:W-:Y:S01]  /*21d0*/  SHF.R.S32.HI R100, RZ, 0x1f, R101 ;  /* 0x0000001fff647819 */ /* 0x000fe20000011465 */
[----:B------:R-:W-:Y:S01]  /*21e0*/  ULDC.64 UR4, c[0x0][0x300] ;  /* 0x0000c00000047ab9 */ /* 0x000fe20000000a00 */
[----:B-----5:R-:W-:Y:S01]  /*21f0*/  SHF.R.S32.HI R99, RZ, 0x1f, R102 ;  /* 0x0000001fff637819 */ /* 0x020fe20000011466 */
[----:B------:R-:W-:Y:S01]  /*2200*/  IMAD.WIDE.U32 R12, R101, UR4, RZ ;  /* 0x00000004650c7c25 */ /* 0x000fe2000f8e00ff */
[----:B------:R-:W-:Y:S02]  /*2210*/  ULDC.U8 UR6, c[0x0][0x410] ;  /* 0x0001040000067ab9 */ /* 0x000fe40000000000 */
[----:B------:R-:W-:Y:S01]  /*2220*/  ISETP.NE.AND P3, PT, RZ, UR6, PT ;  /* 0x00000006ff007c0c */ /* 0x000fe2000bf65270 */
[----:B------:R-:W-:Y:S02]  /*2230*/  IMAD R14, R100, UR4, RZ ;  /* 0x00000004640e7c24 */ /* 0x000fe4000f8e02ff */
[-C--:B------:R-:W-:Y:S02]  /*2240*/  IMAD R44, R31, R28.reuse, RZ ;  /* 0x0000001c1f2c7224 */ /* 0x080fe400078e02ff */
[----:B------:R-:W-:Y:S01]  /*2250*/  IMAD R11, R101, UR5, R14 ;  /* 0x00000005650b7c24 */ /* 0x000fe2000f8e020e */
[----:B------:R-:W-:Y:S01]  /*2260*/  ULDC.64 UR4, c[0x0][0x310] ;  /* 0x0000c40000047ab9 */ /* 0x000fe20000000a00 */
[----:B------:R-:W-:-:S02]  /*2270*/  IMAD R14, R9, R28, RZ ;  /* 0x0000001c090e7224 */ /* 0x000fc400078e02ff */
[----:B------:R-:W-:Y:S01]  /*2280*/  IMAD R15, R99, UR4, RZ ;  /* 0x00000004630f7c24 */ /* 0x000fe2000f8e02ff */
[----:B------:R-:W-:Y:S01]  /*2290*/  IADD3 R13, R13, R11, RZ ;  /* 0x0000000b0d0d7210 */ /* 0x000fe20007ffe0ff */
[----:B------:R-:W-:Y:S01]  /*22a0*/  IMAD R98, R28, -0x80, R25 ;  /* 0xffffff801c627824 */ /* 0x000fe200078e0219 */
[----:B------:R-:W-:Y:S01]  /*22b0*/  SHF.R.S32.HI R11, RZ, 0x1f, R28 ;  /* 0x0000001fff0b7819 */ /* 0x000fe2000001141c */
[C---:B------:R-:W-:Y:S02]  /*22c0*/  IMAD R15, R102.reuse, UR5, R15 ;  /* 0x00000005660f7c24 */ /* 0x040fe4000f8e020f */
[----:B------:R-:W-:Y:S01]  /*22d0*/  IMAD.WIDE.U32 R12, R102, UR4, R12 ;  /* 0x00000004660c7c25 */ /* 0x000fe2000f8e000c */
[----:B------:R-:W-:Y:S01]  /*22e0*/  ULDC.64 UR4, c[0x0][0x308] ;  /* 0x0000c20000047ab9 */ /* 0x000fe20000000a00 */
[----:B------:R-:W-:Y:S02]  /*22f0*/  VIMNMX R98, R98, 0x80, PT ;  /* 0x0000008062627848 */ /* 0x000fe40003fe0100 */
[----:B------:R-:W-:-:S02]  /*2300*/  IMAD.IADD R13, R13, 0x1, R15 ;  /* 0x000000010d0d7824 */ /* 0x000fc400078e020f */
[----:B------:R-:W-:Y:S02]  /*2310*/  IMAD R15, R35, UR4, RZ ;  /* 0x00000004230f7c24 */ /* 0x000fe4000f8e02ff */
[C---:B------:R-:W-:Y:S02]  /*2320*/  IMAD R103, R11.reuse, R21, R14 ;  /* 0x000000150b677224 */ /* 0x040fe400078e020e */
[----:B------:R-:W-:Y:S02]  /*2330*/  IMAD R45, R11, R34, R44 ;  /* 0x000000220b2d7224 */ /* 0x000fe400078e022c */
[C---:B------:R-:W-:Y:S02]  /*2340*/  IMAD R11, R42.reuse, UR5, R15 ;  /* 0x000000052a0b7c24 */ /* 0x040fe4000f8e020f */
[----:B------:R-:W-:Y:S01]  /*2350*/  IMAD.WIDE.U32 R108, R42, UR4, R12 ;  /* 0x000000042a6c7c25 */ /* 0x000fe2000f8e000c */
[----:B------:R-:W-:-:S03]  /*2360*/  ULDC.64 UR4, c[0x0][0x2e8] ;  /* 0x0000ba0000047ab9 */ /* 0x000fc60000000a00 */
[----:B------:R-:W-:Y:S01]  /*2370*/  IMAD.IADD R11, R109, 0x1, R11 ;  /* 0x000000016d0b7824 */ /* 0x000fe200078e020b */
[----:B------:R-:W-:Y:S01]  /*2380*/  LEA R109, P4, R108, UR4, 0x1 ;  /* 0x000000046c6d7c11 */ /* 0x000fe2000f8808ff */
[----:B------:R-:W-:-:S03]  /*2390*/  IMAD.WIDE.U32 R14, R21, R28, RZ ;  /* 0x0000001c150e7225 */ /* 0x000fc600078e00ff */
[----:B------:R-:W-:Y:S01]  /*23a0*/  LEA.HI.X R108, R108, UR5, R11, 0x1, P4 ;  /* 0x000000056c6c7c11 */ /* 0x000fe2000a0f0c0b */
[----:B------:R-:W-:-:S04]  /*23b0*/  IMAD.WIDE.U32 R12, R34, R28, RZ ;  /* 0x0000001c220c7225 */ /* 0x000fc800078e00ff */
[----:B------:R-:W-:Y:S02]  /*23c0*/  IMAD.IADD R103, R15, 0x1, R103 ;  /* 0x000000010f677824 */ /* 0x000fe400078e0267 */
[----:B------:R-:W-:Y:S01]  /*23d0*/  IMAD.IADD R11, R13, 0x1, R45 ;  /* 0x000000010d0b7824 */ /* 0x000fe200078e022d */
[----:B------:R-:W-:Y:S06]  /*23e0*/  @!P3 BRA `(.L_x_491) ;  /* 0x000000280080b947 */ /* 0x000fec0003800000 */
[----:B------:R-:W-:Y:S01]  /*23f0*/  ISETP.GE.AND P3, PT, R153, R98, PT ;  /* 0x000000629900720c */ /* 0x000fe20003f66270 */
[----:B------:R-:W-:Y:S01]  /*2400*/  BSSY B1, `(.L_x_492) ;  /* 0x000001c000017945 */ /* 0x000fe20003800000 */
[----:B------:R-:W-:Y:S02]  /*2410*/  CS2R R60, SRZ ;  /* 0x00000000003c7805 */ /* 0x000fe4000001ff00 */
[----:B------:R-:W-:Y:S02]  /*2420*/  CS2R R68, SRZ ;  /* 0x0000000000447805 */ /* 0x000fe4000001ff00 */
[----:B------:R-:W-:Y:S02]  /*2430*/  CS2R R72, SRZ ;  /* 0x0000000000487805 */ /* 0x000fe4000001ff00 */
[----:B------:R-:W-:Y:S02]  /*2440*/  P2R R140, PR, RZ, 0x8 ;  /* 0x00000008ff8c7803 */ /* 0x000fe40000000000 */
[----:B------:R-:W-:-:S02]  /*2450*/  CS2R R70, SRZ ;  /* 0x0000000000467805 */ /* 0x000fc4000001ff00 */
[----:B------:R-:W-:Y:S01]  /*2460*/  CS2R R74, SRZ ;  /* 0x00000000004a7805 */ /* 0x000fe2000001ff00 */
[----:B------:R-:W-:Y:S06]  /*2470*/  @P3 BRA `(.L_x_493) ;  /* 0x0000000000503947 */ /* 0x000fec0003800000 */
[----:B------:R-:W-:Y:S01]  /*2480*/  IADD3 R45, P3, R84, R14, RZ ;  /* 0x0000000e542d7210 */ /* 0x000fe20007f7e0ff */
[----:B------:R-:W-:Y:S01]  /*2490*/  ULDC.64 UR4, c[0x0][0x3e8] ;  /* 0x0000fa0000047ab9 */ /* 0x000fe20000000a00 */
[----:B------:R-:W-:Y:S02]  /*24a0*/  CS2R R72, SRZ ;  /* 0x0000000000487805 */ /* 0x000fe4000001ff00 */
[----:B------:R-:W-:Y:S01]  /*24b0*/  CS2R R74, SRZ ;  /* 0x00000000004a7805 */ /* 0x000fe2000001ff00 */
[----:B------:R-:W-:Y:S01]  /*24c0*/  IMAD.X R46, R103, 0x1, R38, P3 ;  /* 0x00000001672e7824 */ /* 0x000fe200018e0626 */
[----:B------:R-:W-:-:S04]  /*24d0*/  LEA R44, P3, R45, UR4, 0x1 ;  /* 0x000000042d2c7c11 */ /* 0x000fc8000f8608ff */
[----:B------:R-:W-:Y:S01]  /*24e0*/  LEA.HI.X R45, R45, UR5, R46, 0x1, P3 ;  /* 0x000000052d2d7c11 */ /* 0x000fe200098f0c2e */
[----:B------:R-:W-:Y:S01]  /*24f0*/  ULDC.64 UR4, c[0x0][0x400] ;  /* 0x0001000000047ab9 */ /* 0x000fe20000000a00 */
[----:B------:R-:W-:-:S05]  /*2500*/  IADD3 R47, P3, R88, R12, RZ ;  /* 0x0000000c582f7210 */ /* 0x000fca0007f7e0ff */
[----:B------:R-:W-:Y:S01]  /*2510*/  IMAD.X R48, R11, 0x1, R40, P3 ;  /* 0x000000010b307824 */ /* 0x000fe200018e0628 */
[----:B------:R-:W-:-:S04]  /*2520*/  LEA R46, P3, R47, UR4, 0x1 ;  /* 0x000000042f2e7c11 */ /* 0x000fc8000f8608ff */
[----:B------:R-:W-:Y:S02]  /*2530*/  LEA.HI.X R47, R47, UR5, R48, 0x1, P3 ;  /* 0x000000052f2f7c11 */ /* 0x000fe400098f0c30 */
[----:B------:R-:W-:Y:S02]  /*2540*/  ISETP.GE.AND P3, PT, R18, R104, PT ;  /* 0x000000681200720c */ /* 0x000fe40003f66270 */
[----:B------:R-:W-:Y:S02]  /*2550*/  CS2R R68, SRZ ;  /* 0x0000000000447805 */ /* 0x000fe4000001ff00 */
[----:B------:R-:W-:-:S09]  /*2560*/  CS2R R70, SRZ ;  /* 0x0000000000467805 */ /* 0x000fd2000001ff00 */
[----:B------:R0:W5:Y:S04]  /*2570*/  @!P3 LDG.E.64 R72, desc[UR38][R44.64] ;  /* 0x000000262c48b981 */ /* 0x000168000c1e1b00 */
[----:B------:R0:W5:Y:S01]  /*2580*/  @!P3 LDG.E.64 R74, desc[UR38][R46.64] ;  /* 0x000000262e4ab981 */ /* 0x000162000c1e1b00 */
[----:B------:R-:W-:-:S13]  /*2590*/  ISETP.GE.AND P3, PT, R23, R104, PT ;  /* 0x000000681700720c */ /* 0x000fda0003f66270 */
[----:B------:R0:W5:Y:S04]  /*25a0*/  @!P3 LDG.E.64 R68, desc[UR38][R44.64+0x40] ;  /* 0x000040262c44b981 */ /* 0x000168000c1e1b00 */
[----:B------:R0:W5:Y:S02]  /*25b0*/  @!P3 LDG.E.64 R70, desc[UR38][R46.64+0x40] ;  /* 0x000040262e46b981 */ /* 0x000164000c1e1b00 */
.L_x_493:
[----:B------:R-:W-:Y:S05]  /*25c0*/  BSYNC B1 ;  /* 0x0000000000017941 */ /* 0x000fea0003800000 */
.L_x_492:
[----:B------:R-:W-:Y:S01]  /*25d0*/  ISETP.GE.AND P3, PT, R220, R98, PT ;  /* 0x00000062dc00720c */ /* 0x000fe20003f66270 */
[----:B0----5:R-:W-:Y:S01]  /*25e0*/  IMAD.MOV.U32 R44, RZ, RZ, R68 ;  /* 0x000000ffff2c7224 */ /* 0x021fe200078e0044 */
[----:B------:R-:W-:Y:S01]  /*25f0*/  BSSY B1, `(.L_x_494) ;  /* 0x0000029000017945 */ /* 0x000fe20003800000 */
[----:B------:R-:W-:Y:S01]  /*2600*/  IMAD.MOV.U32 R45, RZ, RZ, R69 ;  /* 0x000000ffff2d7224 */ /* 0x000fe200078e0045 */
[----:B------:R-:W-:Y:S01]  /*2610*/  P2R R137, PR, RZ, 0x8 ;  /* 0x00000008ff897803 */ /* 0x000fe20000000000 */
[----:B------:R-:W-:Y:S01]  /*2620*/  IMAD.MOV.U32 R47, RZ, RZ, R73 ;  /* 0x000000ffff2f7224 */ /* 0x000fe200078e0049 */
[----:B------:R-:W-:Y:S01]  /*2630*/  PRMT R123, R44, 0x7610, R123 ;  /* 0x000076102c7b7816 */ /* 0x000fe2000000007b */
[----:B------:R-:W-:Y:S01]  /*2640*/  IMAD.MOV.U32 R46, RZ, RZ, R72 ;  /* 0x000000ffff2e7224 */ /* 0x000fe200078e0048 */
[----:B------:R-:W-:Y:S01]  /*2650*/  PRMT R124, R45, 0x7610, R124 ;  /* 0x000076102d7c7816 */ /* 0x000fe2000000007c */
[----:B------:R-:W-:Y:S01]  /*2660*/  IMAD.MOV.U32 R44, RZ, RZ, R70 ;  /* 0x000000ffff2c7224 */ /* 0x000fe200078e0046 */
[----:B------:R-:W-:Y:S01]  /*2670*/  PRMT R138, R47, 0x7610, R138 ;  /* 0x000076102f8a7816 */ /* 0x000fe2000000008a */
[----:B------:R-:W-:Y:S01]  /*2680*/  IMAD.MOV.U32 R45, RZ, RZ, R71 ;  /* 0x000000ffff2d7224 */ /* 0x000fe200078e0047 */
[----:B------:R-:W-:Y:S01]  /*2690*/  PRMT R139, R46, 0x7610, R139 ;  /* 0x000076102e8b7816 */ /* 0x000fe2000000008b */
[----:B------:R-:W-:Y:S01]  /*26a0*/  IMAD.MOV.U32 R47, RZ, RZ, R75 ;  /* 0x000000ffff2f7224 */ /* 0x000fe200078e004b */
[----:B------:R-:W-:-:S02]  /*26b0*/  MOV R46, R74 ;  /* 0x0000004a002e7202 */ /* 0x000fc40000000f00 */
[----:B------:R-:W-:Y:S02]  /*26c0*/  CS2R R64, SRZ ;  /* 0x0000000000407805 */ /* 0x000fe4000001ff00 */
[----:B------:R-:W-:Y:S02]  /*26d0*/  PRMT R125, R44, 0x7610, R125 ;  /* 0x000076102c7d7816 */ /* 0x000fe4000000007d */
[----:B------:R-:W-:Y:S02]  /*26e0*/  CS2R R62, SRZ ;  /* 0x00000000003e7805 */ /* 0x000fe4000001ff00 */
[----:B------:R-:W-:Y:S02]  /*26f0*/  PRMT R126, R45, 0x7610, R126 ;  /* 0x000076102d7e7816 */ /* 0x000fe4000000007e */
[----:B------:R-:W-:Y:S02]  /*2700*/  CS2R R66, SRZ ;  /* 0x0000000000427805 */ /* 0x000fe4000001ff00 */
[----:B------:R-:W-:-:S02]  /*2710*/  PRMT R136, R46, 0x7610, R136 ;  /* 0x000076102e887816 */ /* 0x000fc40000000088 */
[----:B------:R-:W-:Y:S01]  /*2720*/  PRMT R135, R47, 0x7610, R135 ;  /* 0x000076102f877816 */ /* 0x000fe20000000087 */
[----:B------:R-:W-:Y:S06]  /*2730*/  @P3 BRA `(.L_x_495) ;  /* 0x0000000000503947 */ /* 0x000fec0003800000 */
[----:B------:R-:W-:Y:S01]  /*2740*/  IADD3 R45, P3, P4, R84, R14, R10 ;  /* 0x0000000e542d7210 */ /* 0x000fe20007c7e00a */
[----:B------:R-:W-:Y:S01]  /*2750*/  ULDC.64 UR4, c[0x0][0x3e8] ;  /* 0x0000fa0000047ab9 */ /* 0x000fe20000000a00 */
[----:B------:R-:W-:Y:S02]  /*2760*/  CS2R R64, SRZ ;  /* 0x0000000000407805 */ /* 0x000fe4000001ff00 */
[----:B------:R-:W-:Y:S02]  /*2770*/  CS2R R66, SRZ ;  /* 0x0000000000427805 */ /* 0x000fe4000001ff00 */
[----:B------:R-:W-:Y:S02]  /*2780*/  IADD3.X R46, R38, R103, R7, P3, P4 ;  /* 0x00000067262e7210 */ /* 0x000fe40001fe8407 */
[----:B------:R-:W-:-:S04]  /*2790*/  IADD3 R47, P3, P4, R88, R12, R32 ;  /* 0x0000000c582f7210 */ /* 0x000fc80007c7e020 */
[----:B------:R-:W-:Y:S02]  /*27a0*/  IADD3.X R48, R40, R11, R29, P3, P4 ;  /* 0x0000000b28307210 */ /* 0x000fe40001fe841d */
[----:B------:R-:W-:-:S04]  /*27b0*/  LEA R44, P3, R45, UR4, 0x1 ;  /* 0x000000042d2c7c11 */ /* 0x000fc8000f8608ff */
[----:B------:R-:W-:Y:S01]  /*27c0*/  LEA.HI.X R45, R45, UR5, R46, 0x1, P3 ;  /* 0x000000052d2d7c11 */ /* 0x000fe200098f0c2e */
[----:B------:R-:W-:Y:S02]  /*27d0*/  ULDC.64 UR4, c[0x0][0x400] ;  /* 0x0001000000047ab9 */ /* 0x000fe40000000a00 */
        /* <DEDUP_REMOVED lines=10> */
.L_x_495:
[----:B------:R-:W-:Y:S05]  /*2880*/  BSYNC B1 ;  /* 0x0000000000017941 */ /* 0x000fea0003800000 */
.L_x_494:
[----:B------:R-:W-:Y:S01]  /*2890*/  ISETP.GE.AND P3, PT, R219, R98, PT ;  /* 0x00000062db00720c */ /* 0x000fe20003f66270 */
[----:B0----5:R-:W-:Y:S01]  /*28a0*/  IMAD.MOV.U32 R44, RZ, RZ, R60 ;  /* 0x000000ffff2c7224 */ /* 0x021fe200078e003c */
[----:B------:R-:W-:Y:S01]  /*28b0*/  BSSY B1, `(.L_x_496) ;  /* 0x000002d000017945 */ /* 0x000fe20003800000 */
[----:B------:R-:W-:Y:S01]  /*28c0*/  IMAD.MOV.U32 R45, RZ, RZ, R61 ;  /* 0x000000ffff2d7224 */ /* 0x000fe200078e003d */
[----:B------:R-:W-:Y:S01]  /*28d0*/  CS2R R52, SRZ ;  /* 0x0000000000347805 */ /* 0x000fe2000001ff00 */
        /* <DEDUP_REMOVED lines=11> */
[----:B------:R-:W-:-:S02]  /*2990*/  PRMT R114, R45, 0x7610, R114 ;  /* 0x000076102d727816 */ /* 0x000fc40000000072 */
[----:B------:R-:W-:Y:S02]  /*29a0*/  CS2R R44, SRZ ;  /* 0x00000000002c7805 */ /* 0x000fe4000001ff00 */
[----:B------:R-:W-:Y:S02]  /*29b0*/  PRMT R121, R46, 0x7610, R121 ;  /* 0x000076102e797816 */ /* 0x000fe40000000079 */
[----:B------:R-:W-:Y:S02]  /*29c0*/  CS2R R56, SRZ ;  /* 0x0000000000387805 */ /* 0x000fe4000001ff00 */
[----:B------:R-:W-:Y:S02]  /*29d0*/  PRMT R122, R47, 0x7610, R122 ;  /* 0x000076102f7a7816 */ /* 0x000fe4000000007a */
[----:B------:R-:W-:Y:S02]  /*29e0*/  CS2R R54, SRZ ;  /* 0x0000000000367805 */ /* 0x000fe4000001ff00 */
[----:B------:R-:W-:-:S02]  /*29f0*/  CS2R R58, SRZ ;  /* 0x00000000003a7805 */ /* 0x000fc4000001ff00 */
[----:B------:R-:W-:Y:S02]  /*2a00*/  CS2R R48, SRZ ;  /* 0x0000000000307805 */ /* 0x000fe4000001ff00 */
[----:B------:R-:W-:Y:S02]  /*2a10*/  CS2R R46, SRZ ;  /* 0x00000000002e7805 */ /* 0x000fe4000001ff00 */
[----:B------:R-:W-:Y:S01]  /*2a20*/  CS2R R50, SRZ ;  /* 0x0000000000327805 */ /* 0x000fe2000001ff00 */
        /* <DEDUP_REMOVED lines=21> */
.L_x_497:
[----:B------:R-:W-:Y:S05]  /*2b80*/  BSYNC B1 ;  /* 0x0000000000017941 */ /* 0x000fea0003800000 */
.L_x_496:
[----:B------:R-:W-:Y:S01]  /*2b90*/  ISETP.GE.AND P4, PT, R218, R98, PT ;  /* 0x00000062da00720c */ /* 0x000fe20003f86270 */
[----:B------:R-:W-:-:S12]  /*2ba0*/  BSSY B1, `(.L_x_498) ;  /* 0x000001e000017945 */ /* 0x000fd80003800000 */
[----:B------:R-:W-:Y:S05]  /*2bb0*/  @P4 BRA `(.L_x_499) ;  /* 0x0000000000704947 */ /* 0x000fea0003800000 */
[----:B------:R-:W1:Y:S01]  /*2bc0*/  LDC.64 R44, c[0x0][0x3f8] ;  /* 0x0000fe00ff2c7b82 */ /* 0x000e620000000a00 */
[----:B------:R-:W-:Y:S01]  /*2bd0*/  IMAD.MOV.U32 R15, RZ, RZ, R103 ;  /* 0x000000ffff0f7224 */ /* 0x000fe200078e0067 */
[----:B------:R-:W-:Y:S01]  /*2be0*/  ULDC.64 UR4, c[0x0][0x3e8] ;  /* 0x0000fa0000047ab9 */ /* 0x000fe20000000a00 */
[----:B------:R-:W-:Y:S02]  /*2bf0*/  CS2R R48, SRZ ;  /* 0x0000000000307805 */ /* 0x000fe4000001ff00 */
[----:B------:R-:W-:Y:S01]  /*2c00*/  CS2R R50, SRZ ;  /* 0x0000000000327805 */ /* 0x000fe2000001ff00 */
[----:B-1----:R-:W-:-:S04]  /*2c10*/  IMAD.WIDE.U32 R14, R44, 0x60, R14 ;  /* 0x000000602c0e7825 */ /* 0x002fc800078e000e */
[----:B------:R-:W-:Y:S01]  /*2c20*/  IMAD R13, R45, 0x60, RZ ;  /* 0x000000602d0d7824 */ /* 0x000fe200078e02ff */
[----:B------:R-:W-:-:S04]  /*2c30*/  IADD3 R45, P5, R84, R14, RZ ;  /* 0x0000000e542d7210 */ /* 0x000fc80007fbe0ff */
[----:B------:R-:W-:Y:S01]  /*2c40*/  IADD3.X R46, R38, R15, R13, P5, !PT ;  /* 0x0000000f262e7210 */ /* 0x000fe20002ffe40d */
[----:B------:R-:W-:Y:S01]  /*2c50*/  IMAD.MOV.U32 R13, RZ, RZ, R11 ;  /* 0x000000ffff0d7224 */ /* 0x000fe200078e000b */
[----:B------:R-:W1:Y:S02]  /*2c60*/  LDC.64 R14, c[0x0][0x408] ;  /* 0x00010200ff0e7b82 */ /* 0x000e640000000a00 */
[----:B-1----:R-:W-:-:S04]  /*2c70*/  IMAD.WIDE.U32 R12, R14, 0x60, R12 ;  /* 0x000000600e0c7825 */ /* 0x002fc800078e000c */
[----:B------:R-:W-:Y:S01]  /*2c80*/  IMAD R15, R15, 0x60, RZ ;  /* 0x000000600f0f7824 */ /* 0x000fe200078e02ff */
[----:B------:R-:W-:-:S04]  /*2c90*/  IADD3 R11, P5, R88, R12, RZ ;  /* 0x0000000c580b7210 */ /* 0x000fc80007fbe0ff */
[----:B------:R-:W-:Y:S02]  /*2ca0*/  IADD3.X R44, R40, R13, R15, P5, !PT ;  /* 0x0000000d282c7210 */ /* 0x000fe40002ffe40f */
        /* <DEDUP_REMOVED lines=13> */
.L_x_499:
[----:B------:R-:W-:Y:S05]  /*2d80*/  BSYNC B1 ;  /* 0x0000000000017941 */ /* 0x000fea0003800000 */
.L_x_498:
[----:B-----5:R-:W-:Y:S01]  /*2d90*/  IMAD.MOV.U32 R11, RZ, RZ, R52 ;  /* 0x000000ffff0b7224 */ /* 0x020fe200078e0034 */
[----:B-1----:R-:W-:Y:S01]  /*2da0*/  MOV R12, R53 ;  /* 0x00000035000c7202 */ /* 0x002fe20000000f00 */
[----:B------:R-:W-:Y:S01]  /*2db0*/  IMAD.MOV.U32 R13, RZ, RZ, R56 ;  /* 0x000000ffff0d7224 */ /* 0x000fe200078e0038 */
[----:B------:R-:W-:Y:S01]  /*2dc0*/  ISETP.NE.AND P5, PT, R157, 0x3, PT ;  /* 0x000000039d00780c */ /* 0x000fe20003fa5270 */
        /* <DEDUP_REMOVED lines=17> */
[----:B0-----:R-:W-:Y:S01]  /*2ee0*/  PRMT R78, R11, 0x7610, R78 ;  /* 0x000076100b4e7816 */ /* 0x001fe2000000004e */
[----:B------:R-:W-:Y:S01]  /*2ef0*/  IMAD.MOV.U32 R11, RZ, RZ, R46 ;  /* 0x000000ffff0b7224 */ /* 0x000fe200078e002e */
[----:B------:R-:W-:Y:S01]  /*2f00*/  PRMT R115, R13, 0x7610, R115 ;  /* 0x000076100d737816 */ /* 0x000fe20000000073 */
[----:B------:R-:W-:Y:S01]  /*2f10*/  IMAD.MOV.U32 R13, RZ, RZ, R50 ;  /* 0x000000ffff0d7224 */ /* 0x000fe200078e0032 */
[----:B------:R-:W-:Y:S01]  /*2f20*/  PRMT R116, R14, 0x7610, R116 ;  /* 0x000076100e747816 */ /* 0x000fe20000000074 */
[----:B------:R-:W-:Y:S01]  /*2f30*/  IMAD.MOV.U32 R14, RZ, RZ, R51 ;  /* 0x000000ffff0e7224 */ /* 0x000fe200078e0033 */
[----:B------:R-:W-:-:S02]  /*2f40*/  PRMT R106, R12, 0x7610, R106 ;  /* 0x000076100c6a7816 */ /* 0x000fc4000000006a */
[----:B------:R-:W-:Y:S02]  /*2f50*/  MOV R12, R47 ;  /* 0x0000002f000c7202 */ /* 0x000fe40000000f00 */
[----:B------:R-:W-:Y:S02]  /*2f60*/  PRMT R107, R11, 0x7610, R107 ;  /* 0x000076100b6b7816 */ /* 0x000fe4000000006b */
[----:B------:R-:W-:Y:S02]  /*2f70*/  PRMT R110, R12, 0x7610, R110 ;  /* 0x000076100c6e7816 */ /* 0x000fe4000000006e */
[----:B------:R-:W-:Y:S02]  /*2f80*/  PRMT R117, R13, 0x7610, R117 ;  /* 0x000076100d757816 */ /* 0x000fe40000000075 */
[----:B------:R-:W-:Y:S01]  /*2f90*/  PRMT R118, R14, 0x7610, R118 ;  /* 0x000076100e767816 */ /* 0x000fe20000000076 */
[----:B------:R-:W-:Y:S06]  /*2fa0*/  @!P5 BRA `(.L_x_500) ;  /* 0x000000000004d947 */ /* 0x000fec0003800000 */
[----:B------:R-:W-:Y:S01]  /*2fb0*/  BPT.TRAP 0x1 ;  /* 0x000000040000795c */ /* 0x000fe20000300000 */
.L_x_500:
[----:B------:R-:W-:Y:S01]  /*2fc0*/  IMAD R92, R155, 0x8, R156 ;  /* 0x000000089b5c7824 */ /* 0x000fe200078e029c */
[----:B------:R-:W-:Y:S01]  /*2fd0*/  SHF.L.U32 R103, R154, 0x1f, RZ ;  /* 0x0000001f9a677819 */ /* 0x000fe200000006ff */
[----:B------:R-:W-:Y:S03]  /*2fe0*/  BSSY B1, `(.L_x_501) ;  /* 0x0000003000017945 */ /* 0x000fe60003800000 */
[----:B------:R-:W0:Y:S02]  /*2ff0*/  SYNCS.PHASECHK.TRANS64.TRYWAIT P6, [R92+URZ+0x28890], R103 ;  /* 0x028890675c0075a7 */ /* 0x000e2400080c017f */
[----:B0-----:R-:W-:Y:S05]  /*3000*/  @!P6 BRA `(.L_x_502) ;  /* 0x0000016c0034e947 */ /* 0x001fea0003800000 */
.L_x_797:
[----:B------:R-:W-:Y:S05]  /*3010*/  BSYNC B1 ;  /* 0x0000000000017941 */ /* 0x000fea0003800000 */
.L_x_501:
[----:B------:R-:W-:-:S03]  /*3020*/  UMOV UR4, 0xffffffff ;  /* 0xffffffff00047882 */ /* 0x000fc60000000000 */
[----:B------:R-:W-:Y:S05]  /*3030*/  BRA.DIV UR4, `(.L_x_503) ;  /* 0x0000016e043c7947 */ /* 0x000fea000b800000 */
[----:B------:R1:W2:Y:S04]  /*3040*/  SHFL.IDX PT, R79, R108, RZ, 0x181f ;  /* 0x00181fff6c4f7589 */ /* 0x0002a800000e0000 */
[----:B------:R1:W3:Y:S02]  /*3050*/  SHFL.IDX PT, R105, R109, RZ, 0x181f ;  /* 0x00181fff6d697589 */ /* 0x0002e400000e0000 */
.L_x_801:
[----:B------:R-:W-:Y:S01]  /*3060*/  ISETP.NE.AND P6, PT, R140, RZ, PT ;  /* 0x000000ff8c00720c */ /* 0x000fe20003fc5270 */
[----:B------:R-:W-:-:S12]  /*3070*/  BSSY B1, `(.L_x_504) ;  /* 0x0000072000017945 */ /* 0x000fd80003800000 */
[----:B------:R-:W-:Y:S05]  /*3080*/  @P6 BRA `(.L_x_505) ;  /* 0x0000000400c06947 */ /* 0x000fea0003800000 */
[----:B------:R-:W-:Y:S04]  /*3090*/  BSSY B2, `(.L_x_506) ;  /* 0x0000038000027945 */ /* 0x000fe80003800000 */
[----:B------:R-:W-:Y:S05]  /*30a0*/  @P1 BRA `(.L_x_507) ;  /* 0x0000000000d81947 */ /* 0x000fea0003800000 */
[----:B------:R4:W0:Y:S01]  /*30b0*/  LDS.128 R12, [R94+0x18400] ;  /* 0x018400005e0c7984 */ /* 0x0008220000000c00 */
[C---:B---3--:R-:W-:Y:S01]  /*30c0*/  LEA R76, P6, R16.reuse, R105, 0x1 ;  /* 0x00000069104c7211 */ /* 0x048fe200078c08ff */
[----:B------:R-:W-:Y:S03]  /*30d0*/  BSSY B3, `(.L_x_508) ;  /* 0x0000032000037945 */ /* 0x000fe60003800000 */
[----:B--2---:R-:W-:Y:S02]  /*30e0*/  LEA.HI.X R77, R16, R79, R17, 0x1, P6 ;  /* 0x0000004f104d7211 */ /* 0x004fe400030f0c11 */
[----:B------:R-:W-:-:S13]  /*30f0*/  ISETP.GE.AND P6, PT, R18, R104, PT ;  /* 0x000000681200720c */ /* 0x000fda0003fc6270 */
[----:B----4-:R-:W-:Y:S05]  /*3100*/  @P6 BRA `(.L_x_509) ;  /* 0x0000000000b86947 */ /* 0x010fea0003800000 */
[----:B------:R-:W-:Y:S02]  /*3110*/  SHF.R.U32.HI R141, RZ, 0x10, R73 ;  /* 0x00000010ff8d7819 */ /* 0x000fe40000011649 */
[--C-:B------:R-:W-:Y:S02]  /*3120*/  SHF.R.U64 R11, R74, 0x10, R75.reuse ;  /* 0x000000104a0b7819 */ /* 0x100fe4000000124b */
[----:B------:R-:W-:Y:S02]  /*3130*/  SHF.R.U32.HI R140, RZ, 0x10, R75 ;  /* 0x00000010ff8c7819 */ /* 0x000fe4000001164b */
[----:B------:R-:W-:Y:S01]  /*3140*/  SHF.R.U64 R142, R72, 0x10, R73 ;  /* 0x00000010488e7819 */ /* 0x000fe20000001249 */
[----:B0-----:R-:W-:Y:S01]  /*3150*/  IMAD.U32 R72, R14, 0x10000, RZ ;  /* 0x000100000e487824 */ /* 0x001fe200078e00ff */
[----:B------:R-:W-:Y:S02]  /*3160*/  PRMT R138, R138, 0x5410, R141 ;  /* 0x000054108a8a7816 */ /* 0x000fe4000000008d */
[----:B------:R-:W-:Y:S01]  /*3170*/  PRMT R136, R136, 0x5410, R11 ;  /* 0x0000541088887816 */ /* 0x000fe2000000000b */
[----:B------:R-:W-:Y:S01]  /*3180*/  IMAD.U32 R11, R12, 0x10000, RZ ;  /* 0x000100000c0b7824 */ /* 0x000fe200078e00ff */
[----:B------:R-:W-:Y:S01]  /*3190*/  PRMT R141, R135, 0x5410, R140 ;  /* 0x00005410878d7816 */ /* 0x000fe2000000008c */
[----:B------:R-:W-:Y:S01]  /*31a0*/  IMAD.U32 R135, R138, 0x10000, RZ ;  /* 0x000100008a877824 */ /* 0x000fe200078e00ff */
[----:B------:R-:W-:-:S02]  /*31b0*/  PRMT R139, R139, 0x5410, R142 ;  /* 0x000054108b8b7816 */ /* 0x000fc4000000008e */
[----:B------:R-:W-:Y:S01]  /*31c0*/  LOP3.LUT R73, R14, 0xffff0000, RZ, 0xc0, !PT ;  /* 0xffff00000e497812 */ /* 0x000fe200078ec0ff */
[C---:B------:R-:W-:Y:S01]  /*31d0*/  IMAD.U32 R14, R13.reuse, 0x10000, RZ ;  /* 0x000100000d0e7824 */ /* 0x040fe200078e00ff */
[----:B------:R-:W-:Y:S01]  /*31e0*/  LOP3.LUT R13, R13, 0xffff0000, RZ, 0xc0, !PT ;  /* 0xffff00000d0d7812 */ /* 0x000fe200078ec0ff */
[----:B------:R-:W-:Y:S01]  /*31f0*/  IMAD.U32 R142, R141, 0x10000, RZ ;  /* 0x000100008d8e7824 */ /* 0x000fe200078e00ff */
[C---:B------:R-:W-:Y:S01]  /*3200*/  LOP3.LUT R140, R136.reuse, 0xffff0000, RZ, 0xc0, !PT ;  /* 0xffff0000888c7812 */ /* 0x040fe200078ec0ff */
[----:B------:R-:W-:Y:S01]  /*3210*/  IMAD.U32 R136, R136, 0x10000, RZ ;  /* 0x0001000088887824 */ /* 0x000fe200078e00ff */
[----:B------:R-:W-:Y:S01]  /*3220*/  LOP3.LUT R75, R139, 0xffff0000, RZ, 0xc0, !PT ;  /* 0xffff00008b4b7812 */ /* 0x000fe200078ec0ff */
[----:B------:R-:W-:Y:S01]  /*3230*/  FMUL.FTZ R145, R73, R142 ;  /* 0x0000008e49917220 */ /* 0x000fe20000410000 */
[----:B------:R-:W-:Y:S01]  /*3240*/  LOP3.LUT R74, R15, 0xffff0000, RZ, 0xc0, !PT ;  /* 0xffff00000f4a7812 */ /* 0x000fe200078ec0ff */
[CC--:B------:R-:W-:Y:S01]  /*3250*/  FMUL.FTZ R143, R13.reuse, R140.reuse ;  /* 0x0000008c0d8f7220 */ /* 0x0c0fe20000410000 */
[----:B------:R-:W-:Y:S01]  /*3260*/  LOP3.LUT R12, R12, 0xffff0000, RZ, 0xc0, !PT ;  /* 0xffff00000c0c7812 */ /* 0x000fe200078ec0ff */
[----:B------:R-:W-:Y:S01]  /*3270*/  FMUL.FTZ R13, R13, R75 ;  /* 0x0000004b0d0d7220 */ /* 0x000fe20000410000 */
[-C--:B------:R-:W-:Y:S01]  /*3280*/  FMUL.FTZ R73, R73, R135.reuse ;  /* 0x0000008749497220 */ /* 0x080fe20000410000 */
[----:B------:R-:W-:Y:S01]  /*3290*/  LOP3.LUT R141, R141, 0xffff0000, RZ, 0xc0, !PT ;  /* 0xffff00008d8d7812 */ /* 0x000fe200078ec0ff */
[----:B------:R-:W-:Y:S01]  /*32a0*/  IMAD.U32 R139, R139, 0x10000, RZ ;  /* 0x000100008b8b7824 */ /* 0x000fe200078e00ff */
[----:B------:R-:W-:Y:S01]  /*32b0*/  LOP3.LUT R138, R138, 0xffff0000, RZ, 0xc0, !PT ;  /* 0xffff00008a8a7812 */ /* 0x000fe200078ec0ff */
[----:B------:R-:W-:Y:S01]  /*32c0*/  FFMA.FTZ R145, R72, R135, -R145 ;  /* 0x0000008748917223 */ /* 0x000fe20000010891 */
[C---:B------:R-:W-:Y:S01]  /*32d0*/  FFMA.FTZ R143, R14.reuse, R75, -R143 ;  /* 0x0000004b0e8f7223 */ /* 0x040fe2000001088f */
[----:B------:R-:W-:Y:S01]  /*32e0*/  FFMA.FTZ R140, R14, R140, R13 ;  /* 0x0000008c0e8c7223 */ /* 0x000fe2000001000d */
[----:B------:R-:W-:Y:S01]  /*32f0*/  FFMA.FTZ R72, R72, R142, R73 ;  /* 0x0000008e48487223 */ /* 0x000fe20000010049 */
[----:B------:R-:W-:-:S02]  /*3300*/  IMAD.U32 R15, R15, 0x10000, RZ ;  /* 0x000100000f0f7824 */ /* 0x000fc400078e00ff */
[----:B------:R-:W-:Y:S01]  /*3310*/  FMUL.FTZ R142, R74, R141 ;  /* 0x0000008d4a8e7220 */ /* 0x000fe20000410000 */
[C---:B------:R-:W-:Y:S01]  /*3320*/  FMUL.FTZ R14, R12.reuse, R136 ;  /* 0x000000880c0e7220 */ /* 0x040fe20000410000 */
[-C--:B------:R-:W-:Y:S01]  /*3330*/  FMUL.FTZ R13, R12, R139.reuse ;  /* 0x0000008b0c0d7220 */ /* 0x080fe20000410000 */
[-C--:B------:R-:W-:Y:S01]  /*3340*/  FMUL.FTZ R74, R74, R138.reuse ;  /* 0x0000008a4a4a7220 */ /* 0x080fe20000410000 */
[----:B------:R-:W-:Y:S01]  /*3350*/  FFMA.FTZ R142, R15, R138, -R142 ;  /* 0x0000008a0f8e7223 */ /* 0x000fe2000001088e */
[C---:B------:R-:W-:Y:S01]  /*3360*/  FFMA.FTZ R14, R11.reuse, R139, -R14 ;  /* 0x0000008b0b0e7223 */ /* 0x040fe2000001080e */
[----:B------:R-:W-:Y:S01]  /*3370*/  FFMA.FTZ R13, R11, R136, R13 ;  /* 0x000000880b0d7223 */ /* 0x000fe2000001000d */
[----:B------:R-:W-:Y:S01]  /*3380*/  FFMA.FTZ R15, R15, R141, R74 ;  /* 0x0000008d0f0f7223 */ /* 0x000fe2000001004a */
[----:B------:R-:W-:Y:S02]  /*3390*/  F2FP.BF16.F32.PACK_AB R140, R140, R143 ;  /* 0x0000008f8c8c723e */ /* 0x000fe400000010ff */
[----:B------:R-:W-:-:S02]  /*33a0*/  F2FP.BF16.F32.PACK_AB R72, R72, R145 ;  /* 0x000000914848723e */ /* 0x000fc400000010ff */
[----:B------:R-:W-:Y:S01]  /*33b0*/  F2FP.BF16.F32.PACK_AB R12, R13, R14 ;  /* 0x0000000e0d0c723e */ /* 0x000fe200000010ff */
[----:B------:R-:W-:Y:S01]  /*33c0*/  IMAD.MOV.U32 R13, RZ, RZ, R140 ;  /* 0x000000ffff0d7224 */ /* 0x000fe200078e008c */
[----:B------:R-:W-:Y:S02]  /*33d0*/  F2FP.BF16.F32.PACK_AB R15, R15, R142 ;  /* 0x0000008e0f0f723e */ /* 0x000fe400000010ff */
[----:B------:R-:W-:-:S07]  /*33e0*/  MOV R14, R72 ;  /* 0x00000048000e7202 */ /* 0x000fce0000000f00 */
.L_x_509:
[----:B------:R-:W-:Y:S05]  /*33f0*/  BSYNC B3 ;  /* 0x0000000000037941 */ /* 0x000fea0003800000 */
.L_x_508:
[----:B0-----:R4:W-:Y:S02]  /*3400*/  ST.E.128 desc[UR38][R76.64], R12 ;  /* 0x0000000c4c007985 */ /* 0x0019e4000c101d26 */
.L_x_507:
[----:B------:R-:W-:Y:S05]  /*3410*/  BSYNC B2 ;  /* 0x0000000000027941 */ /* 0x000fea0003800000 */
.L_x_506:
[----:B------:R-:W-:Y:S05]  /*3420*/  @P2 BRA `(.L_x_505) ;  /* 0x0000000000d82947 */ /* 0x000fea0003800000 */
[----:B----4-:R4:W0:Y:S01]  /*3430*/  LDS.128 R12, [R94+0x1c400] ;  /* 0x01c400005e0c7984 */ /* 0x0108220000000c00 */
[C---:B---3--:R-:W-:Y:S01]  /*3440*/  LEA R72, P6, R22.reuse, R105, 0x1 ;  /* 0x0000006916487211 */ /* 0x048fe200078c08ff */
[----:B------:R-:W-:Y:S03]  /*3450*/  BSSY B2, `(.L_x_510) ;  /* 0x0000032000027945 */ /* 0x000fe60003800000 */
[----:B--2---:R-:W-:Y:S02]  /*3460*/  LEA.HI.X R73, R22, R79, R2, 0x1, P6 ;  /* 0x0000004f16497211 */ /* 0x004fe400030f0c02 */
[----:B------:R-:W-:-:S13]  /*3470*/  ISETP.GE.AND P6, PT, R23, R104, PT ;  /* 0x000000681700720c */ /* 0x000fda0003fc6270 */
[----:B----4-:R-:W-:Y:S05]  /*3480*/  @P6 BRA `(.L_x_511) ;  /* 0x0000000000b86947 */ /* 0x010fea0003800000 */
[----:B------:R-:W-:Y:S01]  /*3490*/  SHF.R.U64 R76, R68, 0x10, R69 ;  /* 0x00000010444c7819 */ /* 0x000fe20000001245 */
[----:B0-----:R-:W-:Y:S01]  /*34a0*/  IMAD.U32 R68, R14, 0x10000, RZ ;  /* 0x000100000e447824 */ /* 0x001fe200078e00ff */
[--C-:B------:R-:W-:Y:S02]  /*34b0*/  SHF.R.U64 R74, R70, 0x10, R71.reuse ;  /* 0x00000010464a7819 */ /* 0x100fe40000001247 */
[----:B------:R-:W-:Y:S02]  /*34c0*/  SHF.R.U32.HI R71, RZ, 0x10, R71 ;  /* 0x00000010ff477819 */ /* 0x000fe40000011647 */
[----:B------:R-:W-:Y:S02]  /*34d0*/  SHF.R.U32.HI R11, RZ, 0x10, R69 ;  /* 0x00000010ff0b7819 */ /* 0x000fe40000011645 */
[----:B------:R-:W-:Y:S02]  /*34e0*/  PRMT R123, R123, 0x5410, R76 ;  /* 0x000054107b7b7816 */ /* 0x000fe4000000004c */
[----:B------:R-:W-:-:S02]  /*34f0*/  PRMT R125, R125, 0x5410, R74 ;  /* 0x000054107d7d7816 */ /* 0x000fc4000000004a */
[----:B------:R-:W-:Y:S02]  /*3500*/  PRMT R126, R126, 0x5410, R71 ;  /* 0x000054107e7e7816 */ /* 0x000fe40000000047 */
[----:B------:R-:W-:Y:S01]  /*3510*/  LOP3.LUT R69, R14, 0xffff0000, RZ, 0xc0, !PT ;  /* 0xffff00000e457812 */ /* 0x000fe200078ec0ff */
[C---:B------:R-:W-:Y:S01]  /*3520*/  IMAD.U32 R14, R13.reuse, 0x10000, RZ ;  /* 0x000100000d0e7824 */ /* 0x040fe200078e00ff */
[----:B------:R-:W-:Y:S01]  /*3530*/  PRMT R124, R124, 0x5410, R11 ;  /* 0x000054107c7c7816 */ /* 0x000fe2000000000b */
[----:B------:R-:W-:Y:S01]  /*3540*/  IMAD.U32 R76, R126, 0x10000, RZ ;  /* 0x000100007e4c7824 */ /* 0x000fe200078e00ff */
[----:B------:R-:W-:Y:S01]  /*3550*/  LOP3.LUT R13, R13, 0xffff0000, RZ, 0xc0, !PT ;  /* 0xffff00000d0d7812 */ /* 0x000fe200078ec0ff */
[----:B------:R-:W-:Y:S01]  /*3560*/  IMAD.U32 R11, R12, 0x10000, RZ ;  /* 0x000100000c0b7824 */ /* 0x000fe200078e00ff */
[----:B------:R-:W-:Y:S01]  /*3570*/  LOP3.LUT R75, R125, 0xffff0000, RZ, 0xc0, !PT ;  /* 0xffff00007d4b7812 */ /* 0x000fe200078ec0ff */
[----:B------:R-:W-:Y:S01]  /*3580*/  IMAD.U32 R74, R124, 0x10000, RZ ;  /* 0x000100007c4a7824 */ /* 0x000fe200078e00ff */
[----:B------:R-:W-:Y:S01]  /*3590*/  LOP3.LUT R71, R123, 0xffff0000, RZ, 0xc0, !PT ;  /* 0xffff00007b477812 */ /* 0x000fe200078ec0ff */
[----:B------:R-:W-:Y:S01]  /*35a0*/  IMAD.U32 R125, R125, 0x10000, RZ ;  /* 0x000100007d7d7824 */ /* 0x000fe200078e00ff */
[----:B------:R-:W-:Y:S01]  /*35b0*/  LOP3.LUT R12, R12, 0xffff0000, RZ, 0xc0, !PT ;  /* 0xffff00000c0c7812 */ /* 0x000fe200078ec0ff */
[----:B------:R-:W-:Y:S01]  /*35c0*/  FMUL.FTZ R77, R13, R75 ;  /* 0x0000004b0d4d7220 */ /* 0x000fe20000410000 */
[----:B------:R-:W-:Y:S01]  /*35d0*/  LOP3.LUT R70, R15, 0xffff0000, RZ, 0xc0, !PT ;  /* 0xffff00000f467812 */ /* 0x000fe200078ec0ff */
[-C--:B------:R-:W-:Y:S01]  /*35e0*/  FMUL.FTZ R136, R13, R71.reuse ;  /* 0x000000470d887220 */ /* 0x080fe20000410000 */
[C---:B------:R-:W-:Y:S01]  /*35f0*/  FMUL.FTZ R13, R69.reuse, R76 ;  /* 0x0000004c450d7220 */ /* 0x040fe20000410000 */
[-C--:B------:R-:W-:Y:S01]  /*3600*/  FMUL.FTZ R69, R69, R74.reuse ;  /* 0x0000004a45457220 */ /* 0x080fe20000410000 */
[----:B------:R-:W-:Y:S01]  /*3610*/  LOP3.LUT R126, R126, 0xffff0000, RZ, 0xc0, !PT ;  /* 0xffff00007e7e7812 */ /* 0x000fe200078ec0ff */
[----:B------:R-:W-:Y:S01]  /*3620*/  IMAD.U32 R123, R123, 0x10000, RZ ;  /* 0x000100007b7b7824 */ /* 0x000fe200078e00ff */
[----:B------:R-:W-:Y:S01]  /*3630*/  LOP3.LUT R124, R124, 0xffff0000, RZ, 0xc0, !PT ;  /* 0xffff00007c7c7812 */ /* 0x000fe200078ec0ff */
[C---:B------:R-:W-:Y:S01]  /*3640*/  FFMA.FTZ R77, R14.reuse, R71, -R77 ;  /* 0x000000470e4d7223 */ /* 0x040fe2000001084d */
[----:B------:R-:W-:Y:S01]  /*3650*/  FFMA.FTZ R136, R14, R75, R136 ;  /* 0x0000004b0e887223 */ /* 0x000fe20000010088 */
[----:B------:R-:W-:Y:S01]  /*3660*/  FFMA.FTZ R13, R68, R74, -R13 ;  /* 0x0000004a440d7223 */ /* 0x000fe2000001080d */
[----:B------:R-:W-:Y:S01]  /*3670*/  FMUL.FTZ R14, R12, R125 ;  /* 0x0000007d0c0e7220 */ /* 0x000fe20000410000 */
[----:B------:R-:W-:Y:S01]  /*3680*/  FFMA.FTZ R68, R68, R76, R69 ;  /* 0x0000004c44447223 */ /* 0x000fe20000010045 */
[----:B------:R-:W-:Y:S01]  /*3690*/  FMUL.FTZ R12, R12, R123 ;  /* 0x0000007b0c0c7220 */ /* 0x000fe20000410000 */
[----:B------:R-:W-:-:S02]  /*36a0*/  IMAD.U32 R15, R15, 0x10000, RZ ;  /* 0x000100000f0f7824 */ /* 0x000fc400078e00ff */
[C---:B------:R-:W-:Y:S01]  /*36b0*/  FMUL.FTZ R74, R70.reuse, R126 ;  /* 0x0000007e464a7220 */ /* 0x040fe20000410000 */
[-C--:B------:R-:W-:Y:S01]  /*36c0*/  FMUL.FTZ R69, R70, R124.reuse ;  /* 0x0000007c46457220 */ /* 0x080fe20000410000 */
[C---:B------:R-:W-:Y:S01]  /*36d0*/  FFMA.FTZ R14, R11.reuse, R123, -R14 ;  /* 0x0000007b0b0e7223 */ /* 0x040fe2000001080e */
[----:B------:R-:W-:Y:S01]  /*36e0*/  FFMA.FTZ R11, R11, R125, R12 ;  /* 0x0000007d0b0b7223 */ /* 0x000fe2000001000c */
[C---:B------:R-:W-:Y:S01]  /*36f0*/  FFMA.FTZ R74, R15.reuse, R124, -R74 ;  /* 0x0000007c0f4a7223 */ /* 0x040fe2000001084a */
[----:B------:R-:W-:Y:S01]  /*3700*/  FFMA.FTZ R69, R15, R126, R69 ;  /* 0x0000007e0f457223 */ /* 0x000fe20000010045 */
[----:B------:R-:W-:Y:S02]  /*3710*/  F2FP.BF16.F32.PACK_AB R77, R136, R77 ;  /* 0x0000004d884d723e */ /* 0x000fe400000010ff */
[----:B------:R-:W-:Y:S02]  /*3720*/  F2FP.BF16.F32.PACK_AB R68, R68, R13 ;  /* 0x0000000d4444723e */ /* 0x000fe400000010ff */
[----:B------:R-:W-:Y:S01]  /*3730*/  F2FP.BF16.F32.PACK_AB R12, R11, R14 ;  /* 0x0000000e0b0c723e */ /* 0x000fe200000010ff */
[----:B------:R-:W-:Y:S01]  /*3740*/  IMAD.MOV.U32 R13, RZ, RZ, R77 ;  /* 0x000000ffff0d7224 */ /* 0x000fe200078e004d */
[----:B------:R-:W-:Y:S01]  /*3750*/  F2FP.BF16.F32.PACK_AB R15, R69, R74 ;  /* 0x0000004a450f723e */ /* 0x000fe200000010ff */
[----:B------:R-:W-:-:S07]  /*3760*/  IMAD.MOV.U32 R14, RZ, RZ, R68 ;  /* 0x000000ffff0e7224 */ /* 0x000fce00078e0044 */
.L_x_511:
[----:B------:R-:W-:Y:S05]  /*3770*/  BSYNC B2 ;  /* 0x0000000000027941 */ /* 0x000fea0003800000 */
.L_x_510:
[----:B0-----:R0:W-:Y:S02]  /*3780*/  ST.E.128 desc[UR38][R72.64], R12 ;  /* 0x0000000c48007985 */ /* 0x0011e4000c101d26 */
.L_x_505:
[----:B------:R-:W-:Y:S05]  /*3790*/  BSYNC B1 ;  /* 0x0000000000017941 */ /* 0x000fea0003800000 */
.L_x_504:
[----:B------:R-:W-:-:S03]  /*37a0*/  UMOV UR4, 0xffffffff ;  /* 0xffffffff00047882 */ /* 0x000fc60000000000 */
[----:B------:R-:W-:Y:S05]  /*37b0*/  BRA.DIV UR4, `(.L_x_512) ;  /* 0x0000016604a87947 */ /* 0x000fea000b800000 */
[----:B------:R1:W1:Y:S04]  /*37c0*/  SHFL.IDX PT, R71, R108, 0x1, 0x181f ;  /* 0x00381f006c477f89 */ /* 0x00026800000e0000 */
[----:B0-----:R0:W0:Y:S02]  /*37d0*/  SHFL.IDX PT, R73, R109, 0x1, 0x181f ;  /* 0x00381f006d497f89 */ /* 0x00102400000e0000 */
.L_x_805:
[----:B------:R-:W-:Y:S01]  /*37e0*/  ISETP.NE.AND P6, PT, R137, RZ, PT ;  /* 0x000000ff8900720c */ /* 0x000fe20003fc5270 */
[----:B------:R-:W-:-:S12]  /*37f0*/  BSSY B1, `(.L_x_513) ;  /* 0x0000072000017945 */ /* 0x000fd80003800000 */
[----:B------:R-:W-:Y:S05]  /*3800*/  @P6 BRA `(.L_x_514) ;  /* 0x0000000400c06947 */ /* 0x000fea0003800000 */
[----:B------:R-:W-:Y:S04]  /*3810*/  BSSY B2, `(.L_x_515) ;  /* 0x0000038000027945 */ /* 0x000fe80003800000 */
[----:B------:R-:W-:Y:S05]  /*3820*/  @P1 BRA `(.L_x_516) ;  /* 0x0000000000d81947 */ /* 0x000fea0003800000 */
[----:B----4-:R4:W2:Y:S01]  /*3830*/  LDS.128 R12, [R94+0x19400] ;  /* 0x019400005e0c7984 */ /* 0x0108a20000000c00 */
[C---:B0-----:R-:W-:Y:S01]  /*3840*/  LEA R68, P6, R16.reuse, R73, 0x1 ;  /* 0x0000004910447211 */ /* 0x041fe200078c08ff */
[----:B------:R-:W-:Y:S03]  /*3850*/  BSSY B3, `(.L_x_517) ;  /* 0x0000032000037945 */ /* 0x000fe60003800000 */
[----:B-1----:R-:W-:Y:S02]  /*3860*/  LEA.HI.X R69, R16, R71, R17, 0x1, P6 ;  /* 0x0000004710457211 */ /* 0x002fe400030f0c11 */
[----:B------:R-:W-:-:S13]  /*3870*/  ISETP.GE.AND P6, PT, R18, R104, PT ;  /* 0x000000681200720c */ /* 0x000fda0003fc6270 */
[----:B----4-:R-:W-:Y:S05]  /*3880*/  @P6 BRA `(.L_x_518) ;  /* 0x0000000000b86947 */ /* 0x010fea0003800000 */
[----:B------:R-:W-:Y:S02]  /*3890*/  SHF.R.U64 R70, R66, 0x10, R67 ;  /* 0x0000001042467819 */ /* 0x000fe40000001243 */
[----:B------:R-:W-:Y:S02]  /*38a0*/  SHF.R.U64 R72, R64, 0x10, R65 ;  /* 0x0000001040487819 */ /* 0x000fe40000001241 */
[----:B------:R-:W-:Y:S02]  /*38b0*/  SHF.R.U32.HI R67, RZ, 0x10, R67 ;  /* 0x00000010ff437819 */ /* 0x000fe40000011643 */
[----:B------:R-:W-:Y:S02]  /*38c0*/  SHF.R.U32.HI R11, RZ, 0x10, R65 ;  /* 0x00000010ff0b7819 */ /* 0x000fe40000011641 */
[----:B------:R-:W-:Y:S02]  /*38d0*/  PRMT R121, R121, 0x5410, R70 ;  /* 0x0000541079797816 */ /* 0x000fe40000000046 */
[----:B------:R-:W-:-:S02]  /*38e0*/  PRMT R119, R119, 0x5410, R72 ;  /* 0x0000541077777816 */ /* 0x000fc40000000048 */
[C---:B--2---:R-:W-:Y:S02]  /*38f0*/  SHF.L.U32 R64, R14.reuse, 0x10, RZ ;  /* 0x000000100e407819 */ /* 0x044fe400000006ff */
[----:B------:R-:W-:Y:S01]  /*3900*/  LOP3.LUT R65, R14, 0xffff0000, RZ, 0xc0, !PT ;  /* 0xffff00000e417812 */ /* 0x000fe200078ec0ff */
[C---:B------:R-:W-:Y:S01]  /*3910*/  IMAD.U32 R14, R13.reuse, 0x10000, RZ ;  /* 0x000100000d0e7824 */ /* 0x040fe200078e00ff */
[----:B------:R-:W-:Y:S02]  /*3920*/  PRMT R122, R122, 0x5410, R67 ;  /* 0x000054107a7a7816 */ /* 0x000fe40000000043 */
[----:B------:R-:W-:Y:S01]  /*3930*/  PRMT R120, R120, 0x5410, R11 ;  /* 0x0000541078787816 */ /* 0x000fe2000000000b */
        /* <DEDUP_REMOVED lines=8> */
[----:B------:R-:W-:Y:S01]  /*39c0*/  FMUL.FTZ R75, R13, R72 ;  /* 0x000000480d4b7220 */ /* 0x000fe20000410000 */
[----:B------:R-:W-:Y:S01]  /*39d0*/  LOP3.LUT R66, R15, 0xffff0000, RZ, 0xc0, !PT ;  /* 0xffff00000f427812 */ /* 0x000fe200078ec0ff */
[----:B------:R-:W-:Y:S01]  /*39e0*/  FMUL.FTZ R13, R13, R67 ;  /* 0x000000430d0d7220 */ /* 0x000fe20000410000 */
[----:B------:R-:W-:Y:S01]  /*39f0*/  LOP3.LUT R122, R122, 0xffff0000, RZ, 0xc0, !PT ;  /* 0xffff00007a7a7812 */ /* 0x000fe200078ec0ff */
[----:B------:R-:W-:Y:S01]  /*3a00*/  IMAD.U32 R121, R121, 0x10000, RZ ;  /* 0x0001000079797824 */ /* 0x000fe200078e00ff */
[----:B------:R-:W-:Y:S01]  /*3a10*/  LOP3.LUT R120, R120, 0xffff0000, RZ, 0xc0, !PT ;  /* 0xffff000078787812 */ /* 0x000fe200078ec0ff */
[----:B------:R-:W-:Y:S01]  /*3a20*/  FMUL.FTZ R65, R65, R70 ;  /* 0x0000004641417220 */ /* 0x000fe20000410000 */
[----:B------:R-:W-:-:S02]  /*3a30*/  IMAD.U32 R119, R119, 0x10000, RZ ;  /* 0x0001000077777824 */ /* 0x000fc400078e00ff */
[C---:B------:R-:W-:Y:S01]  /*3a40*/  FFMA.FTZ R75, R14.reuse, R67, -R75 ;  /* 0x000000430e4b7223 */ /* 0x040fe2000001084b */
[----:B------:R-:W-:Y:S01]  /*3a50*/  FFMA.FTZ R72, R14, R72, R13 ;  /* 0x000000480e487223 */ /* 0x000fe2000001000d */
[----:B------:R-:W-:Y:S01]  /*3a60*/  FFMA.FTZ R77, R64, R70, -R77 ;  /* 0x00000046404d7223 */ /* 0x000fe2000001084d */
[----:B------:R-:W-:Y:S01]  /*3a70*/  FMUL.FTZ R14, R12, R121 ;  /* 0x000000790c0e7220 */ /* 0x000fe20000410000 */
[----:B------:R-:W-:Y:S02]  /*3a80*/  IMAD.U32 R15, R15, 0x10000, RZ ;  /* 0x000100000f0f7824 */ /* 0x000fe400078e00ff */
[----:B------:R-:W-:Y:S01]  /*3a90*/  FFMA.FTZ R64, R64, R74, R65 ;  /* 0x0000004a40407223 */ /* 0x000fe20000010041 */
[C---:B------:R-:W-:Y:S01]  /*3aa0*/  FMUL.FTZ R70, R66.reuse, R122 ;  /* 0x0000007a42467220 */ /* 0x040fe20000410000 */
[-C--:B------:R-:W-:Y:S01]  /*3ab0*/  FMUL.FTZ R13, R66, R120.reuse ;  /* 0x00000078420d7220 */ /* 0x080fe20000410000 */
[-C--:B------:R-:W-:Y:S01]  /*3ac0*/  FMUL.FTZ R12, R12, R119.reuse ;  /* 0x000000770c0c7220 */ /* 0x080fe20000410000 */
[----:B------:R-:W-:Y:S01]  /*3ad0*/  FFMA.FTZ R14, R11, R119, -R14 ;  /* 0x000000770b0e7223 */ /* 0x000fe2000001080e */
[C---:B------:R-:W-:Y:S01]  /*3ae0*/  FFMA.FTZ R70, R15.reuse, R120, -R70 ;  /* 0x000000780f467223 */ /* 0x040fe20000010846 */
[----:B------:R-:W-:Y:S01]  /*3af0*/  FFMA.FTZ R13, R15, R122, R13 ;  /* 0x0000007a0f0d7223 */ /* 0x000fe2000001000d */
[----:B------:R-:W-:Y:S01]  /*3b00*/  FFMA.FTZ R11, R11, R121, R12 ;  /* 0x000000790b0b7223 */ /* 0x000fe2000001000c */
[----:B------:R-:W-:-:S02]  /*3b10*/  F2FP.BF16.F32.PACK_AB R72, R72, R75 ;  /* 0x0000004b4848723e */ /* 0x000fc400000010ff */
[----:B------:R-:W-:Y:S02]  /*3b20*/  F2FP.BF16.F32.PACK_AB R64, R64, R77 ;  /* 0x0000004d4040723e */ /* 0x000fe400000010ff */
[----:B------:R-:W-:Y:S01]  /*3b30*/  F2FP.BF16.F32.PACK_AB R15, R13, R70 ;  /* 0x000000460d0f723e */ /* 0x000fe200000010ff */
[----:B------:R-:W-:Y:S01]  /*3b40*/  IMAD.MOV.U32 R13, RZ, RZ, R72 ;  /* 0x000000ffff0d7224 */ /* 0x000fe200078e0048 */
[----:B------:R-:W-:Y:S01]  /*3b50*/  F2FP.BF16.F32.PACK_AB R12, R11, R14 ;  /* 0x0000000e0b0c723e */ /* 0x000fe200000010ff */
[----:B------:R-:W-:-:S07]  /*3b60*/  IMAD.MOV.U32 R14, RZ, RZ, R64 ;  /* 0x000000ffff0e7224 */ /* 0x000fce00078e0040 */
.L_x_518:
[----:B------:R-:W-:Y:S05]  /*3b70*/  BSYNC B3 ;  /* 0x0000000000037941 */ /* 0x000fea0003800000 */
.L_x_517:
[----:B--2---:R0:W-:Y:S02]  /*3b80*/  ST.E.128 desc[UR38][R68.64], R12 ;  /* 0x0000000c44007985 */ /* 0x0041e4000c101d26 */
.L_x_516:
[----:B------:R-:W-:Y:S05]  /*3b90*/  BSYNC B2 ;  /* 0x0000000000027941 */ /* 0x000fea0003800000 */
.L_x_515:
[----:B------:R-:W-:Y:S05]  /*3ba0*/  @P2 BRA `(.L_x_514) ;  /* 0x0000000000d82947 */ /* 0x000fea0003800000 */
[----:B0---4-:R0:W4:Y:S01]  /*3bb0*/  LDS.128 R12, [R94+0x1d400] ;  /* 0x01d400005e0c7984 */ /* 0x0111220000000c00 */
[C---:B------:R-:W-:Y:S01]  /*3bc0*/  LEA R64, P6, R22.reuse, R73, 0x1 ;  /* 0x0000004916407211 */ /* 0x040fe200078c08ff */
[----:B------:R-:W-:Y:S03]  /*3bd0*/  BSSY B2, `(.L_x_519) ;  /* 0x0000032000027945 */ /* 0x000fe60003800000 */
[----:B-1----:R-:W-:Y:S02]  /*3be0*/  LEA.HI.X R65, R22, R71, R2, 0x1, P6 ;  /* 0x0000004716417211 */ /* 0x002fe400030f0c02 */
[----:B------:R-:W-:-:S13]  /*3bf0*/  ISETP.GE.AND P6, PT, R23, R104, PT ;  /* 0x000000681700720c */ /* 0x000fda0003fc6270 */
[----:B0-----:R-:W-:Y:S05]  /*3c00*/  @P6 BRA `(.L_x_520) ;  /* 0x0000000000b86947 */ /* 0x001fea0003800000 */
[----:B------:R-:W-:Y:S01]  /*3c10*/  SHF.R.U64 R68, R60, 0x10, R61 ;  /* 0x000000103c447819 */ /* 0x000fe2000000123d */
[----:B----4-:R-:W-:Y:S01]  /*3c20*/  IMAD.U32 R60, R14, 0x10000, RZ ;  /* 0x000100000e3c7824 */ /* 0x010fe200078e00ff */
[--C-:B------:R-:W-:Y:S02]  /*3c30*/  SHF.R.U64 R66, R62, 0x10, R63.reuse ;  /* 0x000000103e427819 */ /* 0x100fe4000000123f */
[----:B------:R-:W-:Y:S02]  /*3c40*/  SHF.R.U32.HI R63, RZ, 0x10, R63 ;  /* 0x00000010ff3f7819 */ /* 0x000fe4000001163f */
[----:B------:R-:W-:Y:S02]  /*3c50*/  SHF.R.U32.HI R11, RZ, 0x10, R61 ;  /* 0x00000010ff0b7819 */ /* 0x000fe4000001163d */
[----:B------:R-:W-:Y:S02]  /*3c60*/  PRMT R111, R111, 0x5410, R68 ;  /* 0x000054106f6f7816 */ /* 0x000fe40000000044 */
[----:B------:R-:W-:-:S02]  /*3c70*/  PRMT R113, R113, 0x5410, R66 ;  /* 0x0000541071717816 */ /* 0x000fc40000000042 */
[----:B------:R-:W-:Y:S02]  /*3c80*/  PRMT R114, R114, 0x5410, R63 ;  /* 0x0000541072727816 */ /* 0x000fe4000000003f */
[----:B------:R-:W-:Y:S02]  /*3c90*/  LOP3.LUT R61, R14, 0xffff0000, RZ, 0xc0, !PT ;  /* 0xffff00000e3d7812 */ /* 0x000fe400078ec0ff */
[----:B------:R-:W-:Y:S01]  /*3ca0*/  PRMT R112, R112, 0x5410, R11 ;  /* 0x0000541070707816 */ /* 0x000fe2000000000b */
[----:B------:R-:W-:Y:S01]  /*3cb0*/  IMAD.U32 R68, R114, 0x10000, RZ ;  /* 0x0001000072447824 */ /* 0x000fe200078e00ff */
[C---:B------:R-:W-:Y:S01]  /*3cc0*/  SHF.L.U32 R14, R13.reuse, 0x10, RZ ;  /* 0x000000100d0e7819 */ /* 0x040fe200000006ff */
[----:B------:R-:W-:Y:S01]  /*3cd0*/  IMAD.U32 R11, R12, 0x10000, RZ ;  /* 0x000100000c0b7824 */ /* 0x000fe200078e00ff */
[----:B------:R-:W-:Y:S01]  /*3ce0*/  LOP3.LUT R13, R13, 0xffff0000, RZ, 0xc0, !PT ;  /* 0xffff00000d0d7812 */ /* 0x000fe200078ec0ff */
[----:B------:R-:W-:Y:S01]  /*3cf0*/  IMAD.U32 R66, R112, 0x10000, RZ ;  /* 0x0001000070427824 */ /* 0x000fe200078e00ff */
[C---:B------:R-:W-:Y:S01]  /*3d00*/  LOP3.LUT R67, R113.reuse, 0xffff0000, RZ, 0xc0, !PT ;  /* 0xffff000071437812 */ /* 0x040fe200078ec0ff */
[----:B------:R-:W-:Y:S01]  /*3d10*/  IMAD.U32 R113, R113, 0x10000, RZ ;  /* 0x0001000071717824 */ /* 0x000fe200078e00ff */
[C---:B------:R-:W-:Y:S01]  /*3d20*/  LOP3.LUT R63, R111.reuse, 0xffff0000, RZ, 0xc0, !PT ;  /* 0xffff00006f3f7812 */ /* 0x040fe200078ec0ff */
        /* <DEDUP_REMOVED lines=8> */
[----:B------:R-:W-:Y:S01]  /*3db0*/  FFMA.FTZ R69, R14, R63, -R69 ;  /* 0x0000003f0e457223 */ /* 0x000fe20000010845 */
[----:B------:R-:W-:Y:S01]  /*3dc0*/  LOP3.LUT R112, R112, 0xffff0000, RZ, 0xc0, !PT ;  /* 0xffff000070707812 */ /* 0x000fe200078ec0ff */
        /* <DEDUP_REMOVED lines=18> */
.L_x_520:
[----:B------:R-:W-:Y:S05]  /*3ef0*/  BSYNC B2 ;  /* 0x0000000000027941 */ /* 0x000fea0003800000 */
.L_x_519:
[----:B----4-:R0:W-:Y:S02]  /*3f00*/  ST.E.128 desc[UR38][R64.64], R12 ;  /* 0x0000000c40007985 */ /* 0x0101e4000c101d26 */
.L_x_514:
[----:B------:R-:W-:Y:S05]  /*3f10*/  BSYNC B1 ;  /* 0x0000000000017941 */ /* 0x000fea0003800000 */
.L_x_513:
[----:B------:R-:W-:-:S03]  /*3f20*/  UMOV UR4, 0xffffffff ;  /* 0xffffffff00047882 */ /* 0x000fc60000000000 */
[----:B------:R-:W-:Y:S05]  /*3f30*/  BRA.DIV UR4, `(.L_x_521) ;  /* 0x0000016204147947 */ /* 0x000fea000b800000 */
[----:B------:R1:W1:Y:S04]  /*3f40*/  SHFL.IDX PT, R63, R108, 0x2, 0x181f ;  /* 0x00581f006c3f7f89 */ /* 0x00026800000e0000 */
[----:B0-----:R0:W0:Y:S02]  /*3f50*/  SHFL.IDX PT, R65, R109, 0x2, 0x181f ;  /* 0x00581f006d417f89 */ /* 0x00102400000e0000 */
.L_x_809:
[----:B------:R-:W-:Y:S04]  /*3f60*/  BSSY B1, `(.L_x_522) ;  /* 0x0000072000017945 */ /* 0x000fe80003800000 */
        /* <DEDUP_REMOVED lines=10> */
[----:B------:R-:W-:Y:S01]  /*4010*/  SHF.R.U64 R64, R56, 0x10, R57 ;  /* 0x0000001038407819 */ /* 0x000fe20000001239 */
[----:B--2---:R-:W-:Y:S01]  /*4020*/  IMAD.U32 R56, R14, 0x10000, RZ ;  /* 0x000100000e387824 */ /* 0x004fe200078e00ff */
[----:B------:R-:W-:Y:S02]  /*4030*/  SHF.R.U32.HI R59, RZ, 0x10, R59 ;  /* 0x00000010ff3b7819 */ /* 0x000fe4000001163b */
[----:B------:R-:W-:Y:S02]  /*4040*/  SHF.R.U32.HI R11, RZ, 0x10, R57 ;  /* 0x00000010ff0b7819 */ /* 0x000fe40000011639 */
[----:B------:R-:W-:Y:S02]  /*4050*/  PRMT R133, R133, 0x5410, R62 ;  /* 0x0000541085857816 */ /* 0x000fe4000000003e */
[----:B------:R-:W-:-:S02]  /*4060*/  PRMT R131, R131, 0x5410, R64 ;  /* 0x0000541083837816 */ /* 0x000fc40000000040 */
[----:B------:R-:W-:Y:S01]  /*4070*/  LOP3.LUT R57, R14, 0xffff0000, RZ, 0xc0, !PT ;  /* 0xffff00000e397812 */ /* 0x000fe200078ec0ff */
[C---:B------:R-:W-:Y:S01]  /*4080*/  IMAD.U32 R14, R13.reuse, 0x10000, RZ ;  /* 0x000100000d0e7824 */ /* 0x040fe200078e00ff */
[----:B------:R-:W-:Y:S02]  /*4090*/  PRMT R134, R134, 0x5410, R59 ;  /* 0x0000541086867816 */ /* 0x000fe4000000003b */
[----:B------:R-:W-:Y:S01]  /*40a0*/  PRMT R132, R132, 0x5410, R11 ;  /* 0x0000541084847816 */ /* 0x000fe2000000000b */
[----:B------:R-:W-:Y:S01]  /*40b0*/  IMAD.U32 R11, R12, 0x10000, RZ ;  /* 0x000100000c0b7824 */ /* 0x000fe200078e00ff */
[----:B------:R-:W-:Y:S02]  /*40c0*/  LOP3.LUT R13, R13, 0xffff0000, RZ, 0xc0, !PT ;  /* 0xffff00000d0d7812 */ /* 0x000fe400078ec0ff */
[----:B------:R-:W-:Y:S01]  /*40d0*/  LOP3.LUT R64, R133, 0xffff0000, RZ, 0xc0, !PT ;  /* 0xffff000085407812 */ /* 0x000fe200078ec0ff */
[----:B------:R-:W-:Y:S01]  /*40e0*/  IMAD.U32 R62, R132, 0x10000, RZ ;  /* 0x00010000843e7824 */ /* 0x000fe200078e00ff */
[----:B------:R-:W-:Y:S01]  /*40f0*/  LOP3.LUT R59, R131, 0xffff0000, RZ, 0xc0, !PT ;  /* 0xffff0000833b7812 */ /* 0x000fe200078ec0ff */
[----:B------:R-:W-:Y:S01]  /*4100*/  IMAD.U32 R133, R133, 0x10000, RZ ;  /* 0x0001000085857824 */ /* 0x000fe200078e00ff */
[----:B------:R-:W-:Y:S01]  /*4110*/  SHF.L.U32 R66, R134, 0x10, RZ ;  /* 0x0000001086427819 */ /* 0x000fe200000006ff */
[C---:B------:R-:W-:Y:S01]  /*4120*/  FMUL.FTZ R67, R13.reuse, R64 ;  /* 0x000000400d437220 */ /* 0x040fe20000410000 */
[----:B------:R-:W-:Y:S01]  /*4130*/  LOP3.LUT R12, R12, 0xffff0000, RZ, 0xc0, !PT ;  /* 0xffff00000c0c7812 */ /* 0x000fe200078ec0ff */
[----:B------:R-:W-:Y:S01]  /*4140*/  FMUL.FTZ R13, R13, R59 ;  /* 0x0000003b0d0d7220 */ /* 0x000fe20000410000 */
[----:B------:R-:W-:Y:S01]  /*4150*/  LOP3.LUT R58, R15, 0xffff0000, RZ, 0xc0, !PT ;  /* 0xffff00000f3a7812 */ /* 0x000fe200078ec0ff */
[C---:B------:R-:W-:Y:S01]  /*4160*/  FMUL.FTZ R69, R57.reuse, R66 ;  /* 0x0000004239457220 */ /* 0x040fe20000410000 */
[----:B------:R-:W-:Y:S01]  /*4170*/  LOP3.LUT R134, R134, 0xffff0000, RZ, 0xc0, !PT ;  /* 0xffff000086867812 */ /* 0x000fe200078ec0ff */
[----:B------:R-:W-:Y:S01]  /*4180*/  FMUL.FTZ R57, R57, R62 ;  /* 0x0000003e39397220 */ /* 0x000fe20000410000 */
[----:B------:R-:W-:Y:S01]  /*4190*/  LOP3.LUT R132, R132, 0xffff0000, RZ, 0xc0, !PT ;  /* 0xffff000084847812 */ /* 0x000fe200078ec0ff */
        /* <DEDUP_REMOVED lines=20> */
.L_x_527:
[----:B------:R-:W-:Y:S05]  /*42e0*/  BSYNC B3 ;  /* 0x0000000000037941 */ /* 0x000fea0003800000 */
.L_x_526:
[----:B--2---:R0:W-:Y:S02]  /*42f0*/  ST.E.128 desc[UR38][R60.64], R12 ;  /* 0x0000000c3c007985 */ /* 0x0041e4000c101d26 */
.L_x_525:
[----:B------:R-:W-:Y:S05]  /*4300*/  BSYNC B2 ;  /* 0x0000000000027941 */ /* 0x000fea0003800000 */
.L_x_524:
        /* <DEDUP_REMOVED lines=23> */
[C---:B------:R-:W-:Y:S01]  /*4480*/  LOP3.LUT R55, R127.reuse, 0xffff0000, RZ, 0xc0, !PT ;  /* 0xffff00007f377812 */ /* 0x040fe200078ec0ff */
[----:B------:R-:W-:Y:S01]  /*4490*/  IMAD.U32 R127, R127, 0x10000, RZ ;  /* 0x000100007f7f7824 */ /* 0x000fe200078e00ff */
[----:B------:R-:W-:Y:S01]  /*44a0*/  LOP3.LUT R12, R12, 0xffff0000, RZ, 0xc0, !PT ;  /* 0xffff00000c0c7812 */ /* 0x000fe200078ec0ff */
[----:B------:R-:W-:Y:S01]  /*44b0*/  FMUL.FTZ R61, R13, R59 ;  /* 0x0000003b0d3d7220 */ /* 0x000fe20000410000 */
[----:B------:R-:W-:Y:S01]  /*44c0*/  SHF.L.U32 R129, R129, 0x10, RZ ;  /* 0x0000001081817819 */ /* 0x000fe200000006ff */
[-C--:B------:R-:W-:Y:S01]  /*44d0*/  FMUL.FTZ R62, R13, R55.reuse ;  /* 0x000000370d3e7220 */ /* 0x080fe20000410000 */
[----:B------:R-:W-:Y:S01]  /*44e0*/  FMUL.FTZ R13, R53, R60 ;  /* 0x0000003c350d7220 */ /* 0x000fe20000410000 */
[----:B------:R-:W-:Y:S01]  /*44f0*/  LOP3.LUT R54, R15, 0xffff0000, RZ, 0xc0, !PT ;  /* 0xffff00000f367812 */ /* 0x000fe200078ec0ff */
        /* <DEDUP_REMOVED lines=22> */
.L_x_529:
[----:B------:R-:W-:Y:S05]  /*4660*/  BSYNC B2 ;  /* 0x0000000000027941 */ /* 0x000fea0003800000 */
.L_x_528:
[----:B----4-:R0:W-:Y:S02]  /*4670*/  ST.E.128 desc[UR38][R56.64], R12 ;  /* 0x0000000c38007985 */ /* 0x0101e4000c101d26 */
.L_x_523:
[----:B------:R-:W-:Y:S05]  /*4680*/  BSYNC B1 ;  /* 0x0000000000017941 */ /* 0x000fea0003800000 */
.L_x_522:
[----:B------:R-:W-:-:S03]  /*4690*/  UMOV UR4, 0xffffffff ;  /* 0xffffffff00047882 */ /* 0x000fc60000000000 */
[----:B------:R-:W-:Y:S05]  /*46a0*/  BRA.DIV UR4, `(.L_x_530) ;  /* 0x0000015a04847947 */ /* 0x000fea000b800000 */
[----:B------:R2:W2:Y:S04]  /*46b0*/  SHFL.IDX PT, R55, R108, 0x3, 0x181f ;  /* 0x00781f006c377f89 */ /* 0x0004a800000e0000 */
[----:B01----:R-:W0:Y:S02]  /*46c0*/  SHFL.IDX PT, R109, R109, 0x3, 0x181f ;  /* 0x00781f006d6d7f89 */ /* 0x003e2400000e0000 */
.L_x_813:
[----:B------:R-:W-:Y:S05]  /*46d0*/  @P4 BRA `(.L_x_531) ;  /* 0x0000003400d44947 */ /* 0x000fea0003800000 */
[----:B------:R-:W-:Y:S04]  /*46e0*/  BSSY B1, `(.L_x_532) ;  /* 0x0000038000017945 */ /* 0x000fe80003800000 */
[----:B------:R-:W-:Y:S05]  /*46f0*/  @P1 BRA `(.L_x_533) ;  /* 0x0000000000d81947 */ /* 0x000fea0003800000 */
[----:B----4-:R1:W4:Y:S01]  /*4700*/  LDS.128 R12, [R94+0x1b400] ;  /* 0x01b400005e0c7984 */ /* 0x0103220000000c00 */
[C---:B0-----:R-:W-:Y:S01]  /*4710*/  LEA R52, P3, R16.reuse, R109, 0x1 ;  /* 0x0000006d10347211 */ /* 0x041fe200078608ff */
[----:B------:R-:W-:Y:S03]  /*4720*/  BSSY B2, `(.L_x_534) ;  /* 0x0000032000027945 */ /* 0x000fe60003800000 */
[----:B--2---:R-:W-:Y:S02]  /*4730*/  LEA.HI.X R53, R16, R55, R17, 0x1, P3 ;  /* 0x0000003710357211 */ /* 0x004fe400018f0c11 */
[----:B------:R-:W-:-:S13]  /*4740*/  ISETP.GE.AND P3, PT, R18, R104, PT ;  /* 0x000000681200720c */ /* 0x000fda0003f66270 */
[----:B-1----:R-:W-:Y:S05]  /*4750*/  @P3 BRA `(.L_x_535) ;  /* 0x0000000000b83947 */ /* 0x002fea0003800000 */
[----:B------:R-:W-:Y:S02]  /*4760*/  SHF.R.U64 R54, R50, 0x10, R51 ;  /* 0x0000001032367819 */ /* 0x000fe40000001233 */
[----:B------:R-:W-:Y:S01]  /*4770*/  SHF.R.U64 R56, R48, 0x10, R49 ;  /* 0x0000001030387819 */ /* 0x000fe20000001231 */
[----:B----4-:R-:W-:Y:S01]  /*4780*/  IMAD.U32 R48, R14, 0x10000, RZ ;  /* 0x000100000e307824 */ /* 0x010fe200078e00ff */
        /* <DEDUP_REMOVED lines=22> */
[----:B------:R-:W-:-:S02]  /*48f0*/  IMAD.U32 R115, R115, 0x10000, RZ ;  /* 0x0001000073737824 */ /* 0x000fc400078e00ff */
[----:B------:R-:W-:Y:S01]  /*4900*/  FMUL.FTZ R49, R49, R54 ;  /* 0x0000003631317220 */ /* 0x000fe20000410000 */
[C---:B------:R-:W-:Y:S01]  /*4910*/  FFMA.FTZ R59, R14.reuse, R51, -R59 ;  /* 0x000000330e3b7223 */ /* 0x040fe2000001083b */
[----:B------:R-:W-:Y:S01]  /*4920*/  FFMA.FTZ R56, R14, R56, R13 ;  /* 0x000000380e387223 */ /* 0x000fe2000001000d */
[----:B------:R-:W-:Y:S01]  /*4930*/  FFMA.FTZ R61, R48, R54, -R61 ;  /* 0x00000036303d7223 */ /* 0x000fe2000001083d */
[----:B------:R-:W-:Y:S01]  /*4940*/  FMUL.FTZ R14, R12, R117 ;  /* 0x000000750c0e7220 */ /* 0x000fe20000410000 */
[----:B------:R-:W-:Y:S02]  /*4950*/  IMAD.U32 R15, R15, 0x10000, RZ ;  /* 0x000100000f0f7824 */ /* 0x000fe400078e00ff */
[C---:B------:R-:W-:Y:S01]  /*4960*/  FMUL.FTZ R54, R50.reuse, R118 ;  /* 0x0000007632367220 */ /* 0x040fe20000410000 */
[-C--:B------:R-:W-:Y:S01]  /*4970*/  FMUL.FTZ R13, R50, R116.reuse ;  /* 0x00000074320d7220 */ /* 0x080fe20000410000 */
[----:B------:R-:W-:Y:S01]  /*4980*/  FMUL.FTZ R12, R12, R115 ;  /* 0x000000730c0c7220 */ /* 0x000fe20000410000 */
[----:B------:R-:W-:Y:S01]  /*4990*/  FFMA.FTZ R48, R48, R57, R49 ;  /* 0x0000003930307223 */ /* 0x000fe20000010031 */
        /* <DEDUP_REMOVED lines=8> */
[----:B------:R-:W-:Y:S02]  /*4a20*/  F2FP.BF16.F32.PACK_AB R12, R11, R14 ;  /* 0x0000000e0b0c723e */ /* 0x000fe400000010ff */
[----:B------:R-:W-:-:S07]  /*4a30*/  MOV R14, R48 ;  /* 0x00000030000e7202 */ /* 0x000fce0000000f00 */
.L_x_535:
[----:B------:R-:W-:Y:S05]  /*4a40*/  BSYNC B2 ;  /* 0x0000000000027941 */ /* 0x000fea0003800000 */
.L_x_534:
[----:B----4-:R1:W-:Y:S02]  /*4a50*/  ST.E.128 desc[UR38][R52.64], R12 ;  /* 0x0000000c34007985 */ /* 0x0103e4000c101d26 */
.L_x_533:
[----:B------:R-:W-:Y:S05]  /*4a60*/  BSYNC B1 ;  /* 0x0000000000017941 */ /* 0x000fea0003800000 */
.L_x_532:
[----:B------:R-:W-:Y:S05]  /*4a70*/  @P2 BRA `(.L_x_531) ;  /* 0x0000003000ec2947 */ /* 0x000fea0003800000 */
[----:B-1--4-:R1:W4:Y:S01]  /*4a80*/  LDS.128 R12, [R94+0x1f400] ;  /* 0x01f400005e0c7984 */ /* 0x0123220000000c00 */
[C---:B0-----:R-:W-:Y:S01]  /*4a90*/  LEA R48, P3, R22.reuse, R109, 0x1 ;  /* 0x0000006d16307211 */ /* 0x041fe200078608ff */
[----:B------:R-:W-:Y:S03]  /*4aa0*/  BSSY B1, `(.L_x_536) ;  /* 0x0000032000017945 */ /* 0x000fe60003800000 */
[----:B--2---:R-:W-:Y:S02]  /*4ab0*/  LEA.HI.X R49, R22, R55, R2, 0x1, P3 ;  /* 0x0000003716317211 */ /* 0x004fe400018f0c02 */
[----:B------:R-:W-:-:S13]  /*4ac0*/  ISETP.GE.AND P3, PT, R23, R104, PT ;  /* 0x000000681700720c */ /* 0x000fda0003f66270 */
[----:B-1----:R-:W-:Y:S05]  /*4ad0*/  @P3 BRA `(.L_x_537) ;  /* 0x0000000000b83947 */ /* 0x002fea0003800000 */
        /* <DEDUP_REMOVED lines=14> */
[C---:B------:R-:W-:Y:S01]  /*4bc0*/  LOP3.LUT R51, R107.reuse, 0xffff0000, RZ, 0xc0, !PT ;  /* 0xffff00006b337812 */ /* 0x040fe200078ec0ff */
        /* <DEDUP_REMOVED lines=20> */
[----:B------:R-:W-:Y:S01]  /*4d10*/  FMUL.FTZ R45, R46, R106 ;  /* 0x0000006a2e2d7220 */ /* 0x000fe20000410000 */
        /* <DEDUP_REMOVED lines=10> */
.L_x_537:
[----:B------:R-:W-:Y:S05]  /*4dc0*/  BSYNC B1 ;  /* 0x0000000000017941 */ /* 0x000fea0003800000 */
.L_x_536:
[----:B----4-:R0:W-:Y:S01]  /*4dd0*/  ST.E.128 desc[UR38][R48.64], R12 ;  /* 0x0000000c30007985 */ /* 0x0101e2000c101d26 */
[----:B------:R-:W-:Y:S05]  /*4de0*/  BRA `(.L_x_531) ;  /* 0x0000003000107947 */ /* 0x000fea0003800000 */
.L_x_491:
[----:B------:R-:W-:Y:S02]  /*4df0*/  ISETP.GE.AND P4, PT, R220, R98, PT ;  /* 0x00000062dc00720c */ /* 0x000fe40003f86270 */
[----:B------:R-:W-:Y:S02]  /*4e00*/  CS2R R50, SRZ ;  /* 0x0000000000327805 */ /* 0x000fe4000001ff00 */
[----:B------:R-:W-:-:S13]  /*4e10*/  ISETP.GE.OR P4, PT, R16, R104, P4 ;  /* 0x000000681000720c */ /* 0x000fda0002786670 */
[----:B------:R-:W-:Y:S01]  /*4e20*/  @!P4 IADD3 R46, P3, P5, R86, R14, R10 ;  /* 0x0000000e562ec210 */ /* 0x000fe20007d7e00a */
[----:B------:R-:W0:Y:S03]  /*4e30*/  @!P4 LDC.64 R60, c[0x0][0x3e8] ;  /* 0x0000fa00ff3ccb82 */ /* 0x000e260000000a00 */
[----:B------:R-:W-:Y:S02]  /*4e40*/  @!P4 IADD3.X R47, R39, R103, R7, P3, P5 ;  /* 0x00000067272fc210 */ /* 0x000fe40001fea407 */
[----:B------:R-:W-:-:S03]  /*4e50*/  @!P4 IADD3 R44, P3, P5, R90, R12, R32 ;  /* 0x0000000c5a2cc210 */ /* 0x000fc60007d7e020 */
[----:B------:R-:W1:Y:S01]  /*4e60*/  @!P4 LDC.64 R62, c[0x0][0x400] ;  /* 0x00010000ff3ecb82 */ /* 0x000e620000000a00 */
[----:B------:R-:W-:Y:S02]  /*4e70*/  @!P4 IADD3.X R45, R80, R11, R29, P3, P5 ;  /* 0x0000000b502dc210 */ /* 0x000fe40001fea41d */
[----:B------:R-:W-:-:S04]  /*4e80*/  ISETP.GE.AND P3, PT, R219, R98, PT ;  /* 0x00000062db00720c */ /* 0x000fc80003f66270 */
[----:B------:R-:W-:-:S13]  /*4e90*/  ISETP.GE.OR P3, PT, R16, R104, P3 ;  /* 0x000000681000720c */ /* 0x000fda0001f66670 */
[----:B------:R-:W-:Y:S01]  /*4ea0*/  @!P3 IADD3 R66, P5, P6, R86, R20, R14 ;  /* 0x000000145642b210 */ /* 0x000fe20007ebe00e */
[----:B------:R-:W2:Y:S03]  /*4eb0*/  @!P3 LDC.64 R68, c[0x0][0x3e8] ;  /* 0x0000fa00ff44bb82 */ /* 0x000ea60000000a00 */
[----:B------:R-:W-:Y:S02]  /*4ec0*/  @!P3 IADD3.X R67, R39, R8, R103, P5, P6 ;  /* 0x000000082743b210 */ /* 0x000fe40002fec467 */
[----:B------:R-:W-:-:S03]  /*4ed0*/  @!P3 IADD3 R64, P5, P6, R90, R33, R12 ;  /* 0x000000215a40b210 */ /* 0x000fc60007ebe00c */
[----:B------:R-:W3:Y:S01]  /*4ee0*/  @!P3 LDC.64 R70, c[0x0][0x400] ;  /* 0x00010000ff46bb82 */ /* 0x000ee20000000a00 */
[----:B------:R-:W-:Y:S02]  /*4ef0*/  @!P3 IADD3.X R65, R80, R30, R11, P5, P6 ;  /* 0x0000001e5041b210 */ /* 0x000fe40002fec40b */
[----:B------:R-:W-:-:S04]  /*4f00*/  ISETP.GE.AND P5, PT, R153, R98, PT ;  /* 0x000000629900720c */ /* 0x000fc80003fa6270 */
[----:B------:R-:W-:-:S13]  /*4f10*/  ISETP.GE.OR P5, PT, R16, R104, P5 ;  /* 0x000000681000720c */ /* 0x000fda0002fa6670 */
[----:B------:R-:W4:Y:S01]  /*4f20*/  @!P5 LDC.64 R52, c[0x0][0x3e8] ;  /* 0x0000fa00ff34db82 */ /* 0x000f220000000a00 */
[----:B------:R-:W-:-:S04]  /*4f30*/  @!P5 IADD3 R48, P6, R86, R14, RZ ;  /* 0x0000000e5630d210 */ /* 0x000fc80007fde0ff */
[----:B------:R-:W-:-:S03]  /*4f40*/  @!P5 IADD3.X R49, R103, R39, RZ, P6, !PT ;  /* 0x000000276731d210 */ /* 0x000fc600037fe4ff */
[----:B------:R-:W0:Y:S01]  /*4f50*/  @!P5 LDC.64 R54, c[0x0][0x400] ;  /* 0x00010000ff36db82 */ /* 0x000e220000000a00 */
[----:B----4-:R-:W-:-:S04]  /*4f60*/  @!P5 LEA R52, P6, R48, R52, 0x1 ;  /* 0x000000343034d211 */ /* 0x010fc800078c08ff */
[----:B------:R-:W-:Y:S02]  /*4f70*/  @!P5 LEA.HI.X R53, R48, R53, R49, 0x1, P6 ;  /* 0x000000353035d211 */ /* 0x000fe400030f0c31 */
[----:B------:R-:W-:-:S05]  /*4f80*/  @!P5 IADD3 R48, P6, R90, R12, RZ ;  /* 0x0000000c5a30d210 */ /* 0x000fca0007fde0ff */
[----:B------:R-:W-:Y:S01]  /*4f90*/  @!P5 IMAD.X R49, R11, 0x1, R80, P6 ;  /* 0x000000010b31d824 */ /* 0x000fe200030e0650 */
[----:B0-----:R-:W-:-:S04]  /*4fa0*/  @!P5 LEA R54, P6, R48, R54, 0x1 ;  /* 0x000000363036d211 */ /* 0x001fc800078c08ff */
[----:B------:R-:W-:Y:S02]  /*4fb0*/  @!P5 LEA.HI.X R55, R48, R55, R49, 0x1, P6 ;  /* 0x000000373037d211 */ /* 0x000fe400030f0c31 */
[----:B------:R-:W-:Y:S02]  /*4fc0*/  CS2R R48, SRZ ;  /* 0x0000000000307805 */ /* 0x000fe4000001ff00 */
[----:B------:R-:W-:-:S04]  /*4fd0*/  @!P4 LEA R60, P6, R46, R60, 0x1 ;  /* 0x0000003c2e3cc211 */ /* 0x000fc800078c08ff */
[----:B------:R-:W-:Y:S02]  /*4fe0*/  @!P4 LEA.HI.X R61, R46, R61, R47, 0x1, P6 ;  /* 0x0000003d2e3dc211 */ /* 0x000fe400030f0c2f */
[----:B------:R-:W-:Y:S02]  /*4ff0*/  CS2R R46, SRZ ;  /* 0x00000000002e7805 */ /* 0x000fe4000001ff00 */
[C---:B-1----:R-:W-:Y:S01]  /*5000*/  @!P4 LEA R62, P6, R44.reuse, R62, 0x1 ;  /* 0x0000003e2c3ec211 */ /* 0x042fe200078c08ff */
[----:B------:R0:W5:Y:S03]  /*5010*/  @!P5 LDG.E.128 R48, desc[UR38][R54.64] ;  /* 0x000000263630d981 */ /* 0x000166000c1e1d00 */
[----:B------:R-:W-:Y:S02]  /*5020*/  @!P4 LEA.HI.X R63, R44, R63, R45, 0x1, P6 ;  /* 0x0000003f2c3fc211 */ /* 0x000fe400030f0c2d */
[----:B------:R-:W-:-:S02]  /*5030*/  CS2R R44, SRZ ;  /* 0x00000000002c7805 */ /* 0x000fc4000001ff00 */
[----:B------:R-:W-:Y:S02]  /*5040*/  CS2R R58, SRZ ;  /* 0x00000000003a7805 */ /* 0x000fe4000001ff00 */
[----:B------:R-:W-:Y:S02]  /*5050*/  CS2R R56, SRZ ;  /* 0x0000000000387805 */ /* 0x000fe4000001ff00 */
[----:B------:R1:W5:Y:S01]  /*5060*/  @!P5 LDG.E.128 R44, desc[UR38][R52.64] ;  /* 0x00000026342cd981 */ /* 0x000362000c1e1d00 */
[----:B0-----:R-:W-:-:S03]  /*5070*/  CS2R R54, SRZ ;  /* 0x0000000000367805 */ /* 0x001fc6000001ff00 */
[----:B------:R0:W5:Y:S01]  /*5080*/  @!P4 LDG.E.128 R56, desc[UR38][R62.64] ;  /* 0x000000263e38c981 */ /* 0x000162000c1e1d00 */
[----:B-1----:R-:W-:-:S06]  /*5090*/  CS2R R52, SRZ ;  /* 0x0000000000347805 */ /* 0x002fcc000001ff00 */
[----:B------:R1:W5:Y:S01]  /*50a0*/  @!P4 LDG.E.128 R52, desc[UR38][R60.64] ;  /* 0x000000263c34c981 */ /* 0x000362000c1e1d00 */
[----:B--2---:R-:W-:-:S04]  /*50b0*/  @!P3 LEA R68, P4, R66, R68, 0x1 ;  /* 0x000000444244b211 */ /* 0x004fc800078808ff */
[----:B------:R-:W-:Y:S02]  /*50c0*/  @!P3 LEA.HI.X R69, R66, R69, R67, 0x1, P4 ;  /* 0x000000454245b211 */ /* 0x000fe400020f0c43 */
[----:B---3--:R-:W-:-:S04]  /*50d0*/  @!P3 LEA R70, P4, R64, R70, 0x1 ;  /* 0x000000464046b211 */ /* 0x008fc800078808ff */
[----:B------:R-:W-:Y:S02]  /*50e0*/  @!P3 LEA.HI.X R71, R64, R71, R65, 0x1, P4 ;  /* 0x000000474047b211 */ /* 0x000fe400020f0c41 */
[----:B------:R-:W-:-:S04]  /*50f0*/  ISETP.GE.AND P4, PT, R218, R98, PT ;  /* 0x00000062da00720c */ /* 0x000fc80003f86270 */
[----:B------:R-:W-:Y:S02]  /*5100*/  ISETP.GE.OR P4, PT, R16, R104, P4 ;  /* 0x000000681000720c */ /* 0x000fe40002786670 */
[----:B0-----:R-:W-:Y:S02]  /*5110*/  CS2R R62, SRZ ;  /* 0x00000000003e7805 */ /* 0x001fe4000001ff00 */
[----:B-1----:R-:W-:Y:S02]  /*5120*/  CS2R R60, SRZ ;  /* 0x00000000003c7805 */ /* 0x002fe4000001ff00 */
[----:B------:R-:W-:Y:S02]  /*5130*/  CS2R R66, SRZ ;  /* 0x0000000000427805 */ /* 0x000fe4000001ff00 */
[----:B------:R-:W-:Y:S01]  /*5140*/  CS2R R64, SRZ ;  /* 0x0000000000407805 */ /* 0x000fe2000001ff00 */
[----:B------:R-:W-:Y:S01]  /*5150*/  BSSY B1, `(.L_x_538) ;  /* 0x000001d000017945 */ /* 0x000fe20003800000 */
[----:B------:R-:W-:-:S02]  /*5160*/  CS2R R74, SRZ ;  /* 0x00000000004a7805 */ /* 0x000fc4000001ff00 */
[----:B------:R-:W-:Y:S01]  /*5170*/  CS2R R72, SRZ ;  /* 0x0000000000487805 */ /* 0x000fe2000001ff00 */
[----:B------:R0:W5:Y:S04]  /*5180*/  @!P3 LDG.E.128 R60, desc[UR38][R68.64] ;  /* 0x00000026443cb981 */ /* 0x000168000c1e1d00 */
[----:B------:R1:W5:Y:S01]  /*5190*/  @!P3 LDG.E.128 R64, desc[UR38][R70.64] ;  /* 0x000000264640b981 */ /* 0x000362000c1e1d00 */
[----:B------:R-:W-:Y:S02]  /*51a0*/  ISETP.GE.AND P3, PT, R16, R104, PT ;  /* 0x000000681000720c */ /* 0x000fe40003f66270 */
[----:B0-----:R-:W-:Y:S02]  /*51b0*/  CS2R R68, SRZ ;  /* 0x0000000000447805 */ /* 0x001fe4000001ff00 */
[----:B-1----:R-:W-:Y:S01]  /*51c0*/  CS2R R70, SRZ ;  /* 0x0000000000467805 */ /* 0x002fe2000001ff00 */
[----:B------:R-:W-:Y:S08]  /*51d0*/  @P4 BRA `(.L_x_539) ;  /* 0x0000000000504947 */ /* 0x000ff00003800000 */
[----:B------:R-:W0:Y:S01]  /*51e0*/  LDC.64 R68, c[0x0][0x3f8] ;  /* 0x0000fe00ff447b82 */ /* 0x000e220000000a00 */
[----:B------:R-:W-:Y:S01]  /*51f0*/  IMAD.MOV.U32 R15, RZ, RZ, R103 ;  /* 0x000000ffff0f7224 */ /* 0x000fe200078e0067 */
[----:B------:R-:W-:Y:S01]  /*5200*/  ULDC.64 UR4, c[0x0][0x3e8] ;  /* 0x0000fa0000047ab9 */ /* 0x000fe20000000a00 */
[----:B------:R-:W-:Y:S01]  /*5210*/  IMAD.MOV.U32 R13, RZ, RZ, R11 ;  /* 0x000000ffff0d7224 */ /* 0x000fe200078e000b */
[----:B------:R-:W-:-:S04]  /*5220*/  ULDC.64 UR6, c[0x0][0x400] ;  /* 0x0001000000067ab9 */ /* 0x000fc80000000a00 */
[----:B------:R-:W1:Y:S01]  /*5230*/  LDC.64 R70, c[0x0][0x408] ;  /* 0x00010200ff467b82 */ /* 0x000e620000000a00 */
[----:B0-----:R-:W-:-:S04]  /*5240*/  IMAD.WIDE.U32 R14, R68, 0x60, R14 ;  /* 0x00000060440e7825 */ /* 0x001fc800078e000e */
[----:B------:R-:W-:Y:S01]  /*5250*/  IMAD R69, R69, 0x60, RZ ;  /* 0x0000006045457824 */ /* 0x000fe200078e02ff */
[----:B------:R-:W-:Y:S01]  /*5260*/  IADD3 R14, P4, R86, R14, RZ ;  /* 0x0000000e560e7210 */ /* 0x000fe20007f9e0ff */
[----:B-1----:R-:W-:-:S03]  /*5270*/  IMAD.WIDE.U32 R12, R70, 0x60, R12 ;  /* 0x00000060460c7825 */ /* 0x002fc600078e000c */
[----:B------:R-:W-:Y:S01]  /*5280*/  IADD3.X R15, R39, R15, R69, P4, !PT ;  /* 0x0000000f270f7210 */ /* 0x000fe200027fe445 */
[----:B------:R-:W-:Y:S01]  /*5290*/  IMAD R71, R71, 0x60, RZ ;  /* 0x0000006047477824 */ /* 0x000fe200078e02ff */
[----:B------:R-:W-:-:S04]  /*52a0*/  IADD3 R11, P4, R90, R12, RZ ;  /* 0x0000000c5a0b7210 */ /* 0x000fc80007f9e0ff */
[----:B------:R-:W-:Y:S02]  /*52b0*/  IADD3.X R12, R80, R13, R71, P4, !PT ;  /* 0x0000000d500c7210 */ /* 0x000fe400027fe447 */
[----:B------:R-:W-:-:S04]  /*52c0*/  LEA R68, P4, R14, UR4, 0x1 ;  /* 0x000000040e447c11 */ /* 0x000fc8000f8808ff */
[----:B------:R-:W-:Y:S02]  /*52d0*/  LEA.HI.X R69, R14, UR5, R15, 0x1, P4 ;  /* 0x000000050e457c11 */ /* 0x000fe4000a0f0c0f */
[----:B------:R-:W-:-:S04]  /*52e0*/  LEA R72, P4, R11, UR6, 0x1 ;  /* 0x000000060b487c11 */ /* 0x000fc8000f8808ff */
[----:B------:R-:W-:Y:S01]  /*52f0*/  LEA.HI.X R73, R11, UR7, R12, 0x1, P4 ;  /* 0x000000070b497c11 */ /* 0x000fe2000a0f0c0c */
[----:B------:R-:W5:Y:S05]  /*5300*/  LDG.E.128 R68, desc[UR38][R68.64] ;  /* 0x0000002644447981 */ /* 0x000f6a000c1e1d00 */
[----:B------:R-:W5:Y:S03]  /*5310*/  LDG.E.128 R72, desc[UR38][R72.64] ;  /* 0x0000002648487981 */ /* 0x000f66000c1e1d00 */
.L_x_539:
[----:B------:R-:W-:Y:S05]  /*5320*/  BSYNC B1 ;  /* 0x0000000000017941 */ /* 0x000fea0003800000 */
.L_x_538:
[----:B-----5:R-:W-:Y:S01]  /*5330*/  IMAD.MOV.U32 R12, RZ, RZ, R71 ;  /* 0x000000ffff0c7224 */ /* 0x020fe200078e0047 */
[----:B------:R-:W-:Y:S01]  /*5340*/  ISETP.NE.AND P5, PT, R157, 0x3, PT ;  /* 0x000000039d00780c */ /* 0x000fe20003fa5270 */
[----:B------:R-:W-:Y:S02]  /*5350*/  IMAD.MOV.U32 R13, RZ, RZ, R68 ;  /* 0x000000ffff0d7224 */ /* 0x000fe400078e0044 */
        /* <DEDUP_REMOVED lines=41> */
[----:B------:R-:W-:Y:S02]  /*55f0*/  MOV R11, R58 ;  /* 0x0000003a000b7202 */ /* 0x000fe40000000f00 */
        /* <DEDUP_REMOVED lines=17> */
[----:B------:R-:W-:Y:S02]  /*5710*/  PRMT R125, R12, 0x7610, R125 ;  /* 0x000076100c7d7816 */ /* 0x000fe4000000007d */
[----:B------:R-:W-:Y:S02]  /*5720*/  PRMT R126, R13, 0x7610, R126 ;  /* 0x000076100d7e7816 */ /* 0x000fe4000000007e */
[----:B------:R-:W-:Y:S01]  /*5730*/  PRMT R127, R14, 0x7610, R127 ;  /* 0x000076100e7f7816 */ /* 0x000fe2000000007f */
[----:B------:R-:W-:Y:S06]  /*5740*/  @!P5 BRA `(.L_x_540) ;  /* 0x000000000004d947 */ /* 0x000fec0003800000 */
[----:B------:R-:W-:Y:S01]  /*5750*/  BPT.TRAP 0x1 ;  /* 0x000000040000795c */ /* 0x000fe20000300000 */
.L_x_540:
[----:B------:R-:W-:Y:S01]  /*5760*/  LEA R92, R155, R156, 0x3 ;  /* 0x0000009c9b5c7211 */ /* 0x000fe200078e18ff */
[----:B------:R-:W0:Y:S01]  /*5770*/  LDC R110, c[0x0][0x2f4] ;  /* 0x0000bd00ff6e7b82 */ /* 0x000e220000000800 */
[----:B------:R-:W-:Y:S01]  /*5780*/  SHF.L.U32 R103, R154, 0x1f, RZ ;  /* 0x0000001f9a677819 */ /* 0x000fe200000006ff */
[----:B------:R-:W-:Y:S03]  /*5790*/  BSSY B1, `(.L_x_541) ;  /* 0x0000003000017945 */ /* 0x000fe60003800000 */
[----:B------:R-:W1:Y:S02]  /*57a0*/  SYNCS.PHASECHK.TRANS64.TRYWAIT P4, [R92+URZ+0x28890], R103 ;  /* 0x028890675c0075a7 */ /* 0x000e64000808017f */
[----:B-1----:R-:W-:Y:S05]  /*57b0*/  @!P4 BRA `(.L_x_542) ;  /* 0x00000148008cc947 */ /* 0x002fea0003800000 */
.L_x_814:
[----:B------:R-:W-:Y:S05]  /*57c0*/  BSYNC B1 ;  /* 0x0000000000017941 */ /* 0x000fea0003800000 */
.L_x_541:
[----:B------:R-:W-:Y:S01]  /*57d0*/  UMOV UR4, 0xffffffff ;  /* 0xffffffff00047882 */ /* 0x000fe20000000000 */
[----:B0-----:R-:W-:Y:S02]  /*57e0*/  IMAD.IADD R112, R110, 0x1, -R37 ;  /* 0x000000016e707824 */ /* 0x001fe400078e0a25 */
[----:B------:R-:W-:Y:S05]  /*57f0*/  BRA.DIV UR4, `(.L_x_543) ;  /* 0x0000014a04907947 */ /* 0x000fea000b800000 */
[----:B------:R0:W2:Y:S04]  /*5800*/  SHFL.IDX PT, R107, R108, RZ, 0x181f ;  /* 0x00181fff6c6b7589 */ /* 0x0000a800000e0000 */
[----:B------:R0:W3:Y:S02]  /*5810*/  SHFL.IDX PT, R106, R109, RZ, 0x181f ;  /* 0x00181fff6d6a7589 */ /* 0x0000e400000e0000 */
.L_x_818:
[----:B------:R-:W-:Y:S01]  /*5820*/  ISETP.GE.OR P4, PT, R153, R98, P1 ;  /* 0x000000629900720c */ /* 0x000fe20000f86670 */
[----:B------:R-:W-:-:S12]  /*5830*/  BSSY B1, `(.L_x_544) ;  /* 0x000007a000017945 */ /* 0x000fd80003800000 */
[----:B------:R-:W-:Y:S05]  /*5840*/  @P4 BRA `(.L_x_545) ;  /* 0x0000000400e04947 */ /* 0x000fea0003800000 */
[----:B------:R-:W-:Y:S01]  /*5850*/  SEL R11, R37, R112, !P0 ;  /* 0x00000070250b7207 */ /* 0x000fe20004000000 */
[----:B------:R-:W-:Y:S01]  /*5860*/  BSSY B2, `(.L_x_546) ;  /* 0x0000072000027945 */ /* 0x000fe20003800000 */
[C---:B---3--:R-:W-:Y:S02]  /*5870*/  LEA R104, P4, R43.reuse, R106, 0x1 ;  /* 0x0000006a2b687211 */ /* 0x048fe400078808ff */
[----:B------:R-:W-:Y:S02]  /*5880*/  SHF.R.S32.HI R12, RZ, 0x1f, R11 ;  /* 0x0000001fff0c7819 */ /* 0x000fe4000001140b */
[----:B--2---:R-:W-:Y:S02]  /*5890*/  LEA.HI.X R105, R43, R107, R83, 0x1, P4 ;  /* 0x0000006b2b697211 */ /* 0x004fe400020f0c53 */
[----:B------:R-:W-:-:S04]  /*58a0*/  LEA.HI R12, R12, R11, RZ, 0x4 ;  /* 0x0000000b0c0c7211 */ /* 0x000fc800078f20ff */
[----:B------:R-:W-:-:S04]  /*58b0*/  LEA.HI.SX32 R12, R12, R81, 0x1c ;  /* 0x000000510c0c7211 */ /* 0x000fc800078fe2ff */
[----:B------:R-:W-:Y:S01]  /*58c0*/  SHF.R.S32.HI R13, RZ, 0x1f, R12 ;  /* 0x0000001fff0d7819 */ /* 0x000fe2000001140c */
[----:B------:R-:W-:-:S03]  /*58d0*/  IMAD.SHL.U32 R11, R12, 0x8, RZ ;  /* 0x000000080c0b7824 */ /* 0x000fc600078e00ff */
[----:B------:R-:W-:Y:S02]  /*58e0*/  LEA.HI R12, R13, R12, RZ, 0x3 ;  /* 0x0000000c0d0c7211 */ /* 0x000fe400078f18ff */
[----:B------:R-:W-:-:S03]  /*58f0*/  LOP3.LUT R13, R11, 0x38, RZ, 0xc0, !PT ;  /* 0x000000380b0d7812 */ /* 0x000fc600078ec0ff */
[----:B------:R-:W-:Y:S01]  /*5900*/  IMAD.SHL.U32 R12, R12, 0x400, RZ ;  /* 0x000004000c0c7824 */ /* 0x000fe200078e00ff */
[----:B------:R-:W-:-:S04]  /*5910*/  LOP3.LUT R13, R13, 0x1c0, R228, 0xf8, !PT ;  /* 0x000001c00d0d7812 */ /* 0x000fc800078ef8e4 */
[----:B------:R-:W-:Y:S02]  /*5920*/  LOP3.LUT R12, R12, 0x7fffe000, RZ, 0xc0, !PT ;  /* 0x7fffe0000c0c7812 */ /* 0x000fe400078ec0ff */
[----:B------:R-:W-:-:S04]  /*5930*/  LOP3.LUT R13, R13, R198, RZ, 0x3c, !PT ;  /* 0x000000c60d0d7212 */ /* 0x000fc800078e3cff */
[----:B------:R-:W-:Y:S01]  /*5940*/  IADD3 R12, R13, R12, R199 ;  /* 0x0000000c0d0c7210 */ /* 0x000fe20007ffe0c7 */
[----:B------:R-:W-:-:S04]  /*5950*/  IMAD R13, R155, 0x4000, R6 ;  /* 0x000040009b0d7824 */ /* 0x000fc800078e0206 */
[----:B------:R-:W-:Y:S02]  /*5960*/  IMAD R15, R155, 0x4000, R12 ;  /* 0x000040009b0f7824 */ /* 0x000fe400078e020c */
[--C-:B------:R-:W-:Y:S02]  /*5970*/  IMAD R13, R13, 0x2, R156.reuse ;  /* 0x000000020d0d7824 */ /* 0x100fe400078e029c */
[----:B------:R-:W-:-:S04]  /*5980*/  IMAD R76, R15, 0x2, R156 ;  /* 0x000000020f4c7824 */ /* 0x000fc800078e029c */
[----:B------:R-:W2:Y:S04]  /*5990*/  LDS.128 R12, [R13+0x18400] ;  /* 0x018400000d0c7984 */ /* 0x000ea80000000c00 */
[----:B------:R-:W3:Y:S01]  /*59a0*/  LDS.128 R76, [R76+0x18400] ;  /* 0x018400004c4c7984 */ /* 0x000ee20000000c00 */
[----:B------:R-:W-:Y:S05]  /*59b0*/  @P3 BRA `(.L_x_547) ;  /* 0x0000000400703947 */ /* 0x000fea0003800000 */
[----:B------:R-:W-:Y:S01]  /*59c0*/  SHF.R.U32.HI R147, RZ, 0x10, R49 ;  /* 0x00000010ff937819 */ /* 0x000fe20000011631 */
[C---:B---3--:R-:W-:Y:S01]  /*59d0*/  IMAD.U32 R144, R79.reuse, 0x10000, RZ ;  /* 0x000100004f907824 */ /* 0x048fe200078e00ff */
[--C-:B------:R-:W-:Y:S02]  /*59e0*/  SHF.R.U64 R50, R50, 0x10, R51.reuse ;  /* 0x0000001032327819 */ /* 0x100fe40000001233 */
[----:B------:R-:W-:Y:S02]  /*59f0*/  SHF.R.U32.HI R145, RZ, 0x10, R51 ;  /* 0x00000010ff917819 */ /* 0x000fe40000011633 */
[----:B------:R-:W-:Y:S02]  /*5a00*/  SHF.R.U32.HI R146, RZ, 0x10, R45 ;  /* 0x00000010ff927819 */ /* 0x000fe4000001162d */
[----:B------:R-:W-:Y:S02]  /*5a10*/  LOP3.LUT R51, R79, 0xffff0000, RZ, 0xc0, !PT ;  /* 0xffff00004f337812 */ /* 0x000fe400078ec0ff */
[----:B------:R-:W-:-:S02]  /*5a20*/  PRMT R79, R142, 0x5410, R147 ;  /* 0x000054108e4f7816 */ /* 0x000fc40000000093 */
[----:B------:R-:W-:Y:S01]  /*5a30*/  SHF.R.U64 R149, R48, 0x10, R49 ;  /* 0x0000001030957819 */ /* 0x000fe20000001231 */
[----:B--2---:R-:W-:Y:S01]  /*5a40*/  IMAD.U32 R49, R13, 0x10000, RZ ;  /* 0x000100000d317824 */ /* 0x004fe200078e00ff */
[----:B------:R-:W-:Y:S01]  /*5a50*/  PRMT R141, R141, 0x5410, R146 ;  /* 0x000054108d8d7816 */ /* 0x000fe20000000092 */
[----:B------:R-:W-:Y:S01]  /*5a60*/  IMAD.U32 R146, R79, 0x10000, RZ ;  /* 0x000100004f927824 */ /* 0x000fe200078e00ff */
[----:B------:R-:W-:Y:S01]  /*5a70*/  SHF.R.U64 R161, R44, 0x10, R45 ;  /* 0x000000102ca17819 */ /* 0x000fe2000000122d */
[----:B------:R-:W-:Y:S01]  /*5a80*/  IMAD.U32 R45, R77, 0x10000, RZ ;  /* 0x000100004d2d7824 */ /* 0x000fe200078e00ff */
[----:B------:R-:W-:Y:S01]  /*5a90*/  SHF.R.U32.HI R151, RZ, 0x10, R47 ;  /* 0x00000010ff977819 */ /* 0x000fe2000001162f */
[----:B------:R-:W-:Y:S01]  /*5aa0*/  IMAD.U32 R44, R12, 0x10000, RZ ;  /* 0x000100000c2c7824 */ /* 0x000fe200078e00ff */
[----:B------:R-:W-:Y:S01]  /*5ab0*/  PRMT R142, R138, 0x5410, R149 ;  /* 0x000054108a8e7816 */ /* 0x000fe20000000095 */
[----:B------:R-:W-:Y:S01]  /*5ac0*/  IMAD.U32 R138, R141, 0x10000, RZ ;  /* 0x000100008d8a7824 */ /* 0x000fe200078e00ff */
[----:B------:R-:W-:Y:S01]  /*5ad0*/  LOP3.LUT R143, R77, 0xffff0000, RZ, 0xc0, !PT ;  /* 0xffff00004d8f7812 */ /* 0x000fe200078ec0ff */
[----:B------:R-:W-:Y:S01]  /*5ae0*/  FMUL.FTZ R150, R45, R146 ;  /* 0x000000922d967220 */ /* 0x000fe20000410000 */
[----:B------:R-:W-:Y:S01]  /*5af0*/  LOP3.LUT R148, R79, 0xffff0000, RZ, 0xc0, !PT ;  /* 0xffff00004f947812 */ /* 0x000fe200078ec0ff */
[-C--:B------:R-:W-:Y:S01]  /*5b00*/  FMUL.FTZ R160, R45, R138.reuse ;  /* 0x0000008a2da07220 */ /* 0x080fe20000410000 */
[----:B------:R-:W-:Y:S01]  /*5b10*/  PRMT R140, R140, 0x5410, R151 ;  /* 0x000054108c8c7816 */ /* 0x000fe20000000097 */
[----:B------:R-:W-:Y:S01]  /*5b20*/  FFMA.FTZ R45, R49, R138, -R150 ;  /* 0x0000008a312d7223 */ /* 0x000fe20000010896 */
[----:B------:R-:W-:Y:S01]  /*5b30*/  PRMT R145, R136, 0x5410, R145 ;  /* 0x0000541088917816 */ /* 0x000fe20000000091 */
[----:B------:R-:W-:Y:S01]  /*5b40*/  FMUL.FTZ R150, R143, R148 ;  /* 0x000000948f967220 */ /* 0x000fe20000410000 */
[----:B------:R-:W-:Y:S01]  /*5b50*/  LOP3.LUT R136, R141, 0xffff0000, RZ, 0xc0, !PT ;  /* 0xffff00008d887812 */ /* 0x000fe200078ec0ff */
[----:B------:R-:W-:Y:S01]  /*5b60*/  IMAD.U32 R79, R140, 0x10000, RZ ;  /* 0x000100008c4f7824 */ /* 0x000fe200078e00ff */
[----:B------:R-:W-:Y:S01]  /*5b70*/  LOP3.LUT R137, R13, 0xffff0000, RZ, 0xc0, !PT ;  /* 0xffff00000d897812 */ /* 0x000fe200078ec0ff */
[----:B------:R-:W-:-:S02]  /*5b80*/  IMAD.U32 R138, R145, 0x10000, RZ ;  /* 0x00010000918a7824 */ /* 0x000fc400078e00ff */
[----:B------:R-:W-:Y:S01]  /*5b90*/  FFMA.FTZ R49, R49, R146, R160 ;  /* 0x0000009231317223 */ /* 0x000fe200000100a0 */
[-C--:B------:R-:W-:Y:S01]  /*5ba0*/  FMUL.FTZ R146, R143, R136.reuse ;  /* 0x000000888f927220 */ /* 0x080fe20000410000 */
[----:B------:R-:W-:Y:S01]  /*5bb0*/  SHF.L.U32 R139, R15, 0x10, RZ ;  /* 0x000000100f8b7819 */ /* 0x000fe200000006ff */
[----:B------:R-:W-:Y:S01]  /*5bc0*/  FFMA.FTZ R136, R137, R136, -R150 ;  /* 0x0000008889887223 */ /* 0x000fe20000010896 */
[CC--:B------:R-:W-:Y:S01]  /*5bd0*/  FMUL.FTZ R150, R144.reuse, R138.reuse ;  /* 0x0000008a90967220 */ /* 0x0c0fe20000410000 */
[----:B------:R-:W-:Y:S01]  /*5be0*/  LOP3.LUT R145, R145, 0xffff0000, RZ, 0xc0, !PT ;  /* 0xffff000091917812 */ /* 0x000fe200078ec0ff */
[-C--:B------:R-:W-:Y:S01]  /*5bf0*/  FMUL.FTZ R141, R144, R79.reuse ;  /* 0x0000004f908d7220 */ /* 0x080fe20000410000 */
[----:B------:R-:W-:Y:S01]  /*5c00*/  LOP3.LUT R140, R140, 0xffff0000, RZ, 0xc0, !PT ;  /* 0xffff00008c8c7812 */ /* 0x000fe200078ec0ff */
[C---:B------:R-:W-:Y:S01]  /*5c10*/  FFMA.FTZ R150, R139.reuse, R79, -R150 ;  /* 0x0000004f8b967223 */ /* 0x040fe20000010896 */
[----:B------:R-:W-:Y:S01]  /*5c20*/  PRMT R77, R114, 0x5432, R161 ;  /* 0x00005432724d7816 */ /* 0x000fe200000000a1 */
[----:B------:R-:W-:Y:S01]  /*5c30*/  FFMA.FTZ R141, R139, R138, R141 ;  /* 0x0000008a8b8d7223 */ /* 0x000fe2000001008d */
[----:B------:R-:W-:Y:S01]  /*5c40*/  SHF.R.U64 R46, R46, 0x10, R47 ;  /* 0x000000102e2e7819 */ /* 0x000fe2000000122f */
[C---:B------:R-:W-:Y:S01]  /*5c50*/  IMAD.U32 R47, R76.reuse, 0x10000, RZ ;  /* 0x000100004c2f7824 */ /* 0x040fe200078e00ff */
[----:B------:R-:W-:Y:S01]  /*5c60*/  LOP3.LUT R48, R15, 0xffff0000, RZ, 0xc0, !PT ;  /* 0xffff00000f307812 */ /* 0x000fe200078ec0ff */
[----:B------:R-:W-:Y:S01]  /*5c70*/  FFMA.FTZ R146, R137, R148, R146 ;  /* 0x0000009489927223 */ /* 0x000fe20000010092 */
[C---:B------:R-:W-:Y:S01]  /*5c80*/  FMUL.FTZ R139, R51.reuse, R145 ;  /* 0x00000091338b7220 */ /* 0x040fe20000410000 */
[----:B------:R-:W-:Y:S01]  /*5c90*/  FMUL.FTZ R147, R51, R140 ;  /* 0x0000008c33937220 */ /* 0x000fe20000410000 */
[----:B------:R-:W-:Y:S01]  /*5ca0*/  LOP3.LUT R76, R76, 0xffff0000, RZ, 0xc0, !PT ;  /* 0xffff00004c4c7812 */ /* 0x000fe200078ec0ff */
[----:B------:R-:W-:Y:S01]  /*5cb0*/  IMAD.U32 R79, R77, 0x10000, RZ ;  /* 0x000100004d4f7824 */ /* 0x000fe200078e00ff */
[C---:B------:R-:W-:Y:S01]  /*5cc0*/  LOP3.LUT R51, R142.reuse, 0xffff0000, RZ, 0xc0, !PT ;  /* 0xffff00008e337812 */ /* 0x040fe200078ec0ff */
[----:B------:R-:W-:-:S02]  /*5cd0*/  IMAD.U32 R137, R142, 0x10000, RZ ;  /* 0x000100008e897824 */ /* 0x000fc400078e00ff */
[----:B------:R-:W-:Y:S01]  /*5ce0*/  FFMA.FTZ R143, R48, R140, -R139 ;  /* 0x0000008c308f7223 */ /* 0x000fe2000001088b */
[----:B------:R-:W-:Y:S01]  /*5cf0*/  LOP3.LUT R12, R12, 0xffff0000, RZ, 0xc0, !PT ;  /* 0xffff00000c0c7812 */ /* 0x000fe200078ec0ff */
[----:B------:R-:W-:Y:S01]  /*5d00*/  FMUL.FTZ R138, R47, R79 ;  /* 0x0000004f2f8a7220 */ /* 0x000fe20000410000 */
[----:B------:R-:W-:Y:S01]  /*5d10*/  LOP3.LUT R77, R77, 0xffff0000, RZ, 0xc0, !PT ;  /* 0xffff00004d4d7812 */ /* 0x000fe200078ec0ff */
[----:B------:R-:W-:Y:S01]  /*5d20*/  FMUL.FTZ R139, R47, R137 ;  /* 0x000000892f8b7220 */ /* 0x000fe20000410000 */
[----:B------:R-:W-:Y:S01]  /*5d30*/  PRMT R50, R111, 0x5432, R50 ;  /* 0x000054326f327816 */ /* 0x000fe20000000032 */
[----:B------:R-:W-:Y:S01]  /*5d40*/  FMUL.FTZ R47, R76, R51 ;  /* 0x000000334c2f7220 */ /* 0x000fe20000410000 */
[----:B------:R-:W-:Y:S01]  /*5d50*/  PRMT R46, R113, 0x5432, R46 ;  /* 0x00005432712e7816 */ /* 0x000fe2000000002e */
[----:B------:R-:W-:Y:S01]  /*5d60*/  FFMA.FTZ R140, R48, R145, R147 ;  /* 0x00000091308c7223 */ /* 0x000fe20000010093 */
[----:B------:R-:W-:Y:S01]  /*5d70*/  FFMA.FTZ R139, R44, R79, -R139 ;  /* 0x0000004f2c8b7223 */ /* 0x000fe2000001088b */
[C---:B------:R-:W-:Y:S01]  /*5d80*/  IMAD.U32 R13, R14.reuse, 0x10000, RZ ;  /* 0x000100000e0d7824 */ /* 0x040fe200078e00ff */
[----:B------:R-:W-:Y:S01]  /*5d90*/  LOP3.LUT R15, R14, 0xffff0000, RZ, 0xc0, !PT ;  /* 0xffff00000e0f7812 */ /* 0x000fe200078ec0ff */
[-C--:B------:R-:W-:Y:S01]  /*5da0*/  FMUL.FTZ R79, R76, R77.reuse ;  /* 0x0000004d4c4f7220 */ /* 0x080fe20000410000 */
[----:B------:R-:W-:Y:S01]  /*5db0*/  FFMA.FTZ R48, R12, R77, -R47 ;  /* 0x0000004d0c307223 */ /* 0x000fe2000001082f */
[----:B------:R-:W-:-:S02]  /*5dc0*/  IMAD.U32 R14, R78, 0x10000, RZ ;  /* 0x000100004e0e7824 */ /* 0x000fc400078e00ff */
[----:B------:R-:W-:Y:S01]  /*5dd0*/  FFMA.FTZ R138, R44, R137, R138 ;  /* 0x000000892c8a7223 */ /* 0x000fe2000001008a */
[----:B------:R-:W-:Y:S01]  /*5de0*/  IMAD.U32 R47, R50, 0x10000, RZ ;  /* 0x00010000322f7824 */ /* 0x000fe200078e00ff */
[----:B------:R-:W-:Y:S01]  /*5df0*/  LOP3.LUT R78, R78, 0xffff0000, RZ, 0xc0, !PT ;  /* 0xffff00004e4e7812 */ /* 0x000fe200078ec0ff */
[----:B------:R-:W-:Y:S01]  /*5e00*/  IMAD.U32 R44, R46, 0x10000, RZ ;  /* 0x000100002e2c7824 */ /* 0x000fe200078e00ff */
[----:B------:R-:W-:Y:S01]  /*5e10*/  LOP3.LUT R50, R50, 0xffff0000, RZ, 0xc0, !PT ;  /* 0xffff000032327812 */ /* 0x000fe200078ec0ff */
[----:B------:R-:W-:Y:S01]  /*5e20*/  FFMA.FTZ R79, R12, R51, R79 ;  /* 0x000000330c4f7223 */ /* 0x000fe2000001004f */
[----:B------:R-:W-:Y:S01]  /*5e30*/  FMUL.FTZ R12, R14, R47 ;  /* 0x0000002f0e0c7220 */ /* 0x000fe20000410000 */
[----:B------:R-:W-:Y:S01]  /*5e40*/  LOP3.LUT R46, R46, 0xffff0000, RZ, 0xc0, !PT ;  /* 0xffff00002e2e7812 */ /* 0x000fe200078ec0ff */
[----:B------:R-:W-:Y:S01]  /*5e50*/  FMUL.FTZ R14, R14, R44 ;  /* 0x0000002c0e0e7220 */ /* 0x000fe20000410000 */
[----:B------:R-:W-:Y:S01]  /*5e60*/  FMUL.FTZ R76, R78, R50 ;  /* 0x000000324e4c7220 */ /* 0x000fe20000410000 */
[C---:B------:R-:W-:Y:S01]  /*5e70*/  FFMA.FTZ R12, R13.reuse, R44, -R12 ;  /* 0x0000002c0d0c7223 */ /* 0x040fe2000001080c */
[----:B------:R-:W-:Y:S01]  /*5e80*/  F2FP.BF16.F32.PACK_AB R45, R136, R45 ;  /* 0x0000002d882d723e */ /* 0x000fe200000010ff */
[----:B------:R-:W-:Y:S01]  /*5e90*/  FFMA.FTZ R14, R13, R47, R14 ;  /* 0x0000002f0d0e7223 */ /* 0x000fe2000001000e */
[-C--:B------:R-:W-:Y:S01]  /*5ea0*/  FMUL.FTZ R51, R78, R46.reuse ;  /* 0x0000002e4e337220 */ /* 0x080fe20000410000 */
[----:B------:R-:W-:Y:S01]  /*5eb0*/  FFMA.FTZ R13, R15, R46, -R76 ;  /* 0x0000002e0f0d7223 */ /* 0x000fe2000001084c */
[----:B------:R-:W-:-:S02]  /*5ec0*/  F2FP.BF16.F32.PACK_AB R140, R140, R141 ;  /* 0x0000008d8c8c723e */ /* 0x000fc400000010ff */
[----:B------:R-:W-:Y:S01]  /*5ed0*/  FFMA.FTZ R51, R15, R50, R51 ;  /* 0x000000320f337223 */ /* 0x000fe20000010033 */
[----:B------:R-:W-:Y:S02]  /*5ee0*/  F2FP.BF16.F32.PACK_AB R44, R48, R139 ;  /* 0x0000008b302c723e */ /* 0x000fe400000010ff */
[----:B------:R-:W-:Y:S01]  /*5ef0*/  F2FP.BF16.F32.PACK_AB R46, R13, R12 ;  /* 0x0000000c0d2e723e */ /* 0x000fe200000010ff */
[----:B------:R-:W-:Y:S01]  /*5f00*/  IMAD.MOV.U32 R13, RZ, RZ, R45 ;  /* 0x000000ffff0d7224 */ /* 0x000fe200078e002d */
[----:B------:R-:W-:Y:S01]  /*5f10*/  F2FP.BF16.F32.PACK_AB R76, R79, R138 ;  /* 0x0000008a4f4c723e */ /* 0x000fe200000010ff */
[----:B------:R-:W-:Y:S01]  /*5f20*/  IMAD.MOV.U32 R79, RZ, RZ, R140 ;  /* 0x000000ffff4f7224 */ /* 0x000fe200078e008c */
[----:B------:R-:W-:Y:S01]  /*5f30*/  F2FP.BF16.F32.PACK_AB R78, R51, R14 ;  /* 0x0000000e334e723e */ /* 0x000fe200000010ff */
[----:B------:R-:W-:Y:S01]  /*5f40*/  IMAD.MOV.U32 R14, RZ, RZ, R46 ;  /* 0x000000ffff0e7224 */ /* 0x000fe200078e002e */
[----:B------:R-:W-:Y:S02]  /*5f50*/  F2FP.BF16.F32.PACK_AB R15, R143, R150 ;  /* 0x000000968f0f723e */ /* 0x000fe400000010ff */
[----:B------:R-:W-:-:S02]  /*5f60*/  F2FP.BF16.F32.PACK_AB R77, R146, R49 ;  /* 0x00000031924d723e */ /* 0x000fc400000010ff */
[----:B------:R-:W-:-:S07]  /*5f70*/  MOV R12, R44 ;  /* 0x0000002c000c7202 */ /* 0x000fce0000000f00 */
.L_x_547:
[----:B------:R-:W-:Y:S05]  /*5f80*/  BSYNC B2 ;  /* 0x0000000000027941 */ /* 0x000fea0003800000 */
.L_x_546:
[----:B------:R-:W-:Y:S01]  /*5f90*/  ISETP.GE.AND P4, PT, R11, R110, PT ;  /* 0x0000006e0b00720c */ /* 0x000fe20003f86270 */
[----:B--2---:R4:W-:-:S12]  /*5fa0*/  ST.E.128 desc[UR38][R104.64], R12 ;  /* 0x0000000c68007985 */ /* 0x0049d8000c101d26 */
[----:B------:R-:W-:-:S05]  /*5fb0*/  @!P4 IMAD.WIDE R106, R11, 0x2, R106 ;  /* 0x000000020b6ac825 */ /* 0x000fca00078e026a */
[----:B---3--:R4:W-:Y:S02]  /*5fc0*/  @!P4 ST.E.128 desc[UR38][R106.64], R76 ;  /* 0x0000004c6a00c985 */ /* 0x0089e4000c101d26 */
.L_x_545:
[----:B------:R-:W-:Y:S05]  /*5fd0*/  BSYNC B1 ;  /* 0x0000000000017941 */ /* 0x000fea0003800000 */
.L_x_544:
[----:B------:R-:W-:-:S03]  /*5fe0*/  UMOV UR4, 0xffffffff ;  /* 0xffffffff00047882 */ /* 0x000fc60000000000 */
[----:B------:R-:W-:Y:S05]  /*5ff0*/  BRA.DIV UR4, `(.L_x_548) ;  /* 0x0000014204dc7947 */ /* 0x000fea000b800000 */
[----:B------:R0:W0:Y:S04]  /*6000*/  SHFL.IDX PT, R51, R108, 0x1, 0x181f ;  /* 0x00381f006c337f89 */ /* 0x00002800000e0000 */
[----:B------:R0:W0:Y:S02]  /*6010*/  SHFL.IDX PT, R50, R109, 0x1, 0x181f ;  /* 0x00381f006d327f89 */ /* 0x00002400000e0000 */
.L_x_822:
[----:B------:R-:W-:Y:S01]  /*6020*/  ISETP.GE.OR P4, PT, R220, R98, P1 ;  /* 0x00000062dc00720c */ /* 0x000fe20000f86670 */
[----:B------:R-:W-:-:S12]  /*6030*/  BSSY B1, `(.L_x_549) ;  /* 0x0000078000017945 */ /* 0x000fd80003800000 */
[----:B------:R-:W-:Y:S05]  /*6040*/  @P4 BRA `(.L_x_550) ;  /* 0x0000000400d84947 */ /* 0x000fea0003800000 */
[----:B------:R-:W-:Y:S01]  /*6050*/  SEL R11, R37, R112, !P0 ;  /* 0x00000070250b7207 */ /* 0x000fe20004000000 */
[----:B------:R-:W-:Y:S01]  /*6060*/  BSSY B2, `(.L_x_551) ;  /* 0x0000070000027945 */ /* 0x000fe20003800000 */
[----:B----4-:R-:W-:Y:S02]  /*6070*/  SHF.R.U32.HI R14, RZ, 0x3, R193 ;  /* 0x00000003ff0e7819 */ /* 0x010fe400000116c1 */
[----:B------:R-:W-:Y:S02]  /*6080*/  SHF.R.S32.HI R12, RZ, 0x1f, R11 ;  /* 0x0000001fff0c7819 */ /* 0x000fe4000001140b */
[C---:B0-----:R-:W-:Y:S02]  /*6090*/  LEA R48, P4, R43.reuse, R50, 0x1 ;  /* 0x000000322b307211 */ /* 0x041fe400078808ff */
[----:B------:R-:W-:Y:S02]  /*60a0*/  LEA.HI R12, R12, R11, RZ, 0x4 ;  /* 0x0000000b0c0c7211 */ /* 0x000fe400078f20ff */
[----:B------:R-:W-:-:S02]  /*60b0*/  LEA.HI.X R49, R43, R51, R83, 0x1, P4 ;  /* 0x000000332b317211 */ /* 0x000fc400020f0c53 */
[----:B------:R-:W-:-:S04]  /*60c0*/  LEA.HI.SX32 R12, R12, R81, 0x1c ;  /* 0x000000510c0c7211 */ /* 0x000fc800078fe2ff */
[----:B------:R-:W-:Y:S01]  /*60d0*/  SHF.R.S32.HI R13, RZ, 0x1f, R12 ;  /* 0x0000001fff0d7819 */ /* 0x000fe2000001140c */
[----:B------:R-:W-:-:S03]  /*60e0*/  IMAD.SHL.U32 R11, R12, 0x8, RZ ;  /* 0x000000080c0b7824 */ /* 0x000fc600078e00ff */
[----:B------:R-:W-:Y:S02]  /*60f0*/  LEA.HI R13, R13, R12, RZ, 0x3 ;  /* 0x0000000c0d0d7211 */ /* 0x000fe400078f18ff */
[----:B------:R-:W-:-:S03]  /*6100*/  LOP3.LUT R12, R193, 0x38, R11, 0xf8, !PT ;  /* 0x00000038c10c7812 */ /* 0x000fc600078ef80b */
[----:B------:R-:W-:Y:S01]  /*6110*/  IMAD.SHL.U32 R13, R13, 0x400, RZ ;  /* 0x000004000d0d7824 */ /* 0x000fe200078e00ff */
[----:B------:R-:W-:-:S04]  /*6120*/  LOP3.LUT R12, R12, R14, RZ, 0x3c, !PT ;  /* 0x0000000e0c0c7212 */ /* 0x000fc800078e3cff */
[----:B------:R-:W-:-:S04]  /*6130*/  LOP3.LUT R13, R13, 0x7fffe000, RZ, 0xc0, !PT ;  /* 0x7fffe0000d0d7812 */ /* 0x000fc800078ec0ff */
[----:B------:R-:W-:Y:S01]  /*6140*/  IADD3 R12, R12, R13, R197 ;  /* 0x0000000d0c0c7210 */ /* 0x000fe20007ffe0c5 */
[----:B------:R-:W-:-:S04]  /*6150*/  IMAD R13, R155, 0x4000, R3 ;  /* 0x000040009b0d7824 */ /* 0x000fc800078e0203 */
[----:B------:R-:W-:Y:S02]  /*6160*/  IMAD R15, R155, 0x4000, R12 ;  /* 0x000040009b0f7824 */ /* 0x000fe400078e020c */
[--C-:B------:R-:W-:Y:S02]  /*6170*/  IMAD R13, R13, 0x2, R156.reuse ;  /* 0x000000020d0d7824 */ /* 0x100fe400078e029c */
[----:B------:R-:W-:-:S04]  /*6180*/  IMAD R44, R15, 0x2, R156 ;  /* 0x000000020f2c7824 */ /* 0x000fc800078e029c */
[----:B------:R-:W0:Y:S04]  /*6190*/  LDS.128 R12, [R13+0x18400] ;  /* 0x018400000d0c7984 */ /* 0x000e280000000c00 */
[----:B------:R-:W4:Y:S01]  /*61a0*/  LDS.128 R44, [R44+0x18400] ;  /* 0x018400002c2c7984 */ /* 0x000f220000000c00 */
[----:B------:R-:W-:Y:S05]  /*61b0*/  @P3 BRA `(.L_x_552) ;  /* 0x0000000400683947 */ /* 0x000fea0003800000 */
[----:B------:R-:W-:Y:S02]  /*61c0*/  SHF.R.U32.HI R76, RZ, 0x10, R57 ;  /* 0x00000010ff4c7819 */ /* 0x000fe40000011639 */
[----:B------:R-:W-:Y:S02]  /*61d0*/  SHF.R.U32.HI R78, RZ, 0x10, R53 ;  /* 0x00000010ff4e7819 */ /* 0x000fe40000011635 */
[----:B------:R-:W-:Y:S02]  /*61e0*/  PRMT R135, R135, 0x5410, R76 ;  /* 0x0000541087877816 */ /* 0x000fe4000000004c */
[----:B------:R-:W-:Y:S02]  /*61f0*/  PRMT R131, R131, 0x5410, R78 ;  /* 0x0000541083837816 */ /* 0x000fe4000000004e */
[----:B------:R-:W-:Y:S01]  /*6200*/  SHF.R.U64 R79, R56, 0x10, R57 ;  /* 0x00000010384f7819 */ /* 0x000fe20000001239 */
[----:B------:R-:W-:Y:S01]  /*6210*/  IMAD.U32 R78, R135, 0x10000, RZ ;  /* 0x00010000874e7824 */ /* 0x000fe200078e00ff */
[----:B------:R-:W-:Y:S01]  /*6220*/  SHF.R.U32.HI R104, RZ, 0x10, R55 ;  /* 0x00000010ff687819 */ /* 0x000fe20000011637 */
[----:B------:R-:W-:Y:S01]  /*6230*/  IMAD.U32 R76, R131, 0x10000, RZ ;  /* 0x00010000834c7824 */ /* 0x000fe200078e00ff */
[----:B----4-:R-:W-:Y:S01]  /*6240*/  SHF.L.U32 R57, R45, 0x10, RZ ;  /* 0x000000102d397819 */ /* 0x010fe200000006ff */
[----:B------:R-:W-:Y:S01]  /*6250*/  IMAD.U32 R56, R44, 0x10000, RZ ;  /* 0x000100002c387824 */ /* 0x000fe200078e00ff */
[----:B---3--:R-:W-:-:S02]  /*6260*/  SHF.R.U32.HI R106, RZ, 0x10, R59 ;  /* 0x00000010ff6a7819 */ /* 0x008fc4000001163b */
[----:B--2---:R-:W-:Y:S01]  /*6270*/  SHF.R.U64 R107, R52, 0x10, R53 ;  /* 0x00000010346b7819 */ /* 0x004fe20000001235 */
[----:B0-----:R-:W-:Y:S01]  /*6280*/  IMAD.U32 R53, R13, 0x10000, RZ ;  /* 0x000100000d357824 */ /* 0x001fe200078e00ff */
[----:B------:R-:W-:Y:S01]  /*6290*/  PRMT R129, R129, 0x5410, R104 ;  /* 0x0000541081817816 */ /* 0x000fe20000000068 */
[----:B------:R-:W-:Y:S01]  /*62a0*/  FMUL.FTZ R104, R57, R78 ;  /* 0x0000004e39687220 */ /* 0x000fe20000410000 */
[----:B------:R-:W-:Y:S01]  /*62b0*/  PRMT R133, R133, 0x5410, R106 ;  /* 0x0000541085857816 */ /* 0x000fe2000000006a */
[-C--:B------:R-:W-:Y:S01]  /*62c0*/  FMUL.FTZ R106, R57, R76.reuse ;  /* 0x0000004c396a7220 */ /* 0x080fe20000410000 */
[----:B------:R-:W-:Y:S01]  /*62d0*/  SHF.R.U64 R77, R58, 0x10, R59 ;  /* 0x000000103a4d7819 */ /* 0x000fe2000000123b */
[----:B------:R-:W-:Y:S01]  /*62e0*/  FFMA.FTZ R57, R53, R76, -R104 ;  /* 0x0000004c35397223 */ /* 0x000fe20000010868 */
[----:B------:R-:W-:Y:S01]  /*62f0*/  LOP3.LUT R58, R45, 0xffff0000, RZ, 0xc0, !PT ;  /* 0xffff00002d3a7812 */ /* 0x000fe200078ec0ff */
[----:B------:R-:W-:Y:S01]  /*6300*/  IMAD.U32 R59, R47, 0x10000, RZ ;  /* 0x000100002f3b7824 */ /* 0x000fe200078e00ff */
[----:B------:R-:W-:Y:S01]  /*6310*/  LOP3.LUT R135, R135, 0xffff0000, RZ, 0xc0, !PT ;  /* 0xffff000087877812 */ /* 0x000fe200078ec0ff */
[----:B------:R-:W-:Y:S01]  /*6320*/  IMAD.U32 R104, R133, 0x10000, RZ ;  /* 0x0001000085687824 */ /* 0x000fe200078e00ff */
[----:B------:R-:W-:Y:S01]  /*6330*/  LOP3.LUT R131, R131, 0xffff0000, RZ, 0xc0, !PT ;  /* 0xffff000083837812 */ /* 0x000fe200078ec0ff */
[----:B------:R-:W-:Y:S01]  /*6340*/  FFMA.FTZ R106, R53, R78, R106 ;  /* 0x0000004e356a7223 */ /* 0x000fe2000001006a */
[----:B------:R-:W-:Y:S01]  /*6350*/  SHF.R.U64 R105, R54, 0x10, R55 ;  /* 0x0000001036697819 */ /* 0x000fe20000001237 */
[----:B------:R-:W-:Y:S01]  /*6360*/  IMAD.U32 R76, R129, 0x10000, RZ ;  /* 0x00010000814c7824 */ /* 0x000fe200078e00ff */
[----:B------:R-:W-:Y:S01]  /*6370*/  LOP3.LUT R54, R13, 0xffff0000, RZ, 0xc0, !PT ;  /* 0xffff00000d367812 */ /* 0x000fe200078ec0ff */
[----:B------:R-:W-:Y:S01]  /*6380*/  FMUL.FTZ R53, R58, R131 ;  /* 0x000000833a357220 */ /* 0x000fe20000410000 */
[----:B------:R-:W-:Y:S01]  /*6390*/  PRMT R132, R132, 0x5410, R77 ;  /* 0x0000541084847816 */ /* 0x000fe2000000004d */
[----:B------:R-:W-:Y:S01]  /*63a0*/  FMUL.FTZ R77, R58, R135 ;  /* 0x000000873a4d7220 */ /* 0x000fe20000410000 */
[----:B------:R-:W-:Y:S01]  /*63b0*/  PRMT R134, R134, 0x5410, R79 ;  /* 0x0000541086867816 */ /* 0x000fe2000000004f */
[----:B------:R-:W-:Y:S01]  /*63c0*/  FMUL.FTZ R136, R59, R104 ;  /* 0x000000683b887220 */ /* 0x000fe20000410000 */
[----:B------:R-:W-:Y:S01]  /*63d0*/  IMAD.U32 R45, R15, 0x10000, RZ ;  /* 0x000100000f2d7824 */ /* 0x000fe200078e00ff */
[----:B------:R-:W-:Y:S01]  /*63e0*/  PRMT R130, R130, 0x5410, R107 ;  /* 0x0000541082827816 */ /* 0x000fe2000000006b */
[-C--:B------:R-:W-:Y:S01]  /*63f0*/  FMUL.FTZ R59, R59, R76.reuse ;  /* 0x0000004c3b3b7220 */ /* 0x080fe20000410000 */
[C---:B------:R-:W-:Y:S01]  /*6400*/  FFMA.FTZ R78, R54.reuse, R131, -R77 ;  /* 0x00000083364e7223 */ /* 0x040fe2000001084d */
[----:B------:R-:W-:Y:S01]  /*6410*/  FFMA.FTZ R135, R54, R135, R53 ;  /* 0x0000008736877223 */ /* 0x000fe20000010035 */
[----:B------:R-:W-:Y:S01]  /*6420*/  LOP3.LUT R47, R47, 0xffff0000, RZ, 0xc0, !PT ;  /* 0xffff00002f2f7812 */ /* 0x000fe200078ec0ff */
[----:B------:R-:W-:Y:S01]  /*6430*/  FFMA.FTZ R136, R45, R76, -R136 ;  /* 0x0000004c2d887223 */ /* 0x000fe20000010888 */
[----:B------:R-:W-:Y:S01]  /*6440*/  LOP3.LUT R58, R133, 0xffff0000, RZ, 0xc0, !PT ;  /* 0xffff0000853a7812 */ /* 0x000fe200078ec0ff */
[----:B------:R-:W-:Y:S01]  /*6450*/  FFMA.FTZ R104, R45, R104, R59 ;  /* 0x000000682d687223 */ /* 0x000fe2000001003b */
[----:B------:R-:W-:Y:S01]  /*6460*/  LOP3.LUT R54, R129, 0xffff0000, RZ, 0xc0, !PT ;  /* 0xffff000081367812 */ /* 0x000fe200078ec0ff */
[----:B------:R-:W-:Y:S01]  /*6470*/  IMAD.U32 R53, R134, 0x10000, RZ ;  /* 0x0001000086357824 */ /* 0x000fe200078e00ff */
[----:B------:R-:W-:Y:S01]  /*6480*/  LOP3.LUT R55, R15, 0xffff0000, RZ, 0xc0, !PT ;  /* 0xffff00000f377812 */ /* 0x000fe200078ec0ff */
[----:B------:R-:W-:-:S02]  /*6490*/  IMAD.U32 R45, R130, 0x10000, RZ ;  /* 0x00010000822d7824 */ /* 0x000fc400078e00ff */
[C---:B------:R-:W-:Y:S01]  /*64a0*/  FMUL.FTZ R76, R47.reuse, R58 ;  /* 0x0000003a2f4c7220 */ /* 0x040fe20000410000 */
[-C--:B------:R-:W-:Y:S01]  /*64b0*/  FMUL.FTZ R138, R47, R54.reuse ;  /* 0x000000362f8a7220 */ /* 0x080fe20000410000 */
[----:B------:R-:W-:Y:S01]  /*64c0*/  LOP3.LUT R44, R44, 0xffff0000, RZ, 0xc0, !PT ;  /* 0xffff00002c2c7812 */ /* 0x000fe200078ec0ff */
[----:B------:R-:W-:Y:S01]  /*64d0*/  FMUL.FTZ R47, R56, R53 ;  /* 0x00000035382f7220 */ /* 0x000fe20000410000 */
[----:B------:R-:W-:Y:S01]  /*64e0*/  LOP3.LUT R134, R134, 0xffff0000, RZ, 0xc0, !PT ;  /* 0xffff000086867812 */ /* 0x000fe200078ec0ff */
[----:B------:R-:W-:Y:S01]  /*64f0*/  IMAD.U32 R52, R12, 0x10000, RZ ;  /* 0x000100000c347824 */ /* 0x000fe200078e00ff */
[----:B------:R-:W-:Y:S01]  /*6500*/  LOP3.LUT R130, R130, 0xffff0000, RZ, 0xc0, !PT ;  /* 0xffff000082827812 */ /* 0x000fe200078ec0ff */
[-C--:B------:R-:W-:Y:S01]  /*6510*/  FMUL.FTZ R56, R56, R45.reuse ;  /* 0x0000002d38387220 */ /* 0x080fe20000410000 */
[----:B------:R-:W-:Y:S01]  /*6520*/  PRMT R128, R128, 0x5410, R105 ;  /* 0x0000541080807816 */ /* 0x000fe20000000069 */
[C---:B------:R-:W-:Y:S01]  /*6530*/  FFMA.FTZ R77, R55.reuse, R54, -R76 ;  /* 0x00000036374d7223 */ /* 0x040fe2000001084c */
[----:B------:R-:W-:Y:S01]  /*6540*/  LOP3.LUT R13, R12, 0xffff0000, RZ, 0xc0, !PT ;  /* 0xffff00000c0d7812 */ /* 0x000fe200078ec0ff */
[----:B------:R-:W-:Y:S01]  /*6550*/  FFMA.FTZ R79, R55, R58, R138 ;  /* 0x0000003a374f7223 */ /* 0x000fe2000001008a */
[----:B------:R-:W-:Y:S01]  /*6560*/  FMUL.FTZ R58, R44, R134 ;  /* 0x000000862c3a7220 */ /* 0x000fe20000410000 */
[C---:B------:R-:W-:Y:S01]  /*6570*/  FFMA.FTZ R54, R52.reuse, R45, -R47 ;  /* 0x0000002d34367223 */ /* 0x040fe2000001082f */
[----:B------:R-:W-:Y:S01]  /*6580*/  FFMA.FTZ R56, R52, R53, R56 ;  /* 0x0000003534387223 */ /* 0x000fe20000010038 */
[----:B------:R-:W-:-:S02]  /*6590*/  IMAD.U32 R15, R46, 0x10000, RZ ;  /* 0x000100002e0f7824 */ /* 0x000fc400078e00ff */
[-C--:B------:R-:W-:Y:S01]  /*65a0*/  FMUL.FTZ R52, R44, R130.reuse ;  /* 0x000000822c347220 */ /* 0x080fe20000410000 */
[----:B------:R-:W-:Y:S01]  /*65b0*/  SHF.L.U32 R47, R132, 0x10, RZ ;  /* 0x00000010842f7819 */ /* 0x000fe200000006ff */
[----:B------:R-:W-:Y:S01]  /*65c0*/  IMAD.U32 R44, R128, 0x10000, RZ ;  /* 0x00010000802c7824 */ /* 0x000fe200078e00ff */
[----:B------:R-:W-:Y:S01]  /*65d0*/  LOP3.LUT R46, R46, 0xffff0000, RZ, 0xc0, !PT ;  /* 0xffff00002e2e7812 */ /* 0x000fe200078ec0ff */
[C---:B------:R-:W-:Y:S01]  /*65e0*/  FFMA.FTZ R55, R13.reuse, R130, -R58 ;  /* 0x000000820d377223 */ /* 0x040fe2000001083a */
[----:B------:R-:W-:Y:S01]  /*65f0*/  LOP3.LUT R53, R132, 0xffff0000, RZ, 0xc0, !PT ;  /* 0xffff000084357812 */ /* 0x000fe200078ec0ff */
[----:B------:R-:W-:Y:S01]  /*6600*/  IMAD.U32 R12, R14, 0x10000, RZ ;  /* 0x000100000e0c7824 */ /* 0x000fe200078e00ff */
[----:B------:R-:W-:Y:S01]  /*6610*/  LOP3.LUT R45, R128, 0xffff0000, RZ, 0xc0, !PT ;  /* 0xffff0000802d7812 */ /* 0x000fe200078ec0ff */
[----:B------:R-:W-:Y:S01]  /*6620*/  FFMA.FTZ R13, R13, R134, R52 ;  /* 0x000000860d0d7223 */ /* 0x000fe20000010034 */
[----:B------:R-:W-:Y:S01]  /*6630*/  LOP3.LUT R14, R14, 0xffff0000, RZ, 0xc0, !PT ;  /* 0xffff00000e0e7812 */ /* 0x000fe200078ec0ff */
[C---:B------:R-:W-:Y:S01]  /*6640*/  FMUL.FTZ R59, R15.reuse, R47 ;  /* 0x0000002f0f3b7220 */ /* 0x040fe20000410000 */
[-C--:B------:R-:W-:Y:S01]  /*6650*/  FMUL.FTZ R52, R15, R44.reuse ;  /* 0x0000002c0f347220 */ /* 0x080fe20000410000 */
[C---:B------:R-:W-:Y:S01]  /*6660*/  FMUL.FTZ R15, R46.reuse, R53 ;  /* 0x000000352e0f7220 */ /* 0x040fe20000410000 */
[----:B------:R-:W-:Y:S01]  /*6670*/  FMUL.FTZ R46, R46, R45 ;  /* 0x0000002d2e2e7220 */ /* 0x000fe20000410000 */
[C---:B------:R-:W-:Y:S01]  /*6680*/  FFMA.FTZ R59, R12.reuse, R44, -R59 ;  /* 0x0000002c0c3b7223 */ /* 0x040fe2000001083b */
[----:B------:R-:W-:Y:S01]  /*6690*/  FFMA.FTZ R52, R12, R47, R52 ;  /* 0x0000002f0c347223 */ /* 0x000fe20000010034 */
[C---:B------:R-:W-:Y:S01]  /*66a0*/  FFMA.FTZ R12, R14.reuse, R45, -R15 ;  /* 0x0000002d0e0c7223 */ /* 0x040fe2000001080f */
[----:B------:R-:W-:Y:S01]  /*66b0*/  FFMA.FTZ R53, R14, R53, R46 ;  /* 0x000000350e357223 */ /* 0x000fe2000001002e */
[----:B------:R-:W-:-:S02]  /*66c0*/  F2FP.BF16.F32.PACK_AB R57, R78, R57 ;  /* 0x000000394e39723e */ /* 0x000fc400000010ff */
[----:B------:R-:W-:Y:S02]  /*66d0*/  F2FP.BF16.F32.PACK_AB R54, R55, R54 ;  /* 0x000000363736723e */ /* 0x000fe400000010ff */
[----:B------:R-:W-:Y:S01]  /*66e0*/  F2FP.BF16.F32.PACK_AB R44, R13, R56 ;  /* 0x000000380d2c723e */ /* 0x000fe200000010ff */
[----:B------:R-:W-:Y:S01]  /*66f0*/  IMAD.MOV.U32 R13, RZ, RZ, R57 ;  /* 0x000000ffff0d7224 */ /* 0x000fe200078e0039 */
[----:B------:R-:W-:Y:S01]  /*6700*/  F2FP.BF16.F32.PACK_AB R14, R12, R59 ;  /* 0x0000003b0c0e723e */ /* 0x000fe200000010ff */
[----:B------:R-:W-:Y:S01]  /*6710*/  IMAD.MOV.U32 R12, RZ, RZ, R54 ;  /* 0x000000ffff0c7224 */ /* 0x000fe200078e0036 */
[----:B------:R-:W-:Y:S02]  /*6720*/  F2FP.BF16.F32.PACK_AB R15, R77, R136 ;  /* 0x000000884d0f723e */ /* 0x000fe400000010ff */
[----:B------:R-:W-:Y:S02]  /*6730*/  F2FP.BF16.F32.PACK_AB R45, R135, R106 ;  /* 0x0000006a872d723e */ /* 0x000fe400000010ff */
[----:B------:R-:W-:-:S02]  /*6740*/  F2FP.BF16.F32.PACK_AB R47, R79, R104 ;  /* 0x000000684f2f723e */ /* 0x000fc400000010ff */
[----:B------:R-:W-:-:S07]  /*6750*/  F2FP.BF16.F32.PACK_AB R46, R53, R52 ;  /* 0x00000034352e723e */ /* 0x000fce00000010ff */
.L_x_552:
[----:B------:R-:W-:Y:S05]  /*6760*/  BSYNC B2 ;  /* 0x0000000000027941 */ /* 0x000fea0003800000 */
.L_x_551:
[----:B------:R-:W-:Y:S01]  /*6770*/  ISETP.GE.AND P4, PT, R11, R110, PT ;  /* 0x0000006e0b00720c */ /* 0x000fe20003f86270 */
[----:B0-----:R0:W-:-:S12]  /*6780*/  ST.E.128 desc[UR38][R48.64], R12 ;  /* 0x0000000c30007985 */ /* 0x0011d8000c101d26 */
[----:B------:R-:W-:-:S05]  /*6790*/  @!P4 IMAD.WIDE R50, R11, 0x2, R50 ;  /* 0x000000020b32c825 */ /* 0x000fca00078e0232 */
[----:B----4-:R0:W-:Y:S02]  /*67a0*/  @!P4 ST.E.128 desc[UR38][R50.64], R44 ;  /* 0x0000002c3200c985 */ /* 0x0101e4000c101d26 */
.L_x_550:
[----:B------:R-:W-:Y:S05]  /*67b0*/  BSYNC B1 ;  /* 0x0000000000017941 */ /* 0x000fea0003800000 */
.L_x_549:
[----:B------:R-:W-:-:S03]  /*67c0*/  UMOV UR4, 0xffffffff ;  /* 0xffffffff00047882 */ /* 0x000fc60000000000 */
[----:B------:R-:W-:Y:S05]  /*67d0*/  BRA.DIV UR4, `(.L_x_553) ;  /* 0x0000013e04307947 */ /* 0x000fea000b800000 */
[----:B0-----:R0:W0:Y:S04]  /*67e0*/  SHFL.IDX PT, R51, R108, 0x2, 0x181f ;  /* 0x00581f006c337f89 */ /* 0x00102800000e0000 */
[----:B------:R0:W0:Y:S02]  /*67f0*/  SHFL.IDX PT, R50, R109, 0x2, 0x181f ;  /* 0x00581f006d327f89 */ /* 0x00002400000e0000 */
.L_x_826:
        /* <DEDUP_REMOVED lines=26> */
[--C-:B------:R-:W-:Y:S01]  /*69a0*/  SHF.R.U64 R79, R60, 0x10, R61.reuse ;  /* 0x000000103c4f7819 */ /* 0x100fe2000000123d */
[----:B0-----:R-:W-:Y:S01]  /*69b0*/  IMAD.U32 R52, R13, 0x10000, RZ ;  /* 0x000100000d347824 */ /* 0x001fe200078e00ff */
[----:B------:R-:W-:Y:S01]  /*69c0*/  SHF.R.U32.HI R60, RZ, 0x10, R61 ;  /* 0x00000010ff3c7819 */ /* 0x000fe2000001163d */
[----:B----4-:R-:W-:Y:S01]  /*69d0*/  IMAD.U32 R58, R47, 0x10000, RZ ;  /* 0x000100002f3a7824 */ /* 0x010fe200078e00ff */
[--C-:B------:R-:W-:Y:S01]  /*69e0*/  SHF.R.U64 R61, R64, 0x10, R65.reuse ;  /* 0x00000010403d7819 */ /* 0x100fe20000001241 */
[----:B------:R-:W-:Y:S01]  /*69f0*/  IMAD.U32 R54, R44, 0x10000, RZ ;  /* 0x000100002c367824 */ /* 0x000fe200078e00ff */
[----:B------:R-:W-:Y:S02]  /*6a00*/  SHF.R.U32.HI R64, RZ, 0x10, R65 ;  /* 0x00000010ff407819 */ /* 0x000fe40000011641 */
[----:B------:R-:W-:Y:S02]  /*6a10*/  PRMT R123, R123, 0x5410, R60 ;  /* 0x000054107b7b7816 */ /* 0x000fe4000000003c */
[----:B------:R-:W-:-:S02]  /*6a20*/  PRMT R127, R127, 0x5410, R64 ;  /* 0x000054107f7f7816 */ /* 0x000fc40000000040 */
[--C-:B------:R-:W-:Y:S02]  /*6a30*/  SHF.R.U64 R77, R62, 0x10, R63.reuse ;  /* 0x000000103e4d7819 */ /* 0x100fe4000000123f */
[----:B------:R-:W-:Y:S01]  /*6a40*/  SHF.R.U32.HI R62, RZ, 0x10, R63 ;  /* 0x00000010ff3e7819 */ /* 0x000fe2000001163f */
[----:B------:R-:W-:Y:S01]  /*6a50*/  IMAD.U32 R63, R127, 0x10000, RZ ;  /* 0x000100007f3f7824 */ /* 0x000fe200078e00ff */
[----:B------:R-:W-:Y:S02]  /*6a60*/  SHF.R.U64 R65, R66, 0x10, R67 ;  /* 0x0000001042417819 */ /* 0x000fe40000001243 */
[----:B------:R-:W-:Y:S02]  /*6a70*/  SHF.L.U32 R56, R45, 0x10, RZ ;  /* 0x000000102d387819 */ /* 0x000fe400000006ff */
[----:B------:R-:W-:Y:S01]  /*6a80*/  PRMT R126, R126, 0x5410, R61 ;  /* 0x000054107e7e7816 */ /* 0x000fe2000000003d */
[----:B------:R-:W-:Y:S01]  /*6a90*/  IMAD.U32 R61, R123, 0x10000, RZ ;  /* 0x000100007b3d7824 */ /* 0x000fe200078e00ff */
[----:B------:R-:W-:-:S02]  /*6aa0*/  SHF.R.U32.HI R66, RZ, 0x10, R67 ;  /* 0x00000010ff427819 */ /* 0x000fc40000011643 */
[----:B------:R-:W-:Y:S01]  /*6ab0*/  PRMT R124, R124, 0x5410, R65 ;  /* 0x000054107c7c7816 */ /* 0x000fe20000000041 */
[C---:B------:R-:W-:Y:S01]  /*6ac0*/  FMUL.FTZ R65, R56.reuse, R63 ;  /* 0x0000003f38417220 */ /* 0x040fe20000410000 */
[----:B------:R-:W-:Y:S01]  /*6ad0*/  LOP3.LUT R57, R45, 0xffff0000, RZ, 0xc0, !PT ;  /* 0xffff00002d397812 */ /* 0x000fe200078ec0ff */
[----:B------:R-:W-:Y:S01]  /*6ae0*/  FMUL.FTZ R67, R56, R61 ;  /* 0x0000003d38437220 */ /* 0x000fe20000410000 */
[----:B------:R-:W-:Y:S02]  /*6af0*/  PRMT R125, R125, 0x5410, R66 ;  /* 0x000054107d7d7816 */ /* 0x000fe40000000042 */
[----:B------:R-:W-:Y:S01]  /*6b00*/  LOP3.LUT R60, R127, 0xffff0000, RZ, 0xc0, !PT ;  /* 0xffff00007f3c7812 */ /* 0x000fe200078ec0ff */
[C---:B------:R-:W-:Y:S01]  /*6b10*/  FFMA.FTZ R67, R52.reuse, R63, R67 ;  /* 0x0000003f34437223 */ /* 0x040fe20000010043 */
[----:B------:R-:W-:Y:S01]  /*6b20*/  PRMT R121, R121, 0x5410, R62 ;  /* 0x0000541079797816 */ /* 0x000fe2000000003e */
[----:B------:R-:W-:Y:S01]  /*6b30*/  FFMA.FTZ R62, R52, R61, -R65 ;  /* 0x0000003d343e7223 */ /* 0x000fe20000010841 */
[----:B------:R-:W-:Y:S01]  /*6b40*/  LOP3.LUT R56, R123, 0xffff0000, RZ, 0xc0, !PT ;  /* 0xffff00007b387812 */ /* 0x000fe200078ec0ff */
[----:B------:R-:W-:Y:S01]  /*6b50*/  IMAD.U32 R65, R125, 0x10000, RZ ;  /* 0x000100007d417824 */ /* 0x000fe200078e00ff */
[----:B------:R-:W-:Y:S01]  /*6b60*/  LOP3.LUT R53, R13, 0xffff0000, RZ, 0xc0, !PT ;  /* 0xffff00000d357812 */ /* 0x000fe200078ec0ff */
[----:B------:R-:W-:Y:S01]  /*6b70*/  FMUL.FTZ R64, R57, R60 ;  /* 0x0000003c39407220 */ /* 0x000fe20000410000 */
[----:B------:R-:W-:-:S02]  /*6b80*/  IMAD.U32 R61, R121, 0x10000, RZ ;  /* 0x00010000793d7824 */ /* 0x000fc400078e00ff */
[-C--:B------:R-:W-:Y:S01]  /*6b90*/  FMUL.FTZ R52, R57, R56.reuse ;  /* 0x0000003839347220 */ /* 0x080fe20000410000 */
[----:B------:R-:W-:Y:S01]  /*6ba0*/  LOP3.LUT R55, R44, 0xffff0000, RZ, 0xc0, !PT ;  /* 0xffff00002c377812 */ /* 0x000fe200078ec0ff */
[----:B------:R-:W-:Y:S01]  /*6bb0*/  FFMA.FTZ R57, R53, R56, -R64 ;  /* 0x0000003835397223 */ /* 0x000fe20000010840 */
[C---:B------:R-:W-:Y:S01]  /*6bc0*/  FMUL.FTZ R63, R58.reuse, R65 ;  /* 0x000000413a3f7220 */ /* 0x040fe20000410000 */
[----:B------:R-:W-:Y:S01]  /*6bd0*/  IMAD.U32 R44, R15, 0x10000, RZ ;  /* 0x000100000f2c7824 */ /* 0x000fe200078e00ff */
[----:B------:R-:W-:Y:S01]  /*6be0*/  LOP3.LUT R59, R47, 0xffff0000, RZ, 0xc0, !PT ;  /* 0xffff00002f3b7812 */ /* 0x000fe200078ec0ff */
[----:B------:R-:W-:Y:S01]  /*6bf0*/  FMUL.FTZ R58, R58, R61 ;  /* 0x0000003d3a3a7220 */ /* 0x000fe20000410000 */
[----:B------:R-:W-:Y:S01]  /*6c00*/  LOP3.LUT R56, R125, 0xffff0000, RZ, 0xc0, !PT ;  /* 0xffff00007d387812 */ /* 0x000fe200078ec0ff */
[----:B------:R-:W-:Y:S01]  /*6c10*/  FFMA.FTZ R60, R53, R60, R52 ;  /* 0x0000003c353c7223 */ /* 0x000fe20000010034 */
[----:B------:R-:W-:Y:S01]  /*6c20*/  PRMT R122, R122, 0x5410, R79 ;  /* 0x000054107a7a7816 */ /* 0x000fe2000000004f */
[C---:B------:R-:W-:Y:S01]  /*6c30*/  FFMA.FTZ R65, R44.reuse, R65, R58 ;  /* 0x000000412c417223 */ /* 0x040fe2000001003a */
[----:B------:R-:W-:Y:S01]  /*6c40*/  LOP3.LUT R52, R121, 0xffff0000, RZ, 0xc0, !PT ;  /* 0xffff000079347812 */ /* 0x000fe200078ec0ff */
[----:B------:R-:W-:Y:S01]  /*6c50*/  FFMA.FTZ R63, R44, R61, -R63 ;  /* 0x0000003d2c3f7223 */ /* 0x000fe2000001083f */
[----:B------:R-:W-:Y:S01]  /*6c60*/  LOP3.LUT R45, R15, 0xffff0000, RZ, 0xc0, !PT ;  /* 0xffff00000f2d7812 */ /* 0x000fe200078ec0ff */
[----:B------:R-:W-:Y:S01]  /*6c70*/  FMUL.FTZ R58, R59, R56 ;  /* 0x000000383b3a7220 */ /* 0x000fe20000410000 */
[----:B------:R-:W-:-:S02]  /*6c80*/  IMAD.U32 R53, R126, 0x10000, RZ ;  /* 0x000100007e357824 */ /* 0x000fc400078e00ff */
[-C--:B------:R-:W-:Y:S01]  /*6c90*/  FMUL.FTZ R66, R59, R52.reuse ;  /* 0x000000343b427220 */ /* 0x080fe20000410000 */
[----:B------:R-:W-:Y:S01]  /*6ca0*/  IMAD.U32 R44, R122, 0x10000, RZ ;  /* 0x000100007a2c7824 */ /* 0x000fe200078e00ff */
[----:B------:R-:W-:Y:S01]  /*6cb0*/  LOP3.LUT R126, R126, 0xffff0000, RZ, 0xc0, !PT ;  /* 0xffff00007e7e7812 */ /* 0x000fe200078ec0ff */
[C---:B------:R-:W-:Y:S02]  /*6cc0*/  IMAD.U32 R13, R12.reuse, 0x10000, RZ ;  /* 0x000100000c0d7824 */ /* 0x040fe400078e00ff */
[C---:B------:R-:W-:Y:S01]  /*6cd0*/  FFMA.FTZ R64, R45.reuse, R52, -R58 ;  /* 0x000000342d407223 */ /* 0x040fe2000001083a */
[----:B------:R-:W-:Y:S01]  /*6ce0*/  LOP3.LUT R12, R12, 0xffff0000, RZ, 0xc0, !PT ;  /* 0xffff00000c0c7812 */ /* 0x000fe200078ec0ff */
[----:B------:R-:W-:Y:S01]  /*6cf0*/  FMUL.FTZ R58, R54, R44 ;  /* 0x0000002c363a7220 */ /* 0x000fe20000410000 */
[----:B------:R-:W-:Y:S01]  /*6d00*/  LOP3.LUT R122, R122, 0xffff0000, RZ, 0xc0, !PT ;  /* 0xffff00007a7a7812 */ /* 0x000fe200078ec0ff */
[----:B------:R-:W-:Y:S01]  /*6d10*/  FFMA.FTZ R66, R45, R56, R66 ;  /* 0x000000382d427223 */ /* 0x000fe20000010042 */
[-C--:B------:R-:W-:Y:S01]  /*6d20*/  FMUL.FTZ R52, R54, R53.reuse ;  /* 0x0000003536347220 */ /* 0x080fe20000410000 */
[----:B------:R-:W-:Y:S01]  /*6d30*/  FMUL.FTZ R45, R55, R126 ;  /* 0x0000007e372d7220 */ /* 0x000fe20000410000 */
[----:B------:R-:W-:Y:S01]  /*6d40*/  PRMT R120, R120, 0x5410, R77 ;  /* 0x0000541078787816 */ /* 0x000fe2000000004d */
[----:B------:R-:W-:Y:S01]  /*6d50*/  FFMA.FTZ R58, R13, R53, R58 ;  /* 0x000000350d3a7223 */ /* 0x000fe2000001003a */
[----:B------:R-:W-:-:S02]  /*6d60*/  IMAD.U32 R47, R46, 0x10000, RZ ;  /* 0x000100002e2f7824 */ /* 0x000fc400078e00ff */
[----:B------:R-:W-:Y:S01]  /*6d70*/  FFMA.FTZ R54, R13, R44, -R52 ;  /* 0x0000002c0d367223 */ /* 0x000fe20000010834 */
[-C--:B------:R-:W-:Y:S01]  /*6d80*/  FFMA.FTZ R53, R12, R122.reuse, -R45 ;  /* 0x0000007a0c357223 */ /* 0x080fe2000001082d */
[----:B------:R-:W-:Y:S01]  /*6d90*/  LOP3.LUT R46, R46, 0xffff0000, RZ, 0xc0, !PT ;  /* 0xffff00002e2e7812 */ /* 0x000fe200078ec0ff */
[----:B------:R-:W-:Y:S01]  /*6da0*/  FMUL.FTZ R55, R55, R122 ;  /* 0x0000007a37377220 */ /* 0x000fe20000410000 */
[----:B------:R-:W-:Y:S01]  /*6db0*/  SHF.L.U32 R52, R124, 0x10, RZ ;  /* 0x000000107c347819 */ /* 0x000fe200000006ff */
[----:B------:R-:W-:Y:S01]  /*6dc0*/  IMAD.U32 R44, R120, 0x10000, RZ ;  /* 0x00010000782c7824 */ /* 0x000fe200078e00ff */
[----:B------:R-:W-:Y:S01]  /*6dd0*/  LOP3.LUT R45, R124, 0xffff0000, RZ, 0xc0, !PT ;  /* 0xffff00007c2d7812 */ /* 0x000fe200078ec0ff */
[----:B------:R-:W-:Y:S01]  /*6de0*/  IMAD.U32 R15, R14, 0x10000, RZ ;  /* 0x000100000e0f7824 */ /* 0x000fe200078e00ff */
[----:B------:R-:W-:Y:S01]  /*6df0*/  LOP3.LUT R13, R120, 0xffff0000, RZ, 0xc0, !PT ;  /* 0xffff0000780d7812 */ /* 0x000fe200078ec0ff */
[----:B------:R-:W-:Y:S01]  /*6e00*/  FFMA.FTZ R55, R12, R126, R55 ;  /* 0x0000007e0c377223 */ /* 0x000fe20000010037 */
[----:B------:R-:W-:Y:S01]  /*6e10*/  LOP3.LUT R14, R14, 0xffff0000, RZ, 0xc0, !PT ;  /* 0xffff00000e0e7812 */ /* 0x000fe200078ec0ff */
[C---:B------:R-:W-:Y:S01]  /*6e20*/  FMUL.FTZ R12, R47.reuse, R52 ;  /* 0x000000342f0c7220 */ /* 0x040fe20000410000 */
[C---:B------:R-:W-:Y:S01]  /*6e30*/  FMUL.FTZ R59, R46.reuse, R45 ;  /* 0x0000002d2e3b7220 */ /* 0x040fe20000410000 */
[-C--:B------:R-:W-:Y:S01]  /*6e40*/  FMUL.FTZ R47, R47, R44.reuse ;  /* 0x0000002c2f2f7220 */ /* 0x080fe20000410000 */
[-C--:B------:R-:W-:Y:S01]  /*6e50*/  FMUL.FTZ R46, R46, R13.reuse ;  /* 0x0000000d2e2e7220 */ /* 0x080fe20000410000 */
[C---:B------:R-:W-:Y:S01]  /*6e60*/  FFMA.FTZ R12, R15.reuse, R44, -R12 ;  /* 0x0000002c0f0c7223 */ /* 0x040fe2000001080c */
[C---:B------:R-:W-:Y:S01]  /*6e70*/  FFMA.FTZ R59, R14.reuse, R13, -R59 ;  /* 0x0000000d0e3b7223 */ /* 0x040fe2000001083b */
[----:B------:R-:W-:Y:S01]  /*6e80*/  FFMA.FTZ R47, R15, R52, R47 ;  /* 0x000000340f2f7223 */ /* 0x000fe2000001002f */
[----:B------:R-:W-:Y:S01]  /*6e90*/  FFMA.FTZ R46, R14, R45, R46 ;  /* 0x0000002d0e2e7223 */ /* 0x000fe2000001002e */
[----:B------:R-:W-:-:S02]  /*6ea0*/  F2FP.BF16.F32.PACK_AB R65, R66, R65 ;  /* 0x000000414241723e */ /* 0x000fc400000010ff */
[----:B------:R-:W-:Y:S02]  /*6eb0*/  F2FP.BF16.F32.PACK_AB R54, R53, R54 ;  /* 0x000000363536723e */ /* 0x000fe400000010ff */
[----:B------:R-:W-:Y:S02]  /*6ec0*/  F2FP.BF16.F32.PACK_AB R14, R59, R12 ;  /* 0x0000000c3b0e723e */ /* 0x000fe400000010ff */
[----:B------:R-:W-:Y:S01]  /*6ed0*/  F2FP.BF16.F32.PACK_AB R46, R46, R47 ;  /* 0x0000002f2e2e723e */ /* 0x000fe200000010ff */
[----:B------:R-:W-:Y:S01]  /*6ee0*/  IMAD.MOV.U32 R12, RZ, RZ, R54 ;  /* 0x000000ffff0c7224 */ /* 0x000fe200078e0036 */
[----:B------:R-:W-:Y:S01]  /*6ef0*/  F2FP.BF16.F32.PACK_AB R13, R57, R62 ;  /* 0x0000003e390d723e */ /* 0x000fe200000010ff */
[----:B------:R-:W-:Y:S01]  /*6f00*/  IMAD.MOV.U32 R47, RZ, RZ, R65 ;  /* 0x000000ffff2f7224 */ /* 0x000fe200078e0041 */
[----:B------:R-:W-:Y:S02]  /*6f10*/  F2FP.BF16.F32.PACK_AB R15, R64, R63 ;  /* 0x0000003f400f723e */ /* 0x000fe400000010ff */
[----:B------:R-:W-:-:S02]  /*6f20*/  F2FP.BF16.F32.PACK_AB R45, R60, R67 ;  /* 0x000000433c2d723e */ /* 0x000fc400000010ff */
[----:B------:R-:W-:-:S07]  /*6f30*/  F2FP.BF16.F32.PACK_AB R44, R55, R58 ;  /* 0x0000003a372c723e */ /* 0x000fce00000010ff */
.L_x_557:
[----:B------:R-:W-:Y:S05]  /*6f40*/  BSYNC B2 ;  /* 0x0000000000027941 */ /* 0x000fea0003800000 */
.L_x_556:
[----:B------:R-:W-:Y:S01]  /*6f50*/  ISETP.GE.AND P4, PT, R11, R110, PT ;  /* 0x0000006e0b00720c */ /* 0x000fe20003f86270 */
[----:B0-----:R0:W-:-:S12]  /*6f60*/  ST.E.128 desc[UR38][R48.64], R12 ;  /* 0x0000000c30007985 */ /* 0x0011d8000c101d26 */
[----:B------:R-:W-:-:S05]  /*6f70*/  @!P4 IMAD.WIDE R50, R11, 0x2, R50 ;  /* 0x000000020b32c825 */ /* 0x000fca00078e0232 */
[----:B----4-:R0:W-:Y:S02]  /*6f80*/  @!P4 ST.E.128 desc[UR38][R50.64], R44 ;  /* 0x0000002c3200c985 */ /* 0x0101e4000c101d26 */
.L_x_555:
[----:B------:R-:W-:Y:S05]  /*6f90*/  BSYNC B1 ;  /* 0x0000000000017941 */ /* 0x000fea0003800000 */
.L_x_554:
[----:B------:R-:W-:-:S03]  /*6fa0*/  UMOV UR4, 0xffffffff ;  /* 0xffffffff00047882 */ /* 0x000fc60000000000 */
[----:B------:R-:W-:Y:S05]  /*6fb0*/  BRA.DIV UR4, `(.L_x_558) ;  /* 0x0000013604847947 */ /* 0x000fea000b800000 */
[----:B0-----:R-:W0:Y:S04]  /*6fc0*/  SHFL.IDX PT, R108, R108, 0x3, 0x181f ;  /* 0x00781f006c6c7f89 */ /* 0x001e2800000e0000 */
[----:B------:R0:W0:Y:S02]  /*6fd0*/  SHFL.IDX PT, R50, R109, 0x3, 0x181f ;  /* 0x00781f006d327f89 */ /* 0x00002400000e0000 */
.L_x_830:
[----:B------:R-:W-:-:S13]  /*6fe0*/  ISETP.GE.OR P4, PT, R218, R98, P1 ;  /* 0x00000062da00720c */ /* 0x000fda0000f86670 */
[----:B------:R-:W-:Y:S05]  /*6ff0*/  @P4 BRA `(.L_x_531) ;  /* 0x0000000c008c4947 */ /* 0x000fea0003800000 */
[----:B------:R-:W-:Y:S01]  /*7000*/  SEL R112, R37, R112, !P0 ;  /* 0x0000007025707207 */ /* 0x000fe20004000000 */
[----:B------:R-:W-:Y:S01]  /*7010*/  BSSY B1, `(.L_x_559) ;  /* 0x0000070000017945 */ /* 0x000fe20003800000 */
[C---:B0-----:R-:W-:Y:S02]  /*7020*/  LEA R48, P4, R43.reuse, R50, 0x1 ;  /* 0x000000322b307211 */ /* 0x041fe400078808ff */
[----:B------:R-:W-:Y:S02]  /*7030*/  SHF.R.S32.HI R11, RZ, 0x1f, R112 ;  /* 0x0000001fff0b7819 */ /* 0x000fe40000011470 */
[----:B------:R-:W-:Y:S02]  /*7040*/  LEA.HI.X R49, R43, R108, R83, 0x1, P4 ;  /* 0x0000006c2b317211 */ /* 0x000fe400020f0c53 */
[----:B------:R-:W-:-:S04]  /*7050*/  LEA.HI R112, R11, R112, RZ, 0x4 ;  /* 0x000000700b707211 */ /* 0x000fc800078f20ff */
[----:B------:R-:W-:-:S04]  /*7060*/  LEA.HI.SX32 R112, R112, R81, 0x1c ;  /* 0x0000005170707211 */ /* 0x000fc800078fe2ff */
[----:B----4-:R-:W-:Y:S01]  /*7070*/  SHF.R.S32.HI R13, RZ, 0x1f, R112 ;  /* 0x0000001fff0d7819 */ /* 0x010fe20000011470 */
        /* <DEDUP_REMOVED lines=14> */
[----:B------:R-:W-:Y:S01]  /*7160*/  SHF.R.U64 R63, R68, 0x10, R69 ;  /* 0x00000010443f7819 */ /* 0x000fe20000001245 */
[----:B0-----:R-:W-:Y:S01]  /*7170*/  IMAD.U32 R51, R13, 0x10000, RZ ;  /* 0x000100000d337824 */ /* 0x001fe200078e00ff */
[----:B------:R-:W-:Y:S01]  /*7180*/  SHF.R.U64 R61, R72, 0x10, R73 ;  /* 0x00000010483d7819 */ /* 0x000fe20000001249 */
[----:B----4-:R-:W-:Y:S01]  /*7190*/  IMAD.U32 R57, R47, 0x10000, RZ ;  /* 0x000100002f397824 */ /* 0x010fe200078e00ff */
[----:B------:R-:W-:Y:S01]  /*71a0*/  SHF.R.U32.HI R68, RZ, 0x10, R69 ;  /* 0x00000010ff447819 */ /* 0x000fe20000011645 */
[----:B------:R-:W-:Y:S01]  /*71b0*/  IMAD.U32 R53, R44, 0x10000, RZ ;  /* 0x000100002c357824 */ /* 0x000fe200078e00ff */
[----:B------:R-:W-:Y:S02]  /*71c0*/  SHF.R.U32.HI R72, RZ, 0x10, R73 ;  /* 0x00000010ff487819 */ /* 0x000fe40000011649 */
[----:B------:R-:W-:Y:S02]  /*71d0*/  SHF.R.U64 R60, R70, 0x10, R71 ;  /* 0x00000010463c7819 */ /* 0x000fe40000001247 */
[----:B------:R-:W-:-:S02]  /*71e0*/  PRMT R115, R115, 0x5410, R68 ;  /* 0x0000541073737816 */ /* 0x000fc40000000044 */
[----:B------:R-:W-:Y:S02]  /*71f0*/  PRMT R119, R119, 0x5410, R72 ;  /* 0x0000541077777816 */ /* 0x000fe40000000048 */
[----:B------:R-:W-:Y:S02]  /*7200*/  SHF.L.U32 R55, R45, 0x10, RZ ;  /* 0x000000102d377819 */ /* 0x000fe400000006ff */
[----:B------:R-:W-:Y:S01]  /*7210*/  PRMT R111, R111, 0x5410, R60 ;  /* 0x000054106f6f7816 */ /* 0x000fe2000000003c */
[----:B------:R-:W-:Y:S01]  /*7220*/  IMAD.U32 R62, R119, 0x10000, RZ ;  /* 0x00010000773e7824 */ /* 0x000fe200078e00ff */
[----:B------:R-:W-:Y:S01]  /*7230*/  SHF.R.U32.HI R70, RZ, 0x10, R71 ;  /* 0x00000010ff467819 */ /* 0x000fe20000011647 */
[----:B------:R-:W-:Y:S01]  /*7240*/  IMAD.U32 R60, R115, 0x10000, RZ ;  /* 0x00010000733c7824 */ /* 0x000fe200078e00ff */
[--C-:B------:R-:W-:Y:S01]  /*7250*/  SHF.R.U64 R59, R74, 0x10, R75.reuse ;  /* 0x000000104a3b7819 */ /* 0x100fe2000000124b */
[C---:B------:R-:W-:Y:S01]  /*7260*/  FMUL.FTZ R64, R55.reuse, R62 ;  /* 0x0000003e37407220 */ /* 0x040fe20000410000 */
[----:B------:R-:W-:Y:S01]  /*7270*/  SHF.R.U32.HI R74, RZ, 0x10, R75 ;  /* 0x00000010ff4a7819 */ /* 0x000fe2000001164b */
[-C--:B------:R-:W-:Y:S01]  /*7280*/  FMUL.FTZ R66, R55, R60.reuse ;  /* 0x0000003c37427220 */ /* 0x080fe20000410000 */
[----:B------:R-:W-:Y:S01]  /*7290*/  PRMT R113, R113, 0x5410, R70 ;  /* 0x0000541071717816 */ /* 0x000fe20000000046 */
[----:B------:R-:W-:Y:S01]  /*72a0*/  FFMA.FTZ R64, R51, R60, -R64 ;  /* 0x0000003c33407223 */ /* 0x000fe20000010840 */
[----:B------:R-:W-:Y:S01]  /*72b0*/  PRMT R117, R117, 0x5410, R74 ;  /* 0x0000541075757816 */ /* 0x000fe2000000004a */
[----:B------:R-:W-:Y:S01]  /*72c0*/  FFMA.FTZ R66, R51, R62, R66 ;  /* 0x0000003e33427223 */ /* 0x000fe20000010042 */
[----:B------:R-:W-:Y:S01]  /*72d0*/  LOP3.LUT R56, R45, 0xffff0000, RZ, 0xc0, !PT ;  /* 0xffff00002d387812 */ /* 0x000fe200078ec0ff */
[----:B------:R-:W-:Y:S01]  /*72e0*/  IMAD.U32 R51, R113, 0x10000, RZ ;  /* 0x0001000071337824 */ /* 0x000fe200078e00ff */
[----:B------:R-:W-:Y:S01]  /*72f0*/  LOP3.LUT R119, R119, 0xffff0000, RZ, 0xc0, !PT ;  /* 0xffff000077777812 */ /* 0x000fe200078ec0ff */
[----:B------:R-:W-:Y:S01]  /*7300*/  IMAD.U32 R55, R117, 0x10000, RZ ;  /* 0x0001000075377824 */ /* 0x000fe200078e00ff */
[----:B------:R-:W-:-:S02]  /*7310*/  LOP3.LUT R115, R115, 0xffff0000, RZ, 0xc0, !PT ;  /* 0xffff000073737812 */ /* 0x000fc400078ec0ff */
[----:B------:R-:W-:Y:S02]  /*7320*/  PRMT R118, R118, 0x5410, R61 ;  /* 0x0000541076767816 */ /* 0x000fe4000000003d */
[----:B------:R-:W-:Y:S01]  /*7330*/  PRMT R116, R116, 0x5410, R59 ;  /* 0x0000541074747816 */ /* 0x000fe2000000003b */
[----:B------:R-:W-:Y:S01]  /*7340*/  FMUL.FTZ R59, R56, R119 ;  /* 0x00000077383b7220 */ /* 0x000fe20000410000 */
[----:B------:R-:W-:Y:S01]  /*7350*/  LOP3.LUT R54, R44, 0xffff0000, RZ, 0xc0, !PT ;  /* 0xffff00002c367812 */ /* 0x000fe200078ec0ff */
[----:B------:R-:W-:Y:S01]  /*7360*/  FMUL.FTZ R61, R56, R115 ;  /* 0x00000073383d7220 */ /* 0x000fe20000410000 */
[----:B------:R-:W-:Y:S01]  /*7370*/  LOP3.LUT R52, R13, 0xffff0000, RZ, 0xc0, !PT ;  /* 0xffff00000d347812 */ /* 0x000fe200078ec0ff */
[----:B------:R-:W-:Y:S01]  /*7380*/  IMAD.U32 R44, R15, 0x10000, RZ ;  /* 0x000100000f2c7824 */ /* 0x000fe200078e00ff */
[----:B------:R-:W-:Y:S01]  /*7390*/  LOP3.LUT R58, R47, 0xffff0000, RZ, 0xc0, !PT ;  /* 0xffff00002f3a7812 */ /* 0x000fe200078ec0ff */
[----:B------:R-:W-:Y:S01]  /*73a0*/  FMUL.FTZ R56, R57, R51 ;  /* 0x0000003339387220 */ /* 0x000fe20000410000 */
[----:B------:R-:W-:Y:S01]  /*73b0*/  LOP3.LUT R117, R117, 0xffff0000, RZ, 0xc0, !PT ;  /* 0xffff000075757812 */ /* 0x000fe200078ec0ff */
[----:B------:R-:W-:Y:S01]  /*73c0*/  FFMA.FTZ R59, R52, R115, -R59 ;  /* 0x00000073343b7223 */ /* 0x000fe2000001083b */
[----:B------:R-:W-:Y:S01]  /*73d0*/  PRMT R114, R114, 0x5410, R63 ;  /* 0x0000541072727816 */ /* 0x000fe2000000003f */
[-C--:B------:R-:W-:Y:S01]  /*73e0*/  FMUL.FTZ R63, R57, R55.reuse ;  /* 0x00000037393f7220 */ /* 0x080fe20000410000 */
[----:B------:R-:W-:Y:S01]  /*73f0*/  LOP3.LUT R113, R113, 0xffff0000, RZ, 0xc0, !PT ;  /* 0xffff000071717812 */ /* 0x000fe200078ec0ff */
[----:B------:R-:W-:Y:S01]  /*7400*/  FFMA.FTZ R60, R44, R55, R56 ;  /* 0x000000372c3c7223 */ /* 0x000fe20000010038 */
[----:B------:R-:W-:Y:S01]  /*7410*/  LOP3.LUT R45, R15, 0xffff0000, RZ, 0xc0, !PT ;  /* 0xffff00000f2d7812 */ /* 0x000fe200078ec0ff */
[----:B------:R-:W-:Y:S01]  /*7420*/  FFMA.FTZ R61, R52, R119, R61 ;  /* 0x00000077343d7223 */ /* 0x000fe2000001003d */
[----:B------:R-:W-:Y:S01]  /*7430*/  FMUL.FTZ R56, R58, R117 ;  /* 0x000000753a387220 */ /* 0x000fe20000410000 */
[----:B------:R-:W-:Y:S01]  /*7440*/  FFMA.FTZ R63, R44, R51, -R63 ;  /* 0x000000332c3f7223 */ /* 0x000fe2000001083f */
[----:B------:R-:W-:-:S02]  /*7450*/  IMAD.U32 R52, R118, 0x10000, RZ ;  /* 0x0001000076347824 */ /* 0x000fc400078e00ff */
[-C--:B------:R-:W-:Y:S01]  /*7460*/  FMUL.FTZ R62, R58, R113.reuse ;  /* 0x000000713a3e7220 */ /* 0x080fe20000410000 */
[----:B------:R-:W-:Y:S02]  /*7470*/  IMAD.U32 R44, R114, 0x10000, RZ ;  /* 0x00010000722c7824 */ /* 0x000fe400078e00ff */
[----:B------:R-:W-:Y:S01]  /*7480*/  FFMA.FTZ R58, R45, R113, -R56 ;  /* 0x000000712d3a7223 */ /* 0x000fe20000010838 */
[C---:B------:R-:W-:Y:S01]  /*7490*/  FMUL.FTZ R56, R53.reuse, R52 ;  /* 0x0000003435387220 */ /* 0x040fe20000410000 */
[----:B------:R-:W-:Y:S01]  /*74a0*/  IMAD.U32 R13, R12, 0x10000, RZ ;  /* 0x000100000c0d7824 */ /* 0x000fe200078e00ff */
[----:B------:R-:W-:Y:S01]  /*74b0*/  LOP3.LUT R55, R118, 0xffff0000, RZ, 0xc0, !PT ;  /* 0xffff000076377812 */ /* 0x000fe200078ec0ff */
[-C--:B------:R-:W-:Y:S01]  /*74c0*/  FMUL.FTZ R53, R53, R44.reuse ;  /* 0x0000002c35357220 */ /* 0x080fe20000410000 */
[----:B------:R-:W-:Y:S01]  /*74d0*/  LOP3.LUT R12, R12, 0xffff0000, RZ, 0xc0, !PT ;  /* 0xffff00000c0c7812 */ /* 0x000fe200078ec0ff */
[----:B------:R-:W-:Y:S01]  /*74e0*/  IMAD.U32 R47, R46, 0x10000, RZ ;  /* 0x000100002e2f7824 */ /* 0x000fe200078e00ff */
[----:B------:R-:W-:Y:S01]  /*74f0*/  LOP3.LUT R51, R114, 0xffff0000, RZ, 0xc0, !PT ;  /* 0xffff000072337812 */ /* 0x000fe200078ec0ff */
[----:B------:R-:W-:Y:S01]  /*7500*/  FFMA.FTZ R117, R45, R117, R62 ;  /* 0x000000752d757223 */ /* 0x000fe2000001003e */
[C---:B------:R-:W-:Y:S01]  /*7510*/  FFMA.FTZ R56, R13.reuse, R44, -R56 ;  /* 0x0000002c0d387223 */ /* 0x040fe20000010838 */
[----:B------:R-:W-:Y:S01]  /*7520*/  FFMA.FTZ R53, R13, R52, R53 ;  /* 0x000000340d357223 */ /* 0x000fe20000010035 */
[----:B------:R-:W-:Y:S01]  /*7530*/  LOP3.LUT R46, R46, 0xffff0000, RZ, 0xc0, !PT ;  /* 0xffff00002e2e7812 */ /* 0x000fe200078ec0ff */
[----:B------:R-:W-:Y:S01]  /*7540*/  FMUL.FTZ R45, R54, R55 ;  /* 0x00000037362d7220 */ /* 0x000fe20000410000 */
[C---:B------:R-:W-:Y:S01]  /*7550*/  SHF.L.U32 R52, R116.reuse, 0x10, RZ ;  /* 0x0000001074347819 */ /* 0x040fe200000006ff */
[C---:B------:R-:W-:Y:S01]  /*7560*/  IMAD.U32 R44, R111.reuse, 0x10000, RZ ;  /* 0x000100006f2c7824 */ /* 0x040fe200078e00ff */
[----:B------:R-:W-:Y:S01]  /*7570*/  LOP3.LUT R13, R116, 0xffff0000, RZ, 0xc0, !PT ;  /* 0xffff0000740d7812 */ /* 0x000fe200078ec0ff */
[----:B------:R-:W-:Y:S01]  /*7580*/  IMAD.U32 R15, R14, 0x10000, RZ ;  /* 0x000100000e0f7824 */ /* 0x000fe200078e00ff */
[----:B------:R-:W-:Y:S01]  /*7590*/  LOP3.LUT R111, R111, 0xffff0000, RZ, 0xc0, !PT ;  /* 0xffff00006f6f7812 */ /* 0x000fe200078ec0ff */
[-C--:B------:R-:W-:Y:S01]  /*75a0*/  FMUL.FTZ R57, R54, R51.reuse ;  /* 0x0000003336397220 */ /* 0x080fe20000410000 */
[----:B------:R-:W-:Y:S01]  /*75b0*/  FFMA.FTZ R45, R12, R51, -R45 ;  /* 0x000000330c2d7223 */ /* 0x000fe2000001082d */
[----:B------:R-:W-:Y:S01]  /*75c0*/  LOP3.LUT R14, R14, 0xffff0000, RZ, 0xc0, !PT ;  /* 0xffff00000e0e7812 */ /* 0x000fe200078ec0ff */
[C---:B------:R-:W-:Y:S01]  /*75d0*/  FMUL.FTZ R54, R47.reuse, R52 ;  /* 0x000000342f367220 */ /* 0x040fe20000410000 */
[C---:B------:R-:W-:Y:S01]  /*75e0*/  FMUL.FTZ R51, R46.reuse, R13 ;  /* 0x0000000d2e337220 */ /* 0x040fe20000410000 */
[-C--:B------:R-:W-:Y:S01]  /*75f0*/  FMUL.FTZ R47, R47, R44.reuse ;  /* 0x0000002c2f2f7220 */ /* 0x080fe20000410000 */
[----:B------:R-:W-:Y:S01]  /*7600*/  FMUL.FTZ R46, R46, R111 ;  /* 0x0000006f2e2e7220 */ /* 0x000fe20000410000 */
[----:B------:R-:W-:Y:S01]  /*7610*/  FFMA.FTZ R12, R12, R55, R57 ;  /* 0x000000370c0c7223 */ /* 0x000fe20000010039 */
[C---:B------:R-:W-:Y:S01]  /*7620*/  FFMA.FTZ R54, R15.reuse, R44, -R54 ;  /* 0x0000002c0f367223 */ /* 0x040fe20000010836 */
[----:B------:R-:W-:Y:S01]  /*7630*/  FFMA.FTZ R47, R15, R52, R47 ;  /* 0x000000340f2f7223 */ /* 0x000fe2000001002f */
[C---:B------:R-:W-:Y:S01]  /*7640*/  FFMA.FTZ R46, R14.reuse, R13, R46 ;  /* 0x0000000d0e2e7223 */ /* 0x040fe2000001002e */
[----:B------:R-:W-:Y:S01]  /*7650*/  FFMA.FTZ R51, R14, R111, -R51 ;  /* 0x0000006f0e337223 */ /* 0x000fe20000010833 */
[----:B------:R-:W-:-:S02]  /*7660*/  F2FP.BF16.F32.PACK_AB R61, R61, R66 ;  /* 0x000000423d3d723e */ /* 0x000fc400000010ff */
[----:B------:R-:W-:Y:S02]  /*7670*/  F2FP.BF16.F32.PACK_AB R60, R117, R60 ;  /* 0x0000003c753c723e */ /* 0x000fe400000010ff */
[----:B------:R-:W-:Y:S01]  /*7680*/  F2FP.BF16.F32.PACK_AB R56, R45, R56 ;  /* 0x000000382d38723e */ /* 0x000fe200000010ff */
[----:B------:R-:W-:Y:S01]  /*7690*/  IMAD.MOV.U32 R45, RZ, RZ, R61 ;  /* 0x000000ffff2d7224 */ /* 0x000fe200078e003d */
[----:B------:R-:W-:Y:S02]  /*76a0*/  F2FP.BF16.F32.PACK_AB R44, R12, R53 ;  /* 0x000000350c2c723e */ /* 0x000fe400000010ff */
[----:B------:R-:W-:Y:S01]  /*76b0*/  F2FP.BF16.F32.PACK_AB R46, R46, R47 ;  /* 0x0000002f2e2e723e */ /* 0x000fe200000010ff */
[----:B------:R-:W-:Y:S01]  /*76c0*/  IMAD.MOV.U32 R12, RZ, RZ, R56 ;  /* 0x000000ffff0c7224 */ /* 0x000fe200078e0038 */
[----:B------:R-:W-:Y:S01]  /*76d0*/  F2FP.BF16.F32.PACK_AB R13, R59, R64 ;  /* 0x000000403b0d723e */ /* 0x000fe200000010ff */
[----:B------:R-:W-:Y:S01]  /*76e0*/  IMAD.MOV.U32 R47, RZ, RZ, R60 ;  /* 0x000000ffff2f7224 */ /* 0x000fe200078e003c */
[----:B------:R-:W-:-:S02]  /*76f0*/  F2FP.BF16.F32.PACK_AB R15, R58, R63 ;  /* 0x0000003f3a0f723e */ /* 0x000fc400000010ff */
[----:B------:R-:W-:-:S07]  /*7700*/  F2FP.BF16.F32.PACK_AB R14, R51, R54 ;  /* 0x00000036330e723e */ /* 0x000fce00000010ff */
.L_x_560:
[----:B------:R-:W-:Y:S05]  /*7710*/  BSYNC B1 ;  /* 0x0000000000017941 */ /* 0x000fea0003800000 */
.L_x_559:
[----:B0-----:R0:W-:Y:S01]  /*7720*/  ST.E.128 desc[UR38][R48.64], R12 ;  /* 0x0000000c30007985 */ /* 0x0011e2000c101d26 */
[----:B------:R-:W-:Y:S01]  /*7730*/  ISETP.GE.AND P3, PT, R11, R110, PT ;  /* 0x0000006e0b00720c */ /* 0x000fe20003f66270 */
[----:B------:R-:W-:-:S12]  /*7740*/  IMAD.MOV.U32 R51, RZ, RZ, R108 ;  /* 0x000000ffff337224 */ /* 0x000fd800078e006c */
[----:B------:R-:W-:Y:S05]  /*7750*/  @P3 BRA `(.L_x_531) ;  /* 0x0000000400b43947 */ /* 0x000fea0003800000 */
[----:B0-----:R-:W-:-:S05]  /*7760*/  IMAD.WIDE R12, R11, 0x2, R50 ;  /* 0x000000020b0c7825 */ /* 0x001fca00078e0232 */
[----:B----4-:R0:W-:Y:S01]  /*7770*/  ST.E.128 desc[UR38][R12.64], R44 ;  /* 0x0000002c0c007985 */ /* 0x0101e2000c101d26 */
[----:B------:R-:W-:Y:S05]  /*7780*/  BRA `(.L_x_531) ;  /* 0x0000000400a87947 */ /* 0x000fea0003800000 */
.L_x_490:
[----:B------:R-:W-:-:S13]  /*7790*/  ISETP.NE.AND P5, PT, R157, 0x3, PT ;  /* 0x000000039d00780c */ /* 0x000fda0003fa5270 */
[----:B------:R-:W-:Y:S05]  /*77a0*/  @!P5 BRA `(.L_x_561) ;  /* 0x000000000004d947 */ /* 0x000fea0003800000 */
[----:B------:R-:W-:Y:S01]  /*77b0*/  BPT.TRAP 0x1 ;  /* 0x000000040000795c */ /* 0x000fe20000300000 */
.L_x_561:
[----:B------:R-:W-:Y:S01]  /*77c0*/  IMAD R92, R155, 0x8, R156 ;  /* 0x000000089b5c7824 */ /* 0x000fe200078e029c */
[----:B------:R-:W-:Y:S01]  /*77d0*/  SHF.L.U32 R103, R154, 0x1f, RZ ;  /* 0x0000001f9a677819 */ /* 0x000fe200000006ff */
[----:B------:R-:W-:Y:S01]  /*77e0*/  BSSY B1, `(.L_x_562) ;  /* 0x0000004000017945 */ /* 0x000fe20003800000 */
[----:B------:R-:W-:Y:S02]  /*77f0*/  SHF.R.S32.HI R100, RZ, 0x1f, R101 ;  /* 0x0000001fff647819 */ /* 0x000fe40000011465 */
[----:B------:R-:W0:Y:S02]  /*7800*/  SYNCS.PHASECHK.TRANS64.TRYWAIT P3, [R92+URZ+0x28890], R103 ;  /* 0x028890675c0075a7 */ /* 0x000e24000806017f */
[----:B0-----:R-:W-:Y:S05]  /*7810*/  @!P3 BRA `(.L_x_563) ;  /* 0x0000012c00b8b947 */ /* 0x001fea0003800000 */
.L_x_831:
[----:B------:R-:W-:Y:S05]  /*7820*/  BSYNC B1 ;  /* 0x0000000000017941 */ /* 0x000fea0003800000 */
.L_x_562:
[----:B------:R-:W-:Y:S01]  /*7830*/  ULDC.64 UR4, c[0x0][0x300] ;  /* 0x0000c00000047ab9 */ /* 0x000fe20000000a00 */
[----:B-----5:R-:W-:Y:S01]  /*7840*/  SHF.R.S32.HI R99, RZ, 0x1f, R102 ;  /* 0x0000001fff637819 */ /* 0x020fe20000011466 */
[----:B------:R-:W-:Y:S02]  /*7850*/  IMAD R14, R100, UR4, RZ ;  /* 0x00000004640e7c24 */ /* 0x000fe4000f8e02ff */
[----:B------:R-:W-:-:S04]  /*7860*/  IMAD.WIDE.U32 R12, R101, UR4, RZ ;  /* 0x00000004650c7c25 */ /* 0x000fc8000f8e00ff */
[----:B------:R-:W-:Y:S01]  /*7870*/  IMAD R11, R101, UR5, R14 ;  /* 0x00000005650b7c24 */ /* 0x000fe2000f8e020e */
[----:B------:R-:W-:Y:S01]  /*7880*/  ULDC.64 UR4, c[0x0][0x310] ;  /* 0x0000c40000047ab9 */ /* 0x000fe20000000a00 */
[----:B------:R-:W-:Y:S02]  /*7890*/  IMAD R98, R28, -0x80, R25 ;  /* 0xffffff801c627824 */ /* 0x000fe400078e0219 */
[----:B------:R-:W-:Y:S02]  /*78a0*/  IMAD R15, R99, UR4, RZ ;  /* 0x00000004630f7c24 */ /* 0x000fe4000f8e02ff */
[----:B------:R-:W-:Y:S01]  /*78b0*/  IMAD.IADD R13, R13, 0x1, R11 ;  /* 0x000000010d0d7824 */ /* 0x000fe200078e020b */
[----:B------:R-:W-:Y:S01]  /*78c0*/  VIMNMX R98, R98, 0x80, PT ;  /* 0x0000008062627848 */ /* 0x000fe20003fe0100 */
[C---:B------:R-:W-:Y:S02]  /*78d0*/  IMAD R15, R102.reuse, UR5, R15 ;  /* 0x00000005660f7c24 */ /* 0x040fe4000f8e020f */
[----:B------:R-:W-:Y:S01]  /*78e0*/  IMAD.WIDE.U32 R12, R102, UR4, R12 ;  /* 0x00000004660c7c25 */ /* 0x000fe2000f8e000c */
[----:B------:R-:W-:-:S03]  /*78f0*/  ULDC.64 UR4, c[0x0][0x308] ;  /* 0x0000c20000047ab9 */ /* 0x000fc60000000a00 */
[----:B------:R-:W-:Y:S02]  /*7900*/  IMAD R11, R35, UR4, RZ ;  /* 0x00000004230b7c24 */ /* 0x000fe4000f8e02ff */
[----:B------:R-:W-:Y:S02]  /*7910*/  IMAD.IADD R13, R13, 0x1, R15 ;  /* 0x000000010d0d7824 */ /* 0x000fe400078e020f */
[C---:B------:R-:W-:Y:S02]  /*7920*/  IMAD R11, R42.reuse, UR5, R11 ;  /* 0x000000052a0b7c24 */ /* 0x040fe4000f8e020b */
[----:B------:R-:W-:Y:S01]  /*7930*/  IMAD.WIDE.U32 R12, R42, UR4, R12 ;  /* 0x000000042a0c7c25 */ /* 0x000fe2000f8e000c */
[----:B------:R-:W-:-:S03]  /*7940*/  ULDC.64 UR4, c[0x0][0x2e8] ;  /* 0x0000ba0000047ab9 */ /* 0x000fc60000000a00 */
[----:B------:R-:W-:Y:S01]  /*7950*/  IMAD.IADD R11, R13, 0x1, R11 ;  /* 0x000000010d0b7824 */ /* 0x000fe200078e020b */
[----:B------:R-:W-:Y:S01]  /*7960*/  LEA R44, P3, R12, UR4, 0x1 ;  /* 0x000000040c2c7c11 */ /* 0x000fe2000f8608ff */
[----:B------:R-:W-:Y:S01]  /*7970*/  IMAD.IADD R47, R98, 0x1, -R153 ;  /* 0x00000001622f7824 */ /* 0x000fe200078e0a99 */
[----:B------:R-:W-:Y:S02]  /*7980*/  UMOV UR4, 0xffffffff ;  /* 0xffffffff00047882 */ /* 0x000fe40000000000 */
[----:B------:R-:W-:Y:S02]  /*7990*/  LEA.HI.X R46, R12, UR5, R11, 0x1, P3 ;  /* 0x000000050c2e7c11 */ /* 0x000fe400098f0c0b */
[----:B------:R-:W-:Y:S01]  /*79a0*/  ISETP.GE.AND P3, PT, R47, 0x1, PT ;  /* 0x000000012f00780c */ /* 0x000fe20003f66270 */
[----:B------:R-:W-:-:S12]  /*79b0*/  BRA.DIV UR4, `(.L_x_564) ;  /* 0x0000012e04647947 */ /* 0x000fd8000b800000 */
[----:B------:R1:W2:Y:S04]  /*79c0*/  SHFL.IDX PT, R45, R46, RZ, 0x181f ;  /* 0x00181fff2e2d7589 */ /* 0x0002a800000e0000 */
[----:B------:R1:W3:Y:S02]  /*79d0*/  SHFL.IDX PT, R14, R44, RZ, 0x181f ;  /* 0x00181fff2c0e7589 */ /* 0x0002e400000e0000 */
.L_x_835:
[----:B------:R-:W-:Y:S04]  /*79e0*/  BSSY B1, `(.L_x_565) ;  /* 0x000000d000017945 */ /* 0x000fe80003800000 */
[----:B------:R-:W-:Y:S05]  /*79f0*/  @!P3 BRA `(.L_x_566) ;  /* 0x00000000002cb947 */ /* 0x000fea0003800000 */
[----:B------:R-:W-:Y:S02]  /*7a00*/  ULDC UR4, c[0x0][0x2f4] ;  /* 0x0000bd0000047ab9 */ /* 0x000fe40000000800 */
[----:B------:R-:W-:-:S13]  /*7a10*/  ISETP.GE.AND P3, PT, R16, UR4, PT ;  /* 0x0000000410007c0c */ /* 0x000fda000bf66270 */
[----:B---3--:R-:W-:-:S04]  /*7a20*/  @!P3 LEA R50, P4, R16, R14, 0x1 ;  /* 0x0000000e1032b211 */ /* 0x008fc800078808ff */
[----:B--2---:R-:W-:Y:S02]  /*7a30*/  @!P3 LEA.HI.X R51, R16, R45, R17, 0x1, P4 ;  /* 0x0000002d1033b211 */ /* 0x004fe400020f0c11 */
[----:B------:R-:W-:-:S13]  /*7a40*/  ISETP.GE.AND P4, PT, R22, UR4, PT ;  /* 0x0000000416007c0c */ /* 0x000fda000bf86270 */
[C---:B------:R-:W-:Y:S02]  /*7a50*/  @!P4 LEA R48, P6, R22.reuse, R14, 0x1 ;  /* 0x0000000e1630c211 */ /* 0x040fe400078c08ff */
[----:B------:R-:W2:Y:S02]  /*7a60*/  @!P3 LDS.128 R12, [R94+0x18400] ;  /* 0x018400005e0cb984 */ /* 0x000ea40000000c00 */
[----:B------:R-:W-:Y:S02]  /*7a70*/  @!P4 LEA.HI.X R49, R22, R45, R2, 0x1, P6 ;  /* 0x0000002d1631c211 */ /* 0x000fe400030f0c02 */
[----:B--2---:R-:W-:Y:S04]  /*7a80*/  @!P3 ST.E.128 desc[UR38][R50.64], R12 ;  /* 0x0000000c3200b985 */ /* 0x004fe8000c101d26 */
[----:B------:R-:W2:Y:S04]  /*7a90*/  @!P4 LDS.128 R12, [R94+0x1c400] ;  /* 0x01c400005e0cc984 */ /* 0x000ea80000000c00 */
[----:B--2---:R4:W-:Y:S02]  /*7aa0*/  @!P4 ST.E.128 desc[UR38][R48.64], R12 ;  /* 0x0000000c3000c985 */ /* 0x0049e4000c101d26 */
.L_x_566:
[----:B------:R-:W-:Y:S05]  /*7ab0*/  BSYNC B1 ;  /* 0x0000000000017941 */ /* 0x000fea0003800000 */
.L_x_565:
[----:B------:R-:W-:-:S03]  /*7ac0*/  UMOV UR4, 0xffffffff ;  /* 0xffffffff00047882 */ /* 0x000fc60000000000 */
[----:B------:R-:W-:Y:S05]  /*7ad0*/  BRA.DIV UR4, `(.L_x_567) ;  /* 0x0000012e04647947 */ /* 0x000fea000b800000 */
[----:B--2---:R2:W0:Y:S04]  /*7ae0*/  SHFL.IDX PT, R45, R46, 0x1, 0x181f ;  /* 0x00381f002e2d7f89 */ /* 0x00442800000e0000 */
[----:B---34-:R2:W3:Y:S02]  /*7af0*/  SHFL.IDX PT, R14, R44, 0x1, 0x181f ;  /* 0x00381f002c0e7f89 */ /* 0x0184e400000e0000 */
.L_x_839:
[----:B------:R-:W-:Y:S01]  /*7b00*/  ISETP.GE.AND P3, PT, R47, 0x21, PT ;  /* 0x000000212f00780c */ /* 0x000fe20003f66270 */
[----:B------:R-:W-:-:S12]  /*7b10*/  BSSY B1, `(.L_x_568) ;  /* 0x000000d000017945 */ /* 0x000fd80003800000 */
[----:B------:R-:W-:Y:S05]  /*7b20*/  @!P3 BRA `(.L_x_569) ;  /* 0x00000000002cb947 */ /* 0x000fea0003800000 */
[----:B------:R-:W-:Y:S02]  /*7b30*/  ULDC UR4, c[0x0][0x2f4] ;  /* 0x0000bd0000047ab9 */ /* 0x000fe40000000800 */
[----:B------:R-:W-:-:S13]  /*7b40*/  ISETP.GE.AND P3, PT, R16, UR4, PT ;  /* 0x0000000410007c0c */ /* 0x000fda000bf66270 */
[----:B---3--:R-:W-:-:S04]  /*7b50*/  @!P3 LEA R50, P4, R16, R14, 0x1 ;  /* 0x0000000e1032b211 */ /* 0x008fc800078808ff */
[----:B0-----:R-:W-:Y:S02]  /*7b60*/  @!P3 LEA.HI.X R51, R16, R45, R17, 0x1, P4 ;  /* 0x0000002d1033b211 */ /* 0x001fe400020f0c11 */
[----:B------:R-:W-:-:S13]  /*7b70*/  ISETP.GE.AND P4, PT, R22, UR4, PT ;  /* 0x0000000416007c0c */ /* 0x000fda000bf86270 */
[C---:B------:R-:W-:Y:S02]  /*7b80*/  @!P4 LEA R48, P6, R22.reuse, R14, 0x1 ;  /* 0x0000000e1630c211 */ /* 0x040fe400078c08ff */
[----:B------:R-:W0:Y:S02]  /*7b90*/  @!P3 LDS.128 R12, [R94+0x19400] ;  /* 0x019400005e0cb984 */ /* 0x000e240000000c00 */
[----:B------:R-:W-:Y:S02]  /*7ba0*/  @!P4 LEA.HI.X R49, R22, R45, R2, 0x1, P6 ;  /* 0x0000002d1631c211 */ /* 0x000fe400030f0c02 */
[----:B0-----:R-:W-:Y:S04]  /*7bb0*/  @!P3 ST.E.128 desc[UR38][R50.64], R12 ;  /* 0x0000000c3200b985 */ /* 0x001fe8000c101d26 */
[----:B------:R-:W0:Y:S04]  /*7bc0*/  @!P4 LDS.128 R12, [R94+0x1d400] ;  /* 0x01d400005e0cc984 */ /* 0x000e280000000c00 */
[----:B0-----:R4:W-:Y:S02]  /*7bd0*/  @!P4 ST.E.128 desc[UR38][R48.64], R12 ;  /* 0x0000000c3000c985 */ /* 0x0019e4000c101d26 */
.L_x_569:
[----:B------:R-:W-:Y:S05]  /*7be0*/  BSYNC B1 ;  /* 0x0000000000017941 */ /* 0x000fea0003800000 */
.L_x_568:
[----:B------:R-:W-:-:S03]  /*7bf0*/  UMOV UR4, 0xffffffff ;  /* 0xffffffff00047882 */ /* 0x000fc60000000000 */
[----:B------:R-:W-:Y:S05]  /*7c00*/  BRA.DIV UR4, `(.L_x_570) ;  /* 0x0000012e04607947 */ /* 0x000fea000b800000 */
[----:B0-----:R0:W0:Y:S04]  /*7c10*/  SHFL.IDX PT, R45, R46, 0x2, 0x181f ;  /* 0x00581f002e2d7f89 */ /* 0x00102800000e0000 */
[----:B---34-:R3:W4:Y:S02]  /*7c20*/  SHFL.IDX PT, R14, R44, 0x2, 0x181f ;  /* 0x00581f002c0e7f89 */ /* 0x01872400000e0000 */
.L_x_843:
[----:B------:R-:W-:Y:S01]  /*7c30*/  ISETP.GE.AND P3, PT, R47, 0x41, PT ;  /* 0x000000412f00780c */ /* 0x000fe20003f66270 */
[----:B------:R-:W-:-:S12]  /*7c40*/  BSSY B1, `(.L_x_571) ;  /* 0x000000d000017945 */ /* 0x000fd80003800000 */
[----:B------:R-:W-:Y:S05]  /*7c50*/  @!P3 BRA `(.L_x_572) ;  /* 0x00000000002cb947 */ /* 0x000fea0003800000 */
[----:B------:R-:W-:Y:S02]  /*7c60*/  ULDC UR4, c[0x0][0x2f4] ;  /* 0x0000bd0000047ab9 */ /* 0x000fe40000000800 */
[----:B------:R-:W-:-:S13]  /*7c70*/  ISETP.GE.AND P3, PT, R16, UR4, PT ;  /* 0x0000000410007c0c */ /* 0x000fda000bf66270 */
[----:B----4-:R-:W-:-:S04]  /*7c80*/  @!P3 LEA R50, P4, R16, R14, 0x1 ;  /* 0x0000000e1032b211 */ /* 0x010fc800078808ff */
        /* <DEDUP_REMOVED lines=8> */
.L_x_572:
[----:B------:R-:W-:Y:S05]  /*7d10*/  BSYNC B1 ;  /* 0x0000000000017941 */ /* 0x000fea0003800000 */
.L_x_571:
[----:B------:R-:W-:-:S03]  /*7d20*/  UMOV UR4, 0xffffffff ;  /* 0xffffffff00047882 */ /* 0x000fc60000000000 */
[----:B------:R-:W-:Y:S05]  /*7d30*/  BRA.DIV UR4, `(.L_x_573) ;  /* 0x0000012e045c7947 */ /* 0x000fea000b800000 */
[----:B0-----:R0:W0:Y:S04]  /*7d40*/  SHFL.IDX PT, R45, R46, 0x3, 0x181f ;  /* 0x00781f002e2d7f89 */ /* 0x00102800000e0000 */
[----:B----4-:R4:W0:Y:S02]  /*7d50*/  SHFL.IDX PT, R14, R44, 0x3, 0x181f ;  /* 0x00781f002c0e7f89 */ /* 0x01082400000e0000 */
.L_x_847:
[----:B------:R-:W-:-:S13]  /*7d60*/  ISETP.GE.AND P3, PT, R47, 0x61, PT ;  /* 0x000000612f00780c */ /* 0x000fda0003f66270 */
[----:B------:R-:W-:Y:S05]  /*7d70*/  @!P3 BRA `(.L_x_531) ;  /* 0x00000000002cb947 */ /* 0x000fea0003800000 */
[----:B------:R-:W-:Y:S02]  /*7d80*/  ULDC UR4, c[0x0][0x2f4] ;  /* 0x0000bd0000047ab9 */ /* 0x000fe40000000800 */
[----:B------:R-:W-:-:S13]  /*7d90*/  ISETP.GE.AND P3, PT, R16, UR4, PT ;  /* 0x0000000410007c0c */ /* 0x000fda000bf66270 */
[----:B012---:R-:W-:-:S04]  /*7da0*/  @!P3 LEA R46, P4, R16, R14, 0x1 ;  /* 0x0000000e102eb211 */ /* 0x007fc800078808ff */
[----:B------:R-:W-:Y:S02]  /*7db0*/  @!P3 LEA.HI.X R47, R16, R45, R17, 0x1, P4 ;  /* 0x0000002d102fb211 */ /* 0x000fe400020f0c11 */
[----:B------:R-:W-:-:S13]  /*7dc0*/  ISETP.GE.AND P4, PT, R22, UR4, PT ;  /* 0x0000000416007c0c */ /* 0x000fda000bf86270 */
[C---:B---34-:R-:W-:Y:S02]  /*7dd0*/  @!P4 LEA R44, P6, R22.reuse, R14, 0x1 ;  /* 0x0000000e162cc211 */ /* 0x058fe400078c08ff */
[----:B------:R-:W0:Y:S02]  /*7de0*/  @!P3 LDS.128 R12, [R94+0x1b400] ;  /* 0x01b400005e0cb984 */ /* 0x000e240000000c00 */
[----:B------:R-:W-:Y:S02]  /*7df0*/  @!P4 LEA.HI.X R45, R22, R45, R2, 0x1, P6 ;  /* 0x0000002d162dc211 */ /* 0x000fe400030f0c02 */
[----:B0-----:R-:W-:Y:S04]  /*7e00*/  @!P3 ST.E.128 desc[UR38][R46.64], R12 ;  /* 0x0000000c2e00b985 */ /* 0x001fe8000c101d26 */
[----:B------:R-:W0:Y:S04]  /*7e10*/  @!P4 LDS.128 R12, [R94+0x1f400] ;  /* 0x01f400005e0cc984 */ /* 0x000e280000000c00 */
[----:B0-----:R0:W-:Y:S02]  /*7e20*/  @!P4 ST.E.128 desc[UR38][R44.64], R12 ;  /* 0x0000000c2c00c985 */ /* 0x0011e4000c101d26 */
.L_x_531:
[----:B------:R-:W-:Y:S05]  /*7e30*/  BSYNC B0 ;  /* 0x0000000000007941 */ /* 0x000fea0003800000 */
.L_x_489:
[----:B------:R-:W5:Y:S01]  /*7e40*/  S2R R11, SR_TID.X ;  /* 0x00000000000b7919 */ /* 0x000f620000002100 */
[----:B------:R-:W-:Y:S01]  /*7e50*/  @!PT LDS RZ, [RZ] ;  /* 0x00000000fffff984 */ /* 0x000fe20000000800 */
[----:B------:R-:W-:Y:S01]  /*7e60*/  @!PT LDS RZ, [RZ] ;  /* 0x00000000fffff984 */ /* 0x000fe20000000800 */
[----:B------:R-:W-:Y:S01]  /*7e70*/  @!PT LDS RZ, [RZ] ;  /* 0x00000000fffff984 */ /* 0x000fe20000000800 */
[----:B------:R-:W-:Y:S01]  /*7e80*/  @!PT LDS RZ, [RZ] ;  /* 0x00000000fffff984 */ /* 0x000fe20000000800 */
[----:B------:R3:W-:Y:S06]  /*7e90*/  MEMBAR.ALL.CTA ;  /* 0x0000000000007992 */ /* 0x0007ec0000008000 */
[----:B---3--:R-:W3:Y:S01]  /*7ea0*/  FENCE.VIEW.ASYNC.S ;  /* 0x00000000000073c6 */ /* 0x008ee20000000000 */
[----:B------:R-:W-:Y:S05]  /*7eb0*/  WARPSYNC.ALL ;  /* 0x0000000000007948 */ /* 0x000fea0003800000 */
[----:B------:R-:W-:Y:S01]  /*7ec0*/  BSSY B0, `(.L_x_574) ;  /* 0x0000009000007945 */ /* 0x000fe20003800000 */
[----:B-----5:R-:W-:Y:S01]  /*7ed0*/  LOP3.LUT R11, R11, 0x7f, RZ, 0xc0, !PT ;  /* 0x0000007f0b0b7812 */ /* 0x020fe200078ec0ff */
[----:B---3--:R3:W-:Y:S03]  /*7ee0*/  BAR.SYNC.DEFER_BLOCKING R97, 0x80 ;  /* 0x000200610000751d */ /* 0x0087e60000010000 */
[----:B------:R-:W-:-:S13]  /*7ef0*/  ISETP.NE.AND P3, PT, R11, RZ, PT ;  /* 0x000000ff0b00720c */ /* 0x000fda0003f65270 */
[----:B------:R-:W-:-:S05]  /*7f00*/  @!P3 VIADD R11, R92, 0x288a0 ;  /* 0x000288a05c0bb836 */ /* 0x000fca0000000000 */
[----:B------:R-:W-:-:S04]  /*7f10*/  @!P3 PRMT R11, RZ, 0x654, R11 ;  /* 0x00000654ff0bb816 */ /* 0x000fc8000000000b */
[----:B------:R3:W-:Y:S01]  /*7f20*/  @!P3 SYNCS.ARRIVE.TRANS64.RED.A1T0 RZ, [R11+URZ], RZ ;  /* 0x000000ff0bffb9a7 */ /* 0x0007e2000810043f */
[----:B------:R-:W-:Y:S05]  /*7f30*/  @!P5 BRA `(.L_x_575) ;  /* 0x000000000004d947 */ /* 0x000fea0003800000 */
[----:B------:R-:W-:Y:S01]  /*7f40*/  BPT.TRAP 0x1 ;  /* 0x000000040000795c */ /* 0x000fe20000300000 */
.L_x_575:
[----:B------:R-:W-:Y:S05]  /*7f50*/  BSYNC B0 ;  /* 0x0000000000007941 */ /* 0x000fea0003800000 */
.L_x_574:
[----:B------:R-:W5:Y:S01]  /*7f60*/  SYNCS.PHASECHK.TRANS64.TRYWAIT P4, [R92+URZ+0x288b0], R103 ;  /* 0x0288b0675c0075a7 */ /* 0x000f62000808017f */
[----:B------:R-:W-:Y:S01]  /*7f70*/  ULDC UR36, c[0x0][0x2f4] ;  /* 0x0000bd0000247ab9 */ /* 0x000fe20000000800 */
[----:B------:R-:W-:Y:S04]  /*7f80*/  BSSY B0, `(.L_x_576) ;  /* 0x0000002000007945 */ /* 0x000fe80003800000 */
[----:B-----5:R-:W-:Y:S05]  /*7f90*/  @!P4 BRA `(.L_x_577) ;  /* 0x0000012c000cc947 */ /* 0x020fea0003800000 */
.L_x_848:
[----:B------:R-:W-:Y:S05]  /*7fa0*/  BSYNC B0 ;  /* 0x0000000000007941 */ /* 0x000fea0003800000 */
.L_x_576:
[----:B------:R-:W-:Y:S01]  /*7fb0*/  ULDC.64 UR4, c[0x0][0x328] ;  /* 0x0000ca0000047ab9 */ /* 0x000fe20000000a00 */
[----:B------:R-:W-:Y:S01]  /*7fc0*/  IMAD.IADD R98, R98, 0x1, -R153 ;  /* 0x0000000162627824 */ /* 0x000fe200078e0a99 */
[----:B------:R-:W-:Y:S01]  /*7fd0*/  BSSY B0, `(.L_x_578) ;  /* 0x0000020000007945 */ /* 0x000fe20003800000 */
[----:B------:R-:W-:Y:S02]  /*7fe0*/  IMAD R100, R100, UR4, RZ ;  /* 0x0000000464647c24 */ /* 0x000fe4000f8e02ff */
[----:B01--4-:R-:W-:-:S04]  /*7ff0*/  IMAD.WIDE.U32 R12, R101, UR4, RZ ;  /* 0x00000004650c7c25 */ /* 0x013fc8000f8e00ff */
[----:B------:R-:W-:Y:S01]  /*8000*/  IMAD R101, R101, UR5, R100 ;  /* 0x0000000565657c24 */ /* 0x000fe2000f8e0264 */
[----:B------:R-:W-:Y:S02]  /*8010*/  ULDC.64 UR4, c[0x0][0x338] ;  /* 0x0000ce0000047ab9 */ /* 0x000fe40000000a00 */
[----:B------:R-:W-:Y:S02]  /*8020*/  IMAD R99, R99, UR4, RZ ;  /* 0x0000000463637c24 */ /* 0x000fe4000f8e02ff */
[----:B------:R-:W-:Y:S02]  /*8030*/  IADD3 R13, R13, R101, RZ ;  /* 0x000000650d0d7210 */ /* 0x000fe40007ffe0ff */
[C---:B------:R-:W-:Y:S02]  /*8040*/  IMAD R99, R102.reuse, UR5, R99 ;  /* 0x0000000566637c24 */ /* 0x040fe4000f8e0263 */
[----:B------:R-:W-:Y:S01]  /*8050*/  IMAD.WIDE.U32 R102, R102, UR4, R12 ;  /* 0x0000000466667c25 */ /* 0x000fe2000f8e000c */
[----:B------:R-:W-:-:S03]  /*8060*/  ULDC.64 UR4, c[0x0][0x330] ;  /* 0x0000cc0000047ab9 */ /* 0x000fc60000000a00 */
[----:B---3--:R-:W-:Y:S02]  /*8070*/  IMAD R11, R35, UR4, RZ ;  /* 0x00000004230b7c24 */ /* 0x008fe4000f8e02ff */
[----:B------:R-:W-:Y:S02]  /*8080*/  IMAD.IADD R103, R103, 0x1, R99 ;  /* 0x0000000167677824 */ /* 0x000fe400078e0263 */
[C---:B------:R-:W-:Y:S02]  /*8090*/  IMAD R11, R42.reuse, UR5, R11 ;  /* 0x000000052a0b7c24 */ /* 0x040fe4000f8e020b */
[----:B------:R-:W-:Y:S01]  /*80a0*/  IMAD.WIDE.U32 R12, R42, UR4, R102 ;  /* 0x000000042a0c7c25 */ /* 0x000fe2000f8e0066 */
[----:B------:R-:W-:-:S03]  /*80b0*/  ULDC.64 UR4, c[0x0][0x318] ;  /* 0x0000c60000047ab9 */ /* 0x000fc60000000a00 */
[----:B------:R-:W-:Y:S01]  /*80c0*/  IMAD.IADD R11, R13, 0x1, R11 ;  /* 0x000000010d0b7824 */ /* 0x000fe200078e020b */
[----:B------:R-:W-:-:S04]  /*80d0*/  LEA R48, P4, R12, UR4, 0x1 ;  /* 0x000000040c307c11 */ /* 0x000fc8000f8808ff */
[----:B------:R-:W-:Y:S01]  /*80e0*/  LEA.HI.X R11, R12, UR5, R11, 0x1, P4 ;  /* 0x000000050c0b7c11 */ /* 0x000fe2000a0f0c0b */
[----:B------:R0:W1:Y:S01]  /*80f0*/  SHFL.IDX PT, R47, R48, RZ, 0x181f ;  /* 0x00181fff302f7589 */ /* 0x00006200000e0000 */
[----:B------:R-:W-:-:S03]  /*8100*/  ISETP.GE.AND P4, PT, R98, 0x1, PT ;  /* 0x000000016200780c */ /* 0x000fc60003f86270 */
[----:B------:R0:W3:Y:S10]  /*8110*/  SHFL.IDX PT, R13, R11, RZ, 0x181f ;  /* 0x00181fff0b0d7589 */ /* 0x0000f400000e0000 */
[----:B0-----:R-:W-:Y:S05]  /*8120*/  @!P4 BRA `(.L_x_579) ;  /* 0x000000000028c947 */ /* 0x001fea0003800000 */
[----:B------:R-:W-:-:S13]  /*8130*/  ISETP.GE.AND P4, PT, R16, UR36, PT ;  /* 0x0000002410007c0c */ /* 0x000fda000bf86270 */
[----:B-12---:R-:W-:-:S04]  /*8140*/  @!P4 LEA R44, P5, R16, R47, 0x1 ;  /* 0x0000002f102cc211 */ /* 0x006fc800078a08ff */
[----:B---3--:R-:W-:Y:S02]  /*8150*/  @!P4 LEA.HI.X R45, R16, R13, R17, 0x1, P5 ;  /* 0x0000000d102dc211 */ /* 0x008fe400028f0c11 */
[----:B------:R-:W-:-:S13]  /*8160*/  ISETP.GE.AND P5, PT, R22, UR36, PT ;  /* 0x0000002416007c0c */ /* 0x000fda000bfa6270 */
[----:B------:R-:W-:-:S04]  /*8170*/  @!P5 LEA R46, P6, R22, R47, 0x1 ;  /* 0x0000002f162ed211 */ /* 0x000fc800078c08ff */
[----:B------:R-:W-:Y:S02]  /*8180*/  @!P5 LEA.HI.X R47, R22, R13, R2, 0x1, P6 ;  /* 0x0000000d162fd211 */ /* 0x000fe400030f0c02 */
[----:B------:R-:W0:Y:S04]  /*8190*/  @!P4 LDS.128 R12, [R94+0x400] ;  /* 0x000400005e0cc984 */ /* 0x000e280000000c00 */
[----:B0-----:R-:W-:Y:S04]  /*81a0*/  @!P4 ST.E.128 desc[UR38][R44.64], R12 ;  /* 0x0000000c2c00c985 */ /* 0x001fe8000c101d26 */
[----:B------:R-:W0:Y:S04]  /*81b0*/  @!P5 LDS.128 R12, [R94+0x4400] ;  /* 0x004400005e0cd984 */ /* 0x000e280000000c00 */
[----:B0-----:R0:W-:Y:S02]  /*81c0*/  @!P5 ST.E.128 desc[UR38][R46.64], R12 ;  /* 0x0000000c2e00d985 */ /* 0x0011e4000c101d26 */
.L_x_579:
[----:B------:R-:W-:Y:S05]  /*81d0*/  BSYNC B0 ;  /* 0x0000000000007941 */ /* 0x000fea0003800000 */
.L_x_578:
[----:B------:R-:W-:Y:S01]  /*81e0*/  ISETP.GE.AND P4, PT, R98, 0x21, PT ;  /* 0x000000216200780c */ /* 0x000fe20003f86270 */
[----:B0--3--:R0:W3:Y:S01]  /*81f0*/  SHFL.IDX PT, R13, R11, 0x1, 0x181f ;  /* 0x00381f000b0d7f89 */ /* 0x0090e200000e0000 */
[----:B------:R-:W-:Y:S03]  /*8200*/  BSSY B0, `(.L_x_580) ;  /* 0x000000d000007945 */ /* 0x000fe60003800000 */
[----:B-1----:R0:W1:Y:S08]  /*8210*/  SHFL.IDX PT, R47, R48, 0x1, 0x181f ;  /* 0x00381f00302f7f89 */ /* 0x00207000000e0000 */
        /* <DEDUP_REMOVED lines=11> */
.L_x_581:
[----:B------:R-:W-:Y:S05]  /*82d0*/  BSYNC B0 ;  /* 0x0000000000007941 */ /* 0x000fea0003800000 */
.L_x_580:
        /* <DEDUP_REMOVED lines=15> */
.L_x_583:
[----:B------:R-:W-:Y:S05]  /*83d0*/  BSYNC B0 ;  /* 0x0000000000007941 */ /* 0x000fea0003800000 */
.L_x_582:
[----:B------:R-:W-:Y:S01]  /*83e0*/  ISETP.GE.AND P4, PT, R98, 0x61, PT ;  /* 0x000000616200780c */ /* 0x000fe20003f86270 */
[----:B------:R-:W4:Y:S01]  /*83f0*/  SHFL.IDX PT, R11, R11, 0x3, 0x181f ;  /* 0x00781f000b0b7f89 */ /* 0x000f2200000e0000 */
[----:B------:R-:W-:Y:S03]  /*8400*/  BSSY B0, `(.L_x_584) ;  /* 0x000000d000007945 */ /* 0x000fe60003800000 */
[----:B01----:R0:W1:Y:S08]  /*8410*/  SHFL.IDX PT, R47, R48, 0x3, 0x181f ;  /* 0x00781f00302f7f89 */ /* 0x00307000000e0000 */
[----:B0-----:R-:W-:Y:S05]  /*8420*/  @!P4 BRA `(.L_x_585) ;  /* 0x000000000028c947 */ /* 0x001fea0003800000 */
[----:B------:R-:W-:-:S13]  /*8430*/  ISETP.GE.AND P4, PT, R16, UR36, PT ;  /* 0x0000002410007c0c */ /* 0x000fda000bf86270 */
[----:B---3--:R-:W0:Y:S01]  /*8440*/  @!P4 LDS.128 R12, [R94+0x3400] ;  /* 0x003400005e0cc984 */ /* 0x008e220000000c00 */
[----:B-12---:R-:W-:-:S04]  /*8450*/  @!P4 LEA R44, P5, R16, R47, 0x1 ;  /* 0x0000002f102cc211 */ /* 0x006fc800078a08ff */
[----:B----4-:R-:W-:Y:S02]  /*8460*/  @!P4 LEA.HI.X R45, R16, R11, R17, 0x1, P5 ;  /* 0x0000000b102dc211 */ /* 0x010fe400028f0c11 */
[----:B------:R-:W-:-:S13]  /*8470*/  ISETP.GE.AND P5, PT, R22, UR36, PT ;  /* 0x0000002416007c0c */ /* 0x000fda000bfa6270 */
[----:B------:R-:W-:-:S04]  /*8480*/  @!P5 LEA R46, P6, R22, R47, 0x1 ;  /* 0x0000002f162ed211 */ /* 0x000fc800078c08ff */
[----:B------:R-:W-:Y:S01]  /*8490*/  @!P5 LEA.HI.X R47, R22, R11, R2, 0x1, P6 ;  /* 0x0000000b162fd211 */ /* 0x000fe200030f0c02 */
[----:B0-----:R-:W-:Y:S04]  /*84a0*/  @!P4 ST.E.128 desc[UR38][R44.64], R12 ;  /* 0x0000000c2c00c985 */ /* 0x001fe8000c101d26 */
[----:B------:R-:W0:Y:S04]  /*84b0*/  @!P5 LDS.128 R12, [R94+0x7400] ;  /* 0x007400005e0cd984 */ /* 0x000e280000000c00 */
[----:B0-----:R0:W-:Y:S02]  /*84c0*/  @!P5 ST.E.128 desc[UR38][R46.64], R12 ;  /* 0x0000000c2e00d985 */ /* 0x0011e4000c101d26 */
.L_x_585:
[----:B------:R-:W-:Y:S05]  /*84d0*/  BSYNC B0 ;  /* 0x0000000000007941 */ /* 0x000fea0003800000 */
.L_x_584:
[----:B------:R-:W-:Y:S01]  /*84e0*/  @!PT LDS RZ, [RZ] ;  /* 0x00000000fffff984 */ /* 0x000fe20000000800 */
[----:B------:R-:W-:Y:S01]  /*84f0*/  @!PT LDS RZ, [RZ] ;  /* 0x00000000fffff984 */ /* 0x000fe20000000800 */
[----:B------:R-:W-:Y:S01]  /*8500*/  @!PT LDS RZ, [RZ] ;  /* 0x00000000fffff984 */ /* 0x000fe20000000800 */
[----:B------:R-:W-:Y:S01]  /*8510*/  @!PT LDS RZ, [RZ] ;  /* 0x00000000fffff984 */ /* 0x000fe20000000800 */
[----:B------:R5:W-:Y:S06]  /*8520*/  MEMBAR.ALL.CTA ;  /* 0x0000000000007992 */ /* 0x000bec0000008000 */
[----:B-----5:R-:W5:Y:S01]  /*8530*/  FENCE.VIEW.ASYNC.S ;  /* 0x00000000000073c6 */ /* 0x020f620000000000 */
[----:B------:R-:W-:Y:S01]  /*8540*/  @!P3 VIADD R92, R92, 0x288c0 ;  /* 0x000288c05c5cb836 */ /* 0x000fe20000000000 */
[----:B-----5:R0:W-:Y:S01]  /*8550*/  BAR.SYNC.DEFER_BLOCKING R97, 0x80 ;  /* 0x000200610000751d */ /* 0x0201e20000010000 */
[----:B------:R-:W-:Y:S01]  /*8560*/  ISETP.NE.AND P4, PT, R93, RZ, PT ;  /* 0x000000ff5d00720c */ /* 0x000fe20003f85270 */
[----:B------:R-:W-:-:S02]  /*8570*/  VIADD R155, R155, 0x1 ;  /* 0x000000019b9b7836 */ /* 0x000fc40000000000 */
[----:B------:R-:W-:-:S04]  /*8580*/  @!P3 PRMT R92, RZ, 0x654, R92 ;  /* 0x00000654ff5cb816 */ /* 0x000fc8000000005c */
[----:B------:R0:W-:Y:S01]  /*8590*/  @!P3 SYNCS.ARRIVE.TRANS64.RED.A1T0 RZ, [R92+URZ], RZ ;  /* 0x000000ff5cffb9a7 */ /* 0x0001e2000810043f */
[----:B------:R-:W-:-:S04]  /*85a0*/  ISETP.NE.AND P3, PT, R155, 0x2, PT ;  /* 0x000000029b00780c */ /* 0x000fc80003f65270 */
[----:B----4-:R-:W-:Y:S02]  /*85b0*/  SEL R11, RZ, 0x1, P3 ;  /* 0x00000001ff0b7807 */ /* 0x010fe40001800000 */
[----:B------:R-:W-:Y:S02]  /*85c0*/  SEL R155, R155, RZ, P3 ;  /* 0x000000ff9b9b7207 */ /* 0x000fe40001800000 */
[----:B------:R-:W-:Y:S01]  /*85d0*/  LOP3.LUT R154, R154, R11, RZ, 0x3c, !PT ;  /* 0x0000000b9a9a7212 */ /* 0x000fe200078e3cff */
[----:B0-----:R-:W-:Y:S06]  /*85e0*/  @P4 BRA `(.L_x_586) ;  /* 0xffffff98006c4947 */ /* 0x001fec000383ffff */
[----:B------:R-:W0:Y:S01]  /*85f0*/  S2R R12, SR_TID.X ;  /* 0x00000000000c7919 */ /* 0x000e220000002100 */
[----:B------:R-:W-:Y:S02]  /*8600*/  PLOP3.LUT P0, PT, PT, PT, PT, 0x8, 0x0 ;  /* 0x000000000000781c */ /* 0x000fe40003f0e170 */
[----:B0-----:R-:W-:-:S04]  /*8610*/  SHF.R.U32.HI R12, RZ, 0x7, R12 ;  /* 0x00000007ff0c7819 */ /* 0x001fc8000001160c */
[----:B------:R-:W-:-:S13]  /*8620*/  ISETP.NE.AND P4, PT, R12, 0x1, PT ;  /* 0x000000010c00780c */ /* 0x000fda0003f85270 */
[----:B------:R-:W-:Y:S06]  /*8630*/  @!P4 BAR.ARV 0x9, 0x100 ;  /* 0x024400000000cb1d */ /* 0x000fec0000002000 */
.L_x_484:
[----:B------:R-:W-:Y:S01]  /*8640*/  ISETP.GE.AND P2, PT, R96, 0x1, PT ;  /* 0x000000016000780c */ /* 0x000fe20003f46270 */
[----:B------:R-:W-:Y:S01]  /*8650*/  IMAD.MOV.U32 R3, RZ, RZ, RZ ;  /* 0x000000ffff037224 */ /* 0x000fe200078e00ff */
[----:B------:R-:W-:Y:S01]  /*8660*/  PLOP3.LUT P1, PT, PT, PT, PT, 0x80, 0x0 ;  /* 0x000000000000781c */ /* 0x000fe20003f2f070 */
[----:B------:R-:W-:Y:S01]  /*8670*/  IMAD.MOV.U32 R0, RZ, RZ, RZ ;  /* 0x000000ffff007224 */ /* 0x000fe200078e00ff */
[----:B------:R-:W-:Y:S01]  /*8680*/  CS2R R64, SRZ ;  /* 0x0000000000407805 */ /* 0x000fe2000001ff00 */
[----:B------:R-:W-:Y:S01]  /*8690*/  IMAD.MOV.U32 R151, RZ, RZ, RZ ;  /* 0x000000ffff977224 */ /* 0x000fe200078e00ff */
[----:B------:R-:W-:Y:S02]  /*86a0*/  CS2R R36, SRZ ;  /* 0x0000000000247805 */ /* 0x000fe4000001ff00 */
[----:B------:R-:W-:Y:S02]  /*86b0*/  CS2R R66, SRZ ;  /* 0x0000000000427805 */ /* 0x000fe4000001ff00 */
[----:B------:R-:W-:-:S02]  /*86c0*/  CS2R R38, SRZ ;  /* 0x0000000000267805 */ /* 0x000fc4000001ff00 */
[----:B------:R-:W-:Y:S02]  /*86d0*/  CS2R R68, SRZ ;  /* 0x0000000000447805 */ /* 0x000fe4000001ff00 */
[----:B------:R-:W-:Y:S02]  /*86e0*/  CS2R R34, SRZ ;  /* 0x0000000000227805 */ /* 0x000fe4000001ff00 */
[----:B------:R-:W-:Y:S02]  /*86f0*/  CS2R R70, SRZ ;  /* 0x0000000000467805 */ /* 0x000fe4000001ff00 */
[----:B--2---:R-:W-:Y:S02]  /*8700*/  CS2R R44, SRZ ;  /* 0x00000000002c7805 */ /* 0x004fe4000001ff00 */
[----:B------:R-:W-:Y:S02]  /*8710*/  CS2R R32, SRZ ;  /* 0x0000000000207805 */ /* 0x000fe4000001ff00 */
[----:B------:R-:W-:-:S02]  /*8720*/  CS2R R72, SRZ ;  /* 0x0000000000487805 */ /* 0x000fc4000001ff00 */
[----:B------:R-:W-:Y:S02]  /*8730*/  CS2R R30, SRZ ;  /* 0x00000000001e7805 */ /* 0x000fe4000001ff00 */
[----:B------:R-:W-:Y:S02]  /*8740*/  CS2R R74, SRZ ;  /* 0x00000000004a7805 */ /* 0x000fe4000001ff00 */
[----:B------:R-:W-:Y:S02]  /*8750*/  CS2R R76, SRZ ;  /* 0x00000000004c7805 */ /* 0x000fe4000001ff00 */
[----:B------:R-:W-:Y:S02]  /*8760*/  CS2R R54, SRZ ;  /* 0x0000000000367805 */ /* 0x000fe4000001ff00 */
[----:B-1----:R-:W-:Y:S02]  /*8770*/  CS2R R46, SRZ ;  /* 0x00000000002e7805 */ /* 0x002fe4000001ff00 */
        /* <DEDUP_REMOVED lines=15> */
[----:B------:R-:W-:Y:S01]  /*8870*/  IMAD.MOV.U32 R100, RZ, RZ, RZ ;  /* 0x000000ffff647224 */ /* 0x000fe200078e00ff */
[----:B------:R-:W-:Y:S06]  /*8880*/  @P0 BRA `(.L_x_587) ;  /* 0x00000000000c0947 */ /* 0x000fec0003800000 */
[----:B------:R-:W0:Y:S01]  /*8890*/  FENCE.VIEW.ASYNC.G ;  /* 0x00000000000073c6 */ /* 0x000e220000000100 */
[----:B------:R-:W-:Y:S05]  /*88a0*/  WARPSYNC.ALL ;  /* 0x0000000000007948 */ /* 0x000fea0003800000 */
[----:B0-----:R-:W-:Y:S06]  /*88b0*/  BAR.ARV 0xc, 0x180 ;  /* 0x0306000000007b1d */ /* 0x001fec0000002000 */
.L_x_587:
[----:B------:R-:W-:Y:S01]  /*88c0*/  CS2R R10, SRZ ;  /* 0x00000000000a7805 */ /* 0x000fe2000001ff00 */
[----:B------:R-:W-:Y:S06]  /*88d0*/  @!P2 BRA `(.L_x_588) ;  /* 0x0000008c0054a947 */ /* 0x000fec0003800000 */
[----:B------:R-:W-:-:S03]  /*88e0*/  UMOV UR4, 0xffffffff ;  /* 0xffffffff00047882 */ /* 0x000fc60000000000 */
[----:B------:R-:W-:Y:S05]  /*88f0*/  BRA.DIV UR4, `(.L_x_589) ;  /* 0x0000012204c87947 */ /* 0x000fea000b800000 */
[----:B------:R0:W1:Y:S02]  /*8900*/  SHFL.IDX PT, R194, R221, RZ, 0x1f ;  /* 0x00001fffddc27589 */ /* 0x00006400000e0000 */
.L_x_851:
[----:B-1----:R-:W-:Y:S02]  /*8910*/  LEA.HI R0, R194, R194, RZ, 0x1 ;  /* 0x000000c2c2007211 */ /* 0x002fe400078f08ff */
[----:B------:R-:W-:Y:S02]  /*8920*/  LOP3.LUT P0, RZ, R211, 0x3ff, RZ, 0xc0, !PT ;  /* 0x000003ffd3ff7812 */ /* 0x000fe4000780c0ff */
[----:B------:R-:W-:Y:S02]  /*8930*/  LOP3.LUT R3, R0, 0x1e, RZ, 0xc0, !PT ;  /* 0x0000001e00037812 */ /* 0x000fe400078ec0ff */
[----:B------:R-:W-:-:S03]  /*8940*/  P2R R25, PR, RZ, 0x1 ;  /* 0x00000001ff197803 */ /* 0x000fc60000000000 */
[----:B------:R-:W-:-:S04]  /*8950*/  IMAD.IADD R0, R194, 0x1, -R3 ;  /* 0x00000001c2007824 */ /* 0x000fc800078e0a03 */
[----:B------:R-:W-:-:S05]  /*8960*/  IMAD R0, R0, 0x2000, R211 ;  /* 0x0000200000007824 */ /* 0x000fca00078e02d3 */
[----:B------:R-:W-:-:S04]  /*8970*/  SHF.R.U32.HI R0, RZ, 0x4, R0 ;  /* 0x00000004ff007819 */ /* 0x000fc80000011600 */
[----:B------:R-:W-:Y:S01]  /*8980*/  LOP3.LUT R26, R0, 0x3fff, RZ, 0xc0, !PT ;  /* 0x00003fff001a7812 */ /* 0x000fe200078ec0ff */
[----:B------:R-:W-:Y:S06]  /*8990*/  @!P0 BRA `(.L_x_590) ;  /* 0x0000000000408947 */ /* 0x000fec0003800000 */
[----:B------:R-:W-:Y:S01]  /*89a0*/  MOV R0, 0x0 ;  /* 0x0000000000007802 */ /* 0x000fe20000000f00 */
[----:B------:R-:W-:Y:S01]  /*89b0*/  ULDC.64 UR4, c[0x4][0x80] ;  /* 0x0100200000047ab9 */ /* 0x000fe20000000a00 */
[----:B------:R-:W-:Y:S01]  /*89c0*/  ULDC.64 UR6, c[0x4][0x88] ;  /* 0x0100220000067ab9 */ /* 0x000fe20000000a00 */
[----:B------:R-:W-:Y:S01]  /*89d0*/  MOV R4, UR4 ;  /* 0x0000000400047c02 */ /* 0x000fe20008000f00 */
[----:B------:R1:W2:Y:S01]  /*89e0*/  LDC.64 R14, c[0x4][R0] ;  /* 0x01000000000e7b82 */ /* 0x0002a20000000a00 */
[----:B------:R-:W-:Y:S01]  /*89f0*/  IMAD.U32 R5, RZ, RZ, UR5 ;  /* 0x00000005ff057e24 */ /* 0x000fe2000f8e00ff */
[----:B------:R-:W-:Y:S01]  /*8a00*/  ULDC.64 UR4, c[0x4][0x20] ;  /* 0x0100080000047ab9 */ /* 0x000fe20000000a00 */
[----:B------:R-:W-:Y:S02]  /*8a10*/  IMAD.U32 R6, RZ, RZ, UR6 ;  /* 0x00000006ff067e24 */ /* 0x000fe4000f8e00ff */
[----:B------:R-:W-:Y:S02]  /*8a20*/  IMAD.U32 R7, RZ, RZ, UR7 ;  /* 0x00000007ff077e24 */ /* 0x000fe4000f8e00ff */
[----:B------:R-:W-:-:S02]  /*8a30*/  IMAD.U32 R10, RZ, RZ, UR4 ;  /* 0x00000004ff0a7e24 */ /* 0x000fc4000f8e00ff */
[----:B------:R-:W-:Y:S02]  /*8a40*/  IMAD.U32 R11, RZ, RZ, UR5 ;  /* 0x00000005ff0b7e24 */ /* 0x000fe4000f8e00ff */
[----:B------:R-:W-:Y:S02]  /*8a50*/  IMAD.MOV.U32 R8, RZ, RZ, 0x70 ;  /* 0x00000070ff087424 */ /* 0x000fe400078e00ff */
[----:B------:R-:W-:Y:S02]  /*8a60*/  IMAD.MOV.U32 R12, RZ, RZ, 0x1 ;  /* 0x00000001ff0c7424 */ /* 0x000fe400078e00ff */
[----:B-1-3--:R-:W-:-:S07]  /*8a70*/  IMAD.MOV.U32 R13, RZ, RZ, RZ ;  /* 0x000000ffff0d7224 */ /* 0x00afce00078e00ff */
[----:B------:R-:W-:-:S07]  /*8a80*/  LEPC R20, `(.L_x_590) ;  /* 0x000000001014794e */ /* 0x000fce0000000000 */
[----:B0-2--5:R-:W-:Y:S05]  /*8a90*/  CALL.ABS.NOINC R14 ;  /* 0x000000000e007343 */ /* 0x025fea0003c00000 */
.L_x_590:
[----:B------:R-:W-:Y:S02]  /*8aa0*/  ULDC UR4, c[0x0][0x3f4] ;  /* 0x0000fd0000047ab9 */ /* 0x000fe40000000800 */
[----:B------:R-:W-:-:S13]  /*8ab0*/  ISETP.LT.AND P0, PT, RZ, UR4, PT ;  /* 0x00000004ff007c0c */ /* 0x000fda000bf01270 */
[----:B------:R-:W-:Y:S05]  /*8ac0*/  @P0 BRA `(.L_x_591) ;  /* 0x00000000003c0947 */ /* 0x000fea0003800000 */
[----:B------:R-:W-:-:S04]  /*8ad0*/  LEA.HI R0, R207, R207, RZ, 0x1 ;  /* 0x000000cfcf007211 */ /* 0x000fc800078f08ff */
[----:B------:R-:W-:-:S05]  /*8ae0*/  LOP3.LUT R0, R0, 0xfffffffe, RZ, 0xc0, !PT ;  /* 0xfffffffe00007812 */ /* 0x000fca00078ec0ff */
[----:B------:R-:W-:-:S05]  /*8af0*/  IMAD.IADD R0, R207, 0x1, -R0 ;  /* 0x00000001cf007824 */ /* 0x000fca00078e0a00 */
[----:B------:R-:W-:-:S04]  /*8b00*/  SHF.L.U32 R3, R0, 0x1f, RZ ;  /* 0x0000001f00037819 */ /* 0x000fc800000006ff */
[----:B------:R1:W2:Y:S03]  /*8b10*/  SYNCS.PHASECHK.TRANS64.TRYWAIT P0, [R156+URZ+0x28800], R3 ;  /* 0x028800039c0075a7 */ /* 0x0002a6000800017f */
[----:B--2---:R-:W-:Y:S05]  /*8b20*/  @!P0 NANOSLEEP.SYNCS 0x989680 ;  /* 0x009896800000895d */ /* 0x004fea0003900000 */
[----:B------:R-:W2:Y:S01]  /*8b30*/  @!P0 SYNCS.PHASECHK.TRANS64 P0, [R156+URZ+0x28800], R3 ;  /* 0x028800039c0085a7 */ /* 0x000ea2000800007f */
[----:B------:R-:W-:Y:S04]  /*8b40*/  BSSY B0, `(.L_x_592) ;  /* 0x0000006000007945 */ /* 0x000fe80003800000 */
[----:B--2---:R-:W-:Y:S05]  /*8b50*/  @P0 BRA `(.L_x_593) ;  /* 0x0000000000100947 */ /* 0x004fea0003800000 */
.L_x_594:
[----:B--2---:R2:W4:Y:S02]  /*8b60*/  SYNCS.PHASECHK.TRANS64.TRYWAIT P0, [R156+URZ+0x28800], R3 ;  /* 0x028800039c0075a7 */ /* 0x004524000800017f */
[----:B----4-:R-:W-:Y:S05]  /*8b70*/  @!P0 NANOSLEEP.SYNCS 0x989680 ;  /* 0x009896800000895d */ /* 0x010fea0003900000 */
[----:B------:R-:W4:Y:S02]  /*8b80*/  @!P0 SYNCS.PHASECHK.TRANS64 P0, [R156+URZ+0x28800], R3 ;  /* 0x028800039c0085a7 */ /* 0x000f24000800007f */
[----:B----4-:R-:W-:Y:S05]  /*8b90*/  @!P0 BRA `(.L_x_594) ;  /* 0xfffffffc00f08947 */ /* 0x010fea000383ffff */
.L_x_593:
[----:B------:R-:W-:Y:S05]  /*8ba0*/  BSYNC B0 ;  /* 0x0000000000007941 */ /* 0x000fea0003800000 */
.L_x_592:
[----:B------:R-:W-:Y:S05]  /*8bb0*/  BRA `(.L_x_595) ;  /* 0x0000003400f07947 */ /* 0x000fea0003800000 */
.L_x_591:
[----:B-----5:R-:W-:Y:S01]  /*8bc0*/  SHF.R.S32.HI R0, RZ, 0x1f, R24 ;  /* 0x0000001fff007819 */ /* 0x020fe20000011418 */
[----:B------:R-:W-:Y:S01]  /*8bd0*/  ULDC.64 UR4, c[0x0][0x3f8] ;  /* 0x0000fe0000047ab9 */ /* 0x000fe20000000a00 */
[----:B------:R-:W-:Y:S01]  /*8be0*/  ULDC.64 UR6, c[0x0][0x408] ;  /* 0x0001020000067ab9 */ /* 0x000fe20000000a00 */
[----:B------:R-:W-:Y:S01]  /*8bf0*/  ISETP.NE.AND P2, PT, R25, RZ, PT ;  /* 0x000000ff1900720c */ /* 0x000fe20003f45270 */
[----:B------:R-:W-:-:S04]  /*8c00*/  IMAD.WIDE.U32 R4, R24, UR4, RZ ;  /* 0x0000000418047c25 */ /* 0x000fc8000f8e00ff */
[C---:B------:R-:W-:Y:S02]  /*8c10*/  IMAD R3, R0.reuse, UR4, RZ ;  /* 0x0000000400037c24 */ /* 0x040fe4000f8e02ff */
[----:B------:R-:W-:Y:S02]  /*8c20*/  IMAD R7, R0, UR6, RZ ;  /* 0x0000000600077c24 */ /* 0x000fe4000f8e02ff */
[C---:B------:R-:W-:Y:S01]  /*8c30*/  IMAD R3, R24.reuse, UR5, R3 ;  /* 0x0000000518037c24 */ /* 0x040fe2000f8e0203 */
[----:B------:R-:W-:Y:S01]  /*8c40*/  ULDC.64 UR4, c[0x0][0x3e8] ;  /* 0x0000fa0000047ab9 */ /* 0x000fe20000000a00 */
[----:B------:R-:W-:-:S04]  /*8c50*/  IMAD.WIDE.U32 R28, R24, UR6, RZ ;  /* 0x00000006181c7c25 */ /* 0x000fc8000f8e00ff */
[----:B------:R-:W-:Y:S01]  /*8c60*/  IMAD R7, R24, UR7, R7 ;  /* 0x0000000718077c24 */ /* 0x000fe2000f8e0207 */
[----:B------:R-:W-:Y:S01]  /*8c70*/  ULDC.64 UR6, c[0x0][0x400] ;  /* 0x0001000000067ab9 */ /* 0x000fe20000000a00 */
[----:B------:R-:W-:Y:S01]  /*8c80*/  IMAD.IADD R25, R3, 0x1, R5 ;  /* 0x0000000103197824 */ /* 0x000fe200078e0205 */
[----:B------:R-:W-:Y:S01]  /*8c90*/  LEA R24, P0, R4, UR4, 0x1 ;  /* 0x0000000404187c11 */ /* 0x000fe2000f8008ff */
[----:B------:R-:W-:Y:S01]  /*8ca0*/  IMAD.IADD R3, R7, 0x1, R29 ;  /* 0x0000000107037824 */ /* 0x000fe200078e021d */
[----:B------:R-:W-:Y:S02]  /*8cb0*/  LEA R27, P1, R28, UR6, 0x1 ;  /* 0x000000061c1b7c11 */ /* 0x000fe4000f8208ff */
[----:B------:R-:W-:Y:S02]  /*8cc0*/  LEA.HI.X R25, R4, UR5, R25, 0x1, P0 ;  /* 0x0000000504197c11 */ /* 0x000fe400080f0c19 */
[----:B------:R-:W-:Y:S01]  /*8cd0*/  LEA.HI.X R28, R28, UR7, R3, 0x1, P1 ;  /* 0x000000071c1c7c11 */ /* 0x000fe200088f0c03 */
[----:B------:R-:W-:Y:S08]  /*8ce0*/  @!P2 BRA `(.L_x_596) ;  /* 0x000000000040a947 */ /* 0x000ff00003800000 */
        /* <DEDUP_REMOVED lines=15> */
[----:B0-2---:R-:W-:Y:S05]  /*8de0*/  CALL.ABS.NOINC R14 ;  /* 0x000000000e007343 */ /* 0x005fea0003c00000 */
.L_x_596:
[----:B------:R-:W-:Y:S01]  /*8df0*/  ULDC.U8 UR4, c[0x0][0x410] ;  /* 0x0001040000047ab9 */ /* 0x000fe20000000000 */
[----:B------:R-:W-:Y:S01]  /*8e00*/  BSSY B0, `(.L_x_597) ;  /* 0x000034f000007945 */ /* 0x000fe20003800000 */
[----:B------:R-:W-:Y:S01]  /*8e10*/  ISETP.NE.AND P0, PT, RZ, UR4, PT ;  /* 0x00000004ff007c0c */ /* 0x000fe2000bf05270 */
[----:B------:R-:W-:-:S12]  /*8e20*/  IMAD R5, R41, 0x80, R153 ;  /* 0x0000008029057824 */ /* 0x000fd800078e0299 */
[----:B------:R-:W-:Y:S05]  /*8e30*/  @!P0 BRA `(.L_x_598) ;  /* 0x0000001800888947 */ /* 0x000fea0003800000 */
[----:B------:R-:W-:-:S03]  /*8e40*/  UMOV UR4, 0xffffffff ;  /* 0xffffffff00047882 */ /* 0x000fc60000000000 */
[----:B------:R-:W-:Y:S05]  /*8e50*/  BRA.DIV UR4, `(.L_x_599) ;  /* 0x0000011e049c7947 */ /* 0x000fea000b800000 */
[----:B------:R1:W2:Y:S04]  /*8e60*/  SHFL.IDX PT, R0, R25, RZ, 0x181f ;  /* 0x00181fff19007589 */ /* 0x0002a800000e0000 */
[----:B------:R1:W4:Y:S04]  /*8e70*/  SHFL.IDX PT, R3, R24, RZ, 0x181f ;  /* 0x00181fff18037589 */ /* 0x00032800000e0000 */
[----:B------:R1:W0:Y:S04]  /*8e80*/  SHFL.IDX PT, R4, R28, RZ, 0x181f ;  /* 0x00181fff1c047589 */ /* 0x00022800000e0000 */
[----:B------:R1:W0:Y:S02]  /*8e90*/  SHFL.IDX PT, R14, R27, RZ, 0x181f ;  /* 0x00181fff1b0e7589 */ /* 0x00022400000e0000 */
.L_x_857:
[----:B------:R-:W-:Y:S01]  /*8ea0*/  ULDC UR4, c[0x0][0x448] ;  /* 0x0001120000047ab9 */ /* 0x000fe20000000800 */
[----:B------:R-:W-:Y:S01]  /*8eb0*/  LEA.HI R6, R207, R207, RZ, 0x1 ;  /* 0x000000cfcf067211 */ /* 0x000fe200078f08ff */
[----:B------:R-:W-:Y:S01]  /*8ec0*/  IMAD R30, R95, UR4, RZ ;  /* 0x000000045f1e7c24 */ /* 0x000fe2000f8e02ff */
[----:B------:R-:W-:Y:S01]  /*8ed0*/  BSSY B1, `(.L_x_600) ;  /* 0x000001f000017945 */ /* 0x000fe20003800000 */
[----:B------:R-:W-:Y:S02]  /*8ee0*/  CS2R R8, SRZ ;  /* 0x0000000000087805 */ /* 0x000fe4000001ff00 */
[----:B------:R-:W-:Y:S02]  /*8ef0*/  LOP3.LUT R6, R6, 0xfffffffe, RZ, 0xc0, !PT ;  /* 0xfffffffe06067812 */ /* 0x000fe400078ec0ff */
[----:B------:R-:W-:Y:S02]  /*8f00*/  CS2R R10, SRZ ;  /* 0x00000000000a7805 */ /* 0x000fe4000001ff00 */
[----:B------:R-:W-:-:S02]  /*8f10*/  ISETP.GE.AND P0, PT, R5, R30, PT ;  /* 0x0000001e0500720c */ /* 0x000fc40003f06270 */
[----:B---3--:R-:W-:Y:S01]  /*8f20*/  CS2R R12, SRZ ;  /* 0x00000000000c7805 */ /* 0x008fe2000001ff00 */
[----:B------:R-:W-:Y:S01]  /*8f30*/  IMAD.IADD R5, R207, 0x1, -R6 ;  /* 0x00000001cf057824 */ /* 0x000fe200078e0a06 */
[----:B------:R-:W-:-:S04]  /*8f40*/  CS2R R6, SRZ ;  /* 0x0000000000067805 */ /* 0x000fc8000001ff00 */
[----:B------:R-:W-:-:S05]  /*8f50*/  SHF.L.U32 R5, R5, 0x1f, RZ ;  /* 0x0000001f05057819 */ /* 0x000fca00000006ff */
[----:B------:R-:W-:Y:S05]  /*8f60*/  @P0 BRA `(.L_x_601) ;  /* 0x0000000000540947 */ /* 0x000fea0003800000 */
[----:B------:R-:W-:Y:S01]  /*8f70*/  ULDC UR4, c[0x0][0x3f4] ;  /* 0x0000fd0000047ab9 */ /* 0x000fe20000000800 */
[----:B------:R-:W-:Y:S02]  /*8f80*/  CS2R R12, SRZ ;  /* 0x00000000000c7805 */ /* 0x000fe4000001ff00 */
[----:B------:R-:W-:Y:S02]  /*8f90*/  ISETP.GE.AND P4, PT, R18, UR4, PT ;  /* 0x0000000412007c0c */ /* 0x000fe4000bf86270 */
[----:B------:R-:W-:Y:S02]  /*8fa0*/  CS2R R8, SRZ ;  /* 0x0000000000087805 */ /* 0x000fe4000001ff00 */
[----:B------:R-:W-:-:S09]  /*8fb0*/  ISETP.GE.AND P5, PT, R23, UR4, PT ;  /* 0x0000000417007c0c */ /* 0x000fd2000bfa6270 */
[C---:B-1----:R-:W-:Y:S01]  /*8fc0*/  @!P4 IMAD.SHL.U32 R24, R18.reuse, 0x2, RZ ;  /* 0x000000021218c824 */ /* 0x042fe200078e00ff */
[----:B------:R-:W-:-:S03]  /*8fd0*/  @!P4 SHF.L.U64.HI R7, R18, 0x1, R19 ;  /* 0x000000011207c819 */ /* 0x000fc60000010213 */
[C---:B----4-:R-:W-:Y:S02]  /*8fe0*/  @!P5 IADD3 R28, P2, R3.reuse, R214, RZ ;  /* 0x000000d6031cd210 */ /* 0x050fe40007f5e0ff */
[-C--:B------:R-:W-:Y:S02]  /*8ff0*/  @!P4 IADD3 R20, P0, R3, R24.reuse, RZ ;  /* 0x000000180314c210 */ /* 0x080fe40007f1e0ff */
[C---:B0-----:R-:W-:Y:S02]  /*9000*/  @!P4 IADD3 R24, P1, R14.reuse, R24, RZ ;  /* 0x000000180e18c210 */ /* 0x041fe40007f3e0ff */
[----:B------:R-:W-:Y:S01]  /*9010*/  @!P5 IADD3 R14, P3, R14, R214, RZ ;  /* 0x000000d60e0ed210 */ /* 0x000fe20007f7e0ff */
[--C-:B--2---:R-:W-:Y:S01]  /*9020*/  @!P4 IMAD.X R21, R0, 0x1, R7.reuse, P0 ;  /* 0x000000010015c824 */ /* 0x104fe200000e0607 */
[----:B------:R-:W-:Y:S01]  /*9030*/  CS2R R10, SRZ ;  /* 0x00000000000a7805 */ /* 0x000fe2000001ff00 */
[----:B------:R-:W-:Y:S01]  /*9040*/  @!P4 IMAD.X R25, R4, 0x1, R7, P1 ;  /* 0x000000010419c824 */ /* 0x000fe200008e0607 */
[----:B------:R-:W-:-:S02]  /*9050*/  CS2R R6, SRZ ;  /* 0x0000000000067805 */ /* 0x000fc4000001ff00 */
[----:B------:R-:W-:Y:S01]  /*9060*/  @!P5 IADD3.X R29, R0, R213, RZ, P2, !PT ;  /* 0x000000d5001dd210 */ /* 0x000fe200017fe4ff */
[----:B------:R-:W-:Y:S01]  /*9070*/  @!P5 IMAD.X R15, R4, 0x1, R213, P3 ;  /* 0x00000001040fd824 */ /* 0x000fe200018e06d5 */
[----:B------:R3:W5:Y:S04]  /*9080*/  @!P4 LD.E.64 R10, desc[UR38][R20.64] ;  /* 0x00000026140ac980 */ /* 0x000768000c101b00 */
[----:B------:R3:W5:Y:S04]  /*9090*/  @!P5 LD.E.64 R12, desc[UR38][R28.64] ;  /* 0x000000261c0cd980 */ /* 0x000768000c101b00 */
[----:B------:R3:W5:Y:S04]  /*90a0*/  @!P5 LD.E.64 R8, desc[UR38][R14.64] ;  /* 0x000000260e08d980 */ /* 0x000768000c101b00 */
[----:B------:R3:W5:Y:S02]  /*90b0*/  @!P4 LD.E.64 R6, desc[UR38][R24.64] ;  /* 0x000000261806c980 */ /* 0x000764000c101b00 */
.L_x_601:
[----:B------:R-:W-:Y:S05]  /*90c0*/  BSYNC B1 ;  /* 0x0000000000017941 */ /* 0x000fea0003800000 */
.L_x_600:
[----:B------:R-:W0:Y:S01]  /*90d0*/  SYNCS.PHASECHK.TRANS64.TRYWAIT P0, [R156+URZ+0x28800], R5 ;  /* 0x028800059c0075a7 */ /* 0x000e22000800017f */
[----:B--2---:R-:W-:Y:S01]  /*90e0*/  IMAD R0, R41, -0x80, R30 ;  /* 0xffffff8029007824 */ /* 0x004fe200078e021e */
[--C-:B-----5:R-:W-:Y:S01]  /*90f0*/  SHF.R.U64 R32, R10, 0x10, R11.reuse ;  /* 0x000000100a207819 */ /* 0x120fe2000000120b */
[----:B----4-:R-:W-:Y:S01]  /*9100*/  IMAD.MOV.U32 R3, RZ, RZ, R10 ;  /* 0x000000ffff037224 */ /* 0x010fe200078e000a */
[--C-:B------:R-:W-:Y:S01]  /*9110*/  SHF.R.U32.HI R30, RZ, 0x10, R11.reuse ;  /* 0x00000010ff1e7819 */ /* 0x100fe2000001160b */
[----:B---3--:R-:W-:Y:S01]  /*9120*/  IMAD.MOV.U32 R15, RZ, RZ, R11 ;  /* 0x000000ffff0f7224 */ /* 0x008fe200078e000b */
[--C-:B-1----:R-:W-:Y:S01]  /*9130*/  SHF.R.U64 R27, R12, 0x10, R13.reuse ;  /* 0x000000100c1b7819 */ /* 0x102fe2000000120d */
[----:B------:R-:W-:Y:S01]  /*9140*/  IMAD.MOV.U32 R20, RZ, RZ, R12 ;  /* 0x000000ffff147224 */ /* 0x000fe200078e000c */
[--C-:B------:R-:W-:Y:S01]  /*9150*/  SHF.R.U32.HI R28, RZ, 0x10, R13.reuse ;  /* 0x00000010ff1c7819 */ /* 0x100fe2000001160d */
[----:B------:R-:W-:Y:S01]  /*9160*/  IMAD.MOV.U32 R21, RZ, RZ, R13 ;  /* 0x000000ffff157224 */ /* 0x000fe200078e000d */
[----:B------:R-:W-:Y:S01]  /*9170*/  VIMNMX R10, R0, 0x80, PT ;  /* 0x00000080000a7848 */ /* 0x000fe20003fe0100 */
[----:B------:R-:W-:Y:S01]  /*9180*/  BSSY B1, `(.L_x_602) ;  /* 0x000000f000017945 */ /* 0x000fe20003800000 */
[----:B------:R-:W-:Y:S01]  /*9190*/  IMAD.MOV.U32 R13, RZ, RZ, R6 ;  /* 0x000000ffff0d7224 */ /* 0x000fe200078e0006 */
[--C-:B------:R-:W-:Y:S01]  /*91a0*/  SHF.R.U64 R24, R6, 0x10, R7.reuse ;  /* 0x0000001006187819 */ /* 0x100fe20000001207 */
[--C-:B0-----:R-:W-:Y:S01]  /*91b0*/  IMAD.MOV.U32 R14, RZ, RZ, R7.reuse ;  /* 0x000000ffff0e7224 */ /* 0x101fe200078e0007 */
[----:B------:R-:W-:Y:S01]  /*91c0*/  SHF.R.U32.HI R25, RZ, 0x10, R7 ;  /* 0x00000010ff197819 */ /* 0x000fe20000011607 */
[--C-:B------:R-:W-:Y:S01]  /*91d0*/  IMAD.MOV.U32 R6, RZ, RZ, R9.reuse ;  /* 0x000000ffff067224 */ /* 0x100fe200078e0009 */
[----:B------:R-:W-:Y:S01]  /*91e0*/  SHF.R.U64 R7, R8, 0x10, R9 ;  /* 0x0000001008077819 */ /* 0x000fe20000001209 */
[----:B------:R-:W-:Y:S01]  /*91f0*/  IMAD.MOV.U32 R4, RZ, RZ, R8 ;  /* 0x000000ffff047224 */ /* 0x000fe200078e0008 */
[----:B------:R-:W-:-:S02]  /*9200*/  PRMT R11, R3, 0x5410, R32 ;  /* 0x00005410030b7816 */ /* 0x000fc40000000020 */
[----:B------:R-:W-:Y:S02]  /*9210*/  ISETP.GE.AND P1, PT, R153, R10, PT ;  /* 0x0000000a9900720c */ /* 0x000fe40003f26270 */
[----:B------:R-:W-:Y:S02]  /*9220*/  SHF.R.U32.HI R9, RZ, 0x10, R9 ;  /* 0x00000010ff097819 */ /* 0x000fe40000011609 */
[----:B------:R-:W-:Y:S02]  /*9230*/  PRMT R12, R15, 0x5410, R30 ;  /* 0x000054100f0c7816 */ /* 0x000fe4000000001e */
[----:B------:R-:W-:Y:S02]  /*9240*/  PRMT R0, R20, 0x5410, R27 ;  /* 0x0000541014007816 */ /* 0x000fe4000000001b */
[----:B------:R-:W-:Y:S01]  /*9250*/  PRMT R3, R21, 0x5410, R28 ;  /* 0x0000541015037816 */ /* 0x000fe2000000001c */
[----:B------:R-:W-:Y:S06]  /*9260*/  @!P0 BRA `(.L_x_603) ;  /* 0x0000011c00088947 */ /* 0x000fec0003800000 */
.L_x_858:
[----:B------:R-:W-:Y:S05]  /*9270*/  BSYNC B1 ;  /* 0x0000000000017941 */ /* 0x000fea0003800000 */
.L_x_602:
[----:B------:R-:W-:Y:S01]  /*9280*/  BSSY B1, `(.L_x_604) ;  /* 0x0000059000017945 */ /* 0x000fe20003800000 */
[----:B------:R-:W-:Y:S02]  /*9290*/  PRMT R13, R13, 0x5410, R24 ;  /* 0x000054100d0d7816 */ /* 0x000fe40000000018 */
[----:B------:R-:W-:Y:S02]  /*92a0*/  PRMT R14, R14, 0x5410, R25 ;  /* 0x000054100e0e7816 */ /* 0x000fe40000000019 */
[----:B------:R-:W-:Y:S02]  /*92b0*/  PRMT R8, R4, 0x5410, R7 ;  /* 0x0000541004087816 */ /* 0x000fe40000000007 */
[----:B------:R-:W-:Y:S01]  /*92c0*/  PRMT R9, R6, 0x5410, R9 ;  /* 0x0000541006097816 */ /* 0x000fe20000000009 */
[----:B------:R-:W-:Y:S06]  /*92d0*/  @P1 BRA `(.L_x_605) ;  /* 0x00000004004c1947 */ /* 0x000fec0003800000 */
[----:B------:R-:W1:Y:S01]  /*92e0*/  LDC R4, c[0x0][0x3f4] ;  /* 0x0000fd00ff047b82 */ /* 0x000e620000000800 */
[----:B------:R-:W-:Y:S01]  /*92f0*/  BSSY B2, `(.L_x_606) ;  /* 0x000002a000027945 */ /* 0x000fe20003800000 */
[-C--:B-1----:R-:W-:Y:S02]  /*9300*/  ISETP.GE.AND P0, PT, R18, R4.reuse, PT ;  /* 0x000000041200720c */ /* 0x082fe40003f06270 */
[----:B------:R-:W-:-:S11]  /*9310*/  ISETP.GE.AND P1, PT, R23, R4, PT ;  /* 0x000000041700720c */ /* 0x000fd60003f26270 */
[----:B------:R-:W-:Y:S05]  /*9320*/  @P0 BRA `(.L_x_607) ;  /* 0x0000000000980947 */ /* 0x000fea0003800000 */
[----:B0-----:R-:W0:Y:S01]  /*9330*/  LDS.128 R4, [R200] ;  /* 0x00000000c8047984 */ /* 0x001e220000000c00 */
[----:B------:R-:W-:Y:S01]  /*9340*/  IMAD.U32 R28, R13, 0x10000, RZ ;  /* 0x000100000d1c7824 */ /* 0x000fe200078e00ff */
[C---:B------:R-:W-:Y:S01]  /*9350*/  LOP3.LUT R27, R11.reuse, 0xffff0000, RZ, 0xc0, !PT ;  /* 0xffff00000b1b7812 */ /* 0x040fe200078ec0ff */
[----:B------:R-:W-:Y:S01]  /*9360*/  IMAD.U32 R25, R11, 0x10000, RZ ;  /* 0x000100000b197824 */ /* 0x000fe200078e00ff */
[----:B------:R-:W-:Y:S02]  /*9370*/  LOP3.LUT R29, R13, 0xffff0000, RZ, 0xc0, !PT ;  /* 0xffff00000d1d7812 */ /* 0x000fe400078ec0ff */
[C---:B0-----:R-:W-:Y:S01]  /*9380*/  SHF.L.U32 R15, R4.reuse, 0x10, RZ ;  /* 0x00000010040f7819 */ /* 0x041fe200000006ff */
[C---:B------:R-:W-:Y:S01]  /*9390*/  IMAD.U32 R20, R5.reuse, 0x10000, RZ ;  /* 0x0001000005147824 */ /* 0x040fe200078e00ff */
[----:B------:R-:W-:Y:S01]  /*93a0*/  LOP3.LUT R4, R4, 0xffff0000, RZ, 0xc0, !PT ;  /* 0xffff000004047812 */ /* 0x000fe200078ec0ff */
[C---:B------:R-:W-:Y:S01]  /*93b0*/  IMAD.U32 R21, R6.reuse, 0x10000, RZ ;  /* 0x0001000006157824 */ /* 0x040fe200078e00ff */
[----:B------:R-:W-:Y:S01]  /*93c0*/  LOP3.LUT R5, R5, 0xffff0000, RZ, 0xc0, !PT ;  /* 0xffff000005057812 */ /* 0x000fe200078ec0ff */
[----:B------:R-:W-:Y:S01]  /*93d0*/  IMAD.U32 R24, R7, 0x10000, RZ ;  /* 0x0001000007187824 */ /* 0x000fe200078e00ff */
[----:B------:R-:W-:Y:S01]  /*93e0*/  LOP3.LUT R6, R6, 0xffff0000, RZ, 0xc0, !PT ;  /* 0xffff000006067812 */ /* 0x000fe200078ec0ff */
[CC--:B------:R-:W-:Y:S01]  /*93f0*/  FMUL.FTZ R30, R4.reuse, R28.reuse ;  /* 0x0000001c041e7220 */ /* 0x0c0fe20000410000 */
[----:B------:R-:W-:Y:S01]  /*9400*/  FMUL.FTZ R31, R4, R25 ;  /* 0x00000019041f7220 */ /* 0x000fe20000410000 */
[C---:B------:R-:W-:Y:S01]  /*9410*/  FMUL.FTZ R33, R5.reuse, R29 ;  /* 0x0000001d05217220 */ /* 0x040fe20000410000 */
[----:B------:R-:W-:Y:S01]  /*9420*/  FMUL.FTZ R35, R5, R27 ;  /* 0x0000001b05237220 */ /* 0x000fe20000410000 */
[----:B------:R-:W-:Y:S01]  /*9430*/  FFMA.FTZ R30, R15, R25, -R30 ;  /* 0x000000190f1e7223 */ /* 0x000fe2000001081e */
[----:B------:R-:W-:Y:S01]  /*9440*/  LOP3.LUT R7, R7, 0xffff0000, RZ, 0xc0, !PT ;  /* 0xffff000007077812 */ /* 0x000fe200078ec0ff */
[----:B------:R-:W-:Y:S01]  /*9450*/  FFMA.FTZ R31, R15, R28, R31 ;  /* 0x0000001c0f1f7223 */ /* 0x000fe2000001001f */
[C---:B------:R-:W-:Y:S01]  /*9460*/  LOP3.LUT R25, R14.reuse, 0xffff0000, RZ, 0xc0, !PT ;  /* 0xffff00000e197812 */ /* 0x040fe200078ec0ff */
[----:B------:R-:W-:Y:S01]  /*9470*/  IMAD.U32 R15, R14, 0x10000, RZ ;  /* 0x000100000e0f7824 */ /* 0x000fe200078e00ff */
[C---:B------:R-:W-:Y:S01]  /*9480*/  LOP3.LUT R5, R12.reuse, 0xffff0000, RZ, 0xc0, !PT ;  /* 0xffff00000c057812 */ /* 0x040fe200078ec0ff */
[----:B------:R-:W-:-:S02]  /*9490*/  IMAD.U32 R4, R12, 0x10000, RZ ;  /* 0x000100000c047824 */ /* 0x000fc400078e00ff */
[----:B------:R-:W-:Y:S01]  /*94a0*/  FFMA.FTZ R33, R20, R27, -R33 ;  /* 0x0000001b14217223 */ /* 0x000fe20000010821 */
[C---:B------:R-:W-:Y:S01]  /*94b0*/  FMUL.FTZ R28, R6.reuse, R15 ;  /* 0x0000000f061c7220 */ /* 0x040fe20000410000 */
[C---:B------:R-:W-:Y:S01]  /*94c0*/  FMUL.FTZ R27, R7.reuse, R25 ;  /* 0x00000019071b7220 */ /* 0x040fe20000410000 */
[-C--:B------:R-:W-:Y:S01]  /*94d0*/  FMUL.FTZ R32, R6, R4.reuse ;  /* 0x0000000406207220 */ /* 0x080fe20000410000 */
[----:B------:R-:W-:Y:S01]  /*94e0*/  FMUL.FTZ R34, R7, R5 ;  /* 0x0000000507227220 */ /* 0x000fe20000410000 */
[----:B------:R-:W-:Y:S01]  /*94f0*/  FFMA.FTZ R20, R20, R29, R35 ;  /* 0x0000001d14147223 */ /* 0x000fe20000010023 */
[C---:B------:R-:W-:Y:S01]  /*9500*/  FFMA.FTZ R6, R21.reuse, R4, -R28 ;  /* 0x0000000415067223 */ /* 0x040fe2000001081c */
[----:B------:R-:W-:Y:S01]  /*9510*/  FFMA.FTZ R15, R21, R15, R32 ;  /* 0x0000000f150f7223 */ /* 0x000fe20000010020 */
[C---:B------:R-:W-:Y:S01]  /*9520*/  FFMA.FTZ R7, R24.reuse, R5, -R27 ;  /* 0x0000000518077223 */ /* 0x040fe2000001081b */
[----:B------:R-:W-:Y:S01]  /*9530*/  FFMA.FTZ R34, R24, R25, R34 ;  /* 0x0000001918227223 */ /* 0x000fe20000010022 */
[----:B------:R-:W-:-:S02]  /*9540*/  F2FP.BF16.F32.PACK_AB R4, R31, R30 ;  /* 0x0000001e1f04723e */ /* 0x000fc400000010ff */
[----:B------:R-:W-:Y:S02]  /*9550*/  F2FP.BF16.F32.PACK_AB R5, R20, R33 ;  /* 0x000000211405723e */ /* 0x000fe400000010ff */
[----:B------:R-:W-:Y:S02]  /*9560*/  F2FP.BF16.F32.PACK_AB R6, R15, R6 ;  /* 0x000000060f06723e */ /* 0x000fe400000010ff */
[----:B------:R-:W-:-:S05]  /*9570*/  F2FP.BF16.F32.PACK_AB R7, R34, R7 ;  /* 0x000000072207723e */ /* 0x000fca00000010ff */
[----:B------:R1:W-:Y:S02]  /*9580*/  STS.128 [R200], R4 ;  /* 0x00000004c8007388 */ /* 0x0003e40000000c00 */
.L_x_607:
[----:B------:R-:W-:Y:S05]  /*9590*/  BSYNC B2 ;  /* 0x0000000000027941 */ /* 0x000fea0003800000 */
.L_x_606:
[----:B------:R-:W-:Y:S05]  /*95a0*/  @P1 BRA `(.L_x_605) ;  /* 0x0000000000981947 */ /* 0x000fea0003800000 */
[----:B01----:R-:W0:Y:S01]  /*95b0*/  LDS.128 R4, [R200+0x4000] ;  /* 0x00400000c8047984 */ /* 0x003e220000000c00 */
[----:B------:R-:W-:Y:S01]  /*95c0*/  IMAD.U32 R28, R8, 0x10000, RZ ;  /* 0x00010000081c7824 */ /* 0x000fe200078e00ff */
[C---:B------:R-:W-:Y:S01]  /*95d0*/  LOP3.LUT R27, R0.reuse, 0xffff0000, RZ, 0xc0, !PT ;  /* 0xffff0000001b7812 */ /* 0x040fe200078ec0ff */
[----:B------:R-:W-:Y:S01]  /*95e0*/  IMAD.U32 R25, R0, 0x10000, RZ ;  /* 0x0001000000197824 */ /* 0x000fe200078e00ff */
[----:B------:R-:W-:Y:S01]  /*95f0*/  LOP3.LUT R29, R8, 0xffff0000, RZ, 0xc0, !PT ;  /* 0xffff0000081d7812 */ /* 0x000fe200078ec0ff */
[C---:B0-----:R-:W-:Y:S01]  /*9600*/  IMAD.U32 R15, R4.reuse, 0x10000, RZ ;  /* 0x00010000040f7824 */ /* 0x041fe200078e00ff */
[----:B------:R-:W-:Y:S01]  /*9610*/  LOP3.LUT R4, R4, 0xffff0000, RZ, 0xc0, !PT ;  /* 0xffff000004047812 */ /* 0x000fe200078ec0ff */
[C---:B------:R-:W-:Y:S01]  /*9620*/  IMAD.U32 R20, R5.reuse, 0x10000, RZ ;  /* 0x0001000005147824 */ /* 0x040fe200078e00ff */
[----:B------:R-:W-:Y:S01]  /*9630*/  LOP3.LUT R5, R5, 0xffff0000, RZ, 0xc0, !PT ;  /* 0xffff000005057812 */ /* 0x000fe200078ec0ff */
[----:B------:R-:W-:Y:S01]  /*9640*/  IMAD.U32 R24, R7, 0x10000, RZ ;  /* 0x0001000007187824 */ /* 0x000fe200078e00ff */
[----:B------:R-:W-:Y:S01]  /*9650*/  SHF.L.U32 R21, R6, 0x10, RZ ;  /* 0x0000001006157819 */ /* 0x000fe200000006ff */
[CC--:B------:R-:W-:Y:S01]  /*9660*/  FMUL.FTZ R30, R4.reuse, R28.reuse ;  /* 0x0000001c041e7220 */ /* 0x0c0fe20000410000 */
[----:B------:R-:W-:Y:S01]  /*9670*/  FMUL.FTZ R31, R4, R25 ;  /* 0x00000019041f7220 */ /* 0x000fe20000410000 */
[C---:B------:R-:W-:Y:S01]  /*9680*/  FMUL.FTZ R33, R5.reuse, R29 ;  /* 0x0000001d05217220 */ /* 0x040fe20000410000 */
[----:B------:R-:W-:Y:S01]  /*9690*/  FMUL.FTZ R35, R5, R27 ;  /* 0x0000001b05237220 */ /* 0x000fe20000410000 */
[C---:B------:R-:W-:Y:S01]  /*96a0*/  FFMA.FTZ R30, R15.reuse, R25, -R30 ;  /* 0x000000190f1e7223 */ /* 0x040fe2000001081e */
[----:B------:R-:W-:Y:S01]  /*96b0*/  LOP3.LUT R6, R6, 0xffff0000, RZ, 0xc0, !PT ;  /* 0xffff000006067812 */ /* 0x000fe200078ec0ff */
[----:B------:R-:W-:Y:S01]  /*96c0*/  FFMA.FTZ R31, R15, R28, R31 ;  /* 0x0000001c0f1f7223 */ /* 0x000fe2000001001f */
[----:B------:R-:W-:Y:S01]  /*96d0*/  LOP3.LUT R7, R7, 0xffff0000, RZ, 0xc0, !PT ;  /* 0xffff000007077812 */ /* 0x000fe200078ec0ff */
[C---:B------:R-:W-:Y:S01]  /*96e0*/  IMAD.U32 R15, R9.reuse, 0x10000, RZ ;  /* 0x00010000090f7824 */ /* 0x040fe200078e00ff */
[----:B------:R-:W-:Y:S01]  /*96f0*/  LOP3.LUT R25, R9, 0xffff0000, RZ, 0xc0, !PT ;  /* 0xffff000009197812 */ /* 0x000fe200078ec0ff */
[C---:B------:R-:W-:Y:S01]  /*9700*/  IMAD.U32 R4, R3.reuse, 0x10000, RZ ;  /* 0x0001000003047824 */ /* 0x040fe200078e00ff */
[----:B------:R-:W-:Y:S01]  /*9710*/  LOP3.LUT R5, R3, 0xffff0000, RZ, 0xc0, !PT ;  /* 0xffff000003057812 */ /* 0x000fe200078ec0ff */
[----:B------:R-:W-:Y:S01]  /*9720*/  FFMA.FTZ R33, R20, R27, -R33 ;  /* 0x0000001b14217223 */ /* 0x000fe20000010821 */
[C---:B------:R-:W-:Y:S01]  /*9730*/  FMUL.FTZ R28, R6.reuse, R15 ;  /* 0x0000000f061c7220 */ /* 0x040fe20000410000 */
[-C--:B------:R-:W-:Y:S01]  /*9740*/  FMUL.FTZ R32, R6, R4.reuse ;  /* 0x0000000406207220 */ /* 0x080fe20000410000 */
[C---:B------:R-:W-:Y:S01]  /*9750*/  FMUL.FTZ R27, R7.reuse, R25 ;  /* 0x00000019071b7220 */ /* 0x040fe20000410000 */
        /* <DEDUP_REMOVED lines=10> */
[----:B------:R2:W-:Y:S02]  /*9800*/  STS.128 [R200+0x4000], R4 ;  /* 0x00400004c8007388 */ /* 0x0005e40000000c00 */
.L_x_605:
[----:B------:R-:W-:Y:S05]  /*9810*/  BSYNC B1 ;  /* 0x0000000000017941 */ /* 0x000fea0003800000 */
.L_x_604:
[----:B------:R-:W-:Y:S01]  /*9820*/  ISETP.GE.AND P0, PT, R220, R10, PT ;  /* 0x0000000adc00720c */ /* 0x000fe20003f06270 */
[----:B------:R-:W-:-:S12]  /*9830*/  BSSY B1, `(.L_x_608) ;  /* 0x0000055000017945 */ /* 0x000fd80003800000 */
[----:B------:R-:W-:Y:S05]  /*9840*/  @P0 BRA `(.L_x_609) ;  /* 0x00000004004c0947 */ /* 0x000fea0003800000 */
[----:B-12---:R-:W1:Y:S01]  /*9850*/  LDC R4, c[0x0][0x3f4] ;  /* 0x0000fd00ff047b82 */ /* 0x006e620000000800 */
[----:B------:R-:W-:Y:S01]  /*9860*/  BSSY B2, `(.L_x_610) ;  /* 0x000002a000027945 */ /* 0x000fe20003800000 */
[-C--:B-1----:R-:W-:Y:S02]  /*9870*/  ISETP.GE.AND P0, PT, R18, R4.reuse, PT ;  /* 0x000000041200720c */ /* 0x082fe40003f06270 */
[----:B------:R-:W-:-:S11]  /*9880*/  ISETP.GE.AND P1, PT, R23, R4, PT ;  /* 0x000000041700720c */ /* 0x000fd60003f26270 */
[----:B------:R-:W-:Y:S05]  /*9890*/  @P0 BRA `(.L_x_611) ;  /* 0x0000000000980947 */ /* 0x000fea0003800000 */
[----:B0-----:R-:W0:Y:S01]  /*98a0*/  LDS.128 R4, [R200+0x1000] ;  /* 0x00100000c8047984 */ /* 0x001e220000000c00 */
[C---:B------:R-:W-:Y:S01]  /*98b0*/  IMAD.U32 R29, R13.reuse, 0x10000, RZ ;  /* 0x000100000d1d7824 */ /* 0x040fe200078e00ff */
[----:B------:R-:W-:Y:S01]  /*98c0*/  LOP3.LUT R34, R13, 0xffff0000, RZ, 0xc0, !PT ;  /* 0xffff00000d227812 */ /* 0x000fe200078ec0ff */
[C---:B------:R-:W-:Y:S01]  /*98d0*/  IMAD.U32 R27, R11.reuse, 0x10000, RZ ;  /* 0x000100000b1b7824 */ /* 0x040fe200078e00ff */
[----:B------:R-:W-:Y:S01]  /*98e0*/  LOP3.LUT R32, R11, 0xffff0000, RZ, 0xc0, !PT ;  /* 0xffff00000b207812 */ /* 0x000fe200078ec0ff */
[C---:B------:R-:W-:Y:S01]  /*98f0*/  IMAD.U32 R31, R14.reuse, 0x10000, RZ ;  /* 0x000100000e1f7824 */ /* 0x040fe200078e00ff */
[----:B------:R-:W-:Y:S01]  /*9900*/  LOP3.LUT R36, R14, 0xffff0000, RZ, 0xc0, !PT ;  /* 0xffff00000e247812 */ /* 0x000fe200078ec0ff */
[C---:B0-----:R-:W-:Y:S01]  /*9910*/  IMAD.U32 R15, R4.reuse, 0x10000, RZ ;  /* 0x00010000040f7824 */ /* 0x041fe200078e00ff */
[----:B------:R-:W-:Y:S01]  /*9920*/  LOP3.LUT R4, R4, 0xffff0000, RZ, 0xc0, !PT ;  /* 0xffff000004047812 */ /* 0x000fe200078ec0ff */
[C---:B------:R-:W-:Y:S01]  /*9930*/  IMAD.U32 R20, R5.reuse, 0x10000, RZ ;  /* 0x0001000005147824 */ /* 0x040fe200078e00ff */
[----:B------:R-:W-:Y:S01]  /*9940*/  LOP3.LUT R5, R5, 0xffff0000, RZ, 0xc0, !PT ;  /* 0xffff000005057812 */ /* 0x000fe200078ec0ff */
[C---:B------:R-:W-:Y:S01]  /*9950*/  IMAD.U32 R21, R6.reuse, 0x10000, RZ ;  /* 0x0001000006157824 */ /* 0x040fe200078e00ff */
[----:B------:R-:W-:Y:S01]  /*9960*/  LOP3.LUT R6, R6, 0xffff0000, RZ, 0xc0, !PT ;  /* 0xffff000006067812 */ /* 0x000fe200078ec0ff */
[-C--:B------:R-:W-:Y:S01]  /*9970*/  FMUL.FTZ R28, R29, R4.reuse ;  /* 0x000000041d1c7220 */ /* 0x080fe20000410000 */
[----:B------:R-:W-:Y:S01]  /*9980*/  FMUL.FTZ R30, R27, R4 ;  /* 0x000000041b1e7220 */ /* 0x000fe20000410000 */
[----:B------:R-:W-:Y:S01]  /*9990*/  FMUL.FTZ R25, R34, R5 ;  /* 0x0000000522197220 */ /* 0x000fe20000410000 */
[----:B------:R-:W-:-:S02]  /*99a0*/  IMAD.U32 R24, R7, 0x10000, RZ ;  /* 0x0001000007187824 */ /* 0x000fc400078e00ff */
[----:B------:R-:W-:Y:S01]  /*99b0*/  FFMA.FTZ R4, R27, R15, -R28 ;  /* 0x0000000f1b047223 */ /* 0x000fe2000001081c */
[C---:B------:R-:W-:Y:S01]  /*99c0*/  FMUL.FTZ R27, R32.reuse, R5 ;  /* 0x00000005201b7220 */ /* 0x040fe20000410000 */
[----:B------:R-:W-:Y:S01]  /*99d0*/  LOP3.LUT R7, R7, 0xffff0000, RZ, 0xc0, !PT ;  /* 0xffff000007077812 */ /* 0x000fe200078ec0ff */
[-C--:B------:R-:W-:Y:S01]  /*99e0*/  FFMA.FTZ R5, R32, R20.reuse, -R25 ;  /* 0x0000001420057223 */ /* 0x080fe20000010819 */
[----:B------:R-:W-:Y:S01]  /*99f0*/  FFMA.FTZ R15, R29, R15, R30 ;  /* 0x0000000f1d0f7223 */ /* 0x000fe2000001001e */
[C---:B------:R-:W-:Y:S01]  /*9a00*/  LOP3.LUT R32, R12.reuse, 0xffff0000, RZ, 0xc0, !PT ;  /* 0xffff00000c207812 */ /* 0x040fe200078ec0ff */
[----:B------:R-:W-:Y:S02]  /*9a10*/  IMAD.U32 R29, R12, 0x10000, RZ ;  /* 0x000100000c1d7824 */ /* 0x000fe400078e00ff */
[----:B------:R-:W-:Y:S01]  /*9a20*/  FFMA.FTZ R20, R34, R20, R27 ;  /* 0x0000001422147223 */ /* 0x000fe2000001001b */
[-C--:B------:R-:W-:Y:S01]  /*9a30*/  FMUL.FTZ R28, R31, R6.reuse ;  /* 0x000000061f1c7220 */ /* 0x080fe20000410000 */
[-C--:B------:R-:W-:Y:S01]  /*9a40*/  FMUL.FTZ R25, R36, R7.reuse ;  /* 0x0000000724197220 */ /* 0x080fe20000410000 */
[C---:B------:R-:W-:Y:S01]  /*9a50*/  FMUL.FTZ R30, R29.reuse, R6 ;  /* 0x000000061d1e7220 */ /* 0x040fe20000410000 */
[C---:B------:R-:W-:Y:S01]  /*9a60*/  FMUL.FTZ R27, R32.reuse, R7 ;  /* 0x00000007201b7220 */ /* 0x040fe20000410000 */
[-C--:B------:R-:W-:Y:S01]  /*9a70*/  FFMA.FTZ R6, R29, R21.reuse, -R28 ;  /* 0x000000151d067223 */ /* 0x080fe2000001081c */
[-C--:B------:R-:W-:Y:S01]  /*9a80*/  FFMA.FTZ R7, R32, R24.reuse, -R25 ;  /* 0x0000001820077223 */ /* 0x080fe20000010819 */
[----:B------:R-:W-:Y:S01]  /*9a90*/  FFMA.FTZ R21, R31, R21, R30 ;  /* 0x000000151f157223 */ /* 0x000fe2000001001e */
[----:B------:R-:W-:Y:S01]  /*9aa0*/  FFMA.FTZ R24, R36, R24, R27 ;  /* 0x0000001824187223 */ /* 0x000fe2000001001b */
[----:B------:R-:W-:-:S02]  /*9ab0*/  F2FP.BF16.F32.PACK_AB R4, R15, R4 ;  /* 0x000000040f04723e */ /* 0x000fc400000010ff */
[----:B------:R-:W-:Y:S02]  /*9ac0*/  F2FP.BF16.F32.PACK_AB R5, R20, R5 ;  /* 0x000000051405723e */ /* 0x000fe400000010ff */
[----:B------:R-:W-:Y:S02]  /*9ad0*/  F2FP.BF16.F32.PACK_AB R6, R21, R6 ;  /* 0x000000061506723e */ /* 0x000fe400000010ff */
[----:B------:R-:W-:-:S05]  /*9ae0*/  F2FP.BF16.F32.PACK_AB R7, R24, R7 ;  /* 0x000000071807723e */ /* 0x000fca00000010ff */
[----:B------:R1:W-:Y:S02]  /*9af0*/  STS.128 [R200+0x1000], R4 ;  /* 0x00100004c8007388 */ /* 0x0003e40000000c00 */
.L_x_611:
[----:B------:R-:W-:Y:S05]  /*9b00*/  BSYNC B2 ;  /* 0x0000000000027941 */ /* 0x000fea0003800000 */
.L_x_610:
[----:B------:R-:W-:Y:S05]  /*9b10*/  @P1 BRA `(.L_x_609) ;  /* 0x0000000000981947 */ /* 0x000fea0003800000 */
[----:B01----:R-:W0:Y:S01]  /*9b20*/  LDS.128 R4, [R200+0x5000] ;  /* 0x00500000c8047984 */ /* 0x003e220000000c00 */
[C---:B------:R-:W-:Y:S01]  /*9b30*/  IMAD.U32 R29, R8.reuse, 0x10000, RZ ;  /* 0x00010000081d7824 */ /* 0x040fe200078e00ff */
[----:B------:R-:W-:Y:S01]  /*9b40*/  LOP3.LUT R34, R8, 0xffff0000, RZ, 0xc0, !PT ;  /* 0xffff000008227812 */ /* 0x000fe200078ec0ff */
[C---:B------:R-:W-:Y:S01]  /*9b50*/  IMAD.U32 R27, R0.reuse, 0x10000, RZ ;  /* 0x00010000001b7824 */ /* 0x040fe200078e00ff */
[----:B------:R-:W-:Y:S01]  /*9b60*/  LOP3.LUT R32, R0, 0xffff0000, RZ, 0xc0, !PT ;  /* 0xffff000000207812 */ /* 0x000fe200078ec0ff */
[C---:B------:R-:W-:Y:S01]  /*9b70*/  IMAD.U32 R31, R9.reuse, 0x10000, RZ ;  /* 0x00010000091f7824 */ /* 0x040fe200078e00ff */
        /* <DEDUP_REMOVED lines=8> */
[-C--:B------:R-:W-:Y:S01]  /*9c00*/  FMUL.FTZ R28, R29, R4.reuse ;  /* 0x000000041d1c7220 */ /* 0x080fe20000410000 */
[----:B------:R-:W-:Y:S01]  /*9c10*/  FMUL.FTZ R30, R27, R4 ;  /* 0x000000041b1e7220 */ /* 0x000fe20000410000 */
[----:B------:R-:W-:Y:S01]  /*9c20*/  FMUL.FTZ R25, R34, R5 ;  /* 0x0000000522197220 */ /* 0x000fe20000410000 */
[----:B------:R-:W-:Y:S01]  /*9c30*/  LOP3.LUT R7, R7, 0xffff0000, RZ, 0xc0, !PT ;  /* 0xffff000007077812 */ /* 0x000fe200078ec0ff */
[----:B------:R-:W-:Y:S01]  /*9c40*/  FFMA.FTZ R4, R27, R15, -R28 ;  /* 0x0000000f1b047223 */ /* 0x000fe2000001081c */
[C---:B------:R-:W-:Y:S01]  /*9c50*/  FMUL.FTZ R27, R32.reuse, R5 ;  /* 0x00000005201b7220 */ /* 0x040fe20000410000 */
[----:B------:R-:W-:Y:S01]  /*9c60*/  FFMA.FTZ R5, R32, R20, -R25 ;  /* 0x0000001420057223 */ /* 0x000fe20000010819 */
[----:B------:R-:W-:Y:S01]  /*9c70*/  FFMA.FTZ R15, R29, R15, R30 ;  /* 0x0000000f1d0f7223 */ /* 0x000fe2000001001e */
[C---:B------:R-:W-:Y:S01]  /*9c80*/  LOP3.LUT R32, R3.reuse, 0xffff0000, RZ, 0xc0, !PT ;  /* 0xffff000003207812 */ /* 0x040fe200078ec0ff */
[----:B------:R-:W-:-:S02]  /*9c90*/  IMAD.U32 R29, R3, 0x10000, RZ ;  /* 0x00010000031d7824 */ /* 0x000fc400078e00ff */
        /* <DEDUP_REMOVED lines=9> */
[----:B------:R-:W-:Y:S02]  /*9d30*/  F2FP.BF16.F32.PACK_AB R4, R15, R4 ;  /* 0x000000040f04723e */ /* 0x000fe400000010ff */
[----:B------:R-:W-:-:S02]  /*9d40*/  F2FP.BF16.F32.PACK_AB R5, R20, R5 ;  /* 0x000000051405723e */ /* 0x000fc400000010ff */
[----:B------:R-:W-:Y:S02]  /*9d50*/  F2FP.BF16.F32.PACK_AB R6, R21, R6 ;  /* 0x000000061506723e */ /* 0x000fe400000010ff */
[----:B------:R-:W-:-:S05]  /*9d60*/  F2FP.BF16.F32.PACK_AB R7, R24, R7 ;  /* 0x000000071807723e */ /* 0x000fca00000010ff */
[----:B------:R3:W-:Y:S02]  /*9d70*/  STS.128 [R200+0x5000], R4 ;  /* 0x00500004c8007388 */ /* 0x0007e40000000c00 */
.L_x_609:
[----:B------:R-:W-:Y:S05]  /*9d80*/  BSYNC B1 ;  /* 0x0000000000017941 */ /* 0x000fea0003800000 */
.L_x_608:
[----:B------:R-:W-:Y:S01]  /*9d90*/  ISETP.GE.AND P0, PT, R219, R10, PT ;  /* 0x0000000adb00720c */ /* 0x000fe20003f06270 */
[----:B------:R-:W-:-:S12]  /*9da0*/  BSSY B1, `(.L_x_612) ;  /* 0x0000055000017945 */ /* 0x000fd80003800000 */
[----:B------:R-:W-:Y:S05]  /*9db0*/  @P0 BRA `(.L_x_613) ;  /* 0x00000004004c0947 */ /* 0x000fea0003800000 */
[----:B-123--:R-:W1:Y:S01]  /*9dc0*/  LDC R4, c[0x0][0x3f4] ;  /* 0x0000fd00ff047b82 */ /* 0x00ee620000000800 */
        /* <DEDUP_REMOVED lines=15> */
[----:B------:R-:W-:Y:S01]  /*9ec0*/  IMAD.U32 R24, R7, 0x10000, RZ ;  /* 0x0001000007187824 */ /* 0x000fe200078e00ff */
[----:B------:R-:W-:Y:S01]  /*9ed0*/  SHF.L.U32 R21, R6, 0x10, RZ ;  /* 0x0000001006157819 */ /* 0x000fe200000006ff */
[-C--:B------:R-:W-:Y:S01]  /*9ee0*/  FMUL.FTZ R28, R29, R4.reuse ;  /* 0x000000041d1c7220 */ /* 0x080fe20000410000 */
[C---:B------:R-:W-:Y:S01]  /*9ef0*/  FMUL.FTZ R30, R27.reuse, R4 ;  /* 0x000000041b1e7220 */ /* 0x040fe20000410000 */
[----:B------:R-:W-:Y:S01]  /*9f00*/  FMUL.FTZ R25, R34, R5 ;  /* 0x0000000522197220 */ /* 0x000fe20000410000 */
[----:B------:R-:W-:Y:S01]  /*9f10*/  LOP3.LUT R6, R6, 0xffff0000, RZ, 0xc0, !PT ;  /* 0xffff000006067812 */ /* 0x000fe200078ec0ff */
[----:B------:R-:W-:Y:S01]  /*9f20*/  FFMA.FTZ R4, R27, R15, -R28 ;  /* 0x0000000f1b047223 */ /* 0x000fe2000001081c */
[C---:B------:R-:W-:Y:S01]  /*9f30*/  FMUL.FTZ R27, R32.reuse, R5 ;  /* 0x00000005201b7220 */ /* 0x040fe20000410000 */
[----:B------:R-:W-:Y:S01]  /*9f40*/  LOP3.LUT R7, R7, 0xffff0000, RZ, 0xc0, !PT ;  /* 0xffff000007077812 */ /* 0x000fe200078ec0ff */
        /* <DEDUP_REMOVED lines=18> */
.L_x_615:
[----:B------:R-:W-:Y:S05]  /*a070*/  BSYNC B2 ;  /* 0x0000000000027941 */ /* 0x000fea0003800000 */
.L_x_614:
[----:B------:R-:W-:Y:S05]  /*a080*/  @P1 BRA `(.L_x_613) ;  /* 0x0000000000981947 */ /* 0x000fea0003800000 */
[----:B01----:R-:W0:Y:S01]  /*a090*/  LDS.128 R4, [R200+0x6000] ;  /* 0x00600000c8047984 */ /* 0x003e220000000c00 */
        /* <DEDUP_REMOVED lines=37> */
.L_x_613:
[----:B------:R-:W-:Y:S05]  /*a2f0*/  BSYNC B1 ;  /* 0x0000000000017941 */ /* 0x000fea0003800000 */
.L_x_612:
[----:B------:R-:W-:-:S13]  /*a300*/  ISETP.GE.AND P0, PT, R218, R10, PT ;  /* 0x0000000ada00720c */ /* 0x000fda0003f06270 */
[----:B------:R-:W-:Y:S05]  /*a310*/  @P0 BRA `(.L_x_616) ;  /* 0x0000001c00f40947 */ /* 0x000fea0003800000 */
[----:B-1234-:R-:W1:Y:S01]  /*a320*/  LDC R4, c[0x0][0x3f4] ;  /* 0x0000fd00ff047b82 */ /* 0x01ee620000000800 */
[----:B------:R-:W-:Y:S01]  /*a330*/  BSSY B1, `(.L_x_617) ;  /* 0x000002a000017945 */ /* 0x000fe20003800000 */
[-C--:B-1----:R-:W-:Y:S02]  /*a340*/  ISETP.GE.AND P0, PT, R18, R4.reuse, PT ;  /* 0x000000041200720c */ /* 0x082fe40003f06270 */
[----:B------:R-:W-:-:S11]  /*a350*/  ISETP.GE.AND P1, PT, R23, R4, PT ;  /* 0x000000041700720c */ /* 0x000fd60003f26270 */
[----:B------:R-:W-:Y:S05]  /*a360*/  @P0 BRA `(.L_x_618) ;  /* 0x0000000000980947 */ /* 0x000fea0003800000 */
[----:B0-----:R-:W0:Y:S01]  /*a370*/  LDS.128 R4, [R200+0x3000] ;  /* 0x00300000c8047984 */ /* 0x001e220000000c00 */
[----:B------:R-:W-:Y:S01]  /*a380*/  IMAD.U32 R24, R11, 0x10000, RZ ;  /* 0x000100000b187824 */ /* 0x000fe200078e00ff */
[C---:B------:R-:W-:Y:S01]  /*a390*/  LOP3.LUT R29, R13.reuse, 0xffff0000, RZ, 0xc0, !PT ;  /* 0xffff00000d1d7812 */ /* 0x040fe200078ec0ff */
[----:B------:R-:W-:Y:S01]  /*a3a0*/  IMAD.U32 R28, R13, 0x10000, RZ ;  /* 0x000100000d1c7824 */ /* 0x000fe200078e00ff */
        /* <DEDUP_REMOVED lines=11> */
[C---:B------:R-:W-:Y:S01]  /*a460*/  FMUL.FTZ R25, R24.reuse, R4 ;  /* 0x0000000418197220 */ /* 0x040fe20000410000 */
[-C--:B------:R-:W-:Y:S01]  /*a470*/  FMUL.FTZ R20, R29, R5.reuse ;  /* 0x000000051d147220 */ /* 0x080fe20000410000 */
[----:B------:R-:W-:Y:S01]  /*a480*/  LOP3.LUT R7, R7, 0xffff0000, RZ, 0xc0, !PT ;  /* 0xffff000007077812 */ /* 0x000fe200078ec0ff */
[-C--:B------:R-:W-:Y:S01]  /*a490*/  FFMA.FTZ R4, R24, R10.reuse, -R21 ;  /* 0x0000000a18047223 */ /* 0x080fe20000010815 */
[----:B------:R-:W-:Y:S01]  /*a4a0*/  FFMA.FTZ R25, R28, R10, R25 ;  /* 0x0000000a1c197223 */ /* 0x000fe20000010019 */
[C---:B------:R-:W-:Y:S01]  /*a4b0*/  FMUL.FTZ R10, R27.reuse, R5 ;  /* 0x000000051b0a7220 */ /* 0x040fe20000410000 */
[----:B------:R-:W-:Y:S01]  /*a4c0*/  FFMA.FTZ R5, R27, R15, -R20 ;  /* 0x0000000f1b057223 */ /* 0x000fe20000010814 */
[C---:B------:R-:W-:Y:S01]  /*a4d0*/  LOP3.LUT R27, R12.reuse, 0xffff0000, RZ, 0xc0, !PT ;  /* 0xffff00000c1b7812 */ /* 0x040fe200078ec0ff */
[----:B------:R-:W-:-:S02]  /*a4e0*/  IMAD.U32 R21, R12, 0x10000, RZ ;  /* 0x000100000c157824 */ /* 0x000fc400078e00ff */
[-C--:B------:R-:W-:Y:S01]  /*a4f0*/  FMUL.FTZ R12, R31, R6.reuse ;  /* 0x000000061f0c7220 */ /* 0x080fe20000410000 */
[----:B------:R-:W-:Y:S01]  /*a500*/  FMUL.FTZ R20, R33, R7 ;  /* 0x0000000721147220 */ /* 0x000fe20000410000 */
[----:B------:R-:W-:Y:S01]  /*a510*/  FFMA.FTZ R10, R29, R15, R10 ;  /* 0x0000000f1d0a7223 */ /* 0x000fe2000001000a */
[----:B------:R-:W-:Y:S01]  /*a520*/  FMUL.FTZ R14, R21, R6 ;  /* 0x00000006150e7220 */ /* 0x000fe20000410000 */
[----:B------:R-:W-:Y:S01]  /*a530*/  FMUL.FTZ R24, R27, R7 ;  /* 0x000000071b187220 */ /* 0x000fe20000410000 */
[----:B------:R-:W-:Y:S01]  /*a540*/  FFMA.FTZ R6, R21, R11, -R12 ;  /* 0x0000000b15067223 */ /* 0x000fe2000001080c */
[----:B------:R-:W-:Y:S01]  /*a550*/  FFMA.FTZ R7, R27, R13, -R20 ;  /* 0x0000000d1b077223 */ /* 0x000fe20000010814 */
[----:B------:R-:W-:Y:S01]  /*a560*/  FFMA.FTZ R11, R31, R11, R14 ;  /* 0x0000000b1f0b7223 */ /* 0x000fe2000001000e */
[----:B------:R-:W-:Y:S01]  /*a570*/  FFMA.FTZ R24, R33, R13, R24 ;  /* 0x0000000d21187223 */ /* 0x000fe20000010018 */
[----:B------:R-:W-:Y:S02]  /*a580*/  F2FP.BF16.F32.PACK_AB R4, R25, R4 ;  /* 0x000000041904723e */ /* 0x000fe400000010ff */
[----:B------:R-:W-:-:S02]  /*a590*/  F2FP.BF16.F32.PACK_AB R5, R10, R5 ;  /* 0x000000050a05723e */ /* 0x000fc400000010ff */
[----:B------:R-:W-:Y:S02]  /*a5a0*/  F2FP.BF16.F32.PACK_AB R6, R11, R6 ;  /* 0x000000060b06723e */ /* 0x000fe400000010ff */
[----:B------:R-:W-:-:S05]  /*a5b0*/  F2FP.BF16.F32.PACK_AB R7, R24, R7 ;  /* 0x000000071807723e */ /* 0x000fca00000010ff */
[----:B------:R1:W-:Y:S02]  /*a5c0*/  STS.128 [R200+0x3000], R4 ;  /* 0x00300004c8007388 */ /* 0x0003e40000000c00 */
.L_x_618:
[----:B------:R-:W-:Y:S05]  /*a5d0*/  BSYNC B1 ;  /* 0x0000000000017941 */ /* 0x000fea0003800000 */
.L_x_617:
[----:B------:R-:W-:Y:S05]  /*a5e0*/  @P1 BRA `(.L_x_616) ;  /* 0x0000001c00401947 */ /* 0x000fea0003800000 */
[----:B01----:R-:W0:Y:S01]  /*a5f0*/  LDS.128 R4, [R200+0x7000] ;  /* 0x00700000c8047984 */ /* 0x003e220000000c00 */
[----:B------:R-:W-:Y:S01]  /*a600*/  IMAD.U32 R14, R0, 0x10000, RZ ;  /* 0x00010000000e7824 */ /* 0x000fe200078e00ff */
[C---:B------:R-:W-:Y:S01]  /*a610*/  LOP3.LUT R25, R8.reuse, 0xffff0000, RZ, 0xc0, !PT ;  /* 0xffff000008197812 */ /* 0x040fe200078ec0ff */
[----:B------:R-:W-:Y:S01]  /*a620*/  IMAD.U32 R20, R8, 0x10000, RZ ;  /* 0x0001000008147824 */ /* 0x000fe200078e00ff */
[----:B------:R-:W-:Y:S02]  /*a630*/  LOP3.LUT R21, R0, 0xffff0000, RZ, 0xc0, !PT ;  /* 0xffff000000157812 */ /* 0x000fe400078ec0ff */
        /* <DEDUP_REMOVED lines=9> */
[-C--:B------:R-:W-:Y:S01]  /*a6d0*/  FMUL.FTZ R12, R25, R5.reuse ;  /* 0x00000005190c7220 */ /* 0x080fe20000410000 */
[----:B------:R-:W-:Y:S01]  /*a6e0*/  LOP3.LUT R7, R7, 0xffff0000, RZ, 0xc0, !PT ;  /* 0xffff000007077812 */ /* 0x000fe200078ec0ff */
[-C--:B------:R-:W-:Y:S01]  /*a6f0*/  FFMA.FTZ R4, R14, R10.reuse, -R13 ;  /* 0x0000000a0e047223 */ /* 0x080fe2000001080d */
[----:B------:R-:W-:Y:S01]  /*a700*/  FFMA.FTZ R15, R20, R10, R15 ;  /* 0x0000000a140f7223 */ /* 0x000fe2000001000f */
[C---:B------:R-:W-:Y:S01]  /*a710*/  FMUL.FTZ R10, R21.reuse, R5 ;  /* 0x00000005150a7220 */ /* 0x040fe20000410000 */
[----:B------:R-:W-:Y:S01]  /*a720*/  LOP3.LUT R6, R6, 0xffff0000, RZ, 0xc0, !PT ;  /* 0xffff000006067812 */ /* 0x000fe200078ec0ff */
[----:B------:R-:W-:Y:S01]  /*a730*/  FFMA.FTZ R5, R21, R11, -R12 ;  /* 0x0000000b15057223 */ /* 0x000fe2000001080c */
[----:B------:R-:W-:Y:S01]  /*a740*/  LOP3.LUT R14, R3, 0xffff0000, RZ, 0xc0, !PT ;  /* 0xffff0000030e7812 */ /* 0x000fe200078ec0ff */
[----:B------:R-:W-:-:S02]  /*a750*/  IMAD.U32 R20, R9, 0x10000, RZ ;  /* 0x0001000009147824 */ /* 0x000fc400078e00ff */
[----:B------:R-:W-:Y:S01]  /*a760*/  FFMA.FTZ R10, R25, R11, R10 ;  /* 0x0000000b190a7223 */ /* 0x000fe2000001000a */
[----:B------:R-:W-:Y:S02]  /*a770*/  IMAD.U32 R12, R3, 0x10000, RZ ;  /* 0x00010000030c7824 */ /* 0x000fe400078e00ff */
[-C--:B------:R-:W-:Y:S01]  /*a780*/  FMUL.FTZ R11, R24, R7.reuse ;  /* 0x00000007180b7220 */ /* 0x080fe20000410000 */
[-C--:B------:R-:W-:Y:S01]  /*a790*/  FMUL.FTZ R3, R20, R6.reuse ;  /* 0x0000000614037220 */ /* 0x080fe20000410000 */
[----:B------:R-:W-:Y:S01]  /*a7a0*/  FMUL.FTZ R13, R14, R7 ;  /* 0x000000070e0d7220 */ /* 0x000fe20000410000 */
[----:B------:R-:W-:Y:S01]  /*a7b0*/  FMUL.FTZ R9, R12, R6 ;  /* 0x000000060c097220 */ /* 0x000fe20000410000 */
[----:B------:R-:W-:Y:S01]  /*a7c0*/  FFMA.FTZ R7, R14, R8, -R11 ;  /* 0x000000080e077223 */ /* 0x000fe2000001080b */
[----:B------:R-:W-:Y:S01]  /*a7d0*/  FFMA.FTZ R3, R12, R0, -R3 ;  /* 0x000000000c037223 */ /* 0x000fe20000010803 */
[----:B------:R-:W-:Y:S01]  /*a7e0*/  FFMA.FTZ R8, R24, R8, R13 ;  /* 0x0000000818087223 */ /* 0x000fe2000001000d */
[----:B------:R-:W-:Y:S01]  /*a7f0*/  FFMA.FTZ R6, R20, R0, R9 ;  /* 0x0000000014067223 */ /* 0x000fe20000010009 */
[----:B------:R-:W-:-:S02]  /*a800*/  F2FP.BF16.F32.PACK_AB R4, R15, R4 ;  /* 0x000000040f04723e */ /* 0x000fc400000010ff */
[----:B------:R-:W-:Y:S02]  /*a810*/  F2FP.BF16.F32.PACK_AB R5, R10, R5 ;  /* 0x000000050a05723e */ /* 0x000fe400000010ff */
[----:B------:R-:W-:Y:S02]  /*a820*/  F2FP.BF16.F32.PACK_AB R6, R6, R3 ;  /* 0x000000030606723e */ /* 0x000fe400000010ff */
[----:B------:R-:W-:-:S05]  /*a830*/  F2FP.BF16.F32.PACK_AB R7, R8, R7 ;  /* 0x000000070807723e */ /* 0x000fca00000010ff */
[----:B------:R0:W-:Y:S01]  /*a840*/  STS.128 [R200+0x7000], R4 ;  /* 0x00700004c8007388 */ /* 0x0001e20000000c00 */
[----:B------:R-:W-:Y:S05]  /*a850*/  BRA `(.L_x_616) ;  /* 0x0000001800a47947 */ /* 0x000fea0003800000 */
.L_x_598:
[----:B------:R-:W-:-:S03]  /*a860*/  UMOV UR4, 0xffffffff ;  /* 0xffffffff00047882 */ /* 0x000fc60000000000 */
[----:B------:R-:W-:Y:S05]  /*a870*/  BRA.DIV UR4, `(.L_x_619) ;  /* 0x0000010604987947 */ /* 0x000fea000b800000 */
[----:B------:R1:W2:Y:S04]  /*a880*/  SHFL.IDX PT, R0, R25, RZ, 0x181f ;  /* 0x00181fff19007589 */ /* 0x0002a800000e0000 */
[----:B------:R1:W4:Y:S04]  /*a890*/  SHFL.IDX PT, R3, R24, RZ, 0x181f ;  /* 0x00181fff18037589 */ /* 0x00032800000e0000 */
[----:B------:R1:W0:Y:S04]  /*a8a0*/  SHFL.IDX PT, R20, R28, RZ, 0x181f ;  /* 0x00181fff1c147589 */ /* 0x00022800000e0000 */
[----:B------:R1:W0:Y:S02]  /*a8b0*/  SHFL.IDX PT, R14, R27, RZ, 0x181f ;  /* 0x00181fff1b0e7589 */ /* 0x00022400000e0000 */
.L_x_864:
[----:B------:R-:W-:Y:S01]  /*a8c0*/  ULDC UR4, c[0x0][0x448] ;  /* 0x0001120000047ab9 */ /* 0x000fe20000000800 */
[----:B---3--:R-:W3:Y:S01]  /*a8d0*/  LDC R13, c[0x0][0x3f4] ;  /* 0x0000fd00ff0d7b82 */ /* 0x008ee20000000800 */
[----:B------:R-:W-:Y:S01]  /*a8e0*/  IMAD R12, R95, UR4, RZ ;  /* 0x000000045f0c7c24 */ /* 0x000fe2000f8e02ff */
[----:B------:R-:W-:Y:S01]  /*a8f0*/  LEA.HI R4, R207, R207, RZ, 0x1 ;  /* 0x000000cfcf047211 */ /* 0x000fe200078f08ff */
[----:B------:R-:W-:Y:S01]  /*a900*/  BSSY B1, `(.L_x_620) ;  /* 0x0000016000017945 */ /* 0x000fe20003800000 */
[----:B------:R-:W-:Y:S02]  /*a910*/  CS2R R8, SRZ ;  /* 0x0000000000087805 */ /* 0x000fe4000001ff00 */
[----:B------:R-:W-:Y:S02]  /*a920*/  CS2R R6, SRZ ;  /* 0x0000000000067805 */ /* 0x000fe4000001ff00 */
[----:B------:R-:W-:Y:S02]  /*a930*/  ISETP.GE.AND P0, PT, R5, R12, PT ;  /* 0x0000000c0500720c */ /* 0x000fe40003f06270 */
[----:B------:R-:W-:-:S02]  /*a940*/  CS2R R10, SRZ ;  /* 0x00000000000a7805 */ /* 0x000fc4000001ff00 */
[----:B------:R-:W-:-:S05]  /*a950*/  LOP3.LUT R4, R4, 0xfffffffe, RZ, 0xc0, !PT ;  /* 0xfffffffe04047812 */ /* 0x000fca00078ec0ff */
[----:B-1----:R-:W-:Y:S01]  /*a960*/  IMAD.IADD R27, R207, 0x1, -R4 ;  /* 0x00000001cf1b7824 */ /* 0x002fe200078e0a04 */
[----:B------:R-:W-:-:S04]  /*a970*/  CS2R R4, SRZ ;  /* 0x0000000000047805 */ /* 0x000fc8000001ff00 */
[----:B------:R-:W-:Y:S01]  /*a980*/  SHF.L.U32 R27, R27, 0x1f, RZ ;  /* 0x0000001f1b1b7819 */ /* 0x000fe200000006ff */
[----:B------:R-:W-:Y:S06]  /*a990*/  @P0 BRA `(.L_x_621) ;  /* 0x0000000000300947 */ /* 0x000fec0003800000 */
[----:B------:R-:W-:Y:S01]  /*a9a0*/  ULDC UR4, c[0x0][0x3f4] ;  /* 0x0000fd0000047ab9 */ /* 0x000fe20000000800 */
[C---:B------:R-:W-:Y:S01]  /*a9b0*/  IMAD.SHL.U32 R15, R16.reuse, 0x2, RZ ;  /* 0x00000002100f7824 */ /* 0x040fe200078e00ff */
[C---:B------:R-:W-:Y:S02]  /*a9c0*/  ISETP.GE.AND P2, PT, R16.reuse, UR4, PT ;  /* 0x0000000410007c0c */ /* 0x040fe4000bf46270 */
[----:B------:R-:W-:Y:S02]  /*a9d0*/  SHF.L.U64.HI R9, R16, 0x1, R17 ;  /* 0x0000000110097819 */ /* 0x000fe40000010211 */
[-C--:B----4-:R-:W-:Y:S02]  /*a9e0*/  IADD3 R24, P0, R3, R15.reuse, RZ ;  /* 0x0000000f03187210 */ /* 0x090fe40007f1e0ff */
[----:B0-----:R-:W-:-:S03]  /*a9f0*/  IADD3 R14, P1, R14, R15, RZ ;  /* 0x0000000f0e0e7210 */ /* 0x001fc60007f3e0ff */
[--C-:B--2---:R-:W-:Y:S02]  /*aa00*/  IMAD.X R25, R0, 0x1, R9.reuse, P0 ;  /* 0x0000000100197824 */ /* 0x104fe400000e0609 */
[----:B------:R-:W-:Y:S01]  /*aa10*/  IMAD.X R15, R20, 0x1, R9, P1 ;  /* 0x00000001140f7824 */ /* 0x000fe200008e0609 */
[----:B------:R-:W-:Y:S01]  /*aa20*/  CS2R R8, SRZ ;  /* 0x0000000000087805 */ /* 0x000fe2000001ff00 */
[----:B------:R-:W-:Y:S06]  /*aa30*/  @P2 BRA `(.L_x_621) ;  /* 0x0000000000082947 */ /* 0x000fec0003800000 */
[----:B------:R1:W5:Y:S04]  /*aa40*/  LD.E.128 R4, desc[UR38][R24.64] ;  /* 0x0000002618047980 */ /* 0x000368000c101d00 */
[----:B------:R1:W5:Y:S02]  /*aa50*/  LD.E.128 R8, desc[UR38][R14.64] ;  /* 0x000000260e087980 */ /* 0x000364000c101d00 */
.L_x_621:
[----:B------:R-:W-:Y:S05]  /*aa60*/  BSYNC B1 ;  /* 0x0000000000017941 */ /* 0x000fea0003800000 */
.L_x_620:
[----:B------:R-:W3:Y:S01]  /*aa70*/  SYNCS.PHASECHK.TRANS64.TRYWAIT P4, [R156+URZ+0x28800], R27 ;  /* 0x0288001b9c0075a7 */ /* 0x000ee2000808017f */
[----:B--2---:R-:W-:Y:S01]  /*aa80*/  IMAD R0, R41, -0x80, R12 ;  /* 0xffffff8029007824 */ /* 0x004fe200078e020c */
[----:B-----5:R-:W-:Y:S01]  /*aa90*/  SHF.R.U64 R29, R6, 0x10, R7 ;  /* 0x00000010061d7819 */ /* 0x020fe20000001207 */
[----:B----4-:R-:W-:Y:S01]  /*aaa0*/  IMAD.MOV.U32 R3, RZ, RZ, R4 ;  /* 0x000000ffff037224 */ /* 0x010fe200078e0004 */
[--C-:B------:R-:W-:Y:S01]  /*aab0*/  SHF.R.U64 R30, R4, 0x10, R5.reuse ;  /* 0x00000010041e7819 */ /* 0x100fe20000001205 */
[----:B------:R-:W-:Y:S01]  /*aac0*/  IMAD.MOV.U32 R12, RZ, RZ, R6 ;  /* 0x000000ffff0c7224 */ /* 0x000fe200078e0006 */
[----:B-1----:R-:W-:Y:S01]  /*aad0*/  MOV R15, R8 ;  /* 0x00000008000f7202 */ /* 0x002fe20000000f00 */
[----:B------:R-:W-:Y:S01]  /*aae0*/  IMAD.MOV.U32 R21, RZ, RZ, R5 ;  /* 0x000000ffff157224 */ /* 0x000fe200078e0005 */
[----:B------:R-:W-:Y:S01]  /*aaf0*/  SHF.R.U64 R6, R8, 0x10, R9 ;  /* 0x0000001008067819 */ /* 0x000fe20000001209 */
[----:B0-----:R-:W-:Y:S01]  /*ab00*/  IMAD.MOV.U32 R14, RZ, RZ, R7 ;  /* 0x000000ffff0e7224 */ /* 0x001fe200078e0007 */
[----:B------:R-:W-:Y:S01]  /*ab10*/  SHF.R.U32.HI R28, RZ, 0x10, R5 ;  /* 0x00000010ff1c7819 */ /* 0x000fe20000011605 */
[----:B------:R-:W-:Y:S01]  /*ab20*/  IMAD.MOV.U32 R20, RZ, RZ, R9 ;  /* 0x000000ffff147224 */ /* 0x000fe200078e0009 */
[----:B------:R-:W-:Y:S01]  /*ab30*/  SHF.R.U32.HI R25, RZ, 0x10, R7 ;  /* 0x00000010ff197819 */ /* 0x000fe20000011607 */
[----:B------:R-:W-:Y:S01]  /*ab40*/  IMAD.MOV.U32 R4, RZ, RZ, R10 ;  /* 0x000000ffff047224 */ /* 0x000fe200078e000a */
[----:B---3--:R-:W-:Y:S01]  /*ab50*/  ISETP.GE.AND P0, PT, R16, R13, PT ;  /* 0x0000000d1000720c */ /* 0x008fe20003f06270 */
[----:B------:R-:W-:Y:S01]  /*ab60*/  IMAD.MOV.U32 R24, RZ, RZ, R11 ;  /* 0x000000ffff187224 */ /* 0x000fe200078e000b */
[----:B------:R-:W-:Y:S01]  /*ab70*/  VIMNMX R8, R0, 0x80, PT ;  /* 0x0000008000087848 */ /* 0x000fe20003fe0100 */
[----:B------:R-:W-:Y:S01]  /*ab80*/  BSSY B1, `(.L_x_622) ;  /* 0x0000011000017945 */ /* 0x000fe20003800000 */
[----:B------:R-:W-:-:S02]  /*ab90*/  SHF.R.U32.HI R9, RZ, 0x10, R9 ;  /* 0x00000010ff097819 */ /* 0x000fc40000011609 */
[--C-:B------:R-:W-:Y:S02]  /*aba0*/  SHF.R.U64 R7, R10, 0x10, R11.reuse ;  /* 0x000000100a077819 */ /* 0x100fe4000000120b */
[----:B------:R-:W-:Y:S02]  /*abb0*/  SHF.R.U32.HI R5, RZ, 0x10, R11 ;  /* 0x00000010ff057819 */ /* 0x000fe4000001160b */
[----:B------:R-:W-:Y:S02]  /*abc0*/  PRMT R0, R3, 0x5410, R30 ;  /* 0x0000541003007816 */ /* 0x000fe4000000001e */
[-C--:B------:R-:W-:Y:S02]  /*abd0*/  ISETP.GE.OR P3, PT, R153, R8.reuse, P0 ;  /* 0x000000089900720c */ /* 0x080fe40000766670 */
[-C--:B------:R-:W-:Y:S02]  /*abe0*/  ISETP.GE.OR P2, PT, R220, R8.reuse, P0 ;  /* 0x00000008dc00720c */ /* 0x080fe40000746670 */
[----:B------:R-:W-:-:S02]  /*abf0*/  ISETP.GE.OR P1, PT, R219, R8, P0 ;  /* 0x00000008db00720c */ /* 0x000fc40000726670 */
[----:B------:R-:W-:Y:S02]  /*ac00*/  PRMT R3, R21, 0x5410, R28 ;  /* 0x0000541015037816 */ /* 0x000fe4000000001c */
[----:B------:R-:W-:Y:S02]  /*ac10*/  ISETP.GE.OR P0, PT, R218, R8, P0 ;  /* 0x00000008da00720c */ /* 0x000fe40000706670 */
[----:B------:R-:W-:Y:S02]  /*ac20*/  PRMT R12, R12, 0x5410, R29 ;  /* 0x000054100c0c7816 */ /* 0x000fe4000000001d */
[----:B------:R-:W-:Y:S02]  /*ac30*/  PRMT R14, R14, 0x5410, R25 ;  /* 0x000054100e0e7816 */ /* 0x000fe40000000019 */
[----:B------:R-:W-:Y:S02]  /*ac40*/  PRMT R15, R15, 0x5410, R6 ;  /* 0x000054100f0f7816 */ /* 0x000fe40000000006 */
[----:B------:R-:W-:-:S02]  /*ac50*/  PRMT R20, R20, 0x5410, R9 ;  /* 0x0000541014147816 */ /* 0x000fc40000000009 */
[----:B------:R-:W-:Y:S02]  /*ac60*/  PRMT R21, R4, 0x5410, R7 ;  /* 0x0000541004157816 */ /* 0x000fe40000000007 */
[----:B------:R-:W-:Y:S01]  /*ac70*/  PRMT R24, R24, 0x5410, R5 ;  /* 0x0000541018187816 */ /* 0x000fe20000000005 */
[----:B------:R-:W-:Y:S06]  /*ac80*/  @!P4 BRA `(.L_x_623) ;  /* 0x000001040004c947 */ /* 0x000fec0003800000 */
.L_x_865:
[----:B------:R-:W-:Y:S05]  /*ac90*/  BSYNC B1 ;  /* 0x0000000000017941 */ /* 0x000fea0003800000 */
.L_x_622:
[----:B------:R-:W-:Y:S04]  /*aca0*/  BSSY B1, `(.L_x_624) ;  /* 0x0000059000017945 */ /* 0x000fe80003800000 */
[----:B------:R-:W-:Y:S05]  /*acb0*/  @P3 BRA `(.L_x_625) ;  /* 0x00000004005c3947 */ /* 0x000fea0003800000 */
[----:B------:R-:W-:Y:S01]  /*acc0*/  LEA.HI R4, R13, R202, RZ, 0x1d ;  /* 0x000000ca0d047211 */ /* 0x000fe200078fe8ff */
[C---:B------:R-:W-:Y:S01]  /*acd0*/  IMAD.U32 R38, R15.reuse, 0x10000, RZ ;  /* 0x000100000f267824 */ /* 0x040fe200078e00ff */
[----:B------:R-:W-:Y:S01]  /*ace0*/  LOP3.LUT R35, R15, 0xffff0000, RZ, 0xc0, !PT ;  /* 0xffff00000f237812 */ /* 0x000fe200078ec0ff */
[----:B------:R-:W-:Y:S01]  /*acf0*/  IMAD.U32 R36, R0, 0x10000, RZ ;  /* 0x0001000000247824 */ /* 0x000fe200078e00ff */
[----:B------:R-:W-:Y:S01]  /*ad00*/  SHF.R.S32.HI R7, RZ, 0x1f, R4 ;  /* 0x0000001fff077819 */ /* 0x000fe20000011404 */
[----:B------:R-:W-:Y:S02]  /*ad10*/  IMAD.SHL.U32 R5, R4, 0x8, RZ ;  /* 0x0000000804057824 */ /* 0x000fe400078e00ff */
[----:B------:R-:W-:Y:S01]  /*ad20*/  IMAD.U32 R37, R20, 0x10000, RZ ;  /* 0x0001000014257824 */ /* 0x000fe200078e00ff */
[----:B------:R-:W-:Y:S02]  /*ad30*/  LEA.HI R7, R7, R4, RZ, 0x3 ;  /* 0x0000000407077211 */ /* 0x000fe400078f18ff */
[----:B------:R-:W-:-:S03]  /*ad40*/  LOP3.LUT R5, R5, 0x38, RZ, 0xc0, !PT ;  /* 0x0000003805057812 */ /* 0x000fc600078ec0ff */
[----:B------:R-:W-:Y:S01]  /*ad50*/  IMAD.SHL.U32 R7, R7, 0x400, RZ ;  /* 0x0000040007077824 */ /* 0x000fe200078e00ff */
[----:B------:R-:W-:-:S04]  /*ad60*/  LOP3.LUT R5, R5, 0x1c0, R228, 0xf8, !PT ;  /* 0x000001c005057812 */ /* 0x000fc800078ef8e4 */
[----:B------:R-:W-:Y:S02]  /*ad70*/  LOP3.LUT R5, R5, R198, RZ, 0x3c, !PT ;  /* 0x000000c605057212 */ /* 0x000fe400078e3cff */
[----:B------:R-:W-:-:S04]  /*ad80*/  LOP3.LUT R4, R7, 0x7fffe000, RZ, 0xc0, !PT ;  /* 0x7fffe00007047812 */ /* 0x000fc800078ec0ff */
[----:B------:R-:W-:Y:S02]  /*ad90*/  IADD3 R9, R5, R4, R199 ;  /* 0x0000000405097210 */ /* 0x000fe40007ffe0c7 */
[----:B------:R-:W0:Y:S03]  /*ada0*/  LDS.128 R4, [R200] ;  /* 0x00000000c8047984 */ /* 0x000e260000000c00 */
[----:B------:R-:W-:-:S05]  /*adb0*/  IMAD R25, R9, 0x2, R156 ;  /* 0x0000000209197824 */ /* 0x000fca00078e029c */
[----:B------:R-:W1:Y:S01]  /*adc0*/  LDS.128 R8, [R25+0x10400] ;  /* 0x0104000019087984 */ /* 0x000e620000000c00 */
[C---:B0-----:R-:W-:Y:S01]  /*add0*/  IMAD.U32 R27, R4.reuse, 0x10000, RZ ;  /* 0x00010000041b7824 */ /* 0x041fe200078e00ff */
[----:B------:R-:W-:Y:S01]  /*ade0*/  LOP3.LUT R4, R4, 0xffff0000, RZ, 0xc0, !PT ;  /* 0xffff000004047812 */ /* 0x000fe200078ec0ff */
[C---:B------:R-:W-:Y:S01]  /*adf0*/  IMAD.U32 R28, R5.reuse, 0x10000, RZ ;  /* 0x00010000051c7824 */ /* 0x040fe200078e00ff */
[----:B------:R-:W-:Y:S01]  /*ae00*/  LOP3.LUT R5, R5, 0xffff0000, RZ, 0xc0, !PT ;  /* 0xffff000005057812 */ /* 0x000fe200078ec0ff */
[C---:B------:R-:W-:Y:S01]  /*ae10*/  IMAD.U32 R29, R6.reuse, 0x10000, RZ ;  /* 0x00010000061d7824 */ /* 0x040fe200078e00ff */
[----:B------:R-:W-:Y:S01]  /*ae20*/  LOP3.LUT R6, R6, 0xffff0000, RZ, 0xc0, !PT ;  /* 0xffff000006067812 */ /* 0x000fe200078ec0ff */
[C---:B------:R-:W-:Y:S01]  /*ae30*/  IMAD.U32 R30, R7.reuse, 0x10000, RZ ;  /* 0x00010000071e7824 */ /* 0x040fe200078e00ff */
[----:B------:R-:W-:Y:S01]  /*ae40*/  LOP3.LUT R7, R7, 0xffff0000, RZ, 0xc0, !PT ;  /* 0xffff000007077812 */ /* 0x000fe200078ec0ff */
[C---:B-1----:R-:W-:Y:S01]  /*ae50*/  IMAD.U32 R31, R8.reuse, 0x10000, RZ ;  /* 0x00010000081f7824 */ /* 0x042fe200078e00ff */
[----:B------:R-:W-:Y:S01]  /*ae60*/  LOP3.LUT R8, R8, 0xffff0000, RZ, 0xc0, !PT ;  /* 0xffff000008087812 */ /* 0x000fe200078ec0ff */
[----:B------:R-:W-:Y:S01]  /*ae70*/  IMAD.U32 R33, R10, 0x10000, RZ ;  /* 0x000100000a217824 */ /* 0x000fe200078e00ff */
[----:B------:R-:W-:Y:S01]  /*ae80*/  SHF.L.U32 R32, R9, 0x10, RZ ;  /* 0x0000001009207819 */ /* 0x000fe200000006ff */
[C---:B------:R-:W-:Y:S01]  /*ae90*/  FMUL.FTZ R40, R31.reuse, R38 ;  /* 0x000000261f287220 */ /* 0x040fe20000410000 */
[-C--:B------:R-:W-:Y:S01]  /*aea0*/  FMUL.FTZ R42, R31, R36.reuse ;  /* 0x000000241f2a7220 */ /* 0x080fe20000410000 */
[----:B------:R-:W-:Y:S01]  /*aeb0*/  LOP3.LUT R31, R0, 0xffff0000, RZ, 0xc0, !PT ;  /* 0xffff0000001f7812 */ /* 0x000fe200078ec0ff */
[----:B------:R-:W-:Y:S01]  /*aec0*/  FMUL.FTZ R39, R8, R35 ;  /* 0x0000002308277220 */ /* 0x000fe20000410000 */
[C---:B------:R-:W-:Y:S01]  /*aed0*/  FFMA.FTZ R40, R27.reuse, R36, -R40 ;  /* 0x000000241b287223 */ /* 0x040fe20000010828 */
[----:B------:R-:W-:Y:S01]  /*aee0*/  FFMA.FTZ R42, R27, R38, R42 ;  /* 0x000000261b2a7223 */ /* 0x000fe2000001002a */
[----:B------:R-:W-:-:S02]  /*aef0*/  IMAD.U32 R27, R3, 0x10000, RZ ;  /* 0x00010000031b7824 */ /* 0x000fc400078e00ff */
[-C--:B------:R-:W-:Y:S01]  /*af00*/  FMUL.FTZ R41, R8, R31.reuse ;  /* 0x0000001f08297220 */ /* 0x080fe20000410000 */
[----:B------:R-:W-:Y:S01]  /*af10*/  FFMA.FTZ R39, R4, R31, -R39 ;  /* 0x0000001f04277223 */ /* 0x000fe20000010827 */
[C---:B------:R-:W-:Y:S01]  /*af20*/  FMUL.FTZ R31, R32.reuse, R37 ;  /* 0x00000025201f7220 */ /* 0x040fe20000410000 */
[----:B------:R-:W-:Y:S01]  /*af30*/  FMUL.FTZ R36, R32, R27 ;  /* 0x0000001b20247220 */ /* 0x000fe20000410000 */
[----:B------:R-:W-:Y:S01]  /*af40*/  FFMA.FTZ R41, R4, R35, R41 ;  /* 0x0000002304297223 */ /* 0x000fe20000010029 */
[----:B------:R-:W-:Y:S01]  /*af50*/  LOP3.LUT R10, R10, 0xffff0000, RZ, 0xc0, !PT ;  /* 0xffff00000a0a7812 */ /* 0x000fe200078ec0ff */
[----:B------:R-:W-:Y:S01]  /*af60*/  FFMA.FTZ R32, R28, R27, -R31 ;  /* 0x0000001b1c207223 */ /* 0x000fe2000001081f */
[C---:B------:R-:W-:Y:S01]  /*af70*/  LOP3.LUT R35, R21.reuse, 0xffff0000, RZ, 0xc0, !PT ;  /* 0xffff000015237812 */ /* 0x040fe200078ec0ff */
[----:B------:R-:W-:Y:S01]  /*af80*/  IMAD.U32 R8, R21, 0x10000, RZ ;  /* 0x0001000015087824 */ /* 0x000fe200078e00ff */
[C---:B------:R-:W-:Y:S01]  /*af90*/  LOP3.LUT R27, R12.reuse, 0xffff0000, RZ, 0xc0, !PT ;  /* 0xffff00000c1b7812 */ /* 0x040fe200078ec0ff */
[----:B------:R-:W-:-:S02]  /*afa0*/  IMAD.U32 R4, R12, 0x10000, RZ ;  /* 0x000100000c047824 */ /* 0x000fc400078e00ff */
[----:B------:R-:W-:Y:S01]  /*afb0*/  FFMA.FTZ R36, R28, R37, R36 ;  /* 0x000000251c247223 */ /* 0x000fe20000010024 */
[C---:B------:R-:W-:Y:S01]  /*afc0*/  FMUL.FTZ R43, R10.reuse, R35 ;  /* 0x000000230a2b7220 */ /* 0x040fe20000410000 */
[C---:B------:R-:W-:Y:S01]  /*afd0*/  FMUL.FTZ R28, R33.reuse, R8 ;  /* 0x00000008211c7220 */ /* 0x040fe20000410000 */
[-C--:B------:R-:W-:Y:S01]  /*afe0*/  FMUL.FTZ R38, R33, R4.reuse ;  /* 0x0000000421267220 */ /* 0x080fe20000410000 */
[----:B------:R-:W-:Y:S01]  /*aff0*/  FMUL.FTZ R10, R10, R27 ;  /* 0x0000001b0a0a7220 */ /* 0x000fe20000410000 */
[----:B------:R-:W-:Y:S02]  /*b000*/  IMAD.U32 R34, R11, 0x10000, RZ ;  /* 0x000100000b227824 */ /* 0x000fe400078e00ff */
[C---:B------:R-:W-:Y:S01]  /*b010*/  FFMA.FTZ R37, R29.reuse, R4, -R28 ;  /* 0x000000041d257223 */ /* 0x040fe2000001081c */
[----:B------:R-:W-:Y:S02]  /*b020*/  IMAD.U32 R33, R24, 0x10000, RZ ;  /* 0x0001000018217824 */ /* 0x000fe400078e00ff */
[----:B------:R-:W-:Y:S01]  /*b030*/  FFMA.FTZ R38, R29, R8, R38 ;  /* 0x000000081d267223 */ /* 0x000fe20000010026 */
[----:B------:R-:W-:-:S02]  /*b040*/  IMAD.U32 R31, R14, 0x10000, RZ ;  /* 0x000100000e1f7824 */ /* 0x000fc400078e00ff */
[----:B------:R-:W-:Y:S01]  /*b050*/  FFMA.FTZ R35, R6, R35, R10 ;  /* 0x0000002306237223 */ /* 0x000fe2000001000a */
[----:B------:R-:W-:Y:S01]  /*b060*/  LOP3.LUT R9, R9, 0xffff0000, RZ, 0xc0, !PT ;  /* 0xffff000009097812 */ /* 0x000fe200078ec0ff */
[----:B------:R-:W-:Y:S01]  /*b070*/  FMUL.FTZ R29, R34, R33 ;  /* 0x00000021221d7220 */ /* 0x000fe20000410000 */
[----:B------:R-:W-:Y:S01]  /*b080*/  LOP3.LUT R11, R11, 0xffff0000, RZ, 0xc0, !PT ;  /* 0xffff00000b0b7812 */ /* 0x000fe200078ec0ff */
[----:B------:R-:W-:Y:S01]  /*b090*/  FFMA.FTZ R44, R6, R27, -R43 ;  /* 0x0000001b062c7223 */ /* 0x000fe2000001082b */
[----:B------:R-:W-:Y:S01]  /*b0a0*/  LOP3.LUT R8, R20, 0xffff0000, RZ, 0xc0, !PT ;  /* 0xffff000014087812 */ /* 0x000fe200078ec0ff */
[-C--:B------:R-:W-:Y:S01]  /*b0b0*/  FMUL.FTZ R27, R34, R31.reuse ;  /* 0x0000001f221b7220 */ /* 0x080fe20000410000 */
[----:B------:R-:W-:Y:S01]  /*b0c0*/  LOP3.LUT R10, R24, 0xffff0000, RZ, 0xc0, !PT ;  /* 0xffff0000180a7812 */ /* 0x000fe200078ec0ff */
[C---:B------:R-:W-:Y:S01]  /*b0d0*/  FFMA.FTZ R29, R30.reuse, R31, -R29 ;  /* 0x0000001f1e1d7223 */ /* 0x040fe2000001081d */
[----:B------:R-:W-:Y:S01]  /*b0e0*/  LOP3.LUT R4, R3, 0xffff0000, RZ, 0xc0, !PT ;  /* 0xffff000003047812 */ /* 0x000fe200078ec0ff */
[----:B------:R-:W-:Y:S01]  /*b0f0*/  FFMA.FTZ R30, R30, R33, R27 ;  /* 0x000000211e1e7223 */ /* 0x000fe2000001001b */
[----:B------:R-:W-:Y:S01]  /*b100*/  LOP3.LUT R6, R14, 0xffff0000, RZ, 0xc0, !PT ;  /* 0xffff00000e067812 */ /* 0x000fe200078ec0ff */
[----:B------:R-:W-:Y:S01]  /*b110*/  FMUL.FTZ R28, R9, R8 ;  /* 0x00000008091c7220 */ /* 0x000fe20000410000 */
[----:B------:R-:W-:Y:S01]  /*b120*/  FMUL.FTZ R34, R11, R10 ;  /* 0x0000000a0b227220 */ /* 0x000fe20000410000 */
[----:B------:R-:W-:-:S02]  /*b130*/  FMUL.FTZ R27, R9, R4 ;  /* 0x00000004091b7220 */ /* 0x000fc40000410000 */
[----:B------:R-:W-:Y:S01]  /*b140*/  FMUL.FTZ R11, R11, R6 ;  /* 0x000000060b0b7220 */ /* 0x000fe20000410000 */
[----:B------:R-:W-:Y:S01]  /*b150*/  FFMA.FTZ R9, R5, R4, -R28 ;  /* 0x0000000405097223 */ /* 0x000fe2000001081c */
[----:B------:R-:W-:Y:S01]  /*b160*/  FFMA.FTZ R34, R7, R6, -R34 ;  /* 0x0000000607227223 */ /* 0x000fe20000010822 */
[----:B------:R-:W-:Y:S01]  /*b170*/  FFMA.FTZ R27, R5, R8, R27 ;  /* 0x00000008051b7223 */ /* 0x000fe2000001001b */
[----:B------:R-:W-:Y:S01]  /*b180*/  FFMA.FTZ R11, R7, R10, R11 ;  /* 0x0000000a070b7223 */ /* 0x000fe2000001000b */
[----:B------:R-:W-:Y:S02]  /*b190*/  F2FP.BF16.F32.PACK_AB R6, R44, R37 ;  /* 0x000000252c06723e */ /* 0x000fe400000010ff */
[----:B------:R-:W-:Y:S02]  /*b1a0*/  F2FP.BF16.F32.PACK_AB R4, R39, R40 ;  /* 0x000000282704723e */ /* 0x000fe400000010ff */
[----:B------:R-:W-:Y:S02]  /*b1b0*/  F2FP.BF16.F32.PACK_AB R5, R9, R32 ;  /* 0x000000200905723e */ /* 0x000fe400000010ff */
[----:B------:R-:W-:-:S02]  /*b1c0*/  F2FP.BF16.F32.PACK_AB R7, R34, R29 ;  /* 0x0000001d2207723e */ /* 0x000fc400000010ff */
[----:B------:R-:W-:Y:S02]  /*b1d0*/  F2FP.BF16.F32.PACK_AB R10, R35, R38 ;  /* 0x00000026230a723e */ /* 0x000fe400000010ff */
[----:B------:R-:W-:Y:S01]  /*b1e0*/  F2FP.BF16.F32.PACK_AB R8, R41, R42 ;  /* 0x0000002a2908723e */ /* 0x000fe200000010ff */
[----:B------:R1:W-:Y:S01]  /*b1f0*/  STS.128 [R200], R4 ;  /* 0x00000004c8007388 */ /* 0x0003e20000000c00 */
[----:B------:R-:W-:Y:S02]  /*b200*/  F2FP.BF16.F32.PACK_AB R9, R27, R36 ;  /* 0x000000241b09723e */ /* 0x000fe400000010ff */
[----:B------:R-:W-:-:S05]  /*b210*/  F2FP.BF16.F32.PACK_AB R11, R11, R30 ;  /* 0x0000001e0b0b723e */ /* 0x000fca00000010ff */
[----:B------:R1:W-:Y:S02]  /*b220*/  STS.128 [R25+0x10400], R8 ;  /* 0x0104000819007388 */ /* 0x0003e40000000c00 */
.L_x_625:
[----:B------:R-:W-:Y:S05]  /*b230*/  BSYNC B1 ;  /* 0x0000000000017941 */ /* 0x000fea0003800000 */
.L_x_624:
[----:B------:R-:W-:Y:S04]  /*b240*/  BSSY B1, `(.L_x_626) ;  /* 0x0000059000017945 */ /* 0x000fe80003800000 */
[----:B------:R-:W-:Y:S05]  /*b250*/  @P2 BRA `(.L_x_627) ;  /* 0x00000004005c2947 */ /* 0x000fea0003800000 */
[----:B-1----:R-:W-:Y:S01]  /*b260*/  LEA.HI R4, R13, R202, RZ, 0x1d ;  /* 0x000000ca0d047211 */ /* 0x002fe200078fe8ff */
[C---:B------:R-:W-:Y:S01]  /*b270*/  IMAD.U32 R37, R15.reuse, 0x10000, RZ ;  /* 0x000100000f257824 */ /* 0x040fe200078e00ff */
[----:B------:R-:W-:Y:S01]  /*b280*/  SHF.R.U32.HI R7, RZ, 0x3, R193 ;  /* 0x00000003ff077819 */ /* 0x000fe200000116c1 */
[----:B------:R-:W-:Y:S01]  /*b290*/  IMAD.U32 R35, R0, 0x10000, RZ ;  /* 0x0001000000237824 */ /* 0x000fe200078e00ff */
[----:B------:R-:W-:Y:S01]  /*b2a0*/  SHF.R.S32.HI R5, RZ, 0x1f, R4 ;  /* 0x0000001fff057819 */ /* 0x000fe20000011404 */
[----:B------:R-:W-:Y:S01]  /*b2b0*/  IMAD.SHL.U32 R6, R4, 0x8, RZ ;  /* 0x0000000804067824 */ /* 0x000fe200078e00ff */
[----:B------:R-:W-:Y:S01]  /*b2c0*/  LOP3.LUT R44, R15, 0xffff0000, RZ, 0xc0, !PT ;  /* 0xffff00000f2c7812 */ /* 0x000fe200078ec0ff */
[----:B------:R-:W-:Y:S01]  /*b2d0*/  IMAD.U32 R42, R3, 0x10000, RZ ;  /* 0x00010000032a7824 */ /* 0x000fe200078e00ff */
[----:B------:R-:W-:Y:S01]  /*b2e0*/  LEA.HI R5, R5, R4, RZ, 0x3 ;  /* 0x0000000405057211 */ /* 0x000fe200078f18ff */
[----:B------:R-:W-:Y:S01]  /*b2f0*/  IMAD.U32 R41, R21, 0x10000, RZ ;  /* 0x0001000015297824 */ /* 0x000fe200078e00ff */
[----:B------:R-:W-:Y:S01]  /*b300*/  LOP3.LUT R4, R193, 0x38, R6, 0xf8, !PT ;  /* 0x00000038c1047812 */ /* 0x000fe200078ef806 */
[----:B------:R-:W-:Y:S01]  /*b310*/  IMAD.U32 R39, R12, 0x10000, RZ ;  /* 0x000100000c277824 */ /* 0x000fe200078e00ff */
[----:B------:R-:W-:-:S02]  /*b320*/  SHF.L.U32 R5, R5, 0xa, RZ ;  /* 0x0000000a05057819 */ /* 0x000fc400000006ff */
[----:B------:R-:W-:Y:S02]  /*b330*/  LOP3.LUT R4, R4, R7, RZ, 0x3c, !PT ;  /* 0x0000000704047212 */ /* 0x000fe400078e3cff */
[----:B------:R-:W-:Y:S02]  /*b340*/  LOP3.LUT R5, R5, 0x7fffe000, RZ, 0xc0, !PT ;  /* 0x7fffe00005057812 */ /* 0x000fe400078ec0ff */
[----:B------:R-:W-:Y:S02]  /*b350*/  LOP3.LUT R40, R0, 0xffff0000, RZ, 0xc0, !PT ;  /* 0xffff000000287812 */ /* 0x000fe400078ec0ff */
[----:B------:R-:W-:Y:S02]  /*b360*/  IADD3 R9, R4, R5, R197 ;  /* 0x0000000504097210 */ /* 0x000fe40007ffe0c5 */
[----:B------:R-:W0:Y:S01]  /*b370*/  LDS.128 R4, [R217] ;  /* 0x00000000d9047984 */ /* 0x000e220000000c00 */
[C---:B------:R-:W-:Y:S02]  /*b380*/  SHF.L.U32 R46, R20.reuse, 0x10, RZ ;  /* 0x00000010142e7819 */ /* 0x040fe400000006ff */
[----:B------:R-:W-:Y:S01]  /*b390*/  IMAD R25, R9, 0x2, R156 ;  /* 0x0000000209197824 */ /* 0x000fe200078e029c */
[----:B------:R-:W-:-:S02]  /*b3a0*/  LOP3.LUT R47, R20, 0xffff0000, RZ, 0xc0, !PT ;  /* 0xffff0000142f7812 */ /* 0x000fc400078ec0ff */
[----:B------:R-:W-:Y:S02]  /*b3b0*/  LOP3.LUT R49, R24, 0xffff0000, RZ, 0xc0, !PT ;  /* 0xffff000018317812 */ /* 0x000fe400078ec0ff */
[----:B------:R-:W1:Y:S01]  /*b3c0*/  LDS.128 R8, [R25+0x10400] ;  /* 0x0104000019087984 */ /* 0x000e620000000c00 */
[----:B------:R-:W-:Y:S02]  /*b3d0*/  LOP3.LUT R43, R3, 0xffff0000, RZ, 0xc0, !PT ;  /* 0xffff0000032b7812 */ /* 0x000fe400078ec0ff */
[----:B------:R-:W-:Y:S01]  /*b3e0*/  LOP3.LUT R45, R14, 0xffff0000, RZ, 0xc0, !PT ;  /* 0xffff00000e2d7812 */ /* 0x000fe200078ec0ff */
        /* <DEDUP_REMOVED lines=10> */
[C---:B------:R-:W-:Y:S01]  /*b490*/  IMAD.U32 R32, R9.reuse, 0x10000, RZ ;  /* 0x0001000009207824 */ /* 0x040fe200078e00ff */
[----:B------:R-:W-:Y:S01]  /*b4a0*/  LOP3.LUT R9, R9, 0xffff0000, RZ, 0xc0, !PT ;  /* 0xffff000009097812 */ /* 0x000fe200078ec0ff */
[-C--:B------:R-:W-:Y:S01]  /*b4b0*/  FMUL.FTZ R36, R37, R31.reuse ;  /* 0x0000001f25247220 */ /* 0x080fe20000410000 */
[----:B------:R-:W-:Y:S01]  /*b4c0*/  FMUL.FTZ R38, R35, R31 ;  /* 0x0000001f23267220 */ /* 0x000fe20000410000 */
[----:B------:R-:W-:Y:S01]  /*b4d0*/  FMUL.FTZ R31, R44, R8 ;  /* 0x000000082c1f7220 */ /* 0x000fe20000410000 */
[----:B------:R-:W-:-:S02]  /*b4e0*/  IMAD.U32 R33, R10, 0x10000, RZ ;  /* 0x000100000a217824 */ /* 0x000fc400078e00ff */
[-C--:B------:R-:W-:Y:S01]  /*b4f0*/  FFMA.FTZ R36, R35, R27.reuse, -R36 ;  /* 0x0000001b23247223 */ /* 0x080fe20000010824 */
[----:B------:R-:W-:Y:S01]  /*b500*/  FFMA.FTZ R38, R37, R27, R38 ;  /* 0x0000001b25267223 */ /* 0x000fe20000010026 */
[----:B------:R-:W-:Y:S01]  /*b510*/  FMUL.FTZ R27, R40, R8 ;  /* 0x00000008281b7220 */ /* 0x000fe20000410000 */
[-C--:B------:R-:W-:Y:S01]  /*b520*/  FMUL.FTZ R35, R46, R32.reuse ;  /* 0x000000202e237220 */ /* 0x080fe20000410000 */
[----:B------:R-:W-:Y:S01]  /*b530*/  FMUL.FTZ R37, R42, R32 ;  /* 0x000000202a257220 */ /* 0x000fe20000410000 */
[-C--:B------:R-:W-:Y:S01]  /*b540*/  FFMA.FTZ R31, R40, R4.reuse, -R31 ;  /* 0x00000004281f7223 */ /* 0x080fe2000001081f */
[----:B------:R-:W-:Y:S01]  /*b550*/  FFMA.FTZ R27, R44, R4, R27 ;  /* 0x000000042c1b7223 */ /* 0x000fe2000001001b */
[----:B------:R-:W-:Y:S01]  /*b560*/  LOP3.LUT R10, R10, 0xffff0000, RZ, 0xc0, !PT ;  /* 0xffff00000a0a7812 */ /* 0x000fe200078ec0ff */
[-C--:B------:R-:W-:Y:S01]  /*b570*/  FMUL.FTZ R4, R41, R33.reuse ;  /* 0x0000002129047220 */ /* 0x080fe20000410000 */
[----:B------:R-:W-:Y:S01]  /*b580*/  LOP3.LUT R32, R12, 0xffff0000, RZ, 0xc0, !PT ;  /* 0xffff00000c207812 */ /* 0x000fe200078ec0ff */
[-C--:B------:R-:W-:Y:S01]  /*b590*/  FFMA.FTZ R35, R42, R28.reuse, -R35 ;  /* 0x0000001c2a237223 */ /* 0x080fe20000010823 */
[----:B------:R-:W-:Y:S01]  /*b5a0*/  LOP3.LUT R40, R21, 0xffff0000, RZ, 0xc0, !PT ;  /* 0xffff000015287812 */ /* 0x000fe200078ec0ff */
[----:B------:R-:W-:Y:S01]  /*b5b0*/  FFMA.FTZ R37, R46, R28, R37 ;  /* 0x0000001c2e257223 */ /* 0x000fe20000010025 */
[----:B------:R-:W-:Y:S01]  /*b5c0*/  FMUL.FTZ R28, R39, R33 ;  /* 0x00000021271c7220 */ /* 0x000fe20000410000 */
[----:B------:R-:W-:-:S02]  /*b5d0*/  IMAD.U32 R34, R11, 0x10000, RZ ;  /* 0x000100000b227824 */ /* 0x000fc400078e00ff */
[-C--:B------:R-:W-:Y:S01]  /*b5e0*/  FFMA.FTZ R8, R39, R29.reuse, -R4 ;  /* 0x0000001d27087223 */ /* 0x080fe20000010804 */
[----:B------:R-:W-:Y:S02]  /*b5f0*/  IMAD.U32 R42, R24, 0x10000, RZ ;  /* 0x00010000182a7824 */ /* 0x000fe400078e00ff */
[-C--:B------:R-:W-:Y:S01]  /*b600*/  FMUL.FTZ R33, R40, R10.reuse ;  /* 0x0000000a28217220 */ /* 0x080fe20000410000 */
[----:B------:R-:W-:Y:S01]  /*b610*/  FMUL.FTZ R39, R32, R10 ;  /* 0x0000000a20277220 */ /* 0x000fe20000410000 */
[----:B------:R-:W-:Y:S01]  /*b620*/  FFMA.FTZ R10, R41, R29, R28 ;  /* 0x0000001d290a7223 */ /* 0x000fe2000001001c */
[----:B------:R-:W-:Y:S01]  /*b630*/  LOP3.LUT R11, R11, 0xffff0000, RZ, 0xc0, !PT ;  /* 0xffff00000b0b7812 */ /* 0x000fe200078ec0ff */
[----:B------:R-:W-:Y:S02]  /*b640*/  IMAD.U32 R4, R14, 0x10000, RZ ;  /* 0x000100000e047824 */ /* 0x000fe400078e00ff */
[----:B------:R-:W-:Y:S01]  /*b650*/  FMUL.FTZ R29, R42, R34 ;  /* 0x000000222a1d7220 */ /* 0x000fe20000410000 */
[-C--:B------:R-:W-:Y:S01]  /*b660*/  FFMA.FTZ R33, R32, R6.reuse, -R33 ;  /* 0x0000000620217223 */ /* 0x080fe20000010821 */
[----:B------:R-:W-:Y:S01]  /*b670*/  FFMA.FTZ R39, R40, R6, R39 ;  /* 0x0000000628277223 */ /* 0x000fe20000010027 */
[C---:B------:R-:W-:Y:S01]  /*b680*/  FMUL.FTZ R41, R4.reuse, R34 ;  /* 0x0000002204297220 */ /* 0x040fe20000410000 */
[-C--:B------:R-:W-:Y:S01]  /*b690*/  FFMA.FTZ R29, R4, R30.reuse, -R29 ;  /* 0x0000001e041d7223 */ /* 0x080fe2000001081d */
[----:B------:R-:W-:Y:S01]  /*b6a0*/  FMUL.FTZ R4, R47, R9 ;  /* 0x000000092f047220 */ /* 0x000fe20000410000 */
[----:B------:R-:W-:Y:S01]  /*b6b0*/  FMUL.FTZ R32, R49, R11 ;  /* 0x0000000b31207220 */ /* 0x000fe20000410000 */
[----:B------:R-:W-:Y:S01]  /*b6c0*/  FMUL.FTZ R6, R43, R9 ;  /* 0x000000092b067220 */ /* 0x000fe20000410000 */
[----:B------:R-:W-:Y:S01]  /*b6d0*/  FMUL.FTZ R34, R45, R11 ;  /* 0x0000000b2d227220 */ /* 0x000fe20000410000 */
[----:B------:R-:W-:Y:S01]  /*b6e0*/  FFMA.FTZ R41, R42, R30, R41 ;  /* 0x0000001e2a297223 */ /* 0x000fe20000010029 */
[----:B------:R-:W-:Y:S01]  /*b6f0*/  FFMA.FTZ R28, R43, R5, -R4 ;  /* 0x000000052b1c7223 */ /* 0x000fe20000010804 */
[----:B------:R-:W-:Y:S01]  /*b700*/  FFMA.FTZ R32, R45, R7, -R32 ;  /* 0x000000072d207223 */ /* 0x000fe20000010820 */
[----:B------:R-:W-:Y:S01]  /*b710*/  FFMA.FTZ R30, R47, R5, R6 ;  /* 0x000000052f1e7223 */ /* 0x000fe20000010006 */
[----:B------:R-:W-:Y:S01]  /*b720*/  FFMA.FTZ R34, R49, R7, R34 ;  /* 0x0000000731227223 */ /* 0x000fe20000010022 */
[----:B------:R-:W-:-:S02]  /*b730*/  F2FP.BF16.F32.PACK_AB R6, R33, R8 ;  /* 0x000000082106723e */ /* 0x000fc400000010ff */
[----:B------:R-:W-:Y:S02]  /*b740*/  F2FP.BF16.F32.PACK_AB R4, R31, R36 ;  /* 0x000000241f04723e */ /* 0x000fe400000010ff */
[----:B------:R-:W-:Y:S02]  /*b750*/  F2FP.BF16.F32.PACK_AB R5, R28, R35 ;  /* 0x000000231c05723e */ /* 0x000fe400000010ff */
[----:B------:R-:W-:Y:S02]  /*b760*/  F2FP.BF16.F32.PACK_AB R7, R32, R29 ;  /* 0x0000001d2007723e */ /* 0x000fe400000010ff */
[----:B------:R-:W-:Y:S02]  /*b770*/  F2FP.BF16.F32.PACK_AB R10, R39, R10 ;  /* 0x0000000a270a723e */ /* 0x000fe400000010ff */
[----:B------:R-:W-:Y:S01]  /*b780*/  F2FP.BF16.F32.PACK_AB R8, R27, R38 ;  /* 0x000000261b08723e */ /* 0x000fe200000010ff */
[----:B------:R2:W-:Y:S01]  /*b790*/  STS.128 [R217], R4 ;  /* 0x00000004d9007388 */ /* 0x0005e20000000c00 */
[----:B------:R-:W-:-:S02]  /*b7a0*/  F2FP.BF16.F32.PACK_AB R9, R30, R37 ;  /* 0x000000251e09723e */ /* 0x000fc400000010ff */
[----:B------:R-:W-:-:S05]  /*b7b0*/  F2FP.BF16.F32.PACK_AB R11, R34, R41 ;  /* 0x00000029220b723e */ /* 0x000fca00000010ff */
[----:B------:R2:W-:Y:S02]  /*b7c0*/  STS.128 [R25+0x10400], R8 ;  /* 0x0104000819007388 */ /* 0x0005e40000000c00 */
.L_x_627:
[----:B------:R-:W-:Y:S05]  /*b7d0*/  BSYNC B1 ;  /* 0x0000000000017941 */ /* 0x000fea0003800000 */
.L_x_626:
[----:B------:R-:W-:Y:S04]  /*b7e0*/  BSSY B1, `(.L_x_628) ;  /* 0x0000059000017945 */ /* 0x000fe80003800000 */
[----:B------:R-:W-:Y:S05]  /*b7f0*/  @P1 BRA `(.L_x_629) ;  /* 0x00000004005c1947 */ /* 0x000fea0003800000 */
[----:B-12---:R-:W-:Y:S01]  /*b800*/  LEA.HI R4, R13, R202, RZ, 0x1d ;  /* 0x000000ca0d047211 */ /* 0x006fe200078fe8ff */
        /* <DEDUP_REMOVED lines=11> */
[----:B------:R-:W-:Y:S01]  /*b8c0*/  LOP3.LUT R40, R0, 0xffff0000, RZ, 0xc0, !PT ;  /* 0xffff000000287812 */ /* 0x000fe200078ec0ff */
[----:B------:R-:W-:Y:S01]  /*b8d0*/  IMAD.SHL.U32 R7, R7, 0x400, RZ ;  /* 0x0000040007077824 */ /* 0x000fe200078e00ff */
[----:B------:R-:W-:Y:S01]  /*b8e0*/  LOP3.LUT R5, R4, R6, RZ, 0x3c, !PT ;  /* 0x0000000604057212 */ /* 0x000fe200078e3cff */
[----:B------:R-:W-:Y:S01]  /*b8f0*/  IMAD.U32 R39, R12, 0x10000, RZ ;  /* 0x000100000c277824 */ /* 0x000fe200078e00ff */
[----:B------:R-:W-:-:S02]  /*b900*/  LOP3.LUT R47, R20, 0xffff0000, RZ, 0xc0, !PT ;  /* 0xffff0000142f7812 */ /* 0x000fc400078ec0ff */
[----:B------:R-:W-:Y:S02]  /*b910*/  LOP3.LUT R7, R7, 0x7fffe000, RZ, 0xc0, !PT ;  /* 0x7fffe00007077812 */ /* 0x000fe400078ec0ff */
[----:B------:R-:W-:Y:S02]  /*b920*/  LOP3.LUT R49, R24, 0xffff0000, RZ, 0xc0, !PT ;  /* 0xffff000018317812 */ /* 0x000fe400078ec0ff */
[----:B------:R-:W-:Y:S02]  /*b930*/  IADD3 R9, R5, R7, R196 ;  /* 0x0000000705097210 */ /* 0x000fe40007ffe0c4 */
[----:B------:R-:W0:Y:S01]  /*b940*/  LDS.128 R4, [R216] ;  /* 0x00000000d8047984 */ /* 0x000e220000000c00 */
[----:B------:R-:W-:Y:S02]  /*b950*/  LOP3.LUT R43, R3, 0xffff0000, RZ, 0xc0, !PT ;  /* 0xffff0000032b7812 */ /* 0x000fe400078ec0ff */
[----:B------:R-:W-:Y:S01]  /*b960*/  IMAD R25, R9, 0x2, R156 ;  /* 0x0000000209197824 */ /* 0x000fe200078e029c */
[----:B------:R-:W-:-:S04]  /*b970*/  LOP3.LUT R45, R14, 0xffff0000, RZ, 0xc0, !PT ;  /* 0xffff00000e2d7812 */ /* 0x000fc800078ec0ff */
[----:B------:R-:W1:Y:S01]  /*b980*/  LDS.128 R8, [R25+0x10400] ;  /* 0x0104000019087984 */ /* 0x000e620000000c00 */
[C---:B0-----:R-:W-:Y:S01]  /*b990*/  IMAD.U32 R27, R4.reuse, 0x10000, RZ ;  /* 0x00010000041b7824 */ /* 0x041fe200078e00ff */
[----:B------:R-:W-:Y:S01]  /*b9a0*/  LOP3.LUT R4, R4, 0xffff0000, RZ, 0xc0, !PT ;  /* 0xffff000004047812 */ /* 0x000fe200078ec0ff */
[----:B------:R-:W-:Y:S01]  /*b9b0*/  IMAD.U32 R28, R5, 0x10000, RZ ;  /* 0x00010000051c7824 */ /* 0x000fe200078e00ff */
[----:B------:R-:W-:Y:S01]  /*b9c0*/  SHF.L.U32 R30, R7, 0x10, RZ ;  /* 0x00000010071e7819 */ /* 0x000fe200000006ff */
[C---:B------:R-:W-:Y:S01]  /*b9d0*/  IMAD.U32 R29, R6.reuse, 0x10000, RZ ;  /* 0x00010000061d7824 */ /* 0x040fe200078e00ff */
[----:B------:R-:W-:Y:S02]  /*b9e0*/  LOP3.LUT R6, R6, 0xffff0000, RZ, 0xc0, !PT ;  /* 0xffff000006067812 */ /* 0x000fe400078ec0ff */
        /* <DEDUP_REMOVED lines=28> */
[----:B------:R-:W-:Y:S01]  /*bbb0*/  SHF.L.U32 R4, R14, 0x10, RZ ;  /* 0x000000100e047819 */ /* 0x000fe200000006ff */
[----:B------:R-:W-:Y:S01]  /*bbc0*/  FFMA.FTZ R10, R41, R29, R28 ;  /* 0x0000001d290a7223 */ /* 0x000fe2000001001c */
[----:B------:R-:W-:Y:S01]  /*bbd0*/  LOP3.LUT R11, R11, 0xffff0000, RZ, 0xc0, !PT ;  /* 0xffff00000b0b7812 */ /* 0x000fe200078ec0ff */
[----:B------:R-:W-:Y:S01]  /*bbe0*/  FMUL.FTZ R29, R42, R34 ;  /* 0x000000222a1d7220 */ /* 0x000fe20000410000 */
[----:B------:R-:W-:Y:S01]  /*bbf0*/  LOP3.LUT R7, R7, 0xffff0000, RZ, 0xc0, !PT ;  /* 0xffff000007077812 */ /* 0x000fe200078ec0ff */
[----:B------:R-:W-:Y:S01]  /*bc00*/  FFMA.FTZ R33, R32, R6, -R33 ;  /* 0x0000000620217223 */ /* 0x000fe20000010821 */
[C---:B------:R-:W-:Y:S01]  /*bc10*/  FMUL.FTZ R41, R4.reuse, R34 ;  /* 0x0000002204297220 */ /* 0x040fe20000410000 */
[----:B------:R-:W-:Y:S01]  /*bc20*/  FFMA.FTZ R29, R4, R30, -R29 ;  /* 0x0000001e041d7223 */ /* 0x000fe2000001081d */
[----:B------:R-:W-:Y:S01]  /*bc30*/  FFMA.FTZ R39, R40, R6, R39 ;  /* 0x0000000628277223 */ /* 0x000fe20000010027 */
        /* <DEDUP_REMOVED lines=19> */
.L_x_629:
[----:B------:R-:W-:Y:S05]  /*bd70*/  BSYNC B1 ;  /* 0x0000000000017941 */ /* 0x000fea0003800000 */
.L_x_628:
[----:B------:R-:W-:Y:S05]  /*bd80*/  @P0 BRA `(.L_x_616) ;  /* 0x0000000400580947 */ /* 0x000fea0003800000 */
[----:B------:R-:W-:Y:S01]  /*bd90*/  LEA.HI R13, R13, R202, RZ, 0x1d ;  /* 0x000000ca0d0d7211 */ /* 0x000fe200078fe8ff */
[C---:B------:R-:W-:Y:S01]  /*bda0*/  IMAD.U32 R37, R15.reuse, 0x10000, RZ ;  /* 0x000100000f257824 */ /* 0x040fe200078e00ff */
[----:B------:R-:W-:Y:S01]  /*bdb0*/  LOP3.LUT R36, R15, 0xffff0000, RZ, 0xc0, !PT ;  /* 0xffff00000f247812 */ /* 0x000fe200078ec0ff */
[C---:B------:R-:W-:Y:S01]  /*bdc0*/  IMAD.U32 R35, R0.reuse, 0x10000, RZ ;  /* 0x0001000000237824 */ /* 0x040fe200078e00ff */
[----:B-123--:R-:W-:Y:S01]  /*bdd0*/  SHF.R.S32.HI R6, RZ, 0x1f, R13 ;  /* 0x0000001fff067819 */ /* 0x00efe2000001140d */
[----:B------:R-:W-:Y:S01]  /*bde0*/  IMAD.SHL.U32 R4, R13, 0x8, RZ ;  /* 0x000000080d047824 */ /* 0x000fe200078e00ff */
[----:B------:R-:W-:Y:S01]  /*bdf0*/  LOP3.LUT R0, R0, 0xffff0000, RZ, 0xc0, !PT ;  /* 0xffff000000007812 */ /* 0x000fe200078ec0ff */
[----:B------:R-:W-:Y:S01]  /*be00*/  IMAD.U32 R39, R20, 0x10000, RZ ;  /* 0x0001000014277824 */ /* 0x000fe200078e00ff */
[----:B------:R-:W-:Y:S01]  /*be10*/  LEA.HI R6, R6, R13, RZ, 0x3 ;  /* 0x0000000d06067211 */ /* 0x000fe200078f18ff */
[----:B------:R-:W-:Y:S01]  /*be20*/  IMAD.U32 R38, R21, 0x10000, RZ ;  /* 0x0001000015267824 */ /* 0x000fe200078e00ff */
[----:B------:R-:W-:Y:S01]  /*be30*/  LOP3.LUT R4, R159, 0x38, R4, 0xf8, !PT ;  /* 0x000000389f047812 */ /* 0x000fe200078ef804 */
[----:B------:R-:W-:-:S02]  /*be40*/  IMAD.U32 R41, R24, 0x10000, RZ ;  /* 0x0001000018297824 */ /* 0x000fc400078e00ff */
[----:B------:R-:W-:Y:S01]  /*be50*/  IMAD.SHL.U32 R6, R6, 0x400, RZ ;  /* 0x0000040006067824 */ /* 0x000fe200078e00ff */
[----:B------:R-:W-:-:S04]  /*be60*/  LOP3.LUT R4, R4, R229, RZ, 0x3c, !PT ;  /* 0x000000e504047212 */ /* 0x000fc800078e3cff */
[----:B------:R-:W-:-:S04]  /*be70*/  LOP3.LUT R6, R6, 0x7fffe000, RZ, 0xc0, !PT ;  /* 0x7fffe00006067812 */ /* 0x000fc800078ec0ff */
[----:B------:R-:W-:Y:S02]  /*be80*/  IADD3 R9, R4, R6, R195 ;  /* 0x0000000604097210 */ /* 0x000fe40007ffe0c3 */
[----:B------:R-:W1:Y:S03]  /*be90*/  LDS.128 R4, [R215] ;  /* 0x00000000d7047984 */ /* 0x000e660000000c00 */
[----:B------:R-:W-:-:S05]  /*bea0*/  IMAD R13, R9, 0x2, R156 ;  /* 0x00000002090d7824 */ /* 0x000fca00078e029c */
[----:B------:R-:W2:Y:S01]  /*beb0*/  LDS.128 R8, [R13+0x10400] ;  /* 0x010400000d087984 */ /* 0x000ea20000000c00 */
[C---:B-1----:R-:W-:Y:S01]  /*bec0*/  IMAD.U32 R25, R4.reuse, 0x10000, RZ ;  /* 0x0001000004197824 */ /* 0x042fe200078e00ff */
[----:B------:R-:W-:Y:S01]  /*bed0*/  LOP3.LUT R4, R4, 0xffff0000, RZ, 0xc0, !PT ;  /* 0xffff000004047812 */ /* 0x000fe200078ec0ff */
[C---:B0-----:R-:W-:Y:S01]  /*bee0*/  IMAD.U32 R27, R5.reuse, 0x10000, RZ ;  /* 0x00010000051b7824 */ /* 0x041fe200078e00ff */
[----:B------:R-:W-:Y:S01]  /*bef0*/  LOP3.LUT R5, R5, 0xffff0000, RZ, 0xc0, !PT ;  /* 0xffff000005057812 */ /* 0x000fe200078ec0ff */
[C---:B------:R-:W-:Y:S01]  /*bf00*/  IMAD.U32 R28, R6.reuse, 0x10000, RZ ;  /* 0x00010000061c7824 */ /* 0x040fe200078e00ff */
[----:B------:R-:W-:Y:S01]  /*bf10*/  LOP3.LUT R6, R6, 0xffff0000, RZ, 0xc0, !PT ;  /* 0xffff000006067812 */ /* 0x000fe200078ec0ff */
[C---:B------:R-:W-:Y:S01]  /*bf20*/  IMAD.U32 R29, R7.reuse, 0x10000, RZ ;  /* 0x00010000071d7824 */ /* 0x040fe200078e00ff */
[----:B------:R-:W-:Y:S01]  /*bf30*/  LOP3.LUT R7, R7, 0xffff0000, RZ, 0xc0, !PT ;  /* 0xffff000007077812 */ /* 0x000fe200078ec0ff */
[C---:B--2---:R-:W-:Y:S01]  /*bf40*/  IMAD.U32 R30, R8.reuse, 0x10000, RZ ;  /* 0x00010000081e7824 */ /* 0x044fe200078e00ff */
        /* <DEDUP_REMOVED lines=8> */
[----:B------:R-:W-:-:S02]  /*bfd0*/  IMAD.U32 R35, R3, 0x10000, RZ ;  /* 0x0001000003237824 */ /* 0x000fc400078e00ff */
[----:B------:R-:W-:Y:S01]  /*bfe0*/  FFMA.FTZ R30, R37, R25, R30 ;  /* 0x00000019251e7223 */ /* 0x000fe2000001001e */
[C---:B------:R-:W-:Y:S01]  /*bff0*/  FMUL.FTZ R25, R0.reuse, R8 ;  /* 0x0000000800197220 */ /* 0x040fe20000410000 */
[-C--:B------:R-:W-:Y:S01]  /*c000*/  FFMA.FTZ R15, R0, R4.reuse, -R15 ;  /* 0x00000004000f7223 */ /* 0x080fe2000001080f */
[-C--:B------:R-:W-:Y:S01]  /*c010*/  FMUL.FTZ R0, R39, R31.reuse ;  /* 0x0000001f27007220 */ /* 0x080fe20000410000 */
[C---:B------:R-:W-:Y:S01]  /*c020*/  FMUL.FTZ R8, R35.reuse, R31 ;  /* 0x0000001f23087220 */ /* 0x040fe20000410000 */
[----:B------:R-:W-:Y:S01]  /*c030*/  FFMA.FTZ R25, R36, R4, R25 ;  /* 0x0000000424197223 */ /* 0x000fe20000010019 */
[C---:B------:R-:W-:Y:S02]  /*c040*/  IMAD.U32 R4, R12.reuse, 0x10000, RZ ;  /* 0x000100000c047824 */ /* 0x040fe400078e00ff */
[-C--:B------:R-:W-:Y:S01]  /*c050*/  FFMA.FTZ R0, R35, R27.reuse, -R0 ;  /* 0x0000001b23007223 */ /* 0x080fe20000010800 */
[----:B------:R-:W-:Y:S01]  /*c060*/  FFMA.FTZ R27, R39, R27, R8 ;  /* 0x0000001b271b7223 */ /* 0x000fe20000010008 */
[----:B------:R-:W-:Y:S01]  /*c070*/  LOP3.LUT R8, R12, 0xffff0000, RZ, 0xc0, !PT ;  /* 0xffff00000c087812 */ /* 0x000fe200078ec0ff */
[----:B------:R-:W-:Y:S01]  /*c080*/  FMUL.FTZ R31, R38, R32 ;  /* 0x00000020261f7220 */ /* 0x000fe20000410000 */
[----:B------:R-:W-:Y:S01]  /*c090*/  LOP3.LUT R12, R21, 0xffff0000, RZ, 0xc0, !PT ;  /* 0xffff0000150c7812 */ /* 0x000fe200078ec0ff */
[----:B------:R-:W-:-:S02]  /*c0a0*/  IMAD.U32 R33, R11, 0x10000, RZ ;  /* 0x000100000b217824 */ /* 0x000fc400078e00ff */
[C---:B------:R-:W-:Y:S01]  /*c0b0*/  FMUL.FTZ R21, R4.reuse, R32 ;  /* 0x0000002004157220 */ /* 0x040fe20000410000 */
[----:B------:R-:W-:Y:S01]  /*c0c0*/  FFMA.FTZ R31, R4, R28, -R31 ;  /* 0x0000001c041f7223 */ /* 0x000fe2000001081f */
[-C--:B------:R-:W-:Y:S01]  /*c0d0*/  FMUL.FTZ R37, R8, R10.reuse ;  /* 0x0000000a08257220 */ /* 0x080fe20000410000 */
[----:B------:R-:W-:Y:S01]  /*c0e0*/  FMUL.FTZ R35, R12, R10 ;  /* 0x0000000a0c237220 */ /* 0x000fe20000410000 */
[----:B------:R-:W-:Y:S02]  /*c0f0*/  IMAD.U32 R39, R14, 0x10000, RZ ;  /* 0x000100000e277824 */ /* 0x000fe400078e00ff */
[-C--:B------:R-:W-:Y:S01]  /*c100*/  FMUL.FTZ R4, R41, R33.reuse ;  /* 0x0000002129047220 */ /* 0x080fe20000410000 */
[----:B------:R-:W-:Y:S01]  /*c110*/  FFMA.FTZ R10, R38, R28, R21 ;  /* 0x0000001c260a7223 */ /* 0x000fe20000010015 */
[-C--:B------:R-:W-:Y:S01]  /*c120*/  FFMA.FTZ R8, R8, R6.reuse, -R35 ;  /* 0x0000000608087223 */ /* 0x080fe20000010823 */
[----:B------:R-:W-:Y:S01]  /*c130*/  FFMA.FTZ R37, R12, R6, R37 ;  /* 0x000000060c257223 */ /* 0x000fe20000010025 */
[C---:B------:R-:W-:Y:S01]  /*c140*/  FMUL.FTZ R6, R39.reuse, R33 ;  /* 0x0000002127067220 */ /* 0x040fe20000410000 */
[----:B------:R-:W-:Y:S01]  /*c150*/  FFMA.FTZ R21, R39, R29, -R4 ;  /* 0x0000001d27157223 */ /* 0x000fe20000010804 */
[----:B------:R-:W-:-:S02]  /*c160*/  LOP3.LUT R9, R9, 0xffff0000, RZ, 0xc0, !PT ;  /* 0xffff000009097812 */ /* 0x000fc400078ec0ff */
[----:B------:R-:W-:Y:S01]  /*c170*/  LOP3.LUT R11, R11, 0xffff0000, RZ, 0xc0, !PT ;  /* 0xffff00000b0b7812 */ /* 0x000fe200078ec0ff */
[----:B------:R-:W-:Y:S01]  /*c180*/  FFMA.FTZ R29, R41, R29, R6 ;  /* 0x0000001d291d7223 */ /* 0x000fe20000010006 */
[----:B------:R-:W-:Y:S02]  /*c190*/  LOP3.LUT R35, R20, 0xffff0000, RZ, 0xc0, !PT ;  /* 0xffff000014237812 */ /* 0x000fe400078ec0ff */
[----:B------:R-:W-:Y:S02]  /*c1a0*/  LOP3.LUT R39, R24, 0xffff0000, RZ, 0xc0, !PT ;  /* 0xffff000018277812 */ /* 0x000fe400078ec0ff */
[----:B------:R-:W-:Y:S01]  /*c1b0*/  LOP3.LUT R3, R3, 0xffff0000, RZ, 0xc0, !PT ;  /* 0xffff000003037812 */ /* 0x000fe200078ec0ff */
[----:B------:R-:W-:Y:S01]  /*c1c0*/  FMUL.FTZ R4, R35, R9 ;  /* 0x0000000923047220 */ /* 0x000fe20000410000 */
[----:B------:R-:W-:Y:S01]  /*c1d0*/  LOP3.LUT R33, R14, 0xffff0000, RZ, 0xc0, !PT ;  /* 0xffff00000e217812 */ /* 0x000fe200078ec0ff */
[----:B------:R-:W-:Y:S01]  /*c1e0*/  FMUL.FTZ R14, R39, R11 ;  /* 0x0000000b270e7220 */ /* 0x000fe20000410000 */
[----:B------:R-:W-:Y:S01]  /*c1f0*/  F2FP.BF16.F32.PACK_AB R10, R37, R10 ;  /* 0x0000000a250a723e */ /* 0x000fe200000010ff */
[C---:B------:R-:W-:Y:S01]  /*c200*/  FMUL.FTZ R6, R3.reuse, R9 ;  /* 0x0000000903067220 */ /* 0x040fe20000410000 */
[----:B------:R-:W-:Y:S01]  /*c210*/  FFMA.FTZ R3, R3, R5, -R4 ;  /* 0x0000000503037223 */ /* 0x000fe20000010804 */
[C---:B------:R-:W-:Y:S01]  /*c220*/  FMUL.FTZ R20, R33.reuse, R11 ;  /* 0x0000000b21147220 */ /* 0x040fe20000410000 */
[----:B------:R-:W-:Y:S01]  /*c230*/  FFMA.FTZ R14, R33, R7, -R14 ;  /* 0x00000007210e7223 */ /* 0x000fe2000001080e */
[----:B------:R-:W-:Y:S01]  /*c240*/  FFMA.FTZ R12, R35, R5, R6 ;  /* 0x00000005230c7223 */ /* 0x000fe20000010006 */
[----:B------:R-:W-:Y:S01]  /*c250*/  F2FP.BF16.F32.PACK_AB R6, R8, R31 ;  /* 0x0000001f0806723e */ /* 0x000fe200000010ff */
[----:B------:R-:W-:Y:S01]  /*c260*/  FFMA.FTZ R20, R39, R7, R20 ;  /* 0x0000000727147223 */ /* 0x000fe20000010014 */
[----:B------:R-:W-:-:S02]  /*c270*/  F2FP.BF16.F32.PACK_AB R4, R15, R34 ;  /* 0x000000220f04723e */ /* 0x000fc400000010ff */
[----:B------:R-:W-:Y:S02]  /*c280*/  F2FP.BF16.F32.PACK_AB R5, R3, R0 ;  /* 0x000000000305723e */ /* 0x000fe400000010ff */
[----:B------:R-:W-:Y:S02]  /*c290*/  F2FP.BF16.F32.PACK_AB R7, R14, R21 ;  /* 0x000000150e07723e */ /* 0x000fe400000010ff */
[----:B------:R-:W-:Y:S02]  /*c2a0*/  F2FP.BF16.F32.PACK_AB R8, R25, R30 ;  /* 0x0000001e1908723e */ /* 0x000fe400000010ff */
[----:B------:R-:W-:Y:S01]  /*c2b0*/  F2FP.BF16.F32.PACK_AB R9, R12, R27 ;  /* 0x0000001b0c09723e */ /* 0x000fe200000010ff */
[----:B------:R4:W-:Y:S01]  /*c2c0*/  STS.128 [R215], R4 ;  /* 0x00000004d7007388 */ /* 0x0009e20000000c00 */
[----:B------:R-:W-:-:S05]  /*c2d0*/  F2FP.BF16.F32.PACK_AB R11, R20, R29 ;  /* 0x0000001d140b723e */ /* 0x000fca00000010ff */
[----:B------:R4:W-:Y:S02]  /*c2e0*/  STS.128 [R13+0x10400], R8 ;  /* 0x010400080d007388 */ /* 0x0009e40000000c00 */
.L_x_616:
[----:B------:R-:W-:Y:S05]  /*c2f0*/  BSYNC B0 ;  /* 0x0000000000007941 */ /* 0x000fea0003800000 */
.L_x_597:
[----:B------:R-:W-:Y:S01]  /*c300*/  @!PT LDS RZ, [RZ] ;  /* 0x00000000fffff984 */ /* 0x000fe20000000800 */
[----:B------:R-:W-:Y:S01]  /*c310*/  @!PT LDS RZ, [RZ] ;  /* 0x00000000fffff984 */ /* 0x000fe20000000800 */
[----:B------:R-:W-:Y:S01]  /*c320*/  @!PT LDS RZ, [RZ] ;  /* 0x00000000fffff984 */ /* 0x000fe20000000800 */
[----:B------:R-:W-:Y:S01]  /*c330*/  @!PT LDS RZ, [RZ] ;  /* 0x00000000fffff984 */ /* 0x000fe20000000800 */
[----:B------:R5:W-:Y:S06]  /*c340*/  MEMBAR.ALL.CTA ;  /* 0x0000000000007992 */ /* 0x000bec0000008000 */
[----:B-----5:R-:W5:Y:S01]  /*c350*/  FENCE.VIEW.ASYNC.S ;  /* 0x00000000000073c6 */ /* 0x020f620000000000 */
[----:B------:R-:W-:Y:S05]  /*c360*/  WARPSYNC.ALL ;  /* 0x0000000000007948 */ /* 0x000fea0003800000 */
[----:B-----5:R-:W-:Y:S06]  /*c370*/  BAR.SYNC.DEFER_BLOCKING 0xd, 0x100 ;  /* 0x0344000000007b1d */ /* 0x020fec0000010000 */
.L_x_595:
[----:B------:R-:W-:-:S13]  /*c380*/  ISETP.NE.AND P0, PT, R157, 0x3, PT ;  /* 0x000000039d00780c */ /* 0x000fda0003f05270 */
[----:B------:R-:W-:Y:S05]  /*c390*/  @!P0 BRA `(.L_x_630) ;  /* 0x0000000000048947 */ /* 0x000fea0003800000 */
[----:B------:R-:W-:Y:S01]  /*c3a0*/  BPT.TRAP 0x1 ;  /* 0x000000040000795c */ /* 0x000fe20000300000 */
.L_x_630:
[----:B-12---:R-:W-:Y:S01]  /*c3b0*/  IMAD R3, R152, 0x8, R156 ;  /* 0x0000000898037824 */ /* 0x006fe200078e029c */
[----:B------:R-:W-:-:S04]  /*c3c0*/  SHF.L.U32 R0, R158, 0x1f, RZ ;  /* 0x0000001f9e007819 */ /* 0x000fc800000006ff */
[----:B------:R1:W2:Y:S01]  /*c3d0*/  SYNCS.PHASECHK.TRANS64.TRYWAIT P1, [R3+URZ+0x28830], R0 ;  /* 0x02883000030075a7 */ /* 0x0002a2000802017f */
[----:B------:R-:W-:Y:S05]  /*c3e0*/  @!P0 BRA `(.L_x_631) ;  /* 0x0000000000048947 */ /* 0x000fea0003800000 */
[----:B------:R-:W-:Y:S01]  /*c3f0*/  BPT.TRAP 0x1 ;  /* 0x000000040000795c */ /* 0x000fe20000300000 */
.L_x_631:
[----:B------:R-:W-:Y:S01]  /*c400*/  IMAD.MOV.U32 R151, RZ, RZ, RZ ;  /* 0x000000ffff977224 */ /* 0x000fe200078e00ff */
[----:B--2---:R-:W-:Y:S06]  /*c410*/  @P1 BRA `(.L_x_632) ;  /* 0x0000000000081947 */ /* 0x004fec0003800000 */
[----:B------:R-:W2:Y:S02]  /*c420*/  SYNCS.PHASECHK.TRANS64.TRYWAIT P1, [R3+URZ+0x28830], R0 ;  /* 0x02883000030075a7 */ /* 0x000ea4000802017f */
[----:B--2---:R-:W-:Y:S05]  /*c430*/  @!P1 BRA `(.L_x_633) ;  /* 0x000000ec002c9947 */ /* 0x004fea0003800000 */
.L_x_632:
[----:B------:R-:W-:Y:S05]  /*c440*/  WARPSYNC.ALL ;  /* 0x0000000000007948 */ /* 0x000fea0003800000 */
[----:B-12---:R-:W-:Y:S01]  /*c450*/  VIADD R0, R156, 0x18400 ;  /* 0x000184009c007836 */ /* 0x006fe20000000000 */
[----:B------:R-:W-:Y:S01]  /*c460*/  R2UR UR4, R26 ;  /* 0x000000001a0472ca */ /* 0x000fe200000e0000 */
[----:B------:R-:W-:Y:S01]  /*c470*/  UMOV UR5, 0x40000040 ;  /* 0x4000004000057882 */ /* 0x000fe20000000000 */
[----:B0--34-:R-:W-:Y:S01]  /*c480*/  MOV R5, 0x40000040 ;  /* 0x4000004000057802 */ /* 0x019fe20000000f00 */
[----:B-----5:R-:W-:Y:S01]  /*c490*/  WARPGROUP.ARRIVE ;  /* 0x00000000000079c5 */ /* 0x020fe20000000000 */
[----:B------:R-:W-:Y:S01]  /*c4a0*/  SHF.R.U32.HI R0, RZ, 0x4, R0 ;  /* 0x00000004ff007819 */ /* 0x000fe20000011600 */
[----:B------:R-:W-:Y:S01]  /*c4b0*/  IMAD.MOV.U32 R7, RZ, RZ, 0x40000040 ;  /* 0x40000040ff077424 */ /* 0x000fe200078e00ff */
[----:B------:R-:W-:Y:S01]  /*c4c0*/  R2UR UR7, R5 ;  /* 0x00000000050772ca */ /* 0x000fe200000e0000 */
[----:B------:R-:W-:Y:S01]  /*c4d0*/  UMOV UR9, 0x40000040 ;  /* 0x4000004000097882 */ /* 0x000fe20000000000 */
[----:B------:R-:W-:Y:S01]  /*c4e0*/  LOP3.LUT R0, R0, 0x3fff, RZ, 0xc0, !PT ;  /* 0x00003fff00007812 */ /* 0x000fe200078ec0ff */
[----:B------:R-:W-:Y:S01]  /*c4f0*/  UMOV UR13, 0x40000040 ;  /* 0x40000040000d7882 */ /* 0x000fe20000000000 */
[----:B------:R-:W-:Y:S01]  /*c500*/  R2UR UR11, R7 ;  /* 0x00000000070b72ca */ /* 0x000fe200000e0000 */
[----:B------:R-:W-:Y:S01]  /*c510*/  IMAD.MOV.U32 R7, RZ, RZ, 0x40000040 ;  /* 0x40000040ff077424 */ /* 0x000fe200078e00ff */
[----:B------:R-:W-:Y:S01]  /*c520*/  LOP3.LUT R0, R0, 0x10000, RZ, 0xfc, !PT ;  /* 0x0001000000007812 */ /* 0x000fe200078efcff */
[----:B------:R-:W-:Y:S01]  /*c530*/  ULOP3.LUT UR4, UR4, 0x10000, URZ, 0xfc, !UPT ;  /* 0x0001000004047892 */ /* 0x000fe2000f8efc3f */
[----:B------:R-:W-:Y:S01]  /*c540*/  IMAD.MOV.U32 R5, RZ, RZ, 0x40000040 ;  /* 0x40000040ff057424 */ /* 0x000fe200078e00ff */
[----:B------:R-:W-:Y:S01]  /*c550*/  UMOV UR17, 0x40000040 ;  /* 0x4000004000117882 */ /* 0x000fe20000000000 */
[----:B------:R-:W-:Y:S01]  /*c560*/  R2UR UR15, R7 ;  /* 0x00000000070f72ca */ /* 0x000fe200000e0000 */
[----:B------:R-:W-:Y:S01]  /*c570*/  IMAD R4, R152, 0x800, R0 ;  /* 0x0000080098047824 */ /* 0x000fe200078e0200 */
[----:B------:R-:W-:Y:S01]  /*c580*/  UIADD3 UR8, UR4, 0x2, URZ ;  /* 0x0000000204087890 */ /* 0x000fe2000fffe03f */
[----:B------:R-:W-:Y:S01]  /*c590*/  IMAD.MOV.U32 R7, RZ, RZ, 0x40000040 ;  /* 0x40000040ff077424 */ /* 0x000fe200078e00ff */
[----:B------:R-:W-:Y:S01]  /*c5a0*/  UIADD3 UR12, UR4, 0x4, URZ ;  /* 0x00000004040c7890 */ /* 0x000fe2000fffe03f */
[C---:B------:R-:W-:Y:S01]  /*c5b0*/  VIADD R6, R4.reuse, 0x2 ;  /* 0x0000000204067836 */ /* 0x040fe20000000000 */
[----:B------:R-:W-:Y:S01]  /*c5c0*/  R2UR UR6, R4 ;  /* 0x00000000040672ca */ /* 0x000fe200000e0000 */
[----:B------:R-:W-:Y:S01]  /*c5d0*/  UIADD3 UR16, UR4, 0x6, URZ ;  /* 0x0000000604107890 */ /* 0x000fe2000fffe03f */
[----:B------:R-:W-:Y:S01]  /*c5e0*/  R2UR UR19, R7 ;  /* 0x00000000071372ca */ /* 0x000fe200000e0000 */
[----:B------:R-:W-:Y:S01]  /*c5f0*/  IMAD.MOV.U32 R7, RZ, RZ, 0x40000040 ;  /* 0x40000040ff077424 */ /* 0x000fe200078e00ff */
[----:B------:R-:W-:Y:S01]  /*c600*/  R2UR UR10, R6 ;  /* 0x00000000060a72ca */ /* 0x000fe200000e0000 */
[----:B------:R-:W-:Y:S01]  /*c610*/  VIADD R6, R4, 0x4 ;  /* 0x0000000404067836 */ /* 0x000fe20000000000 */
[----:B------:R-:W-:Y:S01]  /*c620*/  UIADD3 UR20, UR4, 0x400, URZ ;  /* 0x0000040004147890 */ /* 0x000fe2000fffe03f */
[----:B------:R-:W-:Y:S01]  /*c630*/  R2UR UR35, R5 ;  /* 0x00000000052372ca */ /* 0x000fe200000e0000 */
[----:B------:R-:W-:Y:S01]  /*c640*/  UMOV UR21, 0x40000040 ;  /* 0x4000004000157882 */ /* 0x000fe20000000000 */
[----:B------:R-:W-:Y:S01]  /*c650*/  R2UR UR23, R7 ;  /* 0x00000000071772ca */ /* 0x000fe200000e0000 */
[----:B------:R-:W-:Y:S01]  /*c660*/  IMAD.MOV.U32 R7, RZ, RZ, 0x40000040 ;  /* 0x40000040ff077424 */ /* 0x000fe200078e00ff */
[----:B------:R-:W-:Y:S01]  /*c670*/  R2UR UR14, R6 ;  /* 0x00000000060e72ca */ /* 0x000fe200000e0000 */
[----:B------:R-:W-:Y:S01]  /*c680*/  VIADD R6, R4, 0x6 ;  /* 0x0000000604067836 */ /* 0x000fe20000000000 */
[----:B------:R-:W-:Y:S01]  /*c690*/  HGMMA.64x128x16.F32.BF16 R24, gdesc[UR4], RZ, !UPT, gsb0 ;  /* 0x01e00000041879f0 */ /* 0x000fe2000c0018ff */
[----:B------:R-:W-:Y:S01]  /*c6a0*/  UIADD3 UR24, UR4, 0x402, URZ ;  /* 0x0000040204187890 */ /* 0x000fe2000fffe03f */
[----:B------:R-:W-:Y:S01]  /*c6b0*/  R2UR UR27, R7 ;  /* 0x00000000071b72ca */ /* 0x000fe200000e0000 */
[----:B------:R-:W-:Y:S01]  /*c6c0*/  UMOV UR25, 0x40000040 ;  /* 0x4000004000197882 */ /* 0x000fe20000000000 */
[----:B------:R-:W-:Y:S01]  /*c6d0*/  R2UR UR18, R6 ;  /* 0x00000000061272ca */ /* 0x000fe200000e0000 */
[----:B------:R-:W-:Y:S01]  /*c6e0*/  VIADD R6, R4, 0x400 ;  /* 0x0000040004067836 */ /* 0x000fe20000000000 */
[----:B------:R-:W-:Y:S01]  /*c6f0*/  MOV R7, 0x40000040 ;  /* 0x4000004000077802 */ /* 0x000fe20000000f00 */
[----:B------:R-:W-:Y:S01]  /*c700*/  UIADD3 UR28, UR4, 0x404, URZ ;  /* 0x00000404041c7890 */ /* 0x000fe2000fffe03f */
[----:B------:R-:W-:-:S02]  /*c710*/  UMOV UR29, 0x40000040 ;  /* 0x40000040001d7882 */ /* 0x000fc40000000000 */
[----:B------:R-:W-:Y:S01]  /*c720*/  R2UR UR22, R6 ;  /* 0x00000000061672ca */ /* 0x000fe200000e0000 */
[----:B------:R-:W-:Y:S01]  /*c730*/  VIADD R6, R4, 0x402 ;  /* 0x0000040204067836 */ /* 0x000fe20000000000 */
[----:B------:R-:W-:Y:S01]  /*c740*/  R2UR UR31, R7 ;  /* 0x00000000071f72ca */ /* 0x000fe200000e0000 */
[----:B------:R-:W-:Y:S01]  /*c750*/  UIADD3 UR32, UR4, 0x406, URZ ;  /* 0x0000040604207890 */ /* 0x000fe2000fffe03f */
[----:B------:R-:W-:Y:S02]  /*c760*/  UMOV UR33, 0x40000040 ;  /* 0x4000004000217882 */ /* 0x000fe40000000000 */
[----:B------:R-:W-:Y:S01]  /*c770*/  R2UR UR26, R6 ;  /* 0x00000000061a72ca */ /* 0x000fe200000e0000 */
[C---:B------:R-:W-:Y:S02]  /*c780*/  VIADD R6, R4.reuse, 0x404 ;  /* 0x0000040404067836 */ /* 0x040fe40000000000 */
[----:B------:R-:W-:-:S03]  /*c790*/  VIADD R4, R4, 0x406 ;  /* 0x0000040604047836 */ /* 0x000fc60000000000 */
[----:B------:R-:W-:Y:S02]  /*c7a0*/  R2UR UR30, R6 ;  /* 0x00000000061e72ca */ /* 0x000fe400000e0000 */
[----:B------:R-:W-:Y:S01]  /*c7b0*/  R2UR UR34, R4 ;  /* 0x00000000042272ca */ /* 0x000fe200000e0000 */
        /* <DEDUP_REMOVED lines=24> */
.L_x_634:
[----:B------:R-:W-:Y:S01]  /*c940*/  IMAD.IADD R5, R225, 0x1, R96 ;  /* 0x00000001e1057824 */ /* 0x000fe200078e0260 */
[----:B------:R-:W-:Y:S01]  /*c950*/  P2R R89, PR, RZ, 0x1 ;  /* 0x00000001ff597803 */ /* 0x000fe20000000000 */
[----:B------:R-:W-:Y:S01]  /*c960*/  ULDC UR6, c[0x0][0x988] ;  /* 0x0002620000067ab9 */ /* 0x000fe20000000800 */
[----:B------:R-:W-:Y:S01]  /*c970*/  VIADD R3, R3, 0x28840 ;  /* 0x0002884003037836 */ /* 0x000fe20000000000 */
[----:B------:R-:W-:Y:S01]  /*c980*/  MOV R144, R151 ;  /* 0x0000009700907202 */ /* 0x000fe20000000f00 */
[----:B------:R-:W-:Y:S02]  /*c990*/  IMAD R7, R210, -0x80, R5 ;  /* 0xffffff80d2077824 */ /* 0x000fe400078e0205 */
[----:B------:R-:W-:Y:S01]  /*c9a0*/  IMAD.MOV.U32 R150, RZ, RZ, R151 ;  /* 0x000000ffff967224 */ /* 0x000fe200078e0097 */
[----:B------:R-:W-:Y:S01]  /*c9b0*/  PRMT R3, R222, 0x654, R3 ;  /* 0x00000654de037816 */ /* 0x000fe20000000003 */
[--C-:B------:R-:W-:Y:S01]  /*c9c0*/  IMAD.MOV.U32 R149, RZ, RZ, R151.reuse ;  /* 0x000000ffff957224 */ /* 0x100fe200078e0097 */
[C---:B------:R-:W-:Y:S01]  /*c9d0*/  ISETP.GT.AND P3, PT, R7.reuse, RZ, PT ;  /* 0x000000ff0700720c */ /* 0x040fe20003f64270 */
[--C-:B------:R-:W-:Y:S01]  /*c9e0*/  IMAD.MOV.U32 R148, RZ, RZ, R151.reuse ;  /* 0x000000ffff947224 */ /* 0x100fe200078e0097 */
[C---:B------:R-:W-:Y:S01]  /*c9f0*/  ISETP.GT.AND P1, PT, R7.reuse, 0x1, PT ;  /* 0x000000010700780c */ /* 0x040fe20003f24270 */
[----:B------:R0:W-:Y:S01]  /*ca00*/  SYNCS.ARRIVE.TRANS64.RED.A1T0 RZ, [R3+URZ], RZ ;  /* 0x000000ff03ff79a7 */ /* 0x0001e2000810043f */
[----:B------:R-:W-:Y:S01]  /*ca10*/  ISETP.GT.AND P2, PT, R7, 0x8, PT ;  /* 0x000000080700780c */ /* 0x000fe20003f44270 */
[--C-:B------:R-:W-:Y:S01]  /*ca20*/  IMAD.MOV.U32 R147, RZ, RZ, R151.reuse ;  /* 0x000000ffff937224 */ /* 0x100fe200078e0097 */
[----:B------:R-:W-:Y:S01]  /*ca30*/  FSEL R128, R24, -INF , P3 ;  /* 0xff80000018807808 */ /* 0x000fe20001800000 */
[--C-:B------:R-:W-:Y:S01]  /*ca40*/  IMAD.MOV.U32 R146, RZ, RZ, R151.reuse ;  /* 0x000000ffff927224 */ /* 0x100fe200078e0097 */
[----:B------:R-:W-:Y:S01]  /*ca50*/  FSEL R130, R25, -INF , P1 ;  /* 0xff80000019827808 */ /* 0x000fe20000800000 */
[--C-:B------:R-:W-:Y:S01]  /*ca60*/  IMAD.MOV.U32 R145, RZ, RZ, R151.reuse ;  /* 0x000000ffff917224 */ /* 0x100fe200078e0097 */
[C---:B------:R-:W-:Y:S01]  /*ca70*/  ISETP.GT.AND P5, PT, R7.reuse, 0x9, PT ;  /* 0x000000090700780c */ /* 0x040fe20003fa4270 */
        /* <DEDUP_REMOVED lines=109> */
[----:B------:R-:W-:Y:S02]  /*d150*/  ISETP.GT.AND P0, PT, R7, 0x59, PT ;  /* 0x000000590700780c */ /* 0x000fe40003f04270 */
[----:B------:R-:W-:Y:S02]  /*d160*/  FSEL R68, R68, -INF , P2 ;  /* 0xff80000044447808 */ /* 0x000fe40001000000 */
[----:B------:R-:W-:-:S02]  /*d170*/  FMNMX.FTZ R5, R88, R5, !PT ;  /* 0x0000000558057209 */ /* 0x000fc40007810000 */
[----:B------:R-:W-:Y:S02]  /*d180*/  ISETP.GT.AND P6, PT, R7, 0x60, PT ;  /* 0x000000600700780c */ /* 0x000fe40003fc4270 */
[----:B------:R-:W-:Y:S02]  /*d190*/  FSEL R110, R69, -INF , P0 ;  /* 0xff800000456e7808 */ /* 0x000fe40000000000 */
[----:B------:R-:W-:Y:S02]  /*d1a0*/  FMNMX.FTZ R5, R68, R5, !PT ;  /* 0x0000000544057209 */ /* 0x000fe40007810000 */
        /* <DEDUP_REMOVED lines=12> */
[----:B------:R-:W-:Y:S02]  /*d270*/  FSEL R114, R77, -INF , P2 ;  /* 0xff8000004d727808 */ /* 0x000fe40001000000 */
[----:B------:R-:W-:Y:S02]  /*d280*/  FMNMX.FTZ R5, R76, R5, !PT ;  /* 0x000000054c057209 */ /* 0x000fe40007810000 */
[----:B------:R-:W-:-:S02]  /*d290*/  ISETP.GT.AND P3, PT, R7, 0x70, PT ;  /* 0x000000700700780c */ /* 0x000fc40003f64270 */
[----:B------:R-:W-:Y:S02]  /*d2a0*/  FSEL R36, R63, -INF , P4 ;  /* 0xff8000003f247808 */ /* 0x000fe40002000000 */
[----:B------:R-:W-:Y:S02]  /*d2b0*/  FSEL R80, R80, -INF , P3 ;  /* 0xff80000050507808 */ /* 0x000fe40001800000 */
[----:B------:R-:W-:Y:S02]  /*d2c0*/  FMNMX.FTZ R5, R114, R5, !PT ;  /* 0x0000000572057209 */ /* 0x000fe40007810000 */
[----:B------:R-:W-:Y:S02]  /*d2d0*/  ISETP.GT.AND P4, PT, R7, 0x71, PT ;  /* 0x000000710700780c */ /* 0x000fe40003f84270 */
[----:B------:R-:W-:Y:S02]  /*d2e0*/  FSEL R62, R62, -INF , P5 ;  /* 0xff8000003e3e7808 */ /* 0x000fe40002800000 */
[----:B------:R-:W-:-:S02]  /*d2f0*/  FSEL R116, R81, -INF , P4 ;  /* 0xff80000051747808 */ /* 0x000fc40002000000 */
[----:B------:R-:W-:Y:S02]  /*d300*/  FMNMX.FTZ R5, R80, R5, !PT ;  /* 0x0000000550057209 */ /* 0x000fe40007810000 */
[C---:B------:R-:W-:Y:S02]  /*d310*/  ISETP.GT.AND P5, PT, R7.reuse, 0x78, PT ;  /* 0x000000780700780c */ /* 0x040fe40003fa4270 */
[----:B------:R-:W-:Y:S02]  /*d320*/  FMNMX.FTZ R5, R116, R5, !PT ;  /* 0x0000000574057209 */ /* 0x000fe40007810000 */
[----:B------:R-:W-:Y:S02]  /*d330*/  FSEL R84, R84, -INF , P5 ;  /* 0xff80000054547808 */ /* 0x000fe40002800000 */
[----:B------:R-:W-:Y:S02]  /*d340*/  ISETP.GT.AND P6, PT, R7, 0x79, PT ;  /* 0x000000790700780c */ /* 0x000fe40003fc4270 */
[----:B------:R-:W-:-:S02]  /*d350*/  FMNMX.FTZ R5, R84, R5, !PT ;  /* 0x0000000554057209 */ /* 0x000fc40007810000 */
[----:B------:R-:W-:Y:S02]  /*d360*/  FSEL R118, R85, -INF , P6 ;  /* 0xff80000055767808 */ /* 0x000fe40003000000 */
[----:B------:R-:W-:Y:S02]  /*d370*/  P2R R15, PR, RZ, 0x4 ;  /* 0x00000004ff0f7803 */ /* 0x000fe40000000000 */
[----:B------:R-:W-:Y:S01]  /*d380*/  FMNMX.FTZ R9, R118, R5, !PT ;  /* 0x0000000576097209 */ /* 0x000fe20007810000 */
[----:B------:R-:W-:Y:S01]  /*d390*/  IMAD.U32 R5, RZ, RZ, UR6 ;  /* 0x00000006ff057e24 */ /* 0x000fe2000f8e00ff */
[----:B------:R-:W-:Y:S02]  /*d3a0*/  P2R R21, PR, RZ, 0x2 ;  /* 0x00000002ff157803 */ /* 0x000fe40000000000 */
[----:B------:R-:W-:Y:S01]  /*d3b0*/  ISETP.GT.AND P1, PT, R7, 0x59, PT ;  /* 0x000000590700780c */ /* 0x000fe20003f24270 */
[----:B------:R-:W1:Y:S01]  /*d3c0*/  SHFL.BFLY PT, R4, R9, 0x2, 0x1f ;  /* 0x0c401f0009047f89 */ /* 0x000e6200000e0000 */
        /* <DEDUP_REMOVED lines=8> */
[----:B------:R-:W-:Y:S02]  /*d450*/  FSEL R52, R75, -INF , P0 ;  /* 0xff8000004b347808 */ /* 0x000fe40000000000 */
[----:B------:R-:W-:Y:S02]  /*d460*/  FSEL R86, R86, -INF , P5 ;  /* 0xff80000056567808 */ /* 0x000fe40002800000 */
[----:B------:R-:W-:Y:S01]  /*d470*/  ISETP.NE.AND P0, PT, R89, RZ, PT ;  /* 0x000000ff5900720c */ /* 0x000fe20003f05270 */
[----:B------:R-:W-:Y:S01]  /*d480*/  IMAD.MOV.U32 R89, RZ, RZ, R151 ;  /* 0x000000ffff597224 */ /* 0x000fe200078e0097 */
[----:B-1----:R-:W-:-:S05]  /*d490*/  FMNMX.FTZ R11, R9, R4, !PT ;  /* 0x00000004090b7209 */ /* 0x002fca0007810000 */
[----:B------:R-:W1:Y:S02]  /*d4a0*/  SHFL.BFLY PT, R4, R11, 0x1, 0x1f ;  /* 0x0c201f000b047f89 */ /* 0x000e6400000e0000 */
[----:B-1----:R-:W-:Y:S02]  /*d4b0*/  FMNMX.FTZ R4, R11, R4, !PT ;  /* 0x000000040b047209 */ /* 0x002fe40007810000 */
[----:B------:R-:W-:Y:S02]  /*d4c0*/  FMNMX.FTZ R11, R26, R27, !PT ;  /* 0x0000001b1a0b7209 */ /* 0x000fe40007810000 */
[C---:B------:R-:W-:Y:S01]  /*d4d0*/  FSETP.NEU.FTZ.AND P2, PT, R4.reuse, -INF , PT ;  /* 0xff8000000400780b */ /* 0x040fe20003f5d000 */
[----:B------:R-:W-:Y:S01]  /*d4e0*/  FMUL.FTZ R13, R4, R5 ;  /* 0x00000005040d7220 */ /* 0x000fe20000410000 */
[----:B------:R-:W-:-:S04]  /*d4f0*/  FMNMX.FTZ R11, R30, R11, !PT ;  /* 0x0000000b1e0b7209 */ /* 0x000fc80007810000 */
[----:B------:R-:W-:Y:S02]  /*d500*/  FMNMX.FTZ R11, R8, R11, !PT ;  /* 0x0000000b080b7209 */ /* 0x000fe40007810000 */
        /* <DEDUP_REMOVED lines=13> */
[-CC-:B------:R-:W-:Y:S01]  /*d5e0*/  FFMA.FTZ R7, R130, R5.reuse, -R13.reuse ;  /* 0x0000000582077223 */ /* 0x180fe2000001080d */
[-CC-:B------:R-:W-:Y:S01]  /*d5f0*/  FFMA.FTZ R162, R132, R5.reuse, -R13.reuse ;  /* 0x0000000584a27223 */ /* 0x180fe2000001080d */
[--C-:B------:R-:W-:Y:S01]  /*d600*/  FFMA.FTZ R9, R126, R5, -R13.reuse ;  /* 0x000000057e097223 */ /* 0x100fe2000001080d */
[----:B------:R-:W-:Y:S01]  /*d610*/  FMNMX.FTZ R15, R42, R15, !PT ;  /* 0x0000000f2a0f7209 */ /* 0x000fe20007810000 */
[----:B------:R-:W-:Y:S01]  /*d620*/  MUFU.EX2 R160, R160 ;  /* 0x000000a000a07308 */ /* 0x000fe20000000800 */
[-CC-:B------:R-:W-:Y:S01]  /*d630*/  FFMA.FTZ R164, R124, R5.reuse, -R13.reuse ;  /* 0x000000057ca47223 */ /* 0x180fe2000001080d */
[--C-:B------:R-:W-:Y:S01]  /*d640*/  FFMA.FTZ R122, R122, R5, -R13.reuse ;  /* 0x000000057a7a7223 */ /* 0x100fe2000001080d */
[----:B------:R-:W-:Y:S01]  /*d650*/  FMNMX.FTZ R21, R14, R15, !PT ;  /* 0x0000000f0e157209 */ /* 0x000fe20007810000 */
[-CC-:B------:R-:W-:Y:S01]  /*d660*/  FFMA.FTZ R166, R120, R5.reuse, -R13.reuse ;  /* 0x0000000578a67223 */ /* 0x180fe2000001080d */
[-CC-:B------:R-:W-:Y:S01]  /*d670*/  FFMA.FTZ R98, R98, R5.reuse, -R13.reuse ;  /* 0x0000000562627223 */ /* 0x180fe2000001080d */
[--C-:B------:R-:W-:Y:S01]  /*d680*/  FFMA.FTZ R168, R108, R5, -R13.reuse ;  /* 0x000000056ca87223 */ /* 0x100fe2000001080d */
[----:B------:R-:W-:Y:S01]  /*d690*/  FMNMX.FTZ R21, R46, R21, !PT ;  /* 0x000000152e157209 */ /* 0x000fe20007810000 */
[----:B------:R-:W1:Y:S01]  /*d6a0*/  MUFU.EX2 R7, R7 ;  /* 0x0000000700077308 */ /* 0x000e620000000800 */
[-CC-:B------:R-:W-:Y:S01]  /*d6b0*/  FFMA.FTZ R170, R106, R5.reuse, -R13.reuse ;  /* 0x000000056aaa7223 */ /* 0x180fe2000001080d */
[--C-:B------:R-:W-:Y:S01]  /*d6c0*/  FFMA.FTZ R94, R94, R5, -R13.reuse ;  /* 0x000000055e5e7223 */ /* 0x100fe2000001080d */
[----:B------:R-:W-:Y:S01]  /*d6d0*/  FMNMX.FTZ R21, R20, R21, !PT ;  /* 0x0000001514157209 */ /* 0x000fe20007810000 */
[-CC-:B------:R-:W-:Y:S01]  /*d6e0*/  FFMA.FTZ R172, R104, R5.reuse, -R13.reuse ;  /* 0x0000000568ac7223 */ /* 0x180fe2000001080d */
[-CC-:B------:R-:W-:Y:S01]  /*d6f0*/  FFMA.FTZ R100, R100, R5.reuse, -R13.reuse ;  /* 0x0000000564647223 */ /* 0x180fe2000001080d */
[--C-:B------:R-:W-:Y:S01]  /*d700*/  FFMA.FTZ R174, R102, R5, -R13.reuse ;  /* 0x0000000566ae7223 */ /* 0x100fe2000001080d */
[----:B------:R-:W-:Y:S01]  /*d710*/  FMNMX.FTZ R21, R50, R21, !PT ;  /* 0x0000001532157209 */ /* 0x000fe20007810000 */
[----:B------:R-:W2:Y:S01]  /*d720*/  MUFU.EX2 R162, R162 ;  /* 0x000000a200a27308 */ /* 0x000ea20000000800 */
[-CC-:B------:R-:W-:Y:S01]  /*d730*/  FFMA.FTZ R178, R60, R5.reuse, -R13.reuse ;  /* 0x000000053cb27223 */ /* 0x180fe2000001080d */
[--C-:B------:R-:W-:Y:S01]  /*d740*/  FFMA.FTZ R180, R64, R5, -R13.reuse ;  /* 0x0000000540b47223 */ /* 0x100fe2000001080d */
[----:B------:R-:W-:Y:S01]  /*d750*/  FMNMX.FTZ R25, R24, R21, !PT ;  /* 0x0000001518197209 */ /* 0x000fe20007810000 */
[-CC-:B------:R-:W-:Y:S01]  /*d760*/  FFMA.FTZ R182, R68, R5.reuse, -R13.reuse ;  /* 0x0000000544b67223 */ /* 0x180fe2000001080d */
[-CC-:B------:R-:W-:Y:S01]  /*d770*/  FFMA.FTZ R184, R72, R5.reuse, -R13.reuse ;  /* 0x0000000548b87223 */ /* 0x180fe2000001080d */
[--C-:B------:R-:W-:Y:S01]  /*d780*/  FFMA.FTZ R186, R76, R5, -R13.reuse ;  /* 0x000000054cba7223 */ /* 0x100fe2000001080d */
[----:B------:R-:W-:Y:S01]  /*d790*/  FMNMX.FTZ R25, R54, R25, !PT ;  /* 0x0000001936197209 */ /* 0x000fe20007810000 */
[----:B------:R3:W-:Y:S01]  /*d7a0*/  MUFU.EX2 R21, R92 ;  /* 0x0000005c00157308 */ /* 0x0007e20000000800 */
[-CC-:B------:R-:W-:Y:S01]  /*d7b0*/  FFMA.FTZ R43, R114, R5.reuse, -R13.reuse ;  /* 0x00000005722b7223 */ /* 0x180fe2000001080d */
[--C-:B------:R-:W-:Y:S01]  /*d7c0*/  FFMA.FTZ R188, R80, R5, -R13.reuse ;  /* 0x0000000550bc7223 */ /* 0x100fe2000001080d */
[----:B------:R-:W-:Y:S01]  /*d7d0*/  FMNMX.FTZ R25, R28, R25, !PT ;  /* 0x000000191c197209 */ /* 0x000fe20007810000 */
[-CC-:B------:R-:W-:Y:S01]  /*d7e0*/  FFMA.FTZ R116, R116, R5.reuse, -R13.reuse ;  /* 0x0000000574747223 */ /* 0x180fe2000001080d */
[----:B------:R-:W-:Y:S01]  /*d7f0*/  FFMA.FTZ R190, R84, R5, -R13 ;  /* 0x0000000554be7223 */ /* 0x000fe2000001080d */
[----:B------:R-:W-:Y:S01]  /*d800*/  MOV R132, R151 ;  /* 0x0000009700847202 */ /* 0x000fe20000000f00 */
[--C-:B------:R-:W-:Y:S01]  /*d810*/  IMAD.MOV.U32 R130, RZ, RZ, R151.reuse ;  /* 0x000000ffff827224 */ /* 0x100fe200078e0097 */
[----:B------:R-:W-:Y:S01]  /*d820*/  FMNMX.FTZ R25, R58, R25, !PT ;  /* 0x000000193a197209 */ /* 0x000fe20007810000 */
[----:B------:R-:W4:Y:S01]  /*d830*/  MUFU.EX2 R9, R9 ;  /* 0x0000000900097308 */ /* 0x000f220000000800 */
[----:B---3--:R-:W-:Y:S01]  /*d840*/  FSEL R92, R87, -INF , P6 ;  /* 0xff800000575c7808 */ /* 0x008fe20003000000 */
[--C-:B------:R-:W-:Y:S01]  /*d850*/  IMAD.MOV.U32 R128, RZ, RZ, R151.reuse ;  /* 0x000000ffff807224 */ /* 0x100fe200078e0097 */
[----:B------:R-:W-:Y:S01]  /*d860*/  FMNMX.FTZ R29, R32, R25, !PT ;  /* 0x00000019201d7209 */ /* 0x000fe20007810000 */
[--C-:B------:R-:W-:Y:S01]  /*d870*/  IMAD.MOV.U32 R126, RZ, RZ, R151.reuse ;  /* 0x000000ffff7e7224 */ /* 0x100fe200078e0097 */
[----:B------:R-:W-:Y:S01]  /*d880*/  MOV R120, R151 ;  /* 0x0000009700787202 */ /* 0x000fe20000000f00 */
[--C-:B------:R-:W-:Y:S01]  /*d890*/  IMAD.MOV.U32 R124, RZ, RZ, R151.reuse ;  /* 0x000000ffff7c7224 */ /* 0x100fe200078e0097 */
[----:B------:R-:W-:Y:S01]  /*d8a0*/  FMNMX.FTZ R29, R62, R29, !PT ;  /* 0x0000001d3e1d7209 */ /* 0x000fe20007810000 */
[----:B------:R-:W3:Y:S01]  /*d8b0*/  MUFU.EX2 R164, R164 ;  /* 0x000000a400a47308 */ /* 0x000ee20000000800 */
[--C-:B------:R-:W-:Y:S01]  /*d8c0*/  IMAD.MOV.U32 R114, RZ, RZ, R151.reuse ;  /* 0x000000ffff727224 */ /* 0x100fe200078e0097 */
[----:B------:R-:W-:Y:S01]  /*d8d0*/  MOV R108, R151 ;  /* 0x00000097006c7202 */ /* 0x000fe20000000f00 */
[--C-:B------:R-:W-:Y:S01]  /*d8e0*/  IMAD.MOV.U32 R106, RZ, RZ, R151.reuse ;  /* 0x000000ffff6a7224 */ /* 0x100fe200078e0097 */
[----:B------:R-:W-:Y:S01]  /*d8f0*/  FMNMX.FTZ R29, R36, R29, !PT ;  /* 0x0000001d241d7209 */ /* 0x000fe20007810000 */
[----:B------:R-:W-:-:S02]  /*d900*/  IMAD.MOV.U32 R104, RZ, RZ, R151 ;  /* 0x000000ffff687224 */ /* 0x000fc400078e0097 */
[----:B------:R-:W-:Y:S01]  /*d910*/  IMAD.MOV.U32 R102, RZ, RZ, R151 ;  /* 0x000000ffff667224 */ /* 0x000fe200078e0097 */
[----:B------:R-:W-:Y:S01]  /*d920*/  FMNMX.FTZ R29, R66, R29, !PT ;  /* 0x0000001d421d7209 */ /* 0x000fe20007810000 */
[----:B------:R5:W0:Y:S03]  /*d930*/  MUFU.EX2 R11, R122 ;  /* 0x0000007a000b7308 */ /* 0x000a260000000800 */
[----:B------:R-:W-:-:S04]  /*d940*/  FMNMX.FTZ R31, R40, R29, !PT ;  /* 0x0000001d281f7209 */ /* 0x000fc80007810000 */
[----:B------:R-:W-:Y:S01]  /*d950*/  FMNMX.FTZ R31, R70, R31, !PT ;  /* 0x0000001f461f7209 */ /* 0x000fe20007810000 */
[----:B------:R-:W0:Y:S01]  /*d960*/  MUFU.EX2 R166, R166 ;  /* 0x000000a600a67308 */ /* 0x000e220000000800 */
[----:B-----5:R-:W-:Y:S02]  /*d970*/  IMAD.MOV.U32 R122, RZ, RZ, R151 ;  /* 0x000000ffff7a7224 */ /* 0x020fe400078e0097 */
[----:B------:R-:W-:-:S04]  /*d980*/  FMNMX.FTZ R31, R48, R31, !PT ;  /* 0x0000001f301f7209 */ /* 0x000fc80007810000 */
        /* <DEDUP_REMOVED lines=8> */
[----:B------:R-:W-:Y:S03]  /*da10*/  MUFU.EX2 R170, R170 ;  /* 0x000000aa00aa7308 */ /* 0x000fe60000000800 */
[----:B------:R-:W-:-:S04]  /*da20*/  FMNMX.FTZ R35, R56, R33, !PT ;  /* 0x0000002138237209 */ /* 0x000fc80007810000 */
[----:B------:R-:W-:Y:S01]  /*da30*/  FMNMX.FTZ R35, R86, R35, !PT ;  /* 0x0000002356237209 */ /* 0x000fe20007810000 */
[----:B------:R5:W-:Y:S03]  /*da40*/  MUFU.EX2 R25, R94 ;  /* 0x0000005e00197308 */ /* 0x000be60000000800 */
[----:B------:R-:W-:Y:S01]  /*da50*/  FMNMX.FTZ R6, R92, R35, !PT ;  /* 0x000000235c067209 */ /* 0x000fe20007810000 */
[----:B------:R-:W-:-:S04]  /*da60*/  FFMA.FTZ R35, R44, R5, -R13 ;  /* 0x000000052c237223 */ /* 0x000fc8000001080d */
[----:B------:R-:W1:Y:S01]  /*da70*/  SHFL.BFLY PT, R41, R6, 0x2, 0x1f ;  /* 0x0c401f0006297f89 */ /* 0x000e6200000e0000 */
[----:B------:R-:W-:Y:S01]  /*da80*/  MUFU.EX2 R172, R172 ;  /* 0x000000ac00ac7308 */ /* 0x000fe20000000800 */
[----:B-----5:R-:W-:-:S07]  /*da90*/  IMAD.MOV.U32 R94, RZ, RZ, R151 ;  /* 0x000000ffff5e7224 */ /* 0x020fce00078e0097 */
[----:B------:R5:W-:Y:S08]  /*daa0*/  MUFU.EX2 R29, R100 ;  /* 0x00000064001d7308 */ /* 0x000bf00000000800 */
[----:B------:R-:W-:Y:S01]  /*dab0*/  MUFU.EX2 R174, R174 ;  /* 0x000000ae00ae7308 */ /* 0x000fe20000000800 */
[----:B-----5:R-:W-:Y:S01]  /*dac0*/  IMAD.MOV.U32 R100, RZ, RZ, R151 ;  /* 0x000000ffff647224 */ /* 0x020fe200078e0097 */
[----:B-1----:R-:W-:-:S06]  /*dad0*/  FMNMX.FTZ R44, R6, R41, !PT ;  /* 0x00000029062c7209 */ /* 0x002fcc0007810000 */
[----:B------:R1:W-:Y:S01]  /*dae0*/  MUFU.EX2 R31, R37 ;  /* 0x00000025001f7308 */ /* 0x0003e20000000800 */
[-C--:B------:R-:W-:Y:S01]  /*daf0*/  FFMA.FTZ R41, R112, R5.reuse, -R13 ;  /* 0x0000000570297223 */ /* 0x080fe2000001080d */
[----:B------:R-:W-:Y:S01]  /*db00*/  IMAD.MOV.U32 R112, RZ, RZ, R151 ;  /* 0x000000ffff707224 */ /* 0x000fe200078e0097 */
[----:B------:R-:W5:Y:S05]  /*db10*/  SHFL.BFLY PT, R45, R44, 0x1, 0x1f ;  /* 0x0c201f002c2d7f89 */ /* 0x000f6a00000e0000 */
[----:B------:R-:W-:Y:S01]  /*db20*/  MUFU.EX2 R176, R176 ;  /* 0x000000b000b07308 */ /* 0x000fe20000000800 */
[----:B-1----:R-:W-:Y:S01]  /*db30*/  FFMA.FTZ R37, R88, R5, -R13 ;  /* 0x0000000558257223 */ /* 0x002fe2000001080d */
[----:B------:R-:W-:-:S06]  /*db40*/  IMAD.MOV.U32 R88, RZ, RZ, R151 ;  /* 0x000000ffff587224 */ /* 0x000fcc00078e0097 */
[----:B------:R1:W-:Y:S08]  /*db50*/  MUFU.EX2 R33, R39 ;  /* 0x0000002700217308 */ /* 0x0003f00000000800 */
[----:B------:R-:W-:Y:S01]  /*db60*/  MUFU.EX2 R178, R178 ;  /* 0x000000b200b27308 */ /* 0x000fe20000000800 */
[-CC-:B-1----:R-:W-:Y:S01]  /*db70*/  FFMA.FTZ R39, R110, R5.reuse, -R13.reuse ;  /* 0x000000056e277223 */ /* 0x182fe2000001080d */
[----:B------:R-:W-:Y:S01]  /*db80*/  FFMA.FTZ R13, R118, R5, -R13 ;  /* 0x00000005760d7223 */ /* 0x000fe2000001080d */
[--C-:B------:R-:W-:Y:S01]  /*db90*/  IMAD.MOV.U32 R118, RZ, RZ, R151.reuse ;  /* 0x000000ffff767224 */ /* 0x100fe200078e0097 */
[----:B-----5:R-:W-:Y:S01]  /*dba0*/  FMNMX.FTZ R6, R44, R45, !PT ;  /* 0x0000002d2c067209 */ /* 0x020fe20007810000 */
[----:B------:R-:W-:-:S03]  /*dbb0*/  IMAD.MOV.U32 R110, RZ, RZ, R151 ;  /* 0x000000ffff6e7224 */ /* 0x000fc600078e0097 */
[C---:B------:R-:W-:Y:S01]  /*dbc0*/  FSETP.NEU.FTZ.AND P1, PT, R6.reuse, -INF , PT ;  /* 0xff8000000600780b */ /* 0x040fe20003f3d000 */
[-C--:B------:R-:W-:Y:S01]  /*dbd0*/  FMUL.FTZ R44, R6, R5.reuse ;  /* 0x00000005062c7220 */ /* 0x080fe20000410000 */
[----:B------:R-:W-:Y:S04]  /*dbe0*/  MUFU.EX2 R35, R35 ;  /* 0x0000002300237308 */ /* 0x000fe80000000800 */
[----:B------:R-:W-:Y:S02]  /*dbf0*/  FSEL R47, R44, RZ, P1 ;  /* 0x000000ff2c2f7208 */ /* 0x000fe40000800000 */
[----:B------:R-:W-:Y:S02]  /*dc00*/  ISETP.GE.AND P1, PT, R96, 0x81, PT ;  /* 0x000000816000780c */ /* 0x000fe40003f26270 */
[----:B------:R-:W-:Y:S01]  /*dc10*/  MUFU.EX2 R180, R180 ;  /* 0x000000b400b47308 */ /* 0x000fe20000000800 */
[-CC-:B------:R-:W-:Y:S01]  /*dc20*/  FFMA.FTZ R161, R26, R5.reuse, -R47.reuse ;  /* 0x000000051aa17223 */ /* 0x180fe2000001082f */
[-C--:B------:R-:W-:Y:S01]  /*dc30*/  FFMA.FTZ R26, R27, R5.reuse, -R47 ;  /* 0x000000051b1a7223 */ /* 0x080fe2000001082f */
[----:B------:R-:W-:Y:S01]  /*dc40*/  FADD.FTZ R27, R160, R7 ;  /* 0x00000007a01b7221 */ /* 0x000fe20000010000 */
[-CC-:B------:R-:W-:Y:S01]  /*dc50*/  FFMA.FTZ R163, R30, R5.reuse, -R47.reuse ;  /* 0x000000051ea37223 */ /* 0x180fe2000001082f */
[-CC-:B------:R-:W-:Y:S01]  /*dc60*/  FFMA.FTZ R30, R8, R5.reuse, -R47.reuse ;  /* 0x00000005081e7223 */ /* 0x180fe2000001082f */
[-C--:B------:R-:W-:Y:S01]  /*dc70*/  FFMA.FTZ R165, R34, R5.reuse, -R47 ;  /* 0x0000000522a57223 */ /* 0x080fe2000001082f */
[----:B--2---:R-:W-:Y:S01]  /*dc80*/  FADD.FTZ R8, R162, R27 ;  /* 0x0000001ba2087221 */ /* 0x004fe20000010000 */
[----:B------:R-:W-:Y:S01]  /*dc90*/  MUFU.EX2 R161, R161 ;  /* 0x000000a100a17308 */ /* 0x000fe20000000800 */
[-CC-:B------:R-:W-:Y:S01]  /*dca0*/  FFMA.FTZ R10, R10, R5.reuse, -R47.reuse ;  /* 0x000000050a0a7223 */ /* 0x180fe2000001082f */
[-CC-:B------:R-:W-:Y:S01]  /*dcb0*/  FFMA.FTZ R167, R38, R5.reuse, -R47.reuse ;  /* 0x0000000526a77223 */ /* 0x180fe2000001082f */
[----:B----4-:R-:W-:Y:S01]  /*dcc0*/  FADD.FTZ R27, R9, R8 ;  /* 0x00000008091b7221 */ /* 0x010fe20000010000 */
[-CC-:B------:R-:W-:Y:S01]  /*dcd0*/  FFMA.FTZ R12, R12, R5.reuse, -R47.reuse ;  /* 0x000000050c0c7223 */ /* 0x180fe2000001082f */
[-CC-:B------:R-:W-:Y:S01]  /*dce0*/  FFMA.FTZ R169, R42, R5.reuse, -R47.reuse ;  /* 0x000000052aa97223 */ /* 0x180fe2000001082f */
[-C--:B------:R-:W-:Y:S01]  /*dcf0*/  FFMA.FTZ R14, R14, R5.reuse, -R47 ;  /* 0x000000050e0e7223 */ /* 0x080fe2000001082f */
[----:B---3--:R-:W-:Y:S01]  /*dd00*/  FADD.FTZ R8, R164, R27 ;  /* 0x0000001ba4087221 */ /* 0x008fe20000010000 */
[----:B------:R-:W1:Y:S01]  /*dd10*/  MUFU.EX2 R26, R26 ;  /* 0x0000001a001a7308 */ /* 0x000e620000000800 */
[-CC-:B------:R-:W-:Y:S01]  /*dd20*/  FFMA.FTZ R171, R46, R5.reuse, -R47.reuse ;  /* 0x000000052eab7223 */ /* 0x180fe2000001082f */
[-CC-:B------:R-:W-:Y:S01]  /*dd30*/  FFMA.FTZ R20, R20, R5.reuse, -R47.reuse ;  /* 0x0000000514147223 */ /* 0x180fe2000001082f */
[----:B0-----:R-:W-:Y:S01]  /*dd40*/  FADD.FTZ R27, R11, R8 ;  /* 0x000000080b1b7221 */ /* 0x001fe20000010000 */
[-CC-:B------:R-:W-:Y:S01]  /*dd50*/  FFMA.FTZ R173, R50, R5.reuse, -R47.reuse ;  /* 0x0000000532ad7223 */ /* 0x180fe2000001082f */
[-CC-:B------:R-:W-:Y:S01]  /*dd60*/  FFMA.FTZ R24, R24, R5.reuse, -R47.reuse ;  /* 0x0000000518187223 */ /* 0x180fe2000001082f */
[-C--:B------:R-:W-:Y:S01]  /*dd70*/  FFMA.FTZ R175, R54, R5.reuse, -R47 ;  /* 0x0000000536af7223 */ /* 0x080fe2000001082f */
[----:B------:R-:W-:Y:S01]  /*dd80*/  FADD.FTZ R34, R166, R27 ;  /* 0x0000001ba6227221 */ /* 0x000fe20000010000 */
[----:B------:R-:W0:Y:S01]  /*dd90*/  MUFU.EX2 R163, R163 ;  /* 0x000000a300a37308 */ /* 0x000e220000000800 */
[-CC-:B------:R-:W-:Y:S01]  /*dda0*/  FFMA.FTZ R28, R28, R5.reuse, -R47.reuse ;  /* 0x000000051c1c7223 */ /* 0x180fe2000001082f */
[-CC-:B------:R-:W-:Y:S01]  /*ddb0*/  FFMA.FTZ R177, R58, R5.reuse, -R47.reuse ;  /* 0x000000053ab17223 */ /* 0x180fe2000001082f */
[----:B------:R-:W-:Y:S01]  /*ddc0*/  FADD.FTZ R49, R15, R34 ;  /* 0x000000220f317221 */ /* 0x000fe20000010000 */
[-CC-:B------:R-:W-:Y:S01]  /*ddd0*/  FFMA.FTZ R34, R36, R5.reuse, -R47.reuse ;  /* 0x0000000524227223 */ /* 0x180fe2000001082f */
[-CC-:B------:R-:W-:Y:S01]  /*dde0*/  FFMA.FTZ R32, R32, R5.reuse, -R47.reuse ;  /* 0x0000000520207223 */ /* 0x180fe2000001082f */
[-C--:B------:R-:W-:Y:S01]  /*ddf0*/  FFMA.FTZ R179, R62, R5.reuse, -R47 ;  /* 0x000000053eb37223 */ /* 0x080fe2000001082f */
[----:B------:R-:W-:Y:S01]  /*de00*/  FADD.FTZ R36, R168, R49 ;  /* 0x00000031a8247221 */ /* 0x000fe20000010000 */
[----:B------:R-:W2:Y:S01]  /*de10*/  MUFU.EX2 R30, R30 ;  /* 0x0000001e001e7308 */ /* 0x000ea20000000800 */
[----:B-1----:R-:W-:Y:S01]  /*de20*/  FADD.FTZ R8, R161, R26 ;  /* 0x0000001aa1087221 */ /* 0x002fe20000010000 */
[-CC-:B------:R-:W-:Y:S01]  /*de30*/  FFMA.FTZ R66, R66, R5.reuse, -R47.reuse ;  /* 0x0000000542427223 */ /* 0x180fe2000001082f */
[----:B------:R-:W-:Y:S01]  /*de40*/  FADD.FTZ R49, R21, R36 ;  /* 0x0000002415317221 */ /* 0x000fe20000010000 */
[-CC-:B------:R-:W-:Y:S01]  /*de50*/  FFMA.FTZ R40, R40, R5.reuse, -R47.reuse ;  /* 0x0000000528287223 */ /* 0x180fe2000001082f */
[-C--:B------:R-:W-:Y:S01]  /*de60*/  FFMA.FTZ R70, R70, R5.reuse, -R47 ;  /* 0x0000000546467223 */ /* 0x080fe2000001082f */
[----:B------:R-:W-:Y:S01]  /*de70*/  F2FP.BF16.F32.PACK_AB R160, R7, R160 ;  /* 0x000000a007a0723e */ /* 0x000fe200000010ff */
[----:B------:R-:W-:Y:S01]  /*de80*/  FADD.FTZ R36, R170, R49 ;  /* 0x00000031aa247221 */ /* 0x000fe20000010000 */
[----:B------:R-:W1:Y:S01]  /*de90*/  MUFU.EX2 R165, R165 ;  /* 0x000000a500a57308 */ /* 0x000e620000000800 */
[----:B0-----:R-:W-:Y:S01]  /*dea0*/  FADD.FTZ R27, R163, R8 ;  /* 0x00000008a31b7221 */ /* 0x001fe20000010000 */
[-CC-:B------:R-:W-:Y:S01]  /*deb0*/  FFMA.FTZ R48, R48, R5.reuse, -R47.reuse ;  /* 0x0000000530307223 */ /* 0x180fe2000001082f */
[----:B------:R-:W-:Y:S01]  /*dec0*/  FADD.FTZ R49, R25, R36 ;  /* 0x0000002419317221 */ /* 0x000fe20000010000 */
[-CC-:B------:R-:W-:Y:S01]  /*ded0*/  FFMA.FTZ R74, R74, R5.reuse, -R47.reuse ;  /* 0x000000054a4a7223 */ /* 0x180fe2000001082f */
[-CC-:B------:R-:W-:Y:S01]  /*dee0*/  FFMA.FTZ R52, R52, R5.reuse, -R47.reuse ;  /* 0x0000000534347223 */ /* 0x180fe2000001082f */
[-C--:B------:R-:W-:Y:S01]  /*def0*/  FFMA.FTZ R78, R78, R5.reuse, -R47 ;  /* 0x000000054e4e7223 */ /* 0x080fe2000001082f */
[----:B------:R-:W-:Y:S01]  /*df00*/  FADD.FTZ R36, R172, R49 ;  /* 0x00000031ac247221 */ /* 0x000fe20000010000 */
[----:B------:R-:W0:Y:S01]  /*df10*/  MUFU.EX2 R10, R10 ;  /* 0x0000000a000a7308 */ /* 0x000e220000000800 */
[----:B--2---:R-:W-:Y:S01]  /*df20*/  FADD.FTZ R8, R30, R27 ;  /* 0x0000001b1e087221 */ /* 0x004fe20000010000 */
        /* <DEDUP_REMOVED lines=8> */
[----:B------:R-:W-:Y:S01]  /*dfb0*/  FFMA.FTZ R47, R92, R5, -R47 ;  /* 0x000000055c2f7223 */ /* 0x000fe2000001082f */
[----:B------:R-:W-:Y:S01]  /*dfc0*/  F2FP.BF16.F32.PACK_AB R161, R26, R161 ;  /* 0x000000a11aa1723e */ /* 0x000fe200000010ff */
[----:B------:R-:W-:Y:S01]  /*dfd0*/  IMAD.MOV.U32 R92, RZ, RZ, R151 ;  /* 0x000000ffff5c7224 */ /* 0x000fe200078e0097 */
[----:B------:R-:W-:-:S02]  /*dfe0*/  F2FP.BF16.F32.PACK_AB R162, R9, R162 ;  /* 0x000000a209a2723e */ /* 0x000fc400000010ff */
[----:B------:R-:W-:Y:S01]  /*dff0*/  F2FP.BF16.F32.PACK_AB R164, R11, R164 ;  /* 0x000000a40ba4723e */ /* 0x000fe200000010ff */
[----:B------:R-:W1:Y:S01]  /*e000*/  MUFU.EX2 R12, R12 ;  /* 0x0000000c000c7308 */ /* 0x000e620000000800 */
[C---:B0-----:R-:W-:Y:S01]  /*e010*/  FADD.FTZ R8, R10.reuse, R27 ;  /* 0x0000001b0a087221 */ /* 0x041fe20000010000 */
[----:B------:R-:W-:Y:S02]  /*e020*/  F2FP.BF16.F32.PACK_AB R165, R10, R165 ;  /* 0x000000a50aa5723e */ /* 0x000fe400000010ff */
[----:B------:R-:W-:Y:S02]  /*e030*/  F2FP.BF16.F32.PACK_AB R166, R15, R166 ;  /* 0x000000a60fa6723e */ /* 0x000fe400000010ff */
[----:B------:R-:W-:Y:S02]  /*e040*/  F2FP.BF16.F32.PACK_AB R168, R21, R168 ;  /* 0x000000a815a8723e */ /* 0x000fe400000010ff */
[----:B------:R-:W0:Y:S01]  /*e050*/  MUFU.EX2 R169, R169 ;  /* 0x000000a900a97308 */ /* 0x000e220000000800 */
[----:B--2---:R-:W-:Y:S01]  /*e060*/  FADD.FTZ R27, R167, R8 ;  /* 0x00000008a71b7221 */ /* 0x004fe20000010000 */
[----:B------:R-:W-:-:S02]  /*e070*/  F2FP.BF16.F32.PACK_AB R170, R25, R170 ;  /* 0x000000aa19aa723e */ /* 0x000fc400000010ff */
[----:B------:R-:W-:Y:S02]  /*e080*/  F2FP.BF16.F32.PACK_AB R172, R29, R172 ;  /* 0x000000ac1dac723e */ /* 0x000fe400000010ff */
[----:B------:R-:W-:Y:S02]  /*e090*/  F2FP.BF16.F32.PACK_AB R174, R31, R174 ;  /* 0x000000ae1fae723e */ /* 0x000fe400000010ff */
[----:B------:R-:W2:Y:S01]  /*e0a0*/  MUFU.EX2 R14, R14 ;  /* 0x0000000e000e7308 */ /* 0x000ea20000000800 */
[----:B-1----:R-:W-:Y:S01]  /*e0b0*/  FADD.FTZ R8, R12, R27 ;  /* 0x0000001b0c087221 */ /* 0x002fe20000010000 */
[----:B------:R-:W-:Y:S02]  /*e0c0*/  F2FP.BF16.F32.PACK_AB R163, R30, R163 ;  /* 0x000000a31ea3723e */ /* 0x000fe400000010ff */
[----:B------:R-:W-:Y:S02]  /*e0d0*/  F2FP.BF16.F32.PACK_AB R167, R12, R167 ;  /* 0x000000a70ca7723e */ /* 0x000fe400000010ff */
[----:B------:R-:W-:-:S02]  /*e0e0*/  MOV R96, R151 ;  /* 0x0000009700607202 */ /* 0x000fc40000000f00 */
[----:B------:R-:W1:Y:S01]  /*e0f0*/  MUFU.EX2 R171, R171 ;  /* 0x000000ab00ab7308 */ /* 0x000e620000000800 */
[----:B0-----:R-:W-:-:S07]  /*e100*/  FADD.FTZ R27, R169, R8 ;  /* 0x00000008a91b7221 */ /* 0x001fce0000010000 */
[----:B------:R-:W0:Y:S01]  /*e110*/  MUFU.EX2 R20, R20 ;  /* 0x0000001400147308 */ /* 0x000e220000000800 */
[C---:B--2---:R-:W-:Y:S01]  /*e120*/  FADD.FTZ R8, R14.reuse, R27 ;  /* 0x0000001b0e087221 */ /* 0x044fe20000010000 */
[----:B------:R-:W-:Y:S01]  /*e130*/  FADD.FTZ R27, R31, R36 ;  /* 0x000000241f1b7221 */ /* 0x000fe20000010000 */
[----:B------:R-:W-:-:S03]  /*e140*/  F2FP.BF16.F32.PACK_AB R169, R14, R169 ;  /* 0x000000a90ea9723e */ /* 0x000fc600000010ff */
[----:B------:R-:W-:Y:S01]  /*e150*/  FADD.FTZ R36, R176, R27 ;  /* 0x0000001bb0247221 */ /* 0x000fe20000010000 */
[----:B------:R-:W-:Y:S01]  /*e160*/  F2FP.BF16.F32.PACK_AB R176, R33, R176 ;  /* 0x000000b021b0723e */ /* 0x000fe200000010ff */
[----:B------:R-:W2:Y:S01]  /*e170*/  MUFU.EX2 R173, R173 ;  /* 0x000000ad00ad7308 */ /* 0x000ea20000000800 */
[----:B-1----:R-:W-:Y:S01]  /*e180*/  FADD.FTZ R3, R171, R8 ;  /* 0x00000008ab037221 */ /* 0x002fe20000010000 */
[----:B------:R-:W-:-:S04]  /*e190*/  FADD.FTZ R27, R33, R36 ;  /* 0x00000024211b7221 */ /* 0x000fc80000010000 */
[----:B------:R-:W-:Y:S01]  /*e1a0*/  FADD.FTZ R36, R178, R27 ;  /* 0x0000001bb2247221 */ /* 0x000fe20000010000 */
[C---:B------:R-:W-:Y:S01]  /*e1b0*/  F2FP.BF16.F32.PACK_AB R178, R35.reuse, R178 ;  /* 0x000000b223b2723e */ /* 0x040fe200000010ff */
[----:B------:R-:W1:Y:S01]  /*e1c0*/  MUFU.EX2 R24, R24 ;  /* 0x0000001800187308 */ /* 0x000e620000000800 */
[C---:B0-----:R-:W-:Y:S01]  /*e1d0*/  FADD.FTZ R8, R20.reuse, R3 ;  /* 0x0000000314087221 */ /* 0x041fe20000010000 */
[----:B------:R-:W-:Y:S01]  /*e1e0*/  FADD.FTZ R27, R35, R36 ;  /* 0x00000024231b7221 */ /* 0x000fe20000010000 */
[----:B------:R-:W-:-:S03]  /*e1f0*/  F2FP.BF16.F32.PACK_AB R171, R20, R171 ;  /* 0x000000ab14ab723e */ /* 0x000fc600000010ff */
[----:B------:R-:W-:Y:S02]  /*e200*/  FADD.FTZ R36, R180, R27 ;  /* 0x0000001bb4247221 */ /* 0x000fe40000010000 */
[----:B------:R-:W0:Y:S01]  /*e210*/  MUFU.EX2 R175, R175 ;  /* 0x000000af00af7308 */ /* 0x000e220000000800 */
[----:B--2---:R-:W-:-:S07]  /*e220*/  FADD.FTZ R3, R173, R8 ;  /* 0x00000008ad037221 */ /* 0x004fce0000010000 */
[----:B------:R-:W2:Y:S01]  /*e230*/  MUFU.EX2 R28, R28 ;  /* 0x0000001c001c7308 */ /* 0x000ea20000000800 */
[C---:B-1----:R-:W-:Y:S01]  /*e240*/  FADD.FTZ R8, R24.reuse, R3 ;  /* 0x0000000318087221 */ /* 0x042fe20000010000 */
[----:B------:R-:W-:-:S06]  /*e250*/  F2FP.BF16.F32.PACK_AB R173, R24, R173 ;  /* 0x000000ad18ad723e */ /* 0x000fcc00000010ff */
[----:B------:R-:W1:Y:S01]  /*e260*/  MUFU.EX2 R37, R37 ;  /* 0x0000002500257308 */ /* 0x000e620000000800 */
[----:B0-----:R-:W-:-:S07]  /*e270*/  FADD.FTZ R3, R175, R8 ;  /* 0x00000008af037221 */ /* 0x001fce0000010000 */
[----:B------:R-:W0:Y:S01]  /*e280*/  MUFU.EX2 R177, R177 ;  /* 0x000000b100b17308 */ /* 0x000e220000000800 */
[C---:B--2---:R-:W-:Y:S01]  /*e290*/  FADD.FTZ R8, R28.reuse, R3 ;  /* 0x000000031c087221 */ /* 0x044fe20000010000 */
[----:B------:R-:W-:-:S06]  /*e2a0*/  F2FP.BF16.F32.PACK_AB R175, R28, R175 ;  /* 0x000000af1caf723e */ /* 0x000fcc00000010ff */
[----:B------:R-:W2:Y:S01]  /*e2b0*/  MUFU.EX2 R182, R182 ;  /* 0x000000b600b67308 */ /* 0x000ea20000000800 */
[C---:B-1----:R-:W-:Y:S01]  /*e2c0*/  FADD.FTZ R27, R37.reuse, R36 ;  /* 0x00000024251b7221 */ /* 0x042fe20000010000 */
[----:B------:R-:W-:-:S06]  /*e2d0*/  F2FP.BF16.F32.PACK_AB R180, R37, R180 ;  /* 0x000000b425b4723e */ /* 0x000fcc00000010ff */
[----:B------:R-:W1:Y:S01]  /*e2e0*/  MUFU.EX2 R32, R32 ;  /* 0x0000002000207308 */ /* 0x000e620000000800 */
[----:B0-----:R-:W-:-:S07]  /*e2f0*/  FADD.FTZ R3, R177, R8 ;  /* 0x00000008b1037221 */ /* 0x001fce0000010000 */
[----:B------:R-:W0:Y:S01]  /*e300*/  MUFU.EX2 R39, R39 ;  /* 0x0000002700277308 */ /* 0x000e220000000800 */
[----:B--2---:R-:W-:-:S07]  /*e310*/  FADD.FTZ R36, R182, R27 ;  /* 0x0000001bb6247221 */ /* 0x004fce0000010000 */
[----:B------:R-:W2:Y:S01]  /*e320*/  MUFU.EX2 R179, R179 ;  /* 0x000000b300b37308 */ /* 0x000ea20000000800 */
[C---:B-1----:R-:W-:Y:S01]  /*e330*/  FADD.FTZ R8, R32.reuse, R3 ;  /* 0x0000000320087221 */ /* 0x042fe20000010000 */
[----:B------:R-:W-:-:S06]  /*e340*/  F2FP.BF16.F32.PACK_AB R177, R32, R177 ;  /* 0x000000b120b1723e */ /* 0x000fcc00000010ff */
[----:B------:R-:W1:Y:S01]  /*e350*/  MUFU.EX2 R184, R184 ;  /* 0x000000b800b87308 */ /* 0x000e620000000800 */
[C---:B0-----:R-:W-:Y:S01]  /*e360*/  FADD.FTZ R7, R39.reuse, R36 ;  /* 0x0000002427077221 */ /* 0x041fe20000010000 */
[----:B------:R-:W-:-:S06]  /*e370*/  F2FP.BF16.F32.PACK_AB R182, R39, R182 ;  /* 0x000000b627b6723e */ /* 0x000fcc00000010ff */
[----:B------:R-:W0:Y:S01]  /*e380*/  MUFU.EX2 R34, R34 ;  /* 0x0000002200227308 */ /* 0x000e220000000800 */
[----:B--2---:R-:W-:-:S07]  /*e390*/  FADD.FTZ R3, R179, R8 ;  /* 0x00000008b3037221 */ /* 0x004fce0000010000 */
[----:B------:R-:W2:Y:S01]  /*e3a0*/  MUFU.EX2 R41, R41 ;  /* 0x0000002900297308 */ /* 0x000ea20000000800 */
[----:B-1----:R-:W-:-:S07]  /*e3b0*/  FADD.FTZ R8, R184, R7 ;  /* 0x00000007b8087221 */ /* 0x002fce0000010000 */
[----:B------:R-:W1:Y:S01]  /*e3c0*/  MUFU.EX2 R66, R66 ;  /* 0x0000004200427308 */ /* 0x000e620000000800 */
[C---:B0-----:R-:W-:Y:S01]  /*e3d0*/  FADD.FTZ R3, R34.reuse, R3 ;  /* 0x0000000322037221 */ /* 0x041fe20000010000 */
[----:B------:R-:W-:-:S06]  /*e3e0*/  F2FP.BF16.F32.PACK_AB R179, R34, R179 ;  /* 0x000000b322b3723e */ /* 0x000fcc00000010ff */
[----:B------:R-:W0:Y:S01]  /*e3f0*/  MUFU.EX2 R181, R40 ;  /* 0x0000002800b57308 */ /* 0x000e220000000800 */
[C---:B--2---:R-:W-:Y:S01]  /*e400*/  FADD.FTZ R7, R41.reuse, R8 ;  /* 0x0000000829077221 */ /* 0x044fe20000010000 */
[----:B------:R-:W-:-:S06]  /*e410*/  F2FP.BF16.F32.PACK_AB R184, R41, R184 ;  /* 0x000000b829b8723e */ /* 0x000fcc00000010ff */
[----:B------:R-:W2:Y:S01]  /*e420*/  MUFU.EX2 R70, R70 ;  /* 0x0000004600467308 */ /* 0x000ea20000000800 */
[----:B-1----:R-:W-:-:S07]  /*e430*/  FADD.FTZ R8, R66, R3 ;  /* 0x0000000342087221 */ /* 0x002fce0000010000 */
[----:B------:R-:W1:Y:S01]  /*e440*/  MUFU.EX2 R183, R48 ;  /* 0x0000003000b77308 */ /* 0x000e620000000800 */
[C---:B0-----:R-:W-:Y:S01]  /*e450*/  FADD.FTZ R3, R181.reuse, R8 ;  /* 0x00000008b5037221 */ /* 0x041fe20000010000 */
[----:B------:R-:W-:-:S06]  /*e460*/  F2FP.BF16.F32.PACK_AB R181, R181, R66 ;  /* 0x00000042b5b5723e */ /* 0x000fcc00000010ff */
        /* <DEDUP_REMOVED lines=21> */
[----:B------:R2:W3:Y:S01]  /*e5c0*/  MUFU.EX2 R45, R116 ;  /* 0x00000074002d7308 */ /* 0x0004e20000000800 */
[----:B0-----:R-:W-:-:S07]  /*e5d0*/  FADD.FTZ R36, R188, R7 ;  /* 0x00000007bc247221 */ /* 0x001fce0000010000 */
[----:B------:R-:W0:Y:S01]  /*e5e0*/  MUFU.EX2 R189, R56 ;  /* 0x0000003800bd7308 */ /* 0x000e220000000800 */
[----:B-1----:R-:W-:Y:S01]  /*e5f0*/  FADD.FTZ R10, R82, R3 ;  /* 0x00000003520a7221 */ /* 0x002fe20000010000 */
[----:B--2---:R-:W-:-:S06]  /*e600*/  IMAD.MOV.U32 R116, RZ, RZ, R151 ;  /* 0x000000ffff747224 */ /* 0x004fcc00078e0097 */
[----:B------:R-:W1:Y:S01]  /*e610*/  MUFU.EX2 R190, R190 ;  /* 0x000000be00be7308 */ /* 0x000e620000000800 */
[C---:B---3--:R-:W-:Y:S01]  /*e620*/  FADD.FTZ R7, R45.reuse, R36 ;  /* 0x000000242d077221 */ /* 0x048fe20000010000 */
[----:B------:R-:W-:-:S06]  /*e630*/  F2FP.BF16.F32.PACK_AB R188, R45, R188 ;  /* 0x000000bc2dbc723e */ /* 0x000fcc00000010ff */
[----:B------:R-:W2:Y:S01]  /*e640*/  MUFU.EX2 R86, R86 ;  /* 0x0000005600567308 */ /* 0x000ea20000000800 */
[C---:B0-----:R-:W-:Y:S01]  /*e650*/  FADD.FTZ R3, R189.reuse, R10 ;  /* 0x0000000abd037221 */ /* 0x041fe20000010000 */
[----:B------:R-:W-:-:S06]  /*e660*/  F2FP.BF16.F32.PACK_AB R189, R189, R82 ;  /* 0x00000052bdbd723e */ /* 0x000fcc00000010ff */
[----:B------:R-:W0:Y:S01]  /*e670*/  MUFU.EX2 R13, R13 ;  /* 0x0000000d000d7308 */ /* 0x000e220000000800 */
[----:B-1----:R-:W-:-:S07]  /*e680*/  FADD.FTZ R36, R190, R7 ;  /* 0x00000007be247221 */ /* 0x002fce0000010000 */
[----:B------:R-:W1:Y:S01]  /*e690*/  MUFU.EX2 R47, R47 ;  /* 0x0000002f002f7308 */ /* 0x000e620000000800 */
[----:B--2---:R-:W-:Y:S01]  /*e6a0*/  FADD.FTZ R10, R86, R3 ;  /* 0x00000003560a7221 */ /* 0x004fe20000010000 */
[C---:B0-----:R-:W-:Y:S01]  /*e6b0*/  FADD.FTZ R8, R13.reuse, R36 ;  /* 0x000000240d087221 */ /* 0x041fe20000010000 */
[----:B------:R-:W-:Y:S02]  /*e6c0*/  F2FP.BF16.F32.PACK_AB R190, R13, R190 ;  /* 0x000000be0dbe723e */ /* 0x000fe400000010ff */
[C---:B-1----:R-:W-:Y:S01]  /*e6d0*/  FADD.FTZ R3, R47.reuse, R10 ;  /* 0x0000000a2f037221 */ /* 0x042fe20000010000 */
[----:B------:R-:W-:Y:S01]  /*e6e0*/  F2FP.BF16.F32.PACK_AB R191, R47, R86 ;  /* 0x000000562fbf723e */ /* 0x000fe200000010ff */
[----:B------:R-:W-:Y:S06]  /*e6f0*/  @!P1 BRA `(.L_x_635) ;  /* 0x0000002400189947 */ /* 0x000fec0003800000 */
[----:B------:R-:W-:Y:S01]  /*e700*/  VIADD R210, R210, 0xfffffffe ;  /* 0xfffffffed2d27836 */ /* 0x000fe20000000000 */
[----:B------:R-:W-:Y:S01]  /*e710*/  MOV R7, R158 ;  /* 0x0000009e00077202 */ /* 0x000fe20000000f00 */
[----:B------:R-:W-:Y:S01]  /*e720*/  IMAD.MOV.U32 R9, RZ, RZ, R6 ;  /* 0x000000ffff097224 */ /* 0x000fe200078e0006 */
[----:B------:R-:W-:Y:S01]  /*e730*/  CS2R R150, SRZ ;  /* 0x0000000000967805 */ /* 0x000fe2000001ff00 */
[----:B------:R-:W-:Y:S01]  /*e740*/  IMAD.MOV.U32 R10, RZ, RZ, R4 ;  /* 0x000000ffff0a7224 */ /* 0x000fe200078e0004 */
[----:B------:R-:W-:Y:S01]  /*e750*/  CS2R R148, SRZ ;  /* 0x0000000000947805 */ /* 0x000fe2000001ff00 */
[----:B------:R-:W-:Y:S01]  /*e760*/  IMAD.MOV.U32 R11, RZ, RZ, R152 ;  /* 0x000000ffff0b7224 */ /* 0x000fe200078e0098 */
        /* <DEDUP_REMOVED lines=29> */
[----:B------:R-:W-:-:S07]  /*e940*/  CS2R R88, SRZ ;  /* 0x0000000000587805 */ /* 0x000fce000001ff00 */
.L_x_647:
[----:B------:R-:W-:Y:S01]  /*e950*/  ISETP.NE.AND P1, PT, R11, 0x1, PT ;  /* 0x000000010b00780c */ /* 0x000fe20003f25270 */
[----:B------:R-:W-:Y:S05]  /*e960*/  YIELD ;  /* 0x0000000000007946 */ /* 0x000fea0003800000 */
[----:B------:R-:W-:Y:S02]  /*e970*/  SEL R158, RZ, 0x1, P1 ;  /* 0x00000001ff9e7807 */ /* 0x000fe40000800000 */
[----:B------:R-:W-:Y:S02]  /*e980*/  ISETP.NE.AND P1, PT, R194, RZ, PT ;  /* 0x000000ffc200720c */ /* 0x000fe40003f25270 */
[----:B------:R-:W-:-:S11]  /*e990*/  LOP3.LUT R158, R7, R158, RZ, 0x3c, !PT ;  /* 0x0000009e079e7212 */ /* 0x000fd600078e3cff */
[----:B------:R-:W-:Y:S05]  /*e9a0*/  @P1 BRA `(.L_x_636) ;  /* 0x00000000003c1947 */ /* 0x000fea0003800000 */
[----:B------:R-:W-:Y:S05]  /*e9b0*/  @!P0 BRA `(.L_x_637) ;  /* 0x0000000000048947 */ /* 0x000fea0003800000 */
[----:B------:R-:W-:Y:S01]  /*e9c0*/  BPT.TRAP 0x1 ;  /* 0x000000040000795c */ /* 0x000fe20000300000 */
.L_x_637:
[----:B------:R-:W-:-:S05]  /*e9d0*/  VIADD R4, R11, 0x1 ;  /* 0x000000010b047836 */ /* 0x000fca0000000000 */
[----:B------:R-:W-:-:S04]  /*e9e0*/  ISETP.NE.AND P2, PT, R4, 0x2, PT ;  /* 0x000000020400780c */ /* 0x000fc80003f45270 */
[----:B------:R-:W-:Y:S02]  /*e9f0*/  SEL R5, R4, RZ, P2 ;  /* 0x000000ff04057207 */ /* 0x000fe40001000000 */
[----:B------:R-:W-:-:S03]  /*ea00*/  SHF.L.U32 R4, R158, 0x1f, RZ ;  /* 0x0000001f9e047819 */ /* 0x000fc600000006ff */
[----:B------:R-:W-:-:S04]  /*ea10*/  IMAD R5, R5, 0x8, R156 ;  /* 0x0000000805057824 */ /* 0x000fc800078e029c */
[----:B------:R0:W1:Y:S01]  /*ea20*/  SYNCS.PHASECHK.TRANS64.TRYWAIT P2, [R5+URZ+0x28830], R4 ;  /* 0x02883004050075a7 */ /* 0x000062000804017f */
[----:B------:R-:W-:Y:S05]  /*ea30*/  @!P0 BRA `(.L_x_638) ;  /* 0x0000000000048947 */ /* 0x000fea0003800000 */
[----:B------:R-:W-:Y:S01]  /*ea40*/  BPT.TRAP 0x1 ;  /* 0x000000040000795c */ /* 0x000fe20000300000 */
.L_x_638:
[----:B------:R-:W-:Y:S04]  /*ea50*/  BSSY B0, `(.L_x_636) ;  /* 0x0000004000007945 */ /* 0x000fe80003800000 */
[----:B-1----:R-:W-:Y:S05]  /*ea60*/  @P2 BRA `(.L_x_639) ;  /* 0x0000000000082947 */ /* 0x002fea0003800000 */
[----:B------:R-:W1:Y:S02]  /*ea70*/  SYNCS.PHASECHK.TRANS64.TRYWAIT P2, [R5+URZ+0x28830], R4 ;  /* 0x02883004050075a7 */ /* 0x000e64000804017f */
[----:B-1----:R-:W-:Y:S05]  /*ea80*/  @!P2 BRA `(.L_x_640) ;  /* 0x000000c400aca947 */ /* 0x002fea0003800000 */
.L_x_639:
[----:B------:R-:W-:Y:S05]  /*ea90*/  BSYNC B0 ;  /* 0x0000000000007941 */ /* 0x000fea0003800000 */
.L_x_636:
[----:B01----:R-:W0:Y:S01]  /*eaa0*/  S2R R4, SR_TID.X ;  /* 0x0000000000047919 */ /* 0x003e220000002100 */
[----:B------:R-:W-:Y:S01]  /*eab0*/  VIADD R152, R11, 0x1 ;  /* 0x000000010b987836 */ /* 0x000fe20000000000 */
[----:B------:R-:W-:Y:S05]  /*eac0*/  WARPSYNC.ALL ;  /* 0x0000000000007948 */ /* 0x000fea0003800000 */
[C---:B------:R-:W-:Y:S01]  /*ead0*/  ISETP.NE.AND P2, PT, R152.reuse, 0x2, PT ;  /* 0x000000029800780c */ /* 0x040fe20003f45270 */
[----:B------:R-:W-:Y:S01]  /*eae0*/  IMAD.MOV.U32 R5, RZ, RZ, 0x40000040 ;  /* 0x40000040ff057424 */ /* 0x000fe200078e00ff */
[----:B------:R-:W-:Y:S01]  /*eaf0*/  MOV R21, 0x40000040 ;  /* 0x4000004000157802 */ /* 0x000fe20000000f00 */
[----:B------:R-:W-:Y:S01]  /*eb00*/  IMAD.MOV.U32 R15, RZ, RZ, 0x40000040 ;  /* 0x40000040ff0f7424 */ /* 0x000fe200078e00ff */
[----:B------:R-:W-:Y:S01]  /*eb10*/  SEL R152, R152, RZ, P2 ;  /* 0x000000ff98987207 */ /* 0x000fe20001000000 */
[----:B------:R-:W-:Y:S01]  /*eb20*/  IMAD.MOV.U32 R13, RZ, RZ, 0x40000040 ;  /* 0x40000040ff0d7424 */ /* 0x000fe200078e00ff */
[----:B------:R-:W-:-:S02]  /*eb30*/  R2UR UR7, R5 ;  /* 0x00000000050772ca */ /* 0x000fc400000e0000 */
[----:B------:R-:W-:Y:S02]  /*eb40*/  R2UR UR11, R15 ;  /* 0x000000000f0b72ca */ /* 0x000fe400000e0000 */
[----:B------:R-:W-:Y:S02]  /*eb50*/  R2UR UR15, R21 ;  /* 0x00000000150f72ca */ /* 0x000fe400000e0000 */
[----:B------:R-:W-:Y:S02]  /*eb60*/  R2UR UR19, R13 ;  /* 0x000000000d1372ca */ /* 0x000fe400000e0000 */
[----:B------:R-:W-:Y:S02]  /*eb70*/  R2UR UR23, R15 ;  /* 0x000000000f1772ca */ /* 0x000fe400000e0000 */
[----:B------:R-:W-:Y:S02]  /*eb80*/  R2UR UR27, R13 ;  /* 0x000000000d1b72ca */ /* 0x000fe400000e0000 */
[----:B------:R-:W-:-:S02]  /*eb90*/  R2UR UR31, R21 ;  /* 0x00000000151f72ca */ /* 0x000fc400000e0000 */
[----:B------:R-:W-:Y:S02]  /*eba0*/  R2UR UR35, R5 ;  /* 0x00000000052372ca */ /* 0x000fe400000e0000 */
[----:B0-----:R-:W-:-:S05]  /*ebb0*/  SHF.R.U32.HI R4, RZ, 0x7, R4 ;  /* 0x00000007ff047819 */ /* 0x001fca0000011604 */
[----:B------:R-:W-:Y:S02]  /*ebc0*/  VIADD R6, R4, 0x8 ;  /* 0x0000000804067836 */ /* 0x000fe40000000000 */
[----:B------:R-:W-:-:S03]  /*ebd0*/  IMAD R4, R152, 0x800, R0 ;  /* 0x0000080098047824 */ /* 0x000fc600078e0200 */
[----:B------:R0:W-:Y:S01]  /*ebe0*/  BAR.SYNC.DEFER_BLOCKING R6, 0x100 ;  /* 0x000400060000751d */ /* 0x0001e20000010000 */
[C---:B------:R-:W-:Y:S01]  /*ebf0*/  VIADD R14, R4.reuse, 0x2 ;  /* 0x00000002040e7836 */ /* 0x040fe20000000000 */
[C---:B------:R-:W-:Y:S01]  /*ec00*/  R2UR UR6, R4.reuse ;  /* 0x00000000040672ca */ /* 0x040fe200000e0000 */
[C---:B------:R-:W-:Y:S02]  /*ec10*/  VIADD R20, R4.reuse, 0x4 ;  /* 0x0000000404147836 */ /* 0x040fe40000000000 */
[----:B------:R-:W-:Y:S01]  /*ec20*/  VIADD R12, R4, 0x6 ;  /* 0x00000006040c7836 */ /* 0x000fe20000000000 */
[----:B------:R-:W-:Y:S01]  /*ec30*/  R2UR UR10, R14 ;  /* 0x000000000e0a72ca */ /* 0x000fe200000e0000 */
[----:B------:R-:W-:Y:S01]  /*ec40*/  VIADD R14, R4, 0x400 ;  /* 0x00000400040e7836 */ /* 0x000fe20000000000 */
[----:B------:R-:W-:Y:S01]  /*ec50*/  R2UR UR14, R20 ;  /* 0x00000000140e72ca */ /* 0x000fe200000e0000 */
[----:B------:R-:W-:Y:S01]  /*ec60*/  VIADD R20, R4, 0x404 ;  /* 0x0000040404147836 */ /* 0x000fe20000000000 */
[----:B------:R-:W-:Y:S01]  /*ec70*/  R2UR UR18, R12 ;  /* 0x000000000c1272ca */ /* 0x000fe200000e0000 */
[----:B------:R-:W-:Y:S01]  /*ec80*/  VIADD R12, R4, 0x402 ;  /* 0x00000402040c7836 */ /* 0x000fe20000000000 */
[----:B------:R-:W-:Y:S01]  /*ec90*/  R2UR UR22, R14 ;  /* 0x000000000e1672ca */ /* 0x000fe200000e0000 */
[----:B------:R-:W-:Y:S01]  /*eca0*/  VIADD R4, R4, 0x406 ;  /* 0x0000040604047836 */ /* 0x000fe20000000000 */
[----:B------:R-:W-:-:S02]  /*ecb0*/  R2UR UR30, R20 ;  /* 0x00000000141e72ca */ /* 0x000fc400000e0000 */
[----:B------:R-:W-:Y:S02]  /*ecc0*/  R2UR UR26, R12 ;  /* 0x000000000c1a72ca */ /* 0x000fe400000e0000 */
[----:B------:R-:W-:Y:S01]  /*ecd0*/  R2UR UR34, R4 ;  /* 0x00000000042272ca */ /* 0x000fe200000e0000 */
[----:B------:R-:W-:-:S06]  /*ece0*/  WARPGROUP.ARRIVE ;  /* 0x00000000000079c5 */ /* 0x000fcc0000000000 */
        /* <DEDUP_REMOVED lines=26> */
.L_x_642:
[----:B------:R-:W-:Y:S01]  /*ee90*/  SHF.L.U32 R4, R7, 0x1f, RZ ;  /* 0x0000001f07047819 */ /* 0x000fe200000006ff */
[----:B------:R-:W-:-:S04]  /*eea0*/  IMAD R5, R11, 0x8, R156 ;  /* 0x000000080b057824 */ /* 0x000fc800078e029c */
[----:B------:R0:W1:Y:S01]  /*eeb0*/  SYNCS.PHASECHK.TRANS64.TRYWAIT P1, [R5+URZ+0x28850], R4 ;  /* 0x02885004050075a7 */ /* 0x000062000802017f */
[----:B------:R-:W-:Y:S05]  /*eec0*/  @!P0 BRA `(.L_x_643) ;  /* 0x0000000000048947 */ /* 0x000fea0003800000 */
[----:B------:R-:W-:Y:S01]  /*eed0*/  BPT.TRAP 0x1 ;  /* 0x000000040000795c */ /* 0x000fe20000300000 */
.L_x_643:
[----:B-1----:R-:W-:Y:S05]  /*eee0*/  @P1 BRA `(.L_x_641) ;  /* 0x0000000000081947 */ /* 0x002fea0003800000 */
[----:B------:R-:W1:Y:S02]  /*eef0*/  SYNCS.PHASECHK.TRANS64.TRYWAIT P1, [R5+URZ+0x28850], R4 ;  /* 0x02885004050075a7 */ /* 0x000e64000802017f */
[----:B-1----:R-:W-:Y:S05]  /*ef00*/  @!P1 BRA `(.L_x_644) ;  /* 0x000000c000a09947 */ /* 0x002fea0003800000 */
.L_x_641:
[----:B01----:R-:W-:Y:S01]  /*ef10*/  VIADD R4, R156, 0x400 ;  /* 0x000004009c047836 */ /* 0x003fe20000000000 */
[----:B------:R-:W-:Y:S05]  /*ef20*/  WARPSYNC.ALL ;  /* 0x0000000000007948 */ /* 0x000fea0003800000 */
[----:B------:R-:W-:Y:S01]  /*ef30*/  SHF.R.U32.HI R4, RZ, 0x4, R4 ;  /* 0x00000004ff047819 */ /* 0x000fe20000011604 */
[----:B------:R-:W-:Y:S01]  /*ef40*/  IMAD.MOV.U32 R5, RZ, RZ, 0x40000040 ;  /* 0x40000040ff057424 */ /* 0x000fe200078e00ff */
[----:B------:R-:W-:Y:S01]  /*ef50*/  WARPGROUP.ARRIVE ;  /* 0x00000000000079c5 */ /* 0x000fe20000000000 */
[----:B------:R-:W-:Y:S01]  /*ef60*/  IMAD.MOV.U32 R7, RZ, RZ, 0x40000040 ;  /* 0x40000040ff077424 */ /* 0x000fe200078e00ff */
[----:B------:R-:W-:-:S04]  /*ef70*/  LOP3.LUT R4, R4, 0x3fff, RZ, 0xc0, !PT ;  /* 0x00003fff04047812 */ /* 0x000fc800078ec0ff */
[----:B------:R-:W0:Y:S01]  /*ef80*/  S2R R12, SR_TID.X ;  /* 0x00000000000c7919 */ /* 0x000e220000002100 */
[----:B------:R-:W-:Y:S01]  /*ef90*/  R2UR UR7, R5 ;  /* 0x00000000050772ca */ /* 0x000fe200000e0000 */
[----:B------:R-:W-:Y:S01]  /*efa0*/  IMAD.MOV.U32 R5, RZ, RZ, 0x40000040 ;  /* 0x40000040ff057424 */ /* 0x000fe200078e00ff */
[----:B------:R-:W-:-:S05]  /*efb0*/  LOP3.LUT R4, R4, 0x4000000, RZ, 0xfc, !PT ;  /* 0x0400000004047812 */ /* 0x000fca00078efcff */
[----:B------:R-:W-:-:S04]  /*efc0*/  IMAD R4, R11, 0x800, R4 ;  /* 0x000008000b047824 */ /* 0x000fc800078e0204 */
[C---:B------:R-:W-:Y:S01]  /*efd0*/  VIADD R6, R4.reuse, 0x80 ;  /* 0x0000008004067836 */ /* 0x040fe20000000000 */
[----:B------:R-:W-:-:S13]  /*efe0*/  R2UR UR6, R4 ;  /* 0x00000000040672ca */ /* 0x000fda00000e0000 */
[----:B------:R-:W-:Y:S01]  /*eff0*/  HGMMA.64x128x16.F32.BF16 R88, R160, gdesc[UR4].tnspB, R88, gsb0 ;  /* 0x41e00004a0587df0 */ /* 0x000fe20008001858 */
[----:B------:R-:W-:Y:S02]  /*f000*/  R2UR UR6, R6 ;  /* 0x00000000060672ca */ /* 0x000fe400000e0000 */
[----:B------:R-:W-:Y:S01]  /*f010*/  R2UR UR7, R7 ;  /* 0x00000000070772ca */ /* 0x000fe200000e0000 */
[----:B------:R-:W-:Y:S01]  /*f020*/  IMAD.MOV.U32 R7, RZ, RZ, 0x40000040 ;  /* 0x40000040ff077424 */ /* 0x000fe200078e00ff */
[----:B------:R-:W-:Y:S02]  /*f030*/  IADD3 R6, R4, 0x100, RZ ;  /* 0x0000010004067810 */ /* 0x000fe40007ffe0ff */
[----:B0-----:R-:W-:Y:S01]  /*f040*/  SHF.R.U32.HI R12, RZ, 0x7, R12 ;  /* 0x00000007ff0c7819 */ /* 0x001fe2000001160c */
[----:B------:R-:W-:Y:S02]  /*f050*/  WARPGROUP.DEPBAR.LE gsb0, 0x0 ;  /* 0x00008000000079c5 */ /* 0x000fe40000010000 */
[----:B------:R-:W-:-:S06]  /*f060*/  WARPGROUP.ARRIVE ;  /* 0x00000000000079c5 */ /* 0x000fcc0000000000 */
[----:B------:R-:W-:Y:S01]  /*f070*/  HGMMA.64x128x16.F32.BF16 R88, R164, gdesc[UR4].tnspB, R88, gsb0 ;  /* 0x41e00004a4587df0 */ /* 0x000fe20008001858 */
[----:B------:R-:W-:Y:S01]  /*f080*/  R2UR UR6, R6 ;  /* 0x00000000060672ca */ /* 0x000fe200000e0000 */
[----:B------:R-:W-:Y:S01]  /*f090*/  VIADD R6, R4, 0x180 ;  /* 0x0000018004067836 */ /* 0x000fe20000000000 */
[----:B------:R-:W-:Y:S01]  /*f0a0*/  R2UR UR7, R7 ;  /* 0x00000000070772ca */ /* 0x000fe200000e0000 */
[----:B------:R-:W-:Y:S01]  /*f0b0*/  IMAD.MOV.U32 R7, RZ, RZ, 0x40000040 ;  /* 0x40000040ff077424 */ /* 0x000fe200078e00ff */
[----:B------:R-:W-:Y:S02]  /*f0c0*/  WARPGROUP.DEPBAR.LE gsb0, 0x0 ;  /* 0x00008000000079c5 */ /* 0x000fe40000010000 */
[----:B------:R-:W-:-:S09]  /*f0d0*/  WARPGROUP.ARRIVE ;  /* 0x00000000000079c5 */ /* 0x000fd20000000000 */
        /* <DEDUP_REMOVED lines=16> */
[C---:B------:R-:W-:Y:S01]  /*f1e0*/  VIADD R6, R4.reuse, 0x300 ;  /* 0x0000030004067836 */ /* 0x040fe20000000000 */
[----:B------:R-:W-:Y:S01]  /*f1f0*/  R2UR UR7, R7 ;  /* 0x00000000070772ca */ /* 0x000fe200000e0000 */
[----:B------:R-:W-:Y:S02]  /*f200*/  IMAD.MOV.U32 R7, RZ, RZ, 0x40000040 ;  /* 0x40000040ff077424 */ /* 0x000fe400078e00ff */
[----:B------:R-:W-:Y:S01]  /*f210*/  VIADD R4, R4, 0x380 ;  /* 0x0000038004047836 */ /* 0x000fe20000000000 */
[----:B------:R-:W-:Y:S02]  /*f220*/  WARPGROUP.DEPBAR.LE gsb0, 0x0 ;  /* 0x00008000000079c5 */ /* 0x000fe40000010000 */
[----:B------:R-:W-:-:S07]  /*f230*/  WARPGROUP.ARRIVE ;  /* 0x00000000000079c5 */ /* 0x000fce0000000000 */
[----:B------:R-:W-:Y:S01]  /*f240*/  HGMMA.64x128x16.F32.BF16 R88, R180, gdesc[UR4].tnspB, R88, gsb0 ;  /* 0x41e00004b4587df0 */ /* 0x000fe20008001858 */
[----:B------:R-:W-:Y:S02]  /*f250*/  R2UR UR6, R6 ;  /* 0x00000000060672ca */ /* 0x000fe400000e0000 */
[----:B------:R-:W-:Y:S01]  /*f260*/  R2UR UR7, R7 ;  /* 0x00000000070772ca */ /* 0x000fe200000e0000 */
[----:B------:R-:W-:Y:S02]  /*f270*/  WARPGROUP.DEPBAR.LE gsb0, 0x0 ;  /* 0x00008000000079c5 */ /* 0x000fe40000010000 */
[----:B------:R-:W-:-:S10]  /*f280*/  WARPGROUP.ARRIVE ;  /* 0x00000000000079c5 */ /* 0x000fd40000000000 */
[----:B------:R-:W-:Y:S01]  /*f290*/  HGMMA.64x128x16.F32.BF16 R88, R184, gdesc[UR4].tnspB, R88, gsb0 ;  /* 0x41e00004b8587df0 */ /* 0x000fe20008001858 */
[----:B------:R-:W-:Y:S02]  /*f2a0*/  R2UR UR6, R4 ;  /* 0x00000000040672ca */ /* 0x000fe400000e0000 */
[----:B------:R-:W-:Y:S02]  /*f2b0*/  R2UR UR7, R5 ;  /* 0x00000000050772ca */ /* 0x000fe400000e0000 */
[----:B------:R-:W-:Y:S01]  /*f2c0*/  IADD3 R4, -R12, 0xb, RZ ;  /* 0x0000000b0c047810 */ /* 0x000fe20007ffe1ff */
[----:B------:R-:W-:Y:S02]  /*f2d0*/  WARPGROUP.DEPBAR.LE gsb0, 0x0 ;  /* 0x00008000000079c5 */ /* 0x000fe40000010000 */
[----:B------:R-:W-:-:S08]  /*f2e0*/  WARPGROUP.ARRIVE ;  /* 0x00000000000079c5 */ /* 0x000fd00000000000 */
[----:B------:R-:W-:Y:S03]  /*f2f0*/  HGMMA.64x128x16.F32.BF16 R88, R188, gdesc[UR4].tnspB, R88, gsb0 ;  /* 0x41e00004bc587df0 */ /* 0x000fe60008001858 */
[----:B------:R-:W-:Y:S02]  /*f300*/  WARPGROUP.DEPBAR.LE gsb0, 0x0 ;  /* 0x00008000000079c5 */ /* 0x000fe40000010000 */
[----:B------:R0:W-:Y:S06]  /*f310*/  BAR.ARV R4, 0x100 ;  /* 0x000400040000751d */ /* 0x0001ec0000002000 */
[----:B------:R-:W-:Y:S05]  /*f320*/  @!P0 BRA `(.L_x_645) ;  /* 0x0000000000048947 */ /* 0x000fea0003800000 */
[----:B------:R-:W-:Y:S01]  /*f330*/  BPT.TRAP 0x1 ;  /* 0x000000040000795c */ /* 0x000fe20000300000 */
.L_x_645:
[----:B0-----:R-:W-:Y:S02]  /*f340*/  FMNMX.FTZ R4, R24, R10, !PT ;  /* 0x0000000a18047209 */ /* 0x001fe40007810000 */
        /* <DEDUP_REMOVED lines=66> */
[----:B-1----:R-:W-:-:S03]  /*f770*/  FMNMX.FTZ R14, R12, R5, !PT ;  /* 0x000000050c0e7209 */ /* 0x002fc60007810000 */
[----:B------:R-:W0:Y:S01]  /*f780*/  SHFL.BFLY PT, R4, R13, 0x1, 0x1f ;  /* 0x0c201f000d047f89 */ /* 0x000e2200000e0000 */
[----:B------:R-:W1:Y:S03]  /*f790*/  LDC R5, c[0x0][0x988] ;  /* 0x00026200ff057b82 */ /* 0x000e660000000800 */
[----:B------:R-:W2:Y:S01]  /*f7a0*/  SHFL.BFLY PT, R15, R14, 0x1, 0x1f ;  /* 0x0c201f000e0f7f89 */ /* 0x000ea200000e0000 */
[----:B0-----:R-:W-:Y:S02]  /*f7b0*/  FMNMX.FTZ R4, R13, R4, !PT ;  /* 0x000000040d047209 */ /* 0x001fe40007810000 */
[----:B--2---:R-:W-:-:S03]  /*f7c0*/  FMNMX.FTZ R6, R14, R15, !PT ;  /* 0x0000000f0e067209 */ /* 0x004fc60007810000 */
[C---:B------:R-:W-:Y:S01]  /*f7d0*/  FADD.FTZ R10, -R4.reuse, R10 ;  /* 0x0000000a040a7221 */ /* 0x040fe20000010100 */
[----:B-1----:R-:W-:-:S03]  /*f7e0*/  FMUL.FTZ R12, R4, R5 ;  /* 0x00000005040c7220 */ /* 0x002fc60000410000 */
[-C--:B------:R-:W-:Y:S01]  /*f7f0*/  FMUL.FTZ R15, R10, R5.reuse ;  /* 0x000000050a0f7220 */ /* 0x080fe20000410000 */
[-CC-:B------:R-:W-:Y:S01]  /*f800*/  FFMA.FTZ R162, R28, R5.reuse, -R12.reuse ;  /* 0x000000051ca27223 */ /* 0x180fe2000001080c */
[C---:B------:R-:W-:Y:S01]  /*f810*/  FADD.FTZ R10, -R6.reuse, R9 ;  /* 0x00000009060a7221 */ /* 0x040fe20000010100 */
[-C--:B------:R-:W-:Y:S01]  /*f820*/  FMUL.FTZ R28, R6, R5.reuse ;  /* 0x00000005061c7220 */ /* 0x080fe20000410000 */
[-CC-:B------:R-:W-:Y:S01]  /*f830*/  FFMA.FTZ R171, R45, R5.reuse, -R12.reuse ;  /* 0x000000052dab7223 */ /* 0x180fe2000001080c */
[-CC-:B------:R-:W-:Y:S01]  /*f840*/  FFMA.FTZ R160, R24, R5.reuse, -R12.reuse ;  /* 0x0000000518a07223 */ /* 0x180fe2000001080c */
[-C--:B------:R-:W-:Y:S01]  /*f850*/  FFMA.FTZ R45, R49, R5.reuse, -R12 ;  /* 0x00000005312d7223 */ /* 0x080fe2000001080c */
[-C--:B------:R-:W-:Y:S01]  /*f860*/  FMUL.FTZ R10, R10, R5.reuse ;  /* 0x000000050a0a7220 */ /* 0x080fe20000410000 */
[-C--:B------:R-:W-:Y:S01]  /*f870*/  FFMA.FTZ R49, R26, R5.reuse, -R28 ;  /* 0x000000051a317223 */ /* 0x080fe2000001081c */
[-CC-:B------:R-:W-:Y:S01]  /*f880*/  FFMA.FTZ R161, R25, R5.reuse, -R12.reuse ;  /* 0x0000000519a17223 */ /* 0x180fe2000001080c */
[-C--:B------:R-:W-:Y:S01]  /*f890*/  FFMA.FTZ R164, R32, R5.reuse, -R12 ;  /* 0x0000000520a47223 */ /* 0x080fe2000001080c */
[-C--:B------:R-:W-:Y:S01]  /*f8a0*/  FFMA.FTZ R32, R27, R5.reuse, -R28 ;  /* 0x000000051b207223 */ /* 0x080fe2000001081c */
[----:B------:R0:W-:Y:S01]  /*f8b0*/  MUFU.EX2 R7, R15 ;  /* 0x0000000f00077308 */ /* 0x0001e20000000800 */
[-CC-:B------:R-:W-:Y:S01]  /*f8c0*/  FFMA.FTZ R163, R29, R5.reuse, -R12.reuse ;  /* 0x000000051da37223 */ /* 0x180fe2000001080c */
[-CC-:B------:R-:W-:Y:S01]  /*f8d0*/  FFMA.FTZ R165, R33, R5.reuse, -R12.reuse ;  /* 0x0000000521a57223 */ /* 0x180fe2000001080c */
[-CC-:B------:R-:W-:Y:S01]  /*f8e0*/  FFMA.FTZ R167, R37, R5.reuse, -R12.reuse ;  /* 0x0000000525a77223 */ /* 0x180fe2000001080c */
[-CC-:B------:R-:W-:Y:S01]  /*f8f0*/  FFMA.FTZ R169, R41, R5.reuse, -R12.reuse ;  /* 0x0000000529a97223 */ /* 0x180fe2000001080c */
[-CC-:B------:R-:W-:Y:S01]  /*f900*/  FFMA.FTZ R166, R36, R5.reuse, -R12.reuse ;  /* 0x0000000524a67223 */ /* 0x180fe2000001080c */
[-CC-:B------:R-:W-:Y:S01]  /*f910*/  FFMA.FTZ R168, R40, R5.reuse, -R12.reuse ;  /* 0x0000000528a87223 */ /* 0x180fe2000001080c */
[-CC-:B------:R-:W-:Y:S01]  /*f920*/  FFMA.FTZ R170, R44, R5.reuse, -R12.reuse ;  /* 0x000000052caa7223 */ /* 0x180fe2000001080c */
[----:B------:R-:W1:Y:S01]  /*f930*/  MUFU.EX2 R160, R160 ;  /* 0x000000a000a07308 */ /* 0x000e620000000800 */
        /* <DEDUP_REMOVED lines=15> */
[----:B------:R-:W2:Y:S01]  /*fa30*/  MUFU.EX2 R49, R49 ;  /* 0x0000003100317308 */ /* 0x000ea20000000800 */
[-CC-:B0-----:R-:W-:Y:S01]  /*fa40*/  FFMA.FTZ R15, R77, R5.reuse, -R12.reuse ;  /* 0x000000054d0f7223 */ /* 0x181fe2000001080c */
[-CC-:B------:R-:W-:Y:S01]  /*fa50*/  FFMA.FTZ R188, R80, R5.reuse, -R12.reuse ;  /* 0x0000000550bc7223 */ /* 0x180fe2000001080c */
[-CC-:B------:R-:W-:Y:S01]  /*fa60*/  FFMA.FTZ R13, R81, R5.reuse, -R12.reuse ;  /* 0x00000005510d7223 */ /* 0x180fe2000001080c */
[-CC-:B------:R-:W-:Y:S01]  /*fa70*/  FFMA.FTZ R190, R84, R5.reuse, -R12.reuse ;  /* 0x0000000554be7223 */ /* 0x180fe2000001080c */
[-C--:B------:R-:W-:Y:S01]  /*fa80*/  FFMA.FTZ R9, R85, R5.reuse, -R12 ;  /* 0x0000000555097223 */ /* 0x080fe2000001080c */
[-CC-:B------:R-:W-:Y:S01]  /*fa90*/  FFMA.FTZ R12, R30, R5.reuse, -R28.reuse ;  /* 0x000000051e0c7223 */ /* 0x180fe2000001081c */
[-CC-:B------:R-:W-:Y:S01]  /*faa0*/  FFMA.FTZ R27, R31, R5.reuse, -R28.reuse ;  /* 0x000000051f1b7223 */ /* 0x180fe2000001081c */
[----:B------:R-:W0:Y:S01]  /*fab0*/  MUFU.EX2 R161, R161 ;  /* 0x000000a100a17308 */ /* 0x000e220000000800 */
[-CC-:B------:R-:W-:Y:S01]  /*fac0*/  FFMA.FTZ R14, R34, R5.reuse, -R28.reuse ;  /* 0x00000005220e7223 */ /* 0x180fe2000001081c */
[-C--:B------:R-:W-:Y:S01]  /*fad0*/  FFMA.FTZ R31, R35, R5.reuse, -R28 ;  /* 0x00000005231f7223 */ /* 0x080fe2000001081c */
[----:B-1----:R-:W-:Y:S01]  /*fae0*/  FFMA.FTZ R8, R7, R8, R160 ;  /* 0x0000000807087223 */ /* 0x002fe200000100a0 */
[-CC-:B------:R-:W-:Y:S01]  /*faf0*/  FFMA.FTZ R35, R39, R5.reuse, -R28.reuse ;  /* 0x0000000527237223 */ /* 0x180fe2000001081c */
[-CC-:B------:R-:W-:Y:S01]  /*fb00*/  FFMA.FTZ R20, R38, R5.reuse, -R28.reuse ;  /* 0x0000000526147223 */ /* 0x180fe2000001081c */
[-CC-:B------:R-:W-:Y:S01]  /*fb10*/  FFMA.FTZ R39, R43, R5.reuse, -R28.reuse ;  /* 0x000000052b277223 */ /* 0x180fe2000001081c */
[--C-:B------:R-:W-:Y:S01]  /*fb20*/  FFMA.FTZ R43, R47, R5, -R28.reuse ;  /* 0x000000052f2b7223 */ /* 0x100fe2000001081c */
[----:B------:R-:W1:Y:S01]  /*fb30*/  MUFU.EX2 R32, R32 ;  /* 0x0000002000207308 */ /* 0x000e620000000800 */
[----:B--2---:R-:W-:Y:S01]  /*fb40*/  FFMA.FTZ R3, R10, R3, R49 ;  /* 0x000000030a037223 */ /* 0x004fe20000010031 */
[-CC-:B------:R-:W-:Y:S01]  /*fb50*/  FFMA.FTZ R24, R42, R5.reuse, -R28.reuse ;  /* 0x000000052a187223 */ /* 0x180fe2000001081c */
[-CC-:B------:R-:W-:Y:S01]  /*fb60*/  FFMA.FTZ R26, R46, R5.reuse, -R28.reuse ;  /* 0x000000052e1a7223 */ /* 0x180fe2000001081c */
[-CC-:B------:R-:W-:Y:S01]  /*fb70*/  FFMA.FTZ R173, R50, R5.reuse, -R28.reuse ;  /* 0x0000000532ad7223 */ /* 0x180fe2000001081c */
[-CC-:B------:R-:W-:Y:S01]  /*fb80*/  FFMA.FTZ R30, R51, R5.reuse, -R28.reuse ;  /* 0x00000005331e7223 */ /* 0x180fe2000001081c */
[-CC-:B------:R-:W-:Y:S01]  /*fb90*/  FFMA.FTZ R175, R54, R5.reuse, -R28.reuse ;  /* 0x0000000536af7223 */ /* 0x180fe2000001081c */
[-C--:B------:R-:W-:Y:S01]  /*fba0*/  FFMA.FTZ R34, R55, R5.reuse, -R28 ;  /* 0x0000000537227223 */ /* 0x080fe2000001081c */
[----:B------:R-:W2:Y:S01]  /*fbb0*/  MUFU.EX2 R162, R162 ;  /* 0x000000a200a27308 */ /* 0x000ea20000000800 */
[----:B0-----:R-:W-:Y:S01]  /*fbc0*/  FADD.FTZ R47, R161, R8 ;  /* 0x00000008a12f7221 */ /* 0x001fe20000010000 */
[-CC-:B------:R-:W-:Y:S01]  /*fbd0*/  FFMA.FTZ R177, R58, R5.reuse, -R28.reuse ;  /* 0x000000053ab17223 */ /* 0x180fe2000001081c */
[-CC-:B------:R-:W-:Y:S01]  /*fbe0*/  FFMA.FTZ R36, R59, R5.reuse, -R28.reuse ;  /* 0x000000053b247223 */ /* 0x180fe2000001081c */
[-CC-:B------:R-:W-:Y:S01]  /*fbf0*/  FFMA.FTZ R179, R62, R5.reuse, -R28.reuse ;  /* 0x000000053eb37223 */ /* 0x180fe2000001081c */
[-CC-:B------:R-:W-:Y:S01]  /*fc00*/  FFMA.FTZ R38, R63, R5.reuse, -R28.reuse ;  /* 0x000000053f267223 */ /* 0x180fe2000001081c */
[-CC-:B------:R-:W-:Y:S01]  /*fc10*/  FFMA.FTZ R181, R66, R5.reuse, -R28.reuse ;  /* 0x0000000542b57223 */ /* 0x180fe2000001081c */
[-CC-:B------:R-:W-:Y:S01]  /*fc20*/  FFMA.FTZ R183, R70, R5.reuse, -R28.reuse ;  /* 0x0000000546b77223 */ /* 0x180fe2000001081c */
[----:B------:R-:W0:Y:S01]  /*fc30*/  MUFU.EX2 R12, R12 ;  /* 0x0000000c000c7308 */ /* 0x000e220000000800 */
[----:B-1----:R-:W-:Y:S01]  /*fc40*/  FADD.FTZ R3, R32, R3 ;  /* 0x0000000320037221 */ /* 0x002fe20000010000 */
[-CC-:B------:R-:W-:Y:S01]  /*fc50*/  FFMA.FTZ R185, R74, R5.reuse, -R28.reuse ;  /* 0x000000054ab97223 */ /* 0x180fe2000001081c */
[-CC-:B------:R-:W-:Y:S01]  /*fc60*/  FFMA.FTZ R187, R78, R5.reuse, -R28.reuse ;  /* 0x000000054ebb7223 */ /* 0x180fe2000001081c */
[-CC-:B------:R-:W-:Y:S01]  /*fc70*/  FFMA.FTZ R189, R82, R5.reuse, -R28.reuse ;  /* 0x0000000552bd7223 */ /* 0x180fe2000001081c */
[----:B------:R-:W-:-:S03]  /*fc80*/  FFMA.FTZ R191, R86, R5, -R28 ;  /* 0x0000000556bf7223 */ /* 0x000fc6000001081c */
[----:B------:R-:W1:Y:S01]  /*fc90*/  MUFU.EX2 R163, R163 ;  /* 0x000000a300a37308 */ /* 0x000e620000000800 */
[----:B--2---:R-:W-:-:S07]  /*fca0*/  FADD.FTZ R8, R162, R47 ;  /* 0x0000002fa2087221 */ /* 0x004fce0000010000 */
[----:B------:R-:W2:Y:S01]  /*fcb0*/  MUFU.EX2 R27, R27 ;  /* 0x0000001b001b7308 */ /* 0x000ea20000000800 */
[----:B0-----:R-:W-:-:S07]  /*fcc0*/  FADD.FTZ R40, R12, R3 ;  /* 0x000000030c287221 */ /* 0x001fce0000010000 */
[----:B------:R-:W0:Y:S01]  /*fcd0*/  MUFU.EX2 R164, R164 ;  /* 0x000000a400a47308 */ /* 0x000e220000000800 */
[----:B-1----:R-:W-:-:S07]  /*fce0*/  FADD.FTZ R3, R163, R8 ;  /* 0x00000008a3037221 */ /* 0x002fce0000010000 */
        /* <DEDUP_REMOVED lines=9> */
[----:B0-----:R-:W-:Y:S01]  /*fd80*/  FADD.FTZ R47, R31, R40 ;  /* 0x000000281f2f7221 */ /* 0x001fe20000010000 */
[----:B------:R-:W-:-:S06]  /*fd90*/  FFMA.FTZ R40, R67, R5, -R28 ;  /* 0x0000000543287223 */ /* 0x000fcc000001081c */
        /* <DEDUP_REMOVED lines=15> */
[----:B--2---:R-:W-:Y:S01]  /*fe90*/  FADD.FTZ R47, R39, R42 ;  /* 0x0000002a272f7221 */ /* 0x004fe20000010000 */
[----:B------:R-:W-:-:S06]  /*fea0*/  FFMA.FTZ R42, R71, R5, -R28 ;  /* 0x00000005472a7223 */ /* 0x000fcc000001081c */
        /* <DEDUP_REMOVED lines=47> */
[----:B-1----:R-:W-:Y:S01]  /*101a0*/  FADD.FTZ R47, R29, R48 ;  /* 0x000000301d2f7221 */ /* 0x002fe20000010000 */
[-CC-:B------:R-:W-:Y:S01]  /*101b0*/  FFMA.FTZ R48, R83, R5.reuse, -R28.reuse ;  /* 0x0000000553307223 */ /* 0x180fe2000001081c */
[----:B------:R-:W-:-:S05]  /*101c0*/  FFMA.FTZ R28, R87, R5, -R28 ;  /* 0x00000005571c7223 */ /* 0x000fca000001081c */
        /* <DEDUP_REMOVED lines=10> */
[----:B------:R-:W-:-:S05]  /*10270*/  LEA R3, R152, R156, 0x3 ;  /* 0x0000009c98037211 */ /* 0x000fca00078e18ff */
[----:B------:R-:W-:Y:S01]  /*10280*/  VIADD R3, R3, 0x28840 ;  /* 0x0002884003037836 */ /* 0x000fe20000000000 */
[----:B------:R-:W0:Y:S01]  /*10290*/  MUFU.EX2 R21, R21 ;  /* 0x0000001500157308 */ /* 0x000e220000000800 */
[----:B-1----:R-:W-:-:S03]  /*102a0*/  FADD.FTZ R50, R184, R47 ;  /* 0x0000002fb8327221 */ /* 0x002fc60000010000 */
[----:B------:R-:W-:-:S04]  /*102b0*/  PRMT R3, R222, 0x654, R3 ;  /* 0x00000654de037816 */ /* 0x000fc80000000003 */
[----:B------:R-:W1:Y:S01]  /*102c0*/  MUFU.EX2 R44, R44 ;  /* 0x0000002c002c7308 */ /* 0x000e620000000800 */
[----:B--2---:R-:W-:Y:S01]  /*102d0*/  FADD.FTZ R47, R185, R8 ;  /* 0x00000008b92f7221 */ /* 0x004fe20000010000 */
[----:B------:R2:W-:Y:S06]  /*102e0*/  SYNCS.ARRIVE.TRANS64.RED.A1T0 RZ, [R3+URZ], RZ ;  /* 0x000000ff03ff79a7 */ /* 0x0005ec000810043f */
[----:B------:R-:W3:Y:S01]  /*102f0*/  MUFU.EX2 R186, R186 ;  /* 0x000000ba00ba7308 */ /* 0x000ee20000000800 */
[----:B0-----:R-:W-:-:S07]  /*10300*/  FADD.FTZ R51, R21, R50 ;  /* 0x0000003215337221 */ /* 0x001fce0000010000 */
[----:B------:R-:W0:Y:S01]  /*10310*/  MUFU.EX2 R187, R187 ;  /* 0x000000bb00bb7308 */ /* 0x000e220000000800 */
[----:B-1----:R-:W-:-:S07]  /*10320*/  FADD.FTZ R8, R44, R47 ;  /* 0x0000002f2c087221 */ /* 0x002fce0000010000 */
[----:B------:R-:W2:Y:S01]  /*10330*/  MUFU.EX2 R15, R15 ;  /* 0x0000000f000f7308 */ /* 0x000ea20000000800 */
[----:B---3--:R-:W-:-:S07]  /*10340*/  FADD.FTZ R50, R186, R51 ;  /* 0x00000033ba327221 */ /* 0x008fce0000010000 */
        /* <DEDUP_REMOVED lines=22> */
.L_x_646:
[----:B------:R-:W-:Y:S01]  /*104b0*/  IMAD R11, R11, 0x8, R156 ;  /* 0x000000080b0b7824 */ /* 0x000fe200078e029c */
[----:B------:R-:W-:Y:S01]  /*104c0*/  ISETP.GT.AND P1, PT, R210, RZ, PT ;  /* 0x000000ffd200720c */ /* 0x000fe20003f24270 */
[-C--:B------:R-:W-:Y:S01]  /*104d0*/  FMUL.FTZ R88, R88, R7.reuse ;  /* 0x0000000758587220 */ /* 0x080fe20000410000 */
[----:B------:R-:W-:Y:S01]  /*104e0*/  F2FP.BF16.F32.PACK_AB R160, R161, R160 ;  /* 0x000000a0a1a0723e */ /* 0x000fe200000010ff */
[----:B------:R-:W-:Y:S01]  /*104f0*/  VIADD R11, R11, 0x28860 ;  /* 0x000288600b0b7836 */ /* 0x000fe20000000000 */
[----:B------:R-:W-:Y:S01]  /*10500*/  F2FP.BF16.F32.PACK_AB R162, R163, R162 ;  /* 0x000000a2a3a2723e */ /* 0x000fe200000010ff */
[-C--:B------:R-:W-:Y:S01]  /*10510*/  FMUL.FTZ R89, R89, R7.reuse ;  /* 0x0000000759597220 */ /* 0x080fe20000410000 */
[----:B------:R-:W-:Y:S01]  /*10520*/  F2FP.BF16.F32.PACK_AB R164, R165, R164 ;  /* 0x000000a4a5a4723e */ /* 0x000fe200000010ff */
[-C--:B------:R-:W-:Y:S01]  /*10530*/  FMUL.FTZ R92, R92, R7.reuse ;  /* 0x000000075c5c7220 */ /* 0x080fe20000410000 */
[----:B------:R-:W-:Y:S01]  /*10540*/  PRMT R11, R222, 0x654, R11 ;  /* 0x00000654de0b7816 */ /* 0x000fe2000000000b */
[-C--:B------:R-:W-:Y:S01]  /*10550*/  FMUL.FTZ R93, R93, R7.reuse ;  /* 0x000000075d5d7220 */ /* 0x080fe20000410000 */
[----:B------:R-:W-:Y:S01]  /*10560*/  F2FP.BF16.F32.PACK_AB R166, R167, R166 ;  /* 0x000000a6a7a6723e */ /* 0x000fe200000010ff */
[-C--:B------:R-:W-:Y:S01]  /*10570*/  FMUL.FTZ R96, R96, R7.reuse ;  /* 0x0000000760607220 */ /* 0x080fe20000410000 */
[----:B------:R0:W-:Y:S01]  /*10580*/  SYNCS.ARRIVE.TRANS64.RED.A1T0 RZ, [R11+URZ], RZ ;  /* 0x000000ff0bff79a7 */ /* 0x0001e2000810043f */
[----:B------:R-:W-:Y:S01]  /*10590*/  F2FP.BF16.F32.PACK_AB R168, R169, R168 ;  /* 0x000000a8a9a8723e */ /* 0x000fe200000010ff */
[-C--:B------:R-:W-:Y:S01]  /*105a0*/  FMUL.FTZ R97, R97, R7.reuse ;  /* 0x0000000761617220 */ /* 0x080fe20000410000 */
[----:B------:R-:W-:Y:S01]  /*105b0*/  F2FP.BF16.F32.PACK_AB R170, R171, R170 ;  /* 0x000000aaabaa723e */ /* 0x000fe200000010ff */
[-C--:B------:R-:W-:Y:S01]  /*105c0*/  FMUL.FTZ R100, R100, R7.reuse ;  /* 0x0000000764647220 */ /* 0x080fe20000410000 */
[----:B------:R-:W-:Y:S01]  /*105d0*/  F2FP.BF16.F32.PACK_AB R190, R9, R190 ;  /* 0x000000be09be723e */ /* 0x000fe200000010ff */
        /* <DEDUP_REMOVED lines=58> */
[----:B------:R-:W-:Y:S01]  /*10980*/  VIADD R210, R210, 0xffffffff ;  /* 0xffffffffd2d27836 */ /* 0x000fe20000000000 */
[----:B------:R-:W-:Y:S01]  /*10990*/  F2FP.BF16.F32.PACK_AB R163, R27, R12 ;  /* 0x0000000c1ba3723e */ /* 0x000fe200000010ff */
[----:B------:R-:W-:Y:S01]  /*109a0*/  IMAD.MOV.U32 R9, RZ, RZ, R6 ;  /* 0x000000ffff097224 */ /* 0x000fe200078e0006 */
[----:B------:R-:W-:Y:S01]  /*109b0*/  F2FP.BF16.F32.PACK_AB R165, R31, R14 ;  /* 0x0000000e1fa5723e */ /* 0x000fe200000010ff */
[----:B------:R-:W-:Y:S01]  /*109c0*/  IMAD.MOV.U32 R10, RZ, RZ, R4 ;  /* 0x000000ffff0a7224 */ /* 0x000fe200078e0004 */
[----:B------:R-:W-:Y:S01]  /*109d0*/  F2FP.BF16.F32.PACK_AB R167, R35, R20 ;  /* 0x0000001423a7723e */ /* 0x000fe200000010ff */
[----:B------:R-:W-:Y:S01]  /*109e0*/  IMAD.MOV.U32 R7, RZ, RZ, R158 ;  /* 0x000000ffff077224 */ /* 0x000fe200078e009e */
[----:B------:R-:W-:Y:S01]  /*109f0*/  F2FP.BF16.F32.PACK_AB R169, R39, R24 ;  /* 0x0000001827a9723e */ /* 0x000fe200000010ff */
[----:B0-----:R-:W-:Y:S01]  /*10a00*/  IMAD.MOV.U32 R11, RZ, RZ, R152 ;  /* 0x000000ffff0b7224 */ /* 0x001fe200078e0098 */
[----:B------:R-:W-:-:S02]  /*10a10*/  F2FP.BF16.F32.PACK_AB R171, R43, R26 ;  /* 0x0000001a2bab723e */ /* 0x000fc400000010ff */
[----:B------:R-:W-:Y:S02]  /*10a20*/  F2FP.BF16.F32.PACK_AB R172, R45, R172 ;  /* 0x000000ac2dac723e */ /* 0x000fe400000010ff */
[----:B------:R-:W-:Y:S02]  /*10a30*/  F2FP.BF16.F32.PACK_AB R173, R30, R173 ;  /* 0x000000ad1ead723e */ /* 0x000fe400000010ff */
[----:B------:R-:W-:Y:S02]  /*10a40*/  F2FP.BF16.F32.PACK_AB R174, R41, R174 ;  /* 0x000000ae29ae723e */ /* 0x000fe400000010ff */
[----:B------:R-:W-:Y:S02]  /*10a50*/  F2FP.BF16.F32.PACK_AB R175, R34, R175 ;  /* 0x000000af22af723e */ /* 0x000fe400000010ff */
[----:B------:R-:W-:Y:S02]  /*10a60*/  F2FP.BF16.F32.PACK_AB R176, R37, R176 ;  /* 0x000000b025b0723e */ /* 0x000fe400000010ff */
        /* <DEDUP_REMOVED lines=13> */
[----:B------:R-:W-:Y:S01]  /*10b40*/  F2FP.BF16.F32.PACK_AB R191, R28, R191 ;  /* 0x000000bf1cbf723e */ /* 0x000fe200000010ff */
[----:B------:R-:W-:Y:S06]  /*10b50*/  @P1 BRA `(.L_x_647) ;  /* 0xffffffdc007c1947 */ /* 0x000fec000383ffff */
.L_x_635:
[----:B------:R-:W-:Y:S05]  /*10b60*/  WARPSYNC.ALL ;  /* 0x0000000000007948 */ /* 0x000fea0003800000 */
[----:B------:R-:W-:Y:S06]  /*10b70*/  BAR.ARV 0x8, 0x180 ;  /* 0x0206000000007b1d */ /* 0x000fec0000002000 */
[----:B------:R-:W-:Y:S05]  /*10b80*/  @!P0 BRA `(.L_x_648) ;  /* 0x0000000000048947 */ /* 0x000fea0003800000 */
[----:B------:R-:W-:Y:S01]  /*10b90*/  BPT.TRAP 0x1 ;  /* 0x000000040000795c */ /* 0x000fe20000300000 */
.L_x_648:
[----:B------:R-:W-:Y:S01]  /*10ba0*/  IMAD R13, R152, 0x8, R156 ;  /* 0x00000008980d7824 */ /* 0x000fe200078e029c */
[----:B------:R-:W-:-:S04]  /*10bb0*/  SHF.L.U32 R0, R158, 0x1f, RZ ;  /* 0x0000001f9e007819 */ /* 0x000fc800000006ff */
[----:B------:R0:W1:Y:S01]  /*10bc0*/  SYNCS.PHASECHK.TRANS64.TRYWAIT P1, [R13+URZ+0x28850], R0 ;  /* 0x028850000d0075a7 */ /* 0x000062000802017f */
[----:B------:R-:W-:Y:S05]  /*10bd0*/  @!P0 BRA `(.L_x_649) ;  /* 0x0000000000048947 */ /* 0x000fea0003800000 */
[----:B------:R-:W-:Y:S01]  /*10be0*/  BPT.TRAP 0x1 ;  /* 0x000000040000795c */ /* 0x000fe20000300000 */
.L_x_649:
[----:B------:R-:W-:-:S05]  /*10bf0*/  VIADD R156, R156, 0x400 ;  /* 0x000004009c9c7836 */ /* 0x000fca0000000000 */
[----:B------:R-:W-:-:S04]  /*10c00*/  SHF.R.U32.HI R156, RZ, 0x4, R156 ;  /* 0x00000004ff9c7819 */ /* 0x000fc8000001169c */
[----:B------:R-:W-:-:S04]  /*10c10*/  LOP3.LUT R156, R156, 0x3fff, RZ, 0xc0, !PT ;  /* 0x00003fff9c9c7812 */ /* 0x000fc800078ec0ff */
[----:B------:R-:W-:Y:S01]  /*10c20*/  LOP3.LUT R11, R156, 0x4000000, RZ, 0xfc, !PT ;  /* 0x040000009c0b7812 */ /* 0x000fe200078efcff */
[----:B-1----:R-:W-:Y:S06]  /*10c30*/  @P1 BRA `(.L_x_650) ;  /* 0x0000000000081947 */ /* 0x002fec0003800000 */
[----:B------:R-:W1:Y:S02]  /*10c40*/  SYNCS.PHASECHK.TRANS64.TRYWAIT P1, [R13+URZ+0x28850], R0 ;  /* 0x028850000d0075a7 */ /* 0x000e64000802017f */
[----:B-1----:R-:W-:Y:S05]  /*10c50*/  @!P1 BRA `(.L_x_651) ;  /* 0x000000a400609947 */ /* 0x002fea0003800000 */
.L_x_650:
[----:B------:R-:W-:Y:S01]  /*10c60*/  IMAD R10, R152, 0x800, R11 ;  /* 0x00000800980a7824 */ /* 0x000fe200078e020b */
[----:B------:R-:W-:Y:S01]  /*10c70*/  MOV R11, 0x40000040 ;  /* 0x40000040000b7802 */ /* 0x000fe20000000f00 */
[----:B------:R-:W-:Y:S05]  /*10c80*/  WARPSYNC.ALL ;  /* 0x0000000000007948 */ /* 0x000fea0003800000 */
[C---:B------:R-:W-:Y:S01]  /*10c90*/  R2UR UR6, R10.reuse ;  /* 0x000000000a0672ca */ /* 0x040fe200000e0000 */
[----:B------:R-:W-:Y:S01]  /*10ca0*/  WARPGROUP.ARRIVE ;  /* 0x00000000000079c5 */ /* 0x000fe20000000000 */
[----:B------:R-:W-:Y:S01]  /*10cb0*/  R2UR UR7, R11 ;  /* 0x000000000b0772ca */ /* 0x000fe200000e0000 */
[----:B------:R-:W-:Y:S01]  /*10cc0*/  VIADD R14, R10, 0x80 ;  /* 0x000000800a0e7836 */ /* 0x000fe20000000000 */
[----:B------:R-:W2:Y:S01]  /*10cd0*/  SHFL.BFLY PT, R7, R8, 0x2, 0x1f ;  /* 0x0c401f0008077f89 */ /* 0x000ea200000e0000 */
[----:B------:R-:W-:-:S02]  /*10ce0*/  IMAD.MOV.U32 R15, RZ, RZ, 0x40000040 ;  /* 0x40000040ff0f7424 */ /* 0x000fc400078e00ff */
[----:B------:R-:W-:Y:S01]  /*10cf0*/  IMAD.MOV.U32 R11, RZ, RZ, 0x40000040 ;  /* 0x40000040ff0b7424 */ /* 0x000fe200078e00ff */
[----:B01----:R-:W0:Y:S01]  /*10d00*/  SHFL.BFLY PT, R0, R3, 0x2, 0x1f ;  /* 0x0c401f0003007f89 */ /* 0x003e2200000e0000 */
[----:B------:R-:W-:Y:S02]  /*10d10*/  IMAD.MOV.U32 R37, RZ, RZ, RZ ;  /* 0x000000ffff257224 */ /* 0x000fe400078e00ff */
[----:B------:R-:W-:-:S04]  /*10d20*/  IMAD.MOV.U32 R12, RZ, RZ, RZ ;  /* 0x000000ffff0c7224 */ /* 0x000fc800078e00ff */
[----:B------:R-:W-:Y:S01]  /*10d30*/  HGMMA.64x128x16.F32.BF16 R88, R160, gdesc[UR4].tnspB, R88, gsb0 ;  /* 0x41e00004a0587df0 */ /* 0x000fe20008001858 */
[----:B------:R-:W-:Y:S01]  /*10d40*/  R2UR UR6, R14 ;  /* 0x000000000e0672ca */ /* 0x000fe200000e0000 */
[----:B------:R-:W-:Y:S01]  /*10d50*/  VIADD R14, R10, 0x100 ;  /* 0x000001000a0e7836 */ /* 0x000fe20000000000 */
[----:B------:R-:W-:Y:S01]  /*10d60*/  R2UR UR7, R15 ;  /* 0x000000000f0772ca */ /* 0x000fe200000e0000 */
[----:B------:R-:W-:Y:S02]  /*10d70*/  IMAD.MOV.U32 R15, RZ, RZ, 0x40000040 ;  /* 0x40000040ff0f7424 */ /* 0x000fe400078e00ff */
[----:B--2---:R-:W-:Y:S01]  /*10d80*/  FADD.FTZ R7, R7, R8 ;  /* 0x0000000807077221 */ /* 0x004fe20000010000 */
[----:B0-----:R-:W-:Y:S01]  /*10d90*/  FADD.FTZ R9, R0, R3 ;  /* 0x0000000300097221 */ /* 0x001fe20000010000 */
[----:B------:R-:W-:-:S03]  /*10da0*/  IMAD.MOV.U32 R3, RZ, RZ, -0x800000 ;  /* 0xff800000ff037424 */ /* 0x000fc600078e00ff */
[----:B------:R-:W0:Y:S01]  /*10db0*/  SHFL.BFLY PT, R0, R7, 0x1, 0x1f ;  /* 0x0c201f0007007f89 */ /* 0x000e2200000e0000 */
        /* <DEDUP_REMOVED lines=27> */
[----:B------:R-:W-:Y:S01]  /*10f70*/  VIADD R10, R10, 0x380 ;  /* 0x000003800a0a7836 */ /* 0x000fe20000000000 */
[----:B------:R-:W-:Y:S01]  /*10f80*/  MOV R15, 0x40000040 ;  /* 0x40000040000f7802 */ /* 0x000fe20000000f00 */
[----:B------:R-:W-:Y:S02]  /*10f90*/  WARPGROUP.DEPBAR.LE gsb0, 0x0 ;  /* 0x00008000000079c5 */ /* 0x000fe40000010000 */
[----:B------:R-:W-:-:S08]  /*10fa0*/  WARPGROUP.ARRIVE ;  /* 0x00000000000079c5 */ /* 0x000fd00000000000 */
[----:B------:R-:W-:Y:S01]  /*10fb0*/  HGMMA.64x128x16.F32.BF16 R88, R180, gdesc[UR4].tnspB, R88, gsb0 ;  /* 0x41e00004b4587df0 */ /* 0x000fe20008001858 */
[----:B------:R-:W-:Y:S02]  /*10fc0*/  R2UR UR6, R14 ;  /* 0x000000000e0672ca */ /* 0x000fe400000e0000 */
[----:B------:R-:W-:Y:S01]  /*10fd0*/  R2UR UR7, R15 ;  /* 0x000000000f0772ca */ /* 0x000fe200000e0000 */
[----:B------:R-:W-:Y:S02]  /*10fe0*/  WARPGROUP.DEPBAR.LE gsb0, 0x0 ;  /* 0x00008000000079c5 */ /* 0x000fe40000010000 */
[----:B------:R-:W-:-:S10]  /*10ff0*/  WARPGROUP.ARRIVE ;  /* 0x00000000000079c5 */ /* 0x000fd40000000000 */
[----:B------:R-:W-:Y:S01]  /*11000*/  HGMMA.64x128x16.F32.BF16 R88, R184, gdesc[UR4].tnspB, R88, gsb0 ;  /* 0x41e00004b8587df0 */ /* 0x000fe20008001858 */
[----:B------:R-:W-:Y:S02]  /*11010*/  R2UR UR6, R10 ;  /* 0x000000000a0672ca */ /* 0x000fe400000e0000 */
[----:B------:R-:W-:Y:S01]  /*11020*/  R2UR UR7, R11 ;  /* 0x000000000b0772ca */ /* 0x000fe200000e0000 */
[----:B------:R-:W1:Y:S01]  /*11030*/  SHFL.BFLY PT, R10, R9, 0x1, 0x1f ;  /* 0x0c201f00090a7f89 */ /* 0x000e6200000e0000 */
[----:B0-----:R-:W-:Y:S01]  /*11040*/  FADD.FTZ R11, R7, R0 ;  /* 0x00000000070b7221 */ /* 0x001fe20000010000 */
[----:B------:R-:W-:-:S04]  /*11050*/  IMAD.MOV.U32 R0, RZ, RZ, -0x800000 ;  /* 0xff800000ff007424 */ /* 0x000fc800078e00ff */
[----:B------:R-:W-:-:S13]  /*11060*/  FSETP.NE.FTZ.AND P1, PT, R11, RZ, PT ;  /* 0x000000ff0b00720b */ /* 0x000fda0003f35000 */
[----:B------:R-:W0:Y:S01]  /*11070*/  @P1 MUFU.LG2 R8, R11 ;  /* 0x0000000b00081308 */ /* 0x000e220000000c00 */
[----:B------:R-:W-:Y:S01]  /*11080*/  @P1 FMUL.FTZ R7, R5, 0.69314718246459960938 ;  /* 0x3f31721805071820 */ /* 0x000fe20000410000 */
[----:B-1----:R-:W-:-:S06]  /*11090*/  FADD.FTZ R14, R9, R10 ;  /* 0x0000000a090e7221 */ /* 0x002fcc0000010000 */
[----:B------:R-:W-:Y:S01]  /*110a0*/  @P1 MUFU.RCP R37, R11 ;  /* 0x0000000b00251308 */ /* 0x000fe20000001000 */
[----:B------:R-:W-:Y:S01]  /*110b0*/  FSETP.NE.FTZ.AND P2, PT, R14, RZ, PT ;  /* 0x000000ff0e00720b */ /* 0x000fe20003f55000 */
[----:B0-----:R-:W-:-:S04]  /*110c0*/  @P1 FMUL.FTZ R8, R8, 0.69314718246459960938 ;  /* 0x3f31721808081820 */ /* 0x001fc80000410000 */
[----:B------:R-:W-:-:S08]  /*110d0*/  @P1 FFMA.FTZ R0, R7, R4, R8 ;  /* 0x0000000407001223 */ /* 0x000fd00000010008 */
[----:B------:R-:W0:Y:S01]  /*110e0*/  @P2 MUFU.LG2 R10, R14 ;  /* 0x0000000e000a2308 */ /* 0x000e220000000c00 */
[----:B------:R-:W-:-:S07]  /*110f0*/  @P2 FMUL.FTZ R20, R5, 0.69314718246459960938 ;  /* 0x3f31721805142820 */ /* 0x000fce0000410000 */
[----:B------:R1:W2:Y:S01]  /*11100*/  @P2 MUFU.RCP R12, R14 ;  /* 0x0000000e000c2308 */ /* 0x0002a20000001000 */
[----:B0-----:R-:W-:-:S04]  /*11110*/  @P2 FMUL.FTZ R5, R10, 0.69314718246459960938 ;  /* 0x3f3172180a052820 */ /* 0x001fc80000410000 */
[----:B------:R-:W-:Y:S01]  /*11120*/  @P2 FFMA.FTZ R3, R20, R6, R5 ;  /* 0x0000000614032223 */ /* 0x000fe20000010005 */
[----:B------:R-:W-:Y:S02]  /*11130*/  WARPGROUP.DEPBAR.LE gsb0, 0x0 ;  /* 0x00008000000079c5 */ /* 0x000fe40000010000 */
[----:B------:R-:W-:-:S06]  /*11140*/  WARPGROUP.ARRIVE ;  /* 0x00000000000079c5 */ /* 0x000fcc0000000000 */
[----:B------:R-:W-:Y:S03]  /*11150*/  HGMMA.64x128x16.F32.BF16 R88, R188, gdesc[UR4].tnspB, R88, gsb0 ;  /* 0x41e00004bc587df0 */ /* 0x000fe60008001858 */
[----:B------:R-:W-:Y:S02]  /*11160*/  WARPGROUP.DEPBAR.LE gsb0, 0x0 ;  /* 0x00008000000079c5 */ /* 0x000fe40000010000 */
[----:B-12---:R-:W-:Y:S05]  /*11170*/  @!P0 BRA `(.L_x_652) ;  /* 0x0000000000048947 */ /* 0x006fea0003800000 */
[----:B------:R-:W-:Y:S01]  /*11180*/  BPT.TRAP 0x1 ;  /* 0x000000040000795c */ /* 0x000fe20000300000 */
.L_x_652:
[----:B------:R-:W-:Y:S02]  /*11190*/  VIADD R5, R13, 0x28860 ;  /* 0x000288600d057836 */ /* 0x000fe40000000000 */
[-C--:B------:R-:W-:Y:S01]  /*111a0*/  FMUL.FTZ R63, R93, R37.reuse ;  /* 0x000000255d3f7220 */ /* 0x080fe20000410000 */
[----:B------:R-:W-:Y:S02]  /*111b0*/  VIADD R152, R152, 0x1 ;  /* 0x0000000198987836 */ /* 0x000fe40000000000 */
[-C--:B------:R-:W-:Y:S01]  /*111c0*/  FMUL.FTZ R52, R100, R37.reuse ;  /* 0x0000002564347220 */ /* 0x080fe20000410000 */
[-C--:B------:R-:W-:Y:S01]  /*111d0*/  FMUL.FTZ R10, R88, R37.reuse ;  /* 0x00000025580a7220 */ /* 0x080fe20000410000 */
[----:B------:R-:W-:Y:S01]  /*111e0*/  PRMT R5, R222, 0x654, R5 ;  /* 0x00000654de057816 */ /* 0x000fe20000000005 */
[-C--:B------:R-:W-:Y:S01]  /*111f0*/  FMUL.FTZ R11, R89, R37.reuse ;  /* 0x00000025590b7220 */ /* 0x080fe20000410000 */
[----:B------:R-:W-:Y:S01]  /*11200*/  ISETP.NE.AND P0, PT, R152, 0x2, PT ;  /* 0x000000029800780c */ /* 0x000fe20003f05270 */
[-C--:B------:R-:W-:Y:S01]  /*11210*/  FMUL.FTZ R62, R92, R37.reuse ;  /* 0x000000255c3e7220 */ /* 0x080fe20000410000 */
[----:B------:R0:W-:Y:S01]  /*11220*/  SYNCS.ARRIVE.TRANS64.RED.A1T0 RZ, [R5+URZ], RZ ;  /* 0x000000ff05ff79a7 */ /* 0x0001e2000810043f */
[-C--:B------:R-:W-:Y:S01]  /*11230*/  FMUL.FTZ R53, R96, R37.reuse ;  /* 0x0000002560357220 */ /* 0x080fe20000410000 */
[-C--:B------:R-:W-:Y:S01]  /*11240*/  FMUL.FTZ R54, R97, R37.reuse ;  /* 0x0000002561367220 */ /* 0x080fe20000410000 */
[-C--:B------:R-:W-:Y:S01]  /*11250*/  FMUL.FTZ R61, R101, R37.reuse ;  /* 0x00000025653d7220 */ /* 0x080fe20000410000 */
[-C--:B------:R-:W-:Y:S01]  /*11260*/  FMUL.FTZ R51, R104, R37.reuse ;  /* 0x0000002568337220 */ /* 0x080fe20000410000 */
[-C--:B------:R-:W-:Y:S01]  /*11270*/  FMUL.FTZ R60, R105, R37.reuse ;  /* 0x00000025693c7220 */ /* 0x080fe20000410000 */
[-C--:B------:R-:W-:Y:S01]  /*11280*/  FMUL.FTZ R50, R108, R37.reuse ;  /* 0x000000256c327220 */ /* 0x080fe20000410000 */
[-C--:B------:R-:W-:Y:S01]  /*11290*/  FMUL.FTZ R59, R109, R37.reuse ;  /* 0x000000256d3b7220 */ /* 0x080fe20000410000 */
[----:B0-----:R-:W-:Y:S01]  /*112a0*/  SEL R5, RZ, 0x1, P0 ;  /* 0x00000001ff057807 */ /* 0x001fe20000000000 */
        /* <DEDUP_REMOVED lines=52> */
[----:B------:R-:W-:Y:S01]  /*115f0*/  FMUL.FTZ R151, R151, R12 ;  /* 0x0000000c97977220 */ /* 0x000fe20000410000 */
[----:B------:R-:W-:Y:S01]  /*11600*/  LOP3.LUT R158, R158, R5, RZ, 0x3c, !PT ;  /* 0x000000059e9e7212 */ /* 0x000fe200078e3cff */
[----:B------:R-:W-:Y:S01]  /*11610*/  VIADD R207, R207, 0x1 ;  /* 0x00000001cfcf7836 */ /* 0x000fe20000000000 */
[----:B------:R-:W-:-:S07]  /*11620*/  SEL R152, R152, RZ, P0 ;  /* 0x000000ff98987207 */ /* 0x000fce0000000000 */
.L_x_588:
[----:B------:R-:W-:Y:S05]  /*11630*/  WARPSYNC.ALL ;  /* 0x0000000000007948 */ /* 0x000fea0003800000 */
[----:B------:R-:W0:Y:S01]  /*11640*/  S2R R222, SR_CgaCtaId ;  /* 0x0000000000de7919 */ /* 0x000e220000008800 */
[----:B------:R-:W-:Y:S01]  /*11650*/  MOV R5, 0x400 ;  /* 0x0000040000057802 */ /* 0x000fe20000000f00 */
[----:B------:R-:W-:Y:S01]  /*11660*/  BSSY B0, `(.L_x_653) ;  /* 0x00001fc000007945 */ /* 0x000fe20003800000 */
[----:B------:R-:W-:Y:S02]  /*11670*/  BAR.SYNC.DEFER_BLOCKING 0x5, 0x180 ;  /* 0x0146000000007b1d */ /* 0x000fe40000010000 */
[----:B0-----:R-:W-:-:S05]  /*11680*/  LEA R156, R222, R5, 0x18 ;  /* 0x00000005de9c7211 */ /* 0x001fca00078ec0ff */
[----:B------:R0:W1:Y:S01]  /*11690*/  LDS.128 R40, [R156+0x288d0] ;  /* 0x0288d0009c287984 */ /* 0x0000620000000c00 */
[----:B------:R-:W-:Y:S06]  /*116a0*/  BAR.ARV 0x4, 0x180 ;  /* 0x0106000000007b1d */ /* 0x000fec0000002000 */
[----:B------:R-:W-:Y:S05]  /*116b0*/  @P1 BRA `(.L_x_654) ;  /* 0x0000001400001947 */ /* 0x000fea0003800000 */
[----:B------:R-:W2:Y:S01]  /*116c0*/  S2R R5, SR_SWINHI ;  /* 0x0000000000057919 */ /* 0x000ea20000002f00 */
[----:B------:R-:W-:Y:S05]  /*116d0*/  WARPSYNC.ALL ;  /* 0x0000000000007948 */ /* 0x000fea0003800000 */
[----:B------:R-:W-:Y:S01]  /*116e0*/  BAR.SYNC.DEFER_BLOCKING 0x1, 0x100 ;  /* 0x0044000000007b1d */ /* 0x000fe20000010000 */
[----:B------:R-:W-:Y:S02]  /*116f0*/  F2FP.BF16.F32.PACK_AB R30, R33, R30 ;  /* 0x0000001e211e723e */ /* 0x000fe400000010ff */
[----:B------:R-:W-:Y:S02]  /*11700*/  F2FP.BF16.F32.PACK_AB R34, R35, R34 ;  /* 0x000000222322723e */ /* 0x000fe400000010ff */
[----:B------:R-:W-:Y:S01]  /*11710*/  F2FP.BF16.F32.PACK_AB R32, R45, R32 ;  /* 0x000000202d20723e */ /* 0x000fe200000010ff */
[----:B------:R-:W-:Y:S01]  /*11720*/  ULDC.64 UR4, c[0x0][0xc00] ;  /* 0x0003000000047ab9 */ /* 0x000fe20000000a00 */
[----:B------:R-:W-:-:S02]  /*11730*/  F2FP.BF16.F32.PACK_AB R33, R69, R70 ;  /* 0x000000464521723e */ /* 0x000fc400000010ff */
[----:B------:R-:W-:Y:S02]  /*11740*/  F2FP.BF16.F32.PACK_AB R35, R67, R68 ;  /* 0x000000444323723e */ /* 0x000fe400000010ff */
[----:B------:R-:W-:Y:S02]  /*11750*/  MOV R20, R156 ;  /* 0x0000009c00147202 */ /* 0x000fe40000000f00 */
[----:B--2---:R-:W-:-:S03]  /*11760*/  MOV R21, R5 ;  /* 0x0000000500157202 */ /* 0x004fc60000000f00 */
[----:B------:R-:W-:-:S03]  /*11770*/  IMAD.WIDE R8, R226, 0x2, R20 ;  /* 0x00000002e2087825 */ /* 0x000fc600078e0214 */
[C---:B------:R-:W-:Y:S02]  /*11780*/  LOP3.LUT R29, R8.reuse, 0x380, RZ, 0xc0, !PT ;  /* 0x00000380081d7812 */ /* 0x040fe400078ec0ff */
[C---:B------:R-:W-:Y:S02]  /*11790*/  IADD3 R95, P5, R8.reuse, 0x20, RZ ;  /* 0x00000020085f7810 */ /* 0x040fe40007fbe0ff */
[----:B------:R-:W-:Y:S02]  /*117a0*/  IADD3 R97, P0, R8, 0x40, RZ ;  /* 0x0000004008617810 */ /* 0x000fe40007f1e0ff */
[----:B------:R-:W-:Y:S01]  /*117b0*/  SHF.R.U64 R29, R29, 0x3, RZ ;  /* 0x000000031d1d7819 */ /* 0x000fe200000012ff */
[--C-:B------:R-:W-:Y:S01]  /*117c0*/  IMAD.X R5, RZ, RZ, R9.reuse, P5 ;  /* 0x000000ffff057224 */ /* 0x100fe200028e0609 */
[----:B------:R-:W-:Y:S01]  /*117d0*/  LOP3.LUT R4, R95, 0x380, RZ, 0xc0, !PT ;  /* 0x000003805f047812 */ /* 0x000fe200078ec0ff */
[----:B------:R-:W-:Y:S01]  /*117e0*/  IMAD.X R7, RZ, RZ, R9, P0 ;  /* 0x000000ffff077224 */ /* 0x000fe200000e0609 */
[----:B------:R-:W-:-:S02]  /*117f0*/  LOP3.LUT R6, R97, 0x380, RZ, 0xc0, !PT ;  /* 0x0000038061067812 */ /* 0x000fc400078ec0ff */
[C---:B------:R-:W-:Y:S02]  /*11800*/  IADD3 R99, P1, R8.reuse, 0x60, RZ ;  /* 0x0000006008637810 */ /* 0x040fe40007f3e0ff */
[C---:B------:R-:W-:Y:S02]  /*11810*/  IADD3 R101, P2, R8.reuse, 0x4000, RZ ;  /* 0x0000400008657810 */ /* 0x040fe40007f5e0ff */
[C---:B------:R-:W-:Y:S02]  /*11820*/  IADD3 R103, P3, R8.reuse, 0x4020, RZ ;  /* 0x0000402008677810 */ /* 0x040fe40007f7e0ff */
[C---:B------:R-:W-:Y:S01]  /*11830*/  IADD3 R105, P4, R8.reuse, 0x4040, RZ ;  /* 0x0000404008697810 */ /* 0x040fe20007f9e0ff */
[--C-:B------:R-:W-:Y:S01]  /*11840*/  IMAD.X R15, RZ, RZ, R9.reuse, P2 ;  /* 0x000000ffff0f7224 */ /* 0x100fe200010e0609 */
[----:B------:R-:W-:Y:S01]  /*11850*/  IADD3 R107, P5, R8, 0x4060, RZ ;  /* 0x00004060086b7810 */ /* 0x000fe20007fbe0ff */
[--C-:B------:R-:W-:Y:S01]  /*11860*/  IMAD.X R25, RZ, RZ, R9.reuse, P3 ;  /* 0x000000ffff197224 */ /* 0x100fe200018e0609 */
[----:B------:R-:W-:Y:S01]  /*11870*/  LOP3.LUT R8, R29, R8, RZ, 0x3c, !PT ;  /* 0x000000081d087212 */ /* 0x000fe200078e3cff */
[--C-:B------:R-:W-:Y:S01]  /*11880*/  IMAD.X R27, RZ, RZ, R9.reuse, P4 ;  /* 0x000000ffff1b7224 */ /* 0x100fe200020e0609 */
[----:B------:R-:W-:Y:S01]  /*11890*/  SHF.R.U64 R4, R4, 0x3, RZ ;  /* 0x0000000304047819 */ /* 0x000fe200000012ff */
[----:B------:R-:W-:Y:S01]  /*118a0*/  IMAD.X R29, RZ, RZ, R9, P5 ;  /* 0x000000ffff1d7224 */ /* 0x000fe200028e0609 */
[----:B------:R-:W-:-:S02]  /*118b0*/  SHF.R.U64 R6, R6, 0x3, RZ ;  /* 0x0000000306067819 */ /* 0x000fc400000012ff */
[----:B------:R-:W-:Y:S02]  /*118c0*/  LOP3.LUT R12, R99, 0x380, RZ, 0xc0, !PT ;  /* 0x00000380630c7812 */ /* 0x000fe400078ec0ff */
[----:B------:R-:W-:Y:S02]  /*118d0*/  LOP3.LUT R14, R101, 0x380, RZ, 0xc0, !PT ;  /* 0x00000380650e7812 */ /* 0x000fe400078ec0ff */
[----:B-1----:R-:W-:Y:S02]  /*118e0*/  MOV R40, R8 ;  /* 0x0000000800287202 */ /* 0x002fe40000000f00 */
[----:B---3--:R-:W-:Y:S02]  /*118f0*/  IADD3.X R13, RZ, R9, RZ, P1, !PT ;  /* 0x00000009ff0d7210 */ /* 0x008fe40000ffe4ff */
[----:B-----5:R-:W-:Y:S02]  /*11900*/  LOP3.LUT R24, R103, 0x380, RZ, 0xc0, !PT ;  /* 0x0000038067187812 */ /* 0x020fe400078ec0ff */
[----:B------:R-:W-:-:S02]  /*11910*/  LOP3.LUT R26, R105, 0x380, RZ, 0xc0, !PT ;  /* 0x00000380691a7812 */ /* 0x000fc400078ec0ff */
[----:B------:R-:W-:Y:S02]  /*11920*/  LOP3.LUT R28, R107, 0x380, RZ, 0xc0, !PT ;  /* 0x000003806b1c7812 */ /* 0x000fe400078ec0ff */
[----:B------:R-:W-:Y:S02]  /*11930*/  F2FP.BF16.F32.PACK_AB R8, R11, R10 ;  /* 0x0000000a0b08723e */ /* 0x000fe400000010ff */
[----:B------:R-:W-:Y:S02]  /*11940*/  LOP3.LUT R4, R4, R95, RZ, 0x3c, !PT ;  /* 0x0000005f04047212 */ /* 0x000fe400078e3cff */
[----:B------:R-:W-:Y:S02]  /*11950*/  LOP3.LUT R6, R6, R97, RZ, 0x3c, !PT ;  /* 0x0000006106067212 */ /* 0x000fe400078e3cff */
[----:B------:R-:W-:Y:S02]  /*11960*/  F2FP.BF16.F32.PACK_AB R9, R93, R100 ;  /* 0x000000645d09723e */ /* 0x000fe400000010ff */
[----:B------:R-:W-:-:S02]  /*11970*/  F2FP.BF16.F32.PACK_AB R10, R63, R62 ;  /* 0x0000003e3f0a723e */ /* 0x000fc400000010ff */
[----:B------:R-:W-:Y:S02]  /*11980*/  F2FP.BF16.F32.PACK_AB R11, R91, R92 ;  /* 0x0000005c5b0b723e */ /* 0x000fe400000010ff */
[----:B------:R-:W-:Y:S02]  /*11990*/  SHF.R.U64 R12, R12, 0x3, RZ ;  /* 0x000000030c0c7819 */ /* 0x000fe400000012ff */
[----:B------:R-:W-:Y:S01]  /*119a0*/  SHF.R.U64 R14, R14, 0x3, RZ ;  /* 0x000000030e0e7819 */ /* 0x000fe200000012ff */
[----:B------:R1:W-:Y:S01]  /*119b0*/  STSM.16.M88.4 [R40], R8 ;  /* 0x0000000828007844 */ /* 0x0003e20000000200 */
[----:B------:R-:W-:Y:S02]  /*119c0*/  SHF.R.U64 R24, R24, 0x3, RZ ;  /* 0x0000000318187819 */ /* 0x000fe400000012ff */
[----:B------:R-:W-:Y:S02]  /*119d0*/  SHF.R.U64 R26, R26, 0x3, RZ ;  /* 0x000000031a1a7819 */ /* 0x000fe400000012ff */
[----:B------:R-:W-:-:S02]  /*119e0*/  SHF.R.U64 R28, R28, 0x3, RZ ;  /* 0x000000031c1c7819 */ /* 0x000fc400000012ff */
[----:B------:R-:W-:Y:S02]  /*119f0*/  MOV R94, R4 ;  /* 0x00000004005e7202 */ /* 0x000fe40000000f00 */
[----:B------:R-:W-:Y:S02]  /*11a00*/  MOV R93, R6 ;  /* 0x00000006005d7202 */ /* 0x000fe40000000f00 */
[----:B------:R-:W-:Y:S02]  /*11a10*/  F2FP.BF16.F32.PACK_AB R4, R54, R53 ;  /* 0x000000353604723e */ /* 0x000fe400000010ff */
[----:B------:R-:W-:Y:S02]  /*11a20*/  F2FP.BF16.F32.PACK_AB R5, R89, R90 ;  /* 0x0000005a5905723e */ /* 0x000fe400000010ff */
[----:B------:R-:W-:Y:S02]  /*11a30*/  F2FP.BF16.F32.PACK_AB R6, R61, R52 ;  /* 0x000000343d06723e */ /* 0x000fe400000010ff */
[----:B------:R-:W-:-:S02]  /*11a40*/  F2FP.BF16.F32.PACK_AB R7, R87, R88 ;  /* 0x000000585707723e */ /* 0x000fc400000010ff */
[----:B------:R-:W-:Y:S02]  /*11a50*/  LOP3.LUT R12, R12, R99, RZ, 0x3c, !PT ;  /* 0x000000630c0c7212 */ /* 0x000fe400078e3cff */
[----:B------:R-:W-:Y:S01]  /*11a60*/  LOP3.LUT R14, R14, R101, RZ, 0x3c, !PT ;  /* 0x000000650e0e7212 */ /* 0x000fe200078e3cff */
[----:B------:R-:W-:Y:S01]  /*11a70*/  STSM.16.M88.4 [R94], R4 ;  /* 0x000000045e007844 */ /* 0x000fe20000000200 */
[----:B-1----:R-:W-:Y:S02]  /*11a80*/  F2FP.BF16.F32.PACK_AB R8, R60, R51 ;  /* 0x000000333c08723e */ /* 0x002fe400000010ff */
[----:B------:R-:W-:Y:S02]  /*11a90*/  F2FP.BF16.F32.PACK_AB R9, R85, R86 ;  /* 0x000000565509723e */ /* 0x000fe400000010ff */
[----:B------:R-:W-:Y:S02]  /*11aa0*/  F2FP.BF16.F32.PACK_AB R10, R59, R50 ;  /* 0x000000323b0a723e */ /* 0x000fe400000010ff */
[----:B------:R-:W-:-:S02]  /*11ab0*/  F2FP.BF16.F32.PACK_AB R11, R83, R84 ;  /* 0x00000054530b723e */ /* 0x000fc400000010ff */
[----:B------:R-:W-:Y:S02]  /*11ac0*/  LOP3.LUT R24, R24, R103, RZ, 0x3c, !PT ;  /* 0x0000006718187212 */ /* 0x000fe400078e3cff */
[----:B------:R-:W-:Y:S01]  /*11ad0*/  LOP3.LUT R26, R26, R105, RZ, 0x3c, !PT ;  /* 0x000000691a1a7212 */ /* 0x000fe200078e3cff */
[----:B------:R1:W-:Y:S01]  /*11ae0*/  STSM.16.M88.4 [R93], R8 ;  /* 0x000000085d007844 */ /* 0x0003e20000000200 */
[----:B------:R-:W-:Y:S02]  /*11af0*/  LOP3.LUT R28, R28, R107, RZ, 0x3c, !PT ;  /* 0x0000006b1c1c7212 */ /* 0x000fe400078e3cff */
[----:B------:R-:W-:Y:S02]  /*11b00*/  MOV R92, R12 ;  /* 0x0000000c005c7202 */ /* 0x000fe40000000f00 */
[----:B------:R-:W-:Y:S02]  /*11b10*/  MOV R91, R14 ;  /* 0x0000000e005b7202 */ /* 0x000fe40000000f00 */
[----:B------:R-:W-:-:S02]  /*11b20*/  MOV R63, R24 ;  /* 0x00000018003f7202 */ /* 0x000fc40000000f00 */
[----:B------:R-:W-:Y:S02]  /*11b30*/  MOV R62, R26 ;  /* 0x0000001a003e7202 */ /* 0x000fe40000000f00 */
[----:B------:R-:W-:Y:S02]  /*11b40*/  F2FP.BF16.F32.PACK_AB R12, R58, R49 ;  /* 0x000000313a0c723e */ /* 0x000fe400000010ff */
[----:B------:R-:W-:Y:S02]  /*11b50*/  F2FP.BF16.F32.PACK_AB R13, R81, R82 ;  /* 0x00000052510d723e */ /* 0x000fe400000010ff */
[----:B------:R-:W-:Y:S01]  /*11b60*/  F2FP.BF16.F32.PACK_AB R14, R57, R48 ;  /* 0x00000030390e723e */ /* 0x000fe200000010ff */
[----:B------:R-:W-:Y:S01]  /*11b70*/  IMAD.MOV.U32 R48, RZ, RZ, RZ ;  /* 0x000000ffff307224 */ /* 0x000fe200078e00ff */
[----:B------:R-:W-:Y:S02]  /*11b80*/  F2FP.BF16.F32.PACK_AB R15, R79, R80 ;  /* 0x000000504f0f723e */ /* 0x000fe400000010ff */
[----:B------:R-:W-:-:S02]  /*11b90*/  MOV R40, R28 ;  /* 0x0000001c00287202 */ /* 0x000fc40000000f00 */
[----:B------:R-:W-:Y:S01]  /*11ba0*/  F2FP.BF16.F32.PACK_AB R24, R56, R47 ;  /* 0x0000002f3818723e */ /* 0x000fe200000010ff */
[----:B------:R-:W-:Y:S01]  /*11bb0*/  STSM.16.M88.4 [R92], R12 ;  /* 0x0000000c5c007844 */ /* 0x000fe20000000200 */
[----:B------:R-:W-:Y:S02]  /*11bc0*/  F2FP.BF16.F32.PACK_AB R25, R77, R78 ;  /* 0x0000004e4d19723e */ /* 0x000fe400000010ff */
[----:B------:R-:W-:Y:S02]  /*11bd0*/  F2FP.BF16.F32.PACK_AB R26, R55, R46 ;  /* 0x0000002e371a723e */ /* 0x000fe400000010ff */
[----:B------:R-:W-:Y:S01]  /*11be0*/  F2FP.BF16.F32.PACK_AB R27, R75, R76 ;  /* 0x0000004c4b1b723e */ /* 0x000fe200000010ff */
[----:B------:R-:W2:Y:S01]  /*11bf0*/  LDC R55, c[0x0][0xbe8] ;  /* 0x0002fa00ff377b82 */ /* 0x000ea20000000800 */
[----:B------:R-:W-:Y:S02]  /*11c00*/  F2FP.BF16.F32.PACK_AB R28, R44, R31 ;  /* 0x0000001f2c1c723e */ /* 0x000fe400000010ff */
[----:B------:R-:W-:Y:S01]  /*11c10*/  ISETP.NE.U32.AND P0, PT, RZ, UR4, PT ;  /* 0x00000004ff007c0c */ /* 0x000fe2000bf05070 */
[----:B------:R-:W-:Y:S01]  /*11c20*/  STSM.16.M88.4 [R91], R24 ;  /* 0x000000185b007844 */ /* 0x000fe20000000200 */
[----:B-1----:R-:W-:-:S02]  /*11c30*/  IADD3 R8, P1, R204, UR4, RZ ;  /* 0x00000004cc087c10 */ /* 0x002fc4000ff3e0ff */
[----:B------:R-:W-:Y:S02]  /*11c40*/  F2FP.BF16.F32.PACK_AB R29, R73, R74 ;  /* 0x0000004a491d723e */ /* 0x000fe400000010ff */
[----:B------:R-:W-:Y:S02]  /*11c50*/  F2FP.BF16.F32.PACK_AB R31, R71, R72 ;  /* 0x00000048471f723e */ /* 0x000fe400000010ff */
[----:B------:R-:W-:Y:S02]  /*11c60*/  F2FP.BF16.F32.PACK_AB R4, R39, R38 ;  /* 0x000000262704723e */ /* 0x000fe400000010ff */
[----:B------:R-:W-:Y:S01]  /*11c70*/  F2FP.BF16.F32.PACK_AB R5, R65, R66 ;  /* 0x000000424105723e */ /* 0x000fe200000010ff */
[----:B------:R-:W-:Y:S01]  /*11c80*/  STSM.16.M88.4 [R63], R28 ;  /* 0x0000001c3f007844 */ /* 0x000fe20000000200 */
[----:B------:R-:W-:Y:S02]  /*11c90*/  F2FP.BF16.F32.PACK_AB R6, R37, R36 ;  /* 0x000000242506723e */ /* 0x000fe400000010ff */
[----:B------:R-:W-:Y:S01]  /*11ca0*/  F2FP.BF16.F32.PACK_AB R7, R151, R64 ;  /* 0x000000409707723e */ /* 0x000fe200000010ff */
[----:B------:R-:W-:Y:S01]  /*11cb0*/  STSM.16.M88.4 [R62], R32 ;  /* 0x000000203e007844 */ /* 0x000fe20000000200 */
[----:B------:R-:W-:-:S02]  /*11cc0*/  ISETP.NE.AND.EX P0, PT, RZ, UR5, PT, P0 ;  /* 0x00000005ff007c0c */ /* 0x000fc4000bf05300 */
[----:B------:R-:W-:Y:S01]  /*11cd0*/  IADD3.X R9, R205, UR5, RZ, P1, !PT ;  /* 0x00000005cd097c10 */ /* 0x000fe20008ffe4ff */
[----:B------:R-:W-:Y:S01]  /*11ce0*/  ULDC.64 UR4, c[0x0][0xc08] ;  /* 0x0003020000047ab9 */ /* 0x000fe20000000a00 */
[----:B------:R1:W-:Y:S01]  /*11cf0*/  STSM.16.M88.4 [R40], R4 ;  /* 0x0000000428007844 */ /* 0x0003e20000000200 */
[----:B------:R-:W-:Y:S01]  /*11d00*/  BAR.SYNC.DEFER_BLOCKING 0x1, 0x100 ;  /* 0x0044000000007b1d */ /* 0x000fe20000010000 */
[----:B------:R-:W-:-:S04]  /*11d10*/  ISETP.NE.U32.AND P2, PT, RZ, UR4, PT ;  /* 0x00000004ff007c0c */ /* 0x000fc8000bf45070 */
[----:B------:R-:W-:-:S13]  /*11d20*/  ISETP.NE.AND.EX P2, PT, RZ, UR5, PT, P2 ;  /* 0x00000005ff007c0c */ /* 0x000fda000bf45320 */
[----:B------:R-:W-:Y:S01]  /*11d30*/  @P2 IADD3 R204, P3, R204, UR4, RZ ;  /* 0x00000004cccc2c10 */ /* 0x000fe2000ff7e0ff */
[----:B------:R-:W-:Y:S02]  /*11d40*/  ULDC UR4, c[0x0][0xa88] ;  /* 0x0002a20000047ab9 */ /* 0x000fe40000000800 */
[----:B-1----:R-:W-:Y:S01]  /*11d50*/  IMAD.U32 R6, RZ, RZ, UR4 ;  /* 0x00000004ff067e24 */ /* 0x002fe2000f8e00ff */
[----:B------:R-:W-:Y:S01]  /*11d60*/  @P2 IADD3.X R205, R205, UR5, RZ, P3, !PT ;  /* 0x00000005cdcd2c10 */ /* 0x000fe20009ffe4ff */
[----:B------:R1:W5:Y:S01]  /*11d70*/  @P0 LDG.E R48, desc[UR38][R8.64] ;  /* 0x0000002608300981 */ /* 0x000362000c1e1900 */
[----:B--2---:R-:W-:Y:S01]  /*11d80*/  ISETP.NE.AND P1, PT, R55, 0x1, PT ;  /* 0x000000013700780c */ /* 0x004fe20003f25270 */
[----:B------:R-:W-:Y:S02]  /*11d90*/  IMAD R13, R208, 0x80, R224 ;  /* 0x00000080d00d7824 */ /* 0x000fe400078e02e0 */
[----:B------:R1:W5:Y:S10]  /*11da0*/  @P2 LDG.E R6, desc[UR38][R204.64] ;  /* 0x00000026cc062981 */ /* 0x000374000c1e1900 */
[----:B------:R-:W2:Y:S08]  /*11db0*/  @P1 LDC R10, c[0x0][0xbec] ;  /* 0x0002fb00ff0a1b82 */ /* 0x000eb00000000800 */
[----:B------:R-:W3:Y:S01]  /*11dc0*/  @P1 LDC R11, c[0x0][0xbf0] ;  /* 0x0002fc00ff0b1b82 */ /* 0x000ee20000000800 */
[----:B-1----:R-:W-:Y:S05]  /*11dd0*/  @P2 BRA `(.L_x_655) ;  /* 0x0000000000102947 */ /* 0x002fea0003800000 */
[----:B------:R-:W-:Y:S05]  /*11de0*/  @!P0 BRA `(.L_x_655) ;  /* 0x00000000000c8947 */ /* 0x000fea0003800000 */
[----:B------:R-:W4:Y:S04]  /*11df0*/  LDG.E R5, desc[UR38][R8.64] ;  /* 0x0000002608057981 */ /* 0x000f28000c1e1900 */
[----:B-----5:R-:W4:Y:S02]  /*11e00*/  LDG.E R6, desc[UR38][R8.64+0x4] ;  /* 0x0000042608067981 */ /* 0x020f24000c1e1900 */
[----:B----4-:R-:W-:-:S07]  /*11e10*/  IMAD.IADD R6, R6, 0x1, -R5 ;  /* 0x0000000106067824 */ /* 0x010fce00078e0a05 */
.L_x_655:
[----:B------:R-:W-:Y:S01]  /*11e20*/  SHF.R.S32.HI R54, RZ, 0x1f, R203 ;  /* 0x0000001fff367819 */ /* 0x000fe200000114cb */
[----:B--2---:R-:W-:Y:S01]  /*11e30*/  @P1 IMAD.HI.U32 R4, R13, R10, RZ ;  /* 0x0000000a0d041227 */ /* 0x004fe200078e00ff */
[----:B------:R-:W-:Y:S01]  /*11e40*/  ULDC.64 UR4, c[0x0][0xb90] ;  /* 0x0002e40000047ab9 */ /* 0x000fe20000000a00 */
[----:B-----5:R-:W-:Y:S02]  /*11e50*/  SHF.R.S32.HI R49, RZ, 0x1f, R48 ;  /* 0x0000001fff317819 */ /* 0x020fe40000011430 */
[----:B------:R-:W-:Y:S01]  /*11e60*/  IMAD R8, R54, UR4, RZ ;  /* 0x0000000436087c24 */ /* 0x000fe2000f8e02ff */
[----:B------:R-:W-:Y:S01]  /*11e70*/  SEL R40, R209, RZ, !P0 ;  /* 0x000000ffd1287207 */ /* 0x000fe20004000000 */
[----:B------:R-:W-:Y:S01]  /*11e80*/  IMAD.MOV.U32 R7, RZ, RZ, R13 ;  /* 0x000000ffff077224 */ /* 0x000fe200078e000d */
[----:B---3--:R-:W-:Y:S01]  /*11e90*/  @P1 SHF.R.U32.HI R7, RZ, R11, R4 ;  /* 0x0000000bff071219 */ /* 0x008fe20000011604 */
[----:B------:R-:W-:Y:S01]  /*11ea0*/  IMAD.WIDE.U32 R4, R203, UR4, R48 ;  /* 0x00000004cb047c25 */ /* 0x000fe2000f8e0030 */
[----:B------:R-:W-:-:S03]  /*11eb0*/  SEL R57, R206, RZ, !P0 ;  /* 0x000000ffce397207 */ /* 0x000fc60004000000 */
[----:B------:R-:W-:Y:S01]  /*11ec0*/  IMAD R9, R203, UR5, R8 ;  /* 0x00000005cb097c24 */ /* 0x000fe2000f8e0208 */
[----:B------:R-:W-:Y:S01]  /*11ed0*/  ULDC.64 UR4, c[0x0][0xb98] ;  /* 0x0002e60000047ab9 */ /* 0x000fe20000000a00 */
[----:B------:R-:W-:Y:S02]  /*11ee0*/  IMAD.MOV R8, RZ, RZ, -R7 ;  /* 0x000000ffff087224 */ /* 0x000fe400078e0a07 */
[----:B------:R-:W-:Y:S01]  /*11ef0*/  IMAD.IADD R11, R16, 0x1, R228 ;  /* 0x00000001100b7824 */ /* 0x000fe200078e02e4 */
[----:B------:R-:W-:Y:S01]  /*11f00*/  IADD3 R5, R5, R9, RZ ;  /* 0x0000000905057210 */ /* 0x000fe20007ffe0ff */
[----:B------:R-:W-:Y:S02]  /*11f10*/  IMAD R9, R55, R8, R13 ;  /* 0x0000000837097224 */ /* 0x000fe400078e020d */
[----:B------:R-:W-:Y:S02]  /*11f20*/  IMAD R8, R40, UR4, RZ ;  /* 0x0000000428087c24 */ /* 0x000fe4000f8e02ff */
[----:B------:R-:W-:-:S04]  /*11f30*/  IMAD.WIDE.U32 R4, R57, UR4, R4 ;  /* 0x0000000439047c25 */ /* 0x000fc8000f8e0004 */
[----:B------:R-:W-:Y:S01]  /*11f40*/  IMAD.WIDE R20, R11, 0x2, R20 ;  /* 0x000000020b147825 */ /* 0x000fe200078e0214 */
[----:B------:R-:W-:Y:S02]  /*11f50*/  SHF.R.S32.HI R11, RZ, 0x1f, R7 ;  /* 0x0000001fff0b7819 */ /* 0x000fe40000011407 */
[----:B------:R-:W-:Y:S01]  /*11f60*/  IADD3 R4, P2, R7, R4, RZ ;  /* 0x0000000407047210 */ /* 0x000fe20007f5e0ff */
[----:B------:R-:W-:Y:S01]  /*11f70*/  IMAD R10, R57, UR5, R8 ;  /* 0x00000005390a7c24 */ /* 0x000fe2000f8e0208 */
[----:B------:R-:W-:Y:S01]  /*11f80*/  SHF.R.S32.HI R8, RZ, 0x1f, R9 ;  /* 0x0000001fff087819 */ /* 0x000fe20000011409 */
[----:B------:R-:W-:Y:S01]  /*11f90*/  ULDC.64 UR4, c[0x0][0xb88] ;  /* 0x0002e20000047ab9 */ /* 0x000fe20000000a00 */
[----:B------:R-:W-:Y:S01]  /*11fa0*/  IADD3 R7, P0, R20, 0x1000, RZ ;  /* 0x0000100014077810 */ /* 0x000fe20007f1e0ff */
[----:B------:R-:W-:Y:S01]  /*11fb0*/  IMAD R59, R6, R55, RZ ;  /* 0x00000037063b7224 */ /* 0x000fe200078e02ff */
[----:B------:R-:W-:Y:S01]  /*11fc0*/  IADD3.X R5, R11, R5, R10, P2, !PT ;  /* 0x000000050b057210 */ /* 0x000fe200017fe40a */
[----:B------:R-:W-:Y:S01]  /*11fd0*/  IMAD R12, R8, UR4, RZ ;  /* 0x00000004080c7c24 */ /* 0x000fe2000f8e02ff */
[----:B------:R-:W-:-:S02]  /*11fe0*/  IADD3 R29, P3, R20, 0x4000, RZ ;  /* 0x00004000141d7810 */ /* 0x000fc40007f7e0ff */
[----:B------:R-:W-:Y:S01]  /*11ff0*/  IADD3 R13, P4, R20, 0x2000, RZ ;  /* 0x00002000140d7810 */ /* 0x000fe20007f9e0ff */
[----:B------:R-:W-:Y:S01]  /*12000*/  IMAD R11, R9, UR5, R12 ;  /* 0x00000005090b7c24 */ /* 0x000fe2000f8e020c */
[----:B------:R-:W-:Y:S01]  /*12010*/  LOP3.LUT R28, R29, 0x380, RZ, 0xc0, !PT ;  /* 0x000003801d1c7812 */ /* 0x000fe200078ec0ff */
[----:B------:R-:W-:Y:S01]  /*12020*/  IMAD.WIDE.U32 R4, R9, UR4, R4 ;  /* 0x0000000409047c25 */ /* 0x000fe2000f8e0004 */
[----:B------:R-:W-:Y:S01]  /*12030*/  ULDC.64 UR4, c[0x0][0xb50] ;  /* 0x0002d40000047ab9 */ /* 0x000fe20000000a00 */
[----:B------:R-:W-:Y:S02]  /*12040*/  LOP3.LUT R12, R13, 0x380, RZ, 0xc0, !PT ;  /* 0x000003800d0c7812 */ /* 0x000fe400078ec0ff */
[----:B------:R-:W-:Y:S01]  /*12050*/  IMAD.IADD R5, R5, 0x1, R11 ;  /* 0x0000000105057824 */ /* 0x000fe200078e020b */
[----:B------:R-:W-:Y:S01]  /*12060*/  LEA R10, P2, R4, UR4, 0x2 ;  /* 0x00000004040a7c11 */ /* 0x000fe2000f8410ff */
[----:B------:R-:W-:Y:S01]  /*12070*/  IMAD.X R9, RZ, RZ, R21, P0 ;  /* 0x000000ffff097224 */ /* 0x000fe200000e0615 */
[----:B------:R-:W-:-:S02]  /*12080*/  LOP3.LUT P0, RZ, R212, 0x3, RZ, 0xc0, !PT ;  /* 0x00000003d4ff7812 */ /* 0x000fc4000780c0ff */
[----:B------:R-:W-:Y:S01]  /*12090*/  LEA.HI.X R11, R4, UR5, R5, 0x2, P2 ;  /* 0x00000005040b7c11 */ /* 0x000fe200090f1405 */
[----:B------:R-:W-:Y:S01]  /*120a0*/  SHFL.IDX PT, R50, R10, RZ, 0x1c1f ;  /* 0x001c1fff0a327589 */ /* 0x000fe200000e0000 */
[----:B------:R-:W-:Y:S01]  /*120b0*/  IADD3 R25, P2, R20, 0x3000, RZ ;  /* 0x0000300014197810 */ /* 0x000fe20007f5e0ff */
[----:B------:R-:W-:Y:S01]  /*120c0*/  IMAD R4, R208, 0x80, R223 ;  /* 0x00000080d0047824 */ /* 0x000fe200078e02df */
[----:B------:R-:W-:Y:S01]  /*120d0*/  LOP3.LUT R8, R7, 0x380, RZ, 0xc0, !PT ;  /* 0x0000038007087812 */ /* 0x000fe200078ec0ff */
[----:B------:R-:W1:Y:S01]  /*120e0*/  SHFL.IDX PT, R51, R11, RZ, 0x1c1f ;  /* 0x001c1fff0b337589 */ /* 0x000e6200000e0000 */
[----:B------:R-:W-:Y:S01]  /*120f0*/  LOP3.LUT R24, R25, 0x380, RZ, 0xc0, !PT ;  /* 0x0000038019187812 */ /* 0x000fe200078ec0ff */
[----:B------:R-:W-:Y:S01]  /*12100*/  ULDC.64 UR4, c[0x0][0xaa0] ;  /* 0x0002a80000047ab9 */ /* 0x000fe20000000a00 */
[----:B------:R-:W-:Y:S01]  /*12110*/  SHF.R.U64 R28, R28, 0x3, RZ ;  /* 0x000000031c1c7819 */ /* 0x000fe200000012ff */
[----:B------:R-:W-:Y:S01]  /*12120*/  SHFL.IDX PT, R52, R10, 0x1, 0x1c1f ;  /* 0x003c1f000a347f89 */ /* 0x000fe200000e0000 */
[----:B------:R-:W-:-:S02]  /*12130*/  SHF.R.U64 R24, R24, 0x3, RZ ;  /* 0x0000000318187819 */ /* 0x000fc400000012ff */
[----:B------:R-:W-:Y:S01]  /*12140*/  SHF.R.U64 R12, R12, 0x3, RZ ;  /* 0x000000030c0c7819 */ /* 0x000fe200000012ff */
[----:B------:R-:W2:Y:S01]  /*12150*/  SHFL.IDX PT, R53, R11, 0x1, 0x1c1f ;  /* 0x003c1f000b357f89 */ /* 0x000ea200000e0000 */
[----:B------:R-:W-:Y:S01]  /*12160*/  LOP3.LUT R24, R24, R25, RZ, 0x3c, !PT ;  /* 0x0000001918187212 */ /* 0x000fe200078e3cff */
[--C-:B------:R-:W-:Y:S01]  /*12170*/  IMAD.X R25, RZ, RZ, R21.reuse, P2 ;  /* 0x000000ffff197224 */ /* 0x100fe200010e0615 */
[C---:B------:R-:W-:Y:S01]  /*12180*/  ISETP.GE.OR P2, PT, R4.reuse, R59, P0 ;  /* 0x0000003b0400720c */ /* 0x040fe20000746670 */
[----:B------:R-:W-:Y:S01]  /*12190*/  VIADD R4, R4, 0x8 ;  /* 0x0000000804047836 */ /* 0x000fe20000000000 */
[----:B------:R-:W-:Y:S02]  /*121a0*/  SHF.R.U64 R8, R8, 0x3, RZ ;  /* 0x0000000308087819 */ /* 0x000fe400000012ff */
[----:B------:R-:W-:Y:S01]  /*121b0*/  LOP3.LUT R28, R28, R29, RZ, 0x3c, !PT ;  /* 0x0000001d1c1c7212 */ /* 0x000fe200078e3cff */
[----:B------:R-:W-:Y:S01]  /*121c0*/  IMAD.X R29, RZ, RZ, R21, P3 ;  /* 0x000000ffff1d7224 */ /* 0x000fe200018e0615 */
[----:B------:R-:W-:-:S02]  /*121d0*/  ISETP.GE.OR P0, PT, R4, R59, P0 ;  /* 0x0000003b0400720c */ /* 0x000fc40000706670 */
[----:B------:R-:W-:Y:S01]  /*121e0*/  LOP3.LUT R12, R12, R13, RZ, 0x3c, !PT ;  /* 0x0000000d0c0c7212 */ /* 0x000fe200078e3cff */
[--C-:B------:R-:W-:Y:S01]  /*121f0*/  IMAD.X R13, RZ, RZ, R21.reuse, P4 ;  /* 0x000000ffff0d7224 */ /* 0x100fe200020e0615 */
[----:B------:R-:W-:Y:S02]  /*12200*/  LOP3.LUT R8, R8, R7, RZ, 0x3c, !PT ;  /* 0x0000000708087212 */ /* 0x000fe400078e3cff */
[C---:B------:R-:W-:Y:S01]  /*12210*/  IADD3 R5, P3, R20.reuse, 0x7000, RZ ;  /* 0x0000700014057810 */ /* 0x040fe20007f7e0ff */
[----:B-1----:R1:W-:Y:S01]  /*12220*/  @!P2 ST.E desc[UR38][R50.64], R0 ;  /* 0x000000003200a985 */ /* 0x0023e2000c101926 */
[C---:B------:R-:W-:Y:S02]  /*12230*/  IADD3 R33, P5, R20.reuse, 0x5000, RZ ;  /* 0x0000500014217810 */ /* 0x040fe40007fbe0ff */
[C---:B------:R-:W-:Y:S01]  /*12240*/  IADD3 R37, P4, R20.reuse, 0x6000, RZ ;  /* 0x0000600014257810 */ /* 0x040fe20007f9e0ff */
[----:B------:R-:W-:Y:S01]  /*12250*/  IMAD.X R45, RZ, RZ, R21, P3 ;  /* 0x000000ffff2d7224 */ /* 0x000fe200018e0615 */
[----:B------:R-:W-:-:S02]  /*12260*/  LOP3.LUT R7, R20, 0x380, RZ, 0xc0, !PT ;  /* 0x0000038014077812 */ /* 0x000fc400078ec0ff */
[----:B------:R-:W-:Y:S01]  /*12270*/  LOP3.LUT R4, R5, 0x380, RZ, 0xc0, !PT ;  /* 0x0000038005047812 */ /* 0x000fe200078ec0ff */
[----:B--2---:R2:W-:Y:S01]  /*12280*/  @!P0 ST.E desc[UR38][R52.64], R3 ;  /* 0x0000000334008985 */ /* 0x0045e2000c101926 */
[----:B------:R-:W-:Y:S02]  /*12290*/  LOP3.LUT R32, R33, 0x380, RZ, 0xc0, !PT ;  /* 0x0000038021207812 */ /* 0x000fe400078ec0ff */
[----:B------:R-:W-:Y:S01]  /*122a0*/  LOP3.LUT R36, R37, 0x380, RZ, 0xc0, !PT ;  /* 0x0000038025247812 */ /* 0x000fe200078ec0ff */
[----:B-1----:R-:W1:Y:S01]  /*122b0*/  @P1 LDC R51, c[0x0][0xbec] ;  /* 0x0002fb00ff331b82 */ /* 0x002e620000000800 */
[----:B------:R-:W-:Y:S01]  /*122c0*/  SHF.R.U64 R7, R7, 0x3, RZ ;  /* 0x0000000307077819 */ /* 0x000fe200000012ff */
[----:B------:R-:W5:Y:S01]  /*122d0*/  LD.E.128 R8, desc[UR38][R8.64] ;  /* 0x0000002608087980 */ /* 0x000f62000c101d00 */
[----:B------:R-:W-:Y:S02]  /*122e0*/  SHF.R.U64 R4, R4, 0x3, RZ ;  /* 0x0000000304047819 */ /* 0x000fe400000012ff */
[----:B------:R-:W-:Y:S01]  /*122f0*/  SHF.R.U64 R32, R32, 0x3, RZ ;  /* 0x0000000320207819 */ /* 0x000fe200000012ff */
[----:B------:R-:W5:Y:S01]  /*12300*/  LD.E.128 R12, desc[UR38][R12.64] ;  /* 0x000000260c0c7980 */ /* 0x000f62000c101d00 */
[----:B------:R-:W-:Y:S01]  /*12310*/  SHF.R.U64 R36, R36, 0x3, RZ ;  /* 0x0000000324247819 */ /* 0x000fe200000012ff */
[----:B--2---:R-:W-:Y:S01]  /*12320*/  IMAD R3, R49, UR4, RZ ;  /* 0x0000000431037c24 */ /* 0x004fe2000f8e02ff */
[----:B------:R-:W-:Y:S01]  /*12330*/  LOP3.LUT R20, R7, R20, RZ, 0x3c, !PT ;  /* 0x0000001407147212 */ /* 0x000fe200078e3cff */
[----:B------:R-:W2:Y:S01]  /*12340*/  @P1 LDC R49, c[0x0][0xbf0] ;  /* 0x0002fc00ff311b82 */ /* 0x000ea20000000800 */
[----:B------:R-:W-:Y:S01]  /*12350*/  LOP3.LUT R32, R32, R33, RZ, 0x3c, !PT ;  /* 0x0000002120207212 */ /* 0x000fe200078e3cff */
[--C-:B------:R-:W-:Y:S01]  /*12360*/  IMAD.X R33, RZ, RZ, R21.reuse, P5 ;  /* 0x000000ffff217224 */ /* 0x100fe200028e0615 */
[----:B------:R-:W-:Y:S01]  /*12370*/  LOP3.LUT R36, R36, R37, RZ, 0x3c, !PT ;  /* 0x0000002524247212 */ /* 0x000fe200078e3cff */
[----:B------:R-:W-:Y:S01]  /*12380*/  IMAD.X R37, RZ, RZ, R21, P4 ;  /* 0x000000ffff257224 */ /* 0x000fe200020e0615 */
[----:B------:R-:W-:Y:S01]  /*12390*/  LOP3.LUT R44, R4, R5, RZ, 0x3c, !PT ;  /* 0x00000005042c7212 */ /* 0x000fe200078e3cff */
[C---:B------:R-:W-:Y:S01]  /*123a0*/  IMAD R3, R48.reuse, UR5, R3 ;  /* 0x0000000530037c24 */ /* 0x040fe2000f8e0203 */
[----:B------:R3:W5:Y:S04]  /*123b0*/  LD.E.128 R4, desc[UR38][R20.64] ;  /* 0x0000002614047980 */ /* 0x000768000c101d00 */
[----:B------:R-:W5:Y:S04]  /*123c0*/  LD.E.128 R24, desc[UR38][R24.64] ;  /* 0x0000002618187980 */ /* 0x000f68000c101d00 */
[----:B------:R-:W5:Y:S01]  /*123d0*/  LD.E.128 R28, desc[UR38][R28.64] ;  /* 0x000000261c1c7980 */ /* 0x000f62000c101d00 */
[----:B---3--:R-:W-:Y:S01]  /*123e0*/  IMAD.WIDE.U32 R20, R48, UR4, RZ ;  /* 0x0000000430147c25 */ /* 0x008fe2000f8e00ff */
[----:B------:R-:W-:-:S02]  /*123f0*/  ULDC.64 UR4, c[0x0][0xae8] ;  /* 0x0002ba0000047ab9 */ /* 0x000fc40000000a00 */
[----:B------:R-:W5:Y:S01]  /*12400*/  LD.E.128 R32, desc[UR38][R32.64] ;  /* 0x0000002620207980 */ /* 0x000f62000c101d00 */
[----:B------:R-:W-:Y:S01]  /*12410*/  IMAD.IADD R21, R21, 0x1, R3 ;  /* 0x0000000115157824 */ /* 0x000fe200078e0203 */
[----:B------:R-:W-:Y:S01]  /*12420*/  LEA R3, R202, R153, 0x5 ;  /* 0x00000099ca037211 */ /* 0x000fe200078e28ff */
[----:B------:R-:W-:Y:S01]  /*12430*/  IMAD R0, R54, UR4, RZ ;  /* 0x0000000436007c24 */ /* 0x000fe2000f8e02ff */
[----:B------:R-:W5:Y:S03]  /*12440*/  LD.E.128 R36, desc[UR38][R36.64] ;  /* 0x0000002624247980 */ /* 0x000f66000c101d00 */
[----:B------:R-:W-:Y:S01]  /*12450*/  IMAD R48, R208, 0x80, R3 ;  /* 0x00000080d0307824 */ /* 0x000fe200078e0203 */
[----:B------:R-:W5:Y:S01]  /*12460*/  LD.E.128 R44, desc[UR38][R44.64] ;  /* 0x000000262c2c7980 */ /* 0x000f62000c101d00 */
[C---:B------:R-:W-:Y:S02]  /*12470*/  IMAD R3, R203.reuse, UR5, R0 ;  /* 0x00000005cb037c24 */ /* 0x040fe4000f8e0200 */
[----:B------:R-:W-:Y:S01]  /*12480*/  IMAD.WIDE.U32 R20, R203, UR4, R20 ;  /* 0x00000004cb147c25 */ /* 0x000fe2000f8e0014 */
[----:B------:R-:W-:Y:S01]  /*12490*/  ULDC.64 UR4, c[0x0][0xaf0] ;  /* 0x0002bc0000047ab9 */ /* 0x000fe20000000a00 */
[----:B------:R-:W-:Y:S01]  /*124a0*/  @!PT LDS RZ, [RZ] ;  /* 0x00000000fffff984 */ /* 0x000fe20000000800 */
[----:B------:R-:W-:Y:S01]  /*124b0*/  @!PT LDS RZ, [RZ] ;  /* 0x00000000fffff984 */ /* 0x000fe20000000800 */
[----:B------:R-:W-:Y:S01]  /*124c0*/  @!PT LDS RZ, [RZ] ;  /* 0x00000000fffff984 */ /* 0x000fe20000000800 */
[----:B------:R-:W-:Y:S01]  /*124d0*/  @!PT LDS RZ, [RZ] ;  /* 0x00000000fffff984 */ /* 0x000fe20000000800 */
[----:B------:R3:W-:Y:S06]  /*124e0*/  MEMBAR.ALL.CTA ;  /* 0x0000000000007992 */ /* 0x0007ec0000008000 */
[----:B---3--:R-:W3:Y:S01]  /*124f0*/  FENCE.VIEW.ASYNC.S ;  /* 0x00000000000073c6 */ /* 0x008ee20000000000 */
[----:B-1----:R-:W-:-:S04]  /*12500*/  @P1 IMAD.HI.U32 R0, R48, R51, RZ ;  /* 0x0000003330001227 */ /* 0x002fc800078e00ff */
[----:B------:R-:W-:Y:S02]  /*12510*/  IMAD.IADD R21, R21, 0x1, R3 ;  /* 0x0000000115157824 */ /* 0x000fe400078e0203 */
[----:B------:R-:W-:Y:S01]  /*12520*/  IMAD.MOV.U32 R3, RZ, RZ, R48 ;  /* 0x000000ffff037224 */ /* 0x000fe200078e0030 */
[----:B--2---:R-:W-:Y:S01]  /*12530*/  @P1 SHF.R.U32.HI R3, RZ, R49, R0 ;  /* 0x00000031ff031219 */ /* 0x004fe20000011600 */
[----:B------:R-:W-:Y:S02]  /*12540*/  IMAD R40, R40, UR4, RZ ;  /* 0x0000000428287c24 */ /* 0x000fe4000f8e02ff */
[----:B------:R-:W-:Y:S01]  /*12550*/  IMAD.WIDE.U32 R20, R57, UR4, R20 ;  /* 0x0000000439147c25 */ /* 0x000fe2000f8e0014 */
[----:B------:R-:W-:-:S03]  /*12560*/  SHF.R.S32.HI R0, RZ, 0x1f, R3 ;  /* 0x0000001fff007819 */ /* 0x000fc60000011403 */
[----:B------:R-:W-:Y:S01]  /*12570*/  IMAD R49, R57, UR5, R40 ;  /* 0x0000000539317c24 */ /* 0x000fe2000f8e0228 */
[----:B------:R-:W-:Y:S01]  /*12580*/  ULDC.64 UR4, c[0x0][0xae0] ;  /* 0x0002b80000047ab9 */ /* 0x000fe20000000a00 */
[----:B------:R-:W-:Y:S02]  /*12590*/  IMAD.MOV R40, RZ, RZ, -R3 ;  /* 0x000000ffff287224 */ /* 0x000fe400078e0a03 */
[----:B------:R-:W-:Y:S02]  /*125a0*/  IMAD.IADD R21, R21, 0x1, R49 ;  /* 0x0000000115157824 */ /* 0x000fe400078e0231 */
[----:B------:R-:W-:Y:S02]  /*125b0*/  IMAD R0, R0, UR4, RZ ;  /* 0x0000000400007c24 */ /* 0x000fe4000f8e02ff */
[----:B------:R-:W-:Y:S02]  /*125c0*/  IMAD R49, R55, R40, R48 ;  /* 0x0000002837317224 */ /* 0x000fe400078e0230 */
[----:B------:R-:W-:-:S02]  /*125d0*/  IMAD R51, R3, UR5, R0 ;  /* 0x0000000503337c24 */ /* 0x000fc4000f8e0200 */
[----:B------:R-:W-:Y:S01]  /*125e0*/  IMAD.WIDE.U32 R20, R3, UR4, R20 ;  /* 0x0000000403147c25 */ /* 0x000fe2000f8e0014 */
[----:B------:R-:W-:Y:S01]  /*125f0*/  SHF.R.S32.HI R0, RZ, 0x1f, R49 ;  /* 0x0000001fff007819 */ /* 0x000fe20000011431 */
[----:B------:R-:W-:Y:S02]  /*12600*/  ULDC.64 UR4, c[0x0][0xad8] ;  /* 0x0002b60000047ab9 */ /* 0x000fe40000000a00 */
[----:B------:R-:W-:Y:S02]  /*12610*/  IMAD R50, R208, 0x80, R153 ;  /* 0x00000080d0327824 */ /* 0x000fe400078e0299 */
[----:B------:R-:W-:Y:S02]  /*12620*/  IMAD.IADD R21, R21, 0x1, R51 ;  /* 0x0000000115157824 */ /* 0x000fe400078e0233 */
[----:B------:R-:W-:Y:S02]  /*12630*/  IMAD R40, R0, UR4, RZ ;  /* 0x0000000400287c24 */ /* 0x000fe4000f8e02ff */
[----:B------:R-:W-:-:S02]  /*12640*/  VIADD R0, R50, 0x20 ;  /* 0x0000002032007836 */ /* 0x000fc40000000000 */
[C---:B------:R-:W-:Y:S02]  /*12650*/  IMAD R51, R49.reuse, UR5, R40 ;  /* 0x0000000531337c24 */ /* 0x040fe4000f8e0228 */
[----:B------:R-:W-:Y:S01]  /*12660*/  IMAD.WIDE.U32 R20, R49, UR4, R20 ;  /* 0x0000000431147c25 */ /* 0x000fe2000f8e0014 */
[-C--:B------:R-:W-:Y:S01]  /*12670*/  ISETP.GE.AND P2, PT, R50, R59.reuse, PT ;  /* 0x0000003b3200720c */ /* 0x080fe20003f46270 */
[----:B------:R-:W-:Y:S01]  /*12680*/  ULDC.64 UR4, c[0x0][0xa80] ;  /* 0x0002a00000047ab9 */ /* 0x000fe20000000a00 */
[-C--:B------:R-:W-:Y:S01]  /*12690*/  ISETP.GE.AND P0, PT, R0, R59.reuse, PT ;  /* 0x0000003b0000720c */ /* 0x080fe20003f06270 */
[----:B------:R-:W-:Y:S01]  /*126a0*/  VIADD R3, R50, 0x40 ;  /* 0x0000004032037836 */ /* 0x000fe20000000000 */
[----:B------:R-:W-:Y:S01]  /*126b0*/  LEA R40, P3, R20, UR4, 0x1 ;  /* 0x0000000414287c11 */ /* 0x000fe2000f8608ff */
[----:B------:R-:W-:Y:S02]  /*126c0*/  IMAD.IADD R21, R21, 0x1, R51 ;  /* 0x0000000115157824 */ /* 0x000fe400078e0233 */
[----:B------:R-:W-:Y:S01]  /*126d0*/  VIADD R0, R156, 0x28820 ;  /* 0x000288209c007836 */ /* 0x000fe20000000000 */
[----:B------:R-:W-:-:S02]  /*126e0*/  ISETP.GE.AND P1, PT, R3, R59, PT ;  /* 0x0000003b0300720c */ /* 0x000fc40003f26270 */
[----:B------:R-:W-:Y:S02]  /*126f0*/  LEA.HI.X R3, R20, UR5, R21, 0x1, P3 ;  /* 0x0000000514037c11 */ /* 0x000fe400098f0c15 */
[----:B------:R-:W-:Y:S01]  /*12700*/  PRMT R0, RZ, 0x654, R0 ;  /* 0x00000654ff007816 */ /* 0x000fe20000000000 */
[----:B---3--:R1:W2:Y:S01]  /*12710*/  SHFL.IDX PT, R21, R40, RZ, 0x181f ;  /* 0x00181fff28157589 */ /* 0x0082a200000e0000 */
[----:B------:R-:W-:Y:S02]  /*12720*/  BSSY B1, `(.L_x_656) ;  /* 0x000000d000017945 */ /* 0x000fe40003800000 */
[----:B------:R1:W-:Y:S01]  /*12730*/  SYNCS.ARRIVE.TRANS64.RED.A1T0 RZ, [R0+URZ], RZ ;  /* 0x000000ff00ff79a7 */ /* 0x0003e2000810043f */
[----:B------:R1:W3:Y:S01]  /*12740*/  SHFL.IDX PT, R49, R3, RZ, 0x181f ;  /* 0x00181fff03317589 */ /* 0x0002e200000e0000 */
[----:B------:R-:W-:Y:S05]  /*12750*/  @P2 BRA `(.L_x_657) ;  /* 0x0000000000242947 */ /* 0x000fea0003800000 */
[----:B------:R-:W-:Y:S02]  /*12760*/  ULDC UR4, c[0x0][0xac8] ;  /* 0x0002b20000047ab9 */ /* 0x000fe40000000800 */
[----:B------:R-:W-:Y:S02]  /*12770*/  ISETP.GE.AND P2, PT, R16, UR4, PT ;  /* 0x0000000410007c0c */ /* 0x000fe4000bf46270 */
[----:B------:R-:W-:-:S11]  /*12780*/  ISETP.GE.AND P3, PT, R22, UR4, PT ;  /* 0x0000000416007c0c */ /* 0x000fd6000bf66270 */
[-C--:B--2---:R-:W-:Y:S02]  /*12790*/  @!P2 LEA R20, P4, R16, R21.reuse, 0x1 ;  /* 0x000000151014a211 */ /* 0x084fe400078808ff */
[----:B------:R-:W-:Y:S02]  /*127a0*/  @!P3 LEA R48, P5, R22, R21, 0x1 ;  /* 0x000000151630b211 */ /* 0x000fe400078a08ff */
[-C--:B---3--:R-:W-:Y:S02]  /*127b0*/  @!P2 LEA.HI.X R21, R16, R49.reuse, R17, 0x1, P4 ;  /* 0x000000311015a211 */ /* 0x088fe400020f0c11 */
[----:B------:R-:W-:-:S03]  /*127c0*/  @!P3 LEA.HI.X R49, R22, R49, R2, 0x1, P5 ;  /* 0x000000311631b211 */ /* 0x000fc600028f0c02 */
[----:B-----5:R4:W-:Y:S04]  /*127d0*/  @!P2 ST.E.128 desc[UR38][R20.64], R4 ;  /* 0x000000041400a985 */ /* 0x0209e8000c101d26 */
[----:B------:R4:W-:Y:S02]  /*127e0*/  @!P3 ST.E.128 desc[UR38][R48.64], R28 ;  /* 0x0000001c3000b985 */ /* 0x0009e4000c101d26 */
.L_x_657:
[----:B------:R-:W-:Y:S05]  /*127f0*/  BSYNC B1 ;  /* 0x0000000000017941 */ /* 0x000fea0003800000 */
.L_x_656:
[----:B----45:R4:W0:Y:S01]  /*12800*/  SHFL.IDX PT, R7, R3, 0x1, 0x181f ;  /* 0x00381f0003077f89 */ /* 0x03082200000e0000 */
        /* <DEDUP_REMOVED lines=12> */
.L_x_659:
[----:B------:R-:W-:Y:S05]  /*128d0*/  BSYNC B1 ;  /* 0x0000000000017941 */ /* 0x000fea0003800000 */
.L_x_658:
[----:B0-----:R0:W0:Y:S01]  /*128e0*/  SHFL.IDX PT, R7, R3, 0x2, 0x181f ;  /* 0x00581f0003077f89 */ /* 0x00102200000e0000 */
        /* <DEDUP_REMOVED lines=12> */
.L_x_661:
[----:B------:R-:W-:Y:S05]  /*129b0*/  BSYNC B1 ;  /* 0x0000000000017941 */ /* 0x000fea0003800000 */
.L_x_660:
[----:B-1----:R-:W-:Y:S01]  /*129c0*/  IADD3 R0, R50, 0x60, RZ ;  /* 0x0000006032007810 */ /* 0x002fe20007ffe0ff */
[----:B0---4-:R-:W0:Y:S03]  /*129d0*/  SHFL.IDX PT, R3, R3, 0x3, 0x181f ;  /* 0x00781f0003037f89 */ /* 0x011e2600000e0000 */
[----:B------:R-:W-:Y:S01]  /*129e0*/  ISETP.GE.AND P0, PT, R0, R59, PT ;  /* 0x0000003b0000720c */ /* 0x000fe20003f06270 */
[----:B------:R1:W4:-:S12]  /*129f0*/  SHFL.IDX PT, R7, R40, 0x3, 0x181f ;  /* 0x00781f0028077f89 */ /* 0x00031800000e0000 */
[----:B-1----:R-:W-:Y:S05]  /*12a00*/  @P0 BRA `(.L_x_662) ;  /* 0x0000000c00040947 */ /* 0x002fea0003800000 */
[----:B------:R-:W-:Y:S02]  /*12a10*/  ULDC UR4, c[0x0][0xac8] ;  /* 0x0002b20000047ab9 */ /* 0x000fe40000000800 */
[----:B------:R-:W-:-:S13]  /*12a20*/  ISETP.GE.AND P1, PT, R16, UR4, PT ;  /* 0x0000000410007c0c */ /* 0x000fda000bf26270 */
[----:B----4-:R-:W-:-:S04]  /*12a30*/  @!P1 LEA R4, P0, R16, R7, 0x1 ;  /* 0x0000000710049211 */ /* 0x010fc800078008ff */
        /* <DEDUP_REMOVED lines=8> */
.L_x_654:
[----:B------:R-:W-:Y:S01]  /*12ac0*/  ULDC.64 UR4, c[0x0][0xc00] ;  /* 0x0003000000047ab9 */ /* 0x000fe20000000a00 */
[----:B------:R-:W-:Y:S01]  /*12ad0*/  IMAD.MOV.U32 R0, RZ, RZ, RZ ;  /* 0x000000ffff007224 */ /* 0x000fe200078e00ff */
[----:B------:R-:W-:Y:S01]  /*12ae0*/  ISETP.NE.U32.AND P0, PT, RZ, UR4, PT ;  /* 0x00000004ff007c0c */ /* 0x000fe2000bf05070 */
[----:B------:R-:W2:Y:S01]  /*12af0*/  LDC R21, c[0x0][0xbe8] ;  /* 0x0002fa00ff157b82 */ /* 0x000ea20000000800 */
[----:B------:R-:W-:Y:S02]  /*12b00*/  IADD3 R4, P1, R204, UR4, RZ ;  /* 0x00000004cc047c10 */ /* 0x000fe4000ff3e0ff */
[----:B------:R-:W-:Y:S02]  /*12b10*/  ISETP.NE.AND.EX P0, PT, RZ, UR5, PT, P0 ;  /* 0x00000005ff007c0c */ /* 0x000fe4000bf05300 */
[----:B------:R-:W-:Y:S01]  /*12b20*/  IADD3.X R5, R205, UR5, RZ, P1, !PT ;  /* 0x00000005cd057c10 */ /* 0x000fe20008ffe4ff */
[----:B------:R-:W-:Y:S02]  /*12b30*/  ULDC.64 UR4, c[0x0][0xc08] ;  /* 0x0003020000047ab9 */ /* 0x000fe40000000a00 */
[----:B------:R-:W-:-:S04]  /*12b40*/  ISETP.NE.U32.AND P1, PT, RZ, UR4, PT ;  /* 0x00000004ff007c0c */ /* 0x000fc8000bf25070 */
[----:B------:R-:W-:-:S04]  /*12b50*/  ISETP.NE.AND.EX P1, PT, RZ, UR5, PT, P1 ;  /* 0x00000005ff007c0c */ /* 0x000fc8000bf25310 */
[----:B------:R4:W5:Y:S09]  /*12b60*/  @P0 LDG.E R0, desc[UR38][R4.64] ;  /* 0x0000002604000981 */ /* 0x000972000c1e1900 */
[----:B------:R-:W-:Y:S01]  /*12b70*/  @P1 IADD3 R204, P2, R204, UR4, RZ ;  /* 0x00000004cccc1c10 */ /* 0x000fe2000ff5e0ff */
[----:B------:R-:W-:-:S02]  /*12b80*/  ULDC UR4, c[0x0][0xa88] ;  /* 0x0002a20000047ab9 */ /* 0x000fc40000000800 */
[----:B------:R-:W-:Y:S01]  /*12b90*/  IMAD.U32 R8, RZ, RZ, UR4 ;  /* 0x00000004ff087e24 */ /* 0x000fe2000f8e00ff */
[----:B------:R-:W-:-:S05]  /*12ba0*/  @P1 IADD3.X R205, R205, UR5, RZ, P2, !PT ;  /* 0x00000005cdcd1c10 */ /* 0x000fca00097fe4ff */
[----:B------:R4:W5:Y:S01]  /*12bb0*/  @P1 LDG.E R8, desc[UR38][R204.64] ;  /* 0x00000026cc081981 */ /* 0x000962000c1e1900 */
[----:B--2---:R-:W-:Y:S01]  /*12bc0*/  ISETP.NE.AND P2, PT, R21, 0x1, PT ;  /* 0x000000011500780c */ /* 0x004fe20003f45270 */
[----:B------:R-:W2:-:S12]  /*12bd0*/  S2R R3, SR_TID.X ;  /* 0x0000000000037919 */ /* 0x000e980000002100 */
[----:B------:R-:W0:Y:S08]  /*12be0*/  @P2 LDC R20, c[0x0][0xbec] ;  /* 0x0002fb00ff142b82 */ /* 0x000e300000000800 */
[----:B------:R-:W0:Y:S01]  /*12bf0*/  @P2 LDC R25, c[0x0][0xbf0] ;  /* 0x0002fc00ff192b82 */ /* 0x000e220000000800 */
[----:B--2---:R-:W-:-:S05]  /*12c00*/  VIADD R3, R3, 0xffffff80 ;  /* 0xffffff8003037836 */ /* 0x004fca0000000000 */
[----:B------:R-:W-:Y:S01]  /*12c10*/  ISETP.GE.AND P3, PT, R3, 0x80, PT ;  /* 0x000000800300780c */ /* 0x000fe20003f66270 */
[----:B----4-:R-:W-:-:S12]  /*12c20*/  @P1 BRA `(.L_x_663) ;  /* 0x0000000000101947 */ /* 0x010fd80003800000 */
[----:B------:R-:W-:Y:S05]  /*12c30*/  @!P0 BRA `(.L_x_663) ;  /* 0x00000000000c8947 */ /* 0x000fea0003800000 */
[----:B------:R-:W2:Y:S04]  /*12c40*/  LDG.E R3, desc[UR38][R4.64] ;  /* 0x0000002604037981 */ /* 0x000ea8000c1e1900 */
[----:B-----5:R-:W2:Y:S02]  /*12c50*/  LDG.E R8, desc[UR38][R4.64+0x4] ;  /* 0x0000042604087981 */ /* 0x020ea4000c1e1900 */
[----:B--2---:R-:W-:-:S07]  /*12c60*/  IMAD.IADD R8, R8, 0x1, -R3 ;  /* 0x0000000108087824 */ /* 0x004fce00078e0a03 */
.L_x_663:
[----:B------:R-:W-:Y:S01]  /*12c70*/  BSSY B1, `(.L_x_664) ;  /* 0x000002e000017945 */ /* 0x000fe20003800000 */
[----:B------:R-:W-:Y:S02]  /*12c80*/  SHF.R.S32.HI R12, RZ, 0x1f, R203 ;  /* 0x0000001fff0c7819 */ /* 0x000fe400000114cb */
[----:B---3--:R-:W-:Y:S02]  /*12c90*/  SEL R13, R206, RZ, !P0 ;  /* 0x000000ffce0d7207 */ /* 0x008fe40004000000 */
[----:B------:R-:W-:Y:S02]  /*12ca0*/  SEL R209, R209, RZ, !P0 ;  /* 0x000000ffd1d17207 */ /* 0x000fe40004000000 */
[----:B-----5:R-:W-:Y:S01]  /*12cb0*/  SHF.R.S32.HI R11, RZ, 0x1f, R0 ;  /* 0x0000001fff0b7819 */ /* 0x020fe20000011400 */
[----:B------:R-:W-:Y:S06]  /*12cc0*/  @P3 BRA `(.L_x_665) ;  /* 0x0000000000a03947 */ /* 0x000fec0003800000 */
[----:B------:R-:W2:Y:S01]  /*12cd0*/  S2R R3, SR_TID.X ;  /* 0x0000000000037919 */ /* 0x000ea20000002100 */
[----:B------:R-:W3:Y:S02]  /*12ce0*/  LDC R14, c[0x0][0xbe8] ;  /* 0x0002fa00ff0e7b82 */ /* 0x000ee40000000800 */
[----:B---3--:R-:W-:Y:S02]  /*12cf0*/  IMAD R4, R8, R14, RZ ;  /* 0x0000000e08047224 */ /* 0x008fe400078e02ff */
[----:B--2---:R-:W-:-:S04]  /*12d00*/  IMAD R3, R208, 0x80, R3 ;  /* 0x00000080d0037824 */ /* 0x004fc800078e0203 */
[----:B------:R-:W-:-:S05]  /*12d10*/  VIADD R9, R3, 0xffffff80 ;  /* 0xffffff8003097836 */ /* 0x000fca0000000000 */
[----:B------:R-:W-:-:S13]  /*12d20*/  ISETP.GE.AND P0, PT, R9, R4, PT ;  /* 0x000000040900720c */ /* 0x000fda0003f06270 */
[----:B------:R-:W-:Y:S05]  /*12d30*/  @P0 BRA `(.L_x_665) ;  /* 0x0000000000840947 */ /* 0x000fea0003800000 */
[----:B------:R-:W-:Y:S01]  /*12d40*/  ISETP.NE.AND P0, PT, R14, 0x1, PT ;  /* 0x000000010e00780c */ /* 0x000fe20003f05270 */
[----:B------:R-:W-:Y:S01]  /*12d50*/  ULDC.64 UR4, c[0x0][0xb90] ;  /* 0x0002e40000047ab9 */ /* 0x000fe20000000a00 */
[----:B------:R-:W-:Y:S02]  /*12d60*/  IMAD.MOV.U32 R4, RZ, RZ, R0 ;  /* 0x000000ffff047224 */ /* 0x000fe400078e0000 */
[----:B------:R-:W-:Y:S02]  /*12d70*/  IMAD R10, R12, UR4, RZ ;  /* 0x000000040c0a7c24 */ /* 0x000fe4000f8e02ff */
[----:B------:R-:W-:Y:S02]  /*12d80*/  IMAD.MOV.U32 R5, RZ, RZ, R11 ;  /* 0x000000ffff057224 */ /* 0x000fe400078e000b */
[----:B------:R-:W-:Y:S02]  /*12d90*/  IMAD.MOV.U32 R3, RZ, RZ, R9 ;  /* 0x000000ffff037224 */ /* 0x000fe400078e0009 */
[----:B------:R-:W-:-:S03]  /*12da0*/  IMAD.WIDE.U32 R4, R203, UR4, R4 ;  /* 0x00000004cb047c25 */ /* 0x000fc6000f8e0004 */
[----:B------:R-:W2:Y:S01]  /*12db0*/  @P0 LDC R6, c[0x0][0xbec] ;  /* 0x0002fb00ff060b82 */ /* 0x000ea20000000800 */
[----:B------:R-:W-:Y:S01]  /*12dc0*/  IMAD R7, R203, UR5, R10 ;  /* 0x00000005cb077c24 */ /* 0x000fe2000f8e020a */
[----:B------:R-:W-:-:S03]  /*12dd0*/  ULDC.64 UR4, c[0x0][0xb98] ;  /* 0x0002e60000047ab9 */ /* 0x000fc60000000a00 */
[----:B------:R-:W-:-:S03]  /*12de0*/  IMAD.IADD R5, R5, 0x1, R7 ;  /* 0x0000000105057824 */ /* 0x000fc600078e0207 */
[----:B------:R-:W3:Y:S01]  /*12df0*/  @P0 LDC R15, c[0x0][0xbf0] ;  /* 0x0002fc00ff0f0b82 */ /* 0x000ee20000000800 */
[----:B------:R-:W-:-:S04]  /*12e00*/  IMAD.WIDE.U32 R4, R13, UR4, R4 ;  /* 0x000000040d047c25 */ /* 0x000fc8000f8e0004 */
[----:B--2---:R-:W-:-:S05]  /*12e10*/  @P0 IMAD.HI.U32 R6, R9, R6, RZ ;  /* 0x0000000609060227 */ /* 0x004fca00078e00ff */
[----:B---3--:R-:W-:Y:S01]  /*12e20*/  @P0 SHF.R.U32.HI R3, RZ, R15, R6 ;  /* 0x0000000fff030219 */ /* 0x008fe20000011606 */
[----:B------:R-:W-:-:S03]  /*12e30*/  IMAD R6, R209, UR4, RZ ;  /* 0x00000004d1067c24 */ /* 0x000fc6000f8e02ff */
[----:B------:R-:W-:Y:S01]  /*12e40*/  IADD3 R4, P0, R3, R4, RZ ;  /* 0x0000000403047210 */ /* 0x000fe20007f1e0ff */
[----:B------:R-:W-:Y:S02]  /*12e50*/  IMAD.MOV R7, RZ, RZ, -R3 ;  /* 0x000000ffff077224 */ /* 0x000fe400078e0a03 */
[----:B------:R-:W-:Y:S01]  /*12e60*/  IMAD R6, R13, UR5, R6 ;  /* 0x000000050d067c24 */ /* 0x000fe2000f8e0206 */
[----:B------:R-:W-:Y:S01]  /*12e70*/  ULDC.64 UR4, c[0x0][0xb88] ;  /* 0x0002e20000047ab9 */ /* 0x000fe20000000a00 */
[----:B------:R-:W-:Y:S01]  /*12e80*/  IMAD R7, R14, R7, R9 ;  /* 0x000000070e077224 */ /* 0x000fe200078e0209 */
[----:B------:R-:W-:-:S04]  /*12e90*/  SHF.R.S32.HI R9, RZ, 0x1f, R3 ;  /* 0x0000001fff097819 */ /* 0x000fc80000011403 */
[----:B------:R-:W-:Y:S02]  /*12ea0*/  SHF.R.S32.HI R3, RZ, 0x1f, R7 ;  /* 0x0000001fff037819 */ /* 0x000fe40000011407 */
[----:B------:R-:W-:-:S03]  /*12eb0*/  IADD3.X R5, R9, R5, R6, P0, !PT ;  /* 0x0000000509057210 */ /* 0x000fc600007fe406 */
[----:B------:R-:W-:Y:S02]  /*12ec0*/  IMAD R6, R3, UR4, RZ ;  /* 0x0000000403067c24 */ /* 0x000fe4000f8e02ff */
[----:B------:R-:W-:-:S04]  /*12ed0*/  IMAD.WIDE.U32 R4, R7, UR4, R4 ;  /* 0x0000000407047c25 */ /* 0x000fc8000f8e0004 */
[----:B------:R-:W-:Y:S01]  /*12ee0*/  IMAD R3, R7, UR5, R6 ;  /* 0x0000000507037c24 */ /* 0x000fe2000f8e0206 */
[----:B------:R-:W-:Y:S02]  /*12ef0*/  ULDC.64 UR4, c[0x0][0xb50] ;  /* 0x0002d40000047ab9 */ /* 0x000fe40000000a00 */
[----:B------:R-:W-:Y:S02]  /*12f00*/  LEA R6, P0, R4, UR4, 0x2 ;  /* 0x0000000404067c11 */ /* 0x000fe4000f8010ff */
[----:B------:R-:W-:-:S04]  /*12f10*/  IADD3 R3, R5, R3, RZ ;  /* 0x0000000305037210 */ /* 0x000fc80007ffe0ff */
[----:B------:R-:W-:Y:S01]  /*12f20*/  LEA.HI.X R7, R4, UR5, R3, 0x2, P0 ;  /* 0x0000000504077c11 */ /* 0x000fe200080f1403 */
[----:B------:R-:W-:-:S05]  /*12f30*/  IMAD.MOV.U32 R3, RZ, RZ, -0x800000 ;  /* 0xff800000ff037424 */ /* 0x000fca00078e00ff */
[----:B------:R2:W-:Y:S02]  /*12f40*/  STG.E desc[UR38][R6.64], R3 ;  /* 0x0000000306007986 */ /* 0x0005e4000c101926 */
.L_x_665:
[----:B------:R-:W-:Y:S05]  /*12f50*/  BSYNC B1 ;  /* 0x0000000000017941 */ /* 0x000fea0003800000 */
.L_x_664:
[----:B------:R-:W-:Y:S01]  /*12f60*/  ULDC.64 UR4, c[0x0][0xaa0] ;  /* 0x0002a80000047ab9 */ /* 0x000fe20000000a00 */
[----:B--2---:R-:W-:Y:S02]  /*12f70*/  IMAD R7, R202, 0x20, R153 ;  /* 0x00000020ca077824 */ /* 0x004fe400078e0299 */
[----:B------:R-:W-:Y:S02]  /*12f80*/  IMAD R3, R11, UR4, RZ ;  /* 0x000000040b037c24 */ /* 0x000fe4000f8e02ff */
[----:B------:R-:W-:-:S04]  /*12f90*/  IMAD.WIDE.U32 R4, R0, UR4, RZ ;  /* 0x0000000400047c25 */ /* 0x000fc8000f8e00ff */
[----:B------:R-:W-:Y:S01]  /*12fa0*/  IMAD R3, R0, UR5, R3 ;  /* 0x0000000500037c24 */ /* 0x000fe2000f8e0203 */
[----:B------:R-:W-:Y:S01]  /*12fb0*/  ULDC.64 UR4, c[0x0][0xae8] ;  /* 0x0002ba0000047ab9 */ /* 0x000fe20000000a00 */
[----:B------:R-:W-:Y:S02]  /*12fc0*/  IMAD R9, R208, 0x80, R7 ;  /* 0x00000080d0097824 */ /* 0x000fe400078e0207 */
[----:B------:R-:W-:Y:S02]  /*12fd0*/  IMAD.IADD R5, R5, 0x1, R3 ;  /* 0x0000000105057824 */ /* 0x000fe400078e0203 */
[----:B------:R-:W-:Y:S02]  /*12fe0*/  IMAD R6, R12, UR4, RZ ;  /* 0x000000040c067c24 */ /* 0x000fe4000f8e02ff */
[----:B0-----:R-:W-:-:S04]  /*12ff0*/  @P2 IMAD.HI.U32 R0, R9, R20, RZ ;  /* 0x0000001409002227 */ /* 0x001fc800078e00ff */
[C---:B------:R-:W-:Y:S02]  /*13000*/  IMAD R7, R203.reuse, UR5, R6 ;  /* 0x00000005cb077c24 */ /* 0x040fe4000f8e0206 */
[----:B------:R-:W-:Y:S01]  /*13010*/  IMAD.WIDE.U32 R4, R203, UR4, R4 ;  /* 0x00000004cb047c25 */ /* 0x000fe2000f8e0004 */
[----:B------:R-:W-:-:S03]  /*13020*/  ULDC.64 UR4, c[0x0][0xaf0] ;  /* 0x0002bc0000047ab9 */ /* 0x000fc60000000a00 */
[----:B------:R-:W-:Y:S01]  /*13030*/  IMAD.MOV.U32 R3, RZ, RZ, R9 ;  /* 0x000000ffff037224 */ /* 0x000fe200078e0009 */
[----:B------:R-:W-:Y:S01]  /*13040*/  @P2 SHF.R.U32.HI R3, RZ, R25, R0 ;  /* 0x00000019ff032219 */ /* 0x000fe20000011600 */
[----:B------:R-:W-:Y:S02]  /*13050*/  IMAD R6, R209, UR4, RZ ;  /* 0x00000004d1067c24 */ /* 0x000fe4000f8e02ff */
[----:B------:R-:W-:Y:S01]  /*13060*/  IMAD.IADD R5, R5, 0x1, R7 ;  /* 0x0000000105057824 */ /* 0x000fe200078e0207 */
[----:B------:R-:W-:Y:S01]  /*13070*/  SHF.R.S32.HI R0, RZ, 0x1f, R3 ;  /* 0x0000001fff007819 */ /* 0x000fe20000011403 */
[C---:B------:R-:W-:Y:S02]  /*13080*/  IMAD R7, R13.reuse, UR5, R6 ;  /* 0x000000050d077c24 */ /* 0x040fe4000f8e0206 */
[----:B------:R-:W-:Y:S01]  /*13090*/  IMAD.WIDE.U32 R4, R13, UR4, R4 ;  /* 0x000000040d047c25 */ /* 0x000fe2000f8e0004 */
[----:B------:R-:W-:-:S03]  /*130a0*/  ULDC.64 UR4, c[0x0][0xae0] ;  /* 0x0002b80000047ab9 */ /* 0x000fc60000000a00 */
[----:B------:R-:W-:Y:S02]  /*130b0*/  IMAD.MOV R6, RZ, RZ, -R3 ;  /* 0x000000ffff067224 */ /* 0x000fe400078e0a03 */
[----:B------:R-:W-:Y:S02]  /*130c0*/  IMAD.IADD R5, R5, 0x1, R7 ;  /* 0x0000000105057824 */ /* 0x000fe400078e0207 */
[----:B------:R-:W-:Y:S02]  /*130d0*/  IMAD R0, R0, UR4, RZ ;  /* 0x0000000400007c24 */ /* 0x000fe4000f8e02ff */
[----:B------:R-:W-:Y:S02]  /*130e0*/  IMAD R7, R21, R6, R9 ;  /* 0x0000000615077224 */ /* 0x000fe400078e0209 */
[C---:B------:R-:W-:Y:S02]  /*130f0*/  IMAD R9, R3.reuse, UR5, R0 ;  /* 0x0000000503097c24 */ /* 0x040fe4000f8e0200 */
[----:B------:R-:W-:Y:S01]  /*13100*/  IMAD.WIDE.U32 R4, R3, UR4, R4 ;  /* 0x0000000403047c25 */ /* 0x000fe2000f8e0004 */
[----:B------:R-:W-:Y:S01]  /*13110*/  SHF.R.S32.HI R0, RZ, 0x1f, R7 ;  /* 0x0000001fff007819 */ /* 0x000fe20000011407 */
[----:B------:R-:W-:-:S02]  /*13120*/  ULDC.64 UR4, c[0x0][0xad8] ;  /* 0x0002b60000047ab9 */ /* 0x000fc40000000a00 */
        /* <DEDUP_REMOVED lines=11> */
[----:B------:R0:W2:Y:S04]  /*131e0*/  SHFL.IDX PT, R3, R4, RZ, 0x181f ;  /* 0x00181fff04037589 */ /* 0x0000a800000e0000 */
[----:B------:R0:W3:Y:S02]  /*131f0*/  SHFL.IDX PT, R14, R0, RZ, 0x181f ;  /* 0x00181fff000e7589 */ /* 0x0000e400000e0000 */
.L_x_868:
[----:B------:R-:W-:Y:S01]  /*13200*/  IMAD R8, R8, R21, RZ ;  /* 0x0000001508087224 */ /* 0x000fe200078e02ff */
[----:B------:R-:W-:Y:S04]  /*13210*/  BSSY B1, `(.L_x_667) ;  /* 0x000000c000017945 */ /* 0x000fe80003800000 */
[----:B------:R-:W-:-:S13]  /*13220*/  ISETP.GE.AND P0, PT, R6, R8, PT ;  /* 0x000000080600720c */ /* 0x000fda0003f06270 */
[----:B------:R-:W-:Y:S05]  /*13230*/  @P0 BRA `(.L_x_668) ;  /* 0x0000000000240947 */ /* 0x000fea0003800000 */
[----:B------:R-:W-:Y:S02]  /*13240*/  ULDC UR4, c[0x0][0xac8] ;  /* 0x0002b20000047ab9 */ /* 0x000fe40000000800 */
[----:B------:R-:W-:Y:S02]  /*13250*/  ISETP.GE.AND P2, PT, R16, UR4, PT ;  /* 0x0000000410007c0c */ /* 0x000fe4000bf46270 */
[----:B------:R-:W-:-:S11]  /*13260*/  ISETP.GE.AND P3, PT, R22, UR4, PT ;  /* 0x0000000416007c0c */ /* 0x000fd6000bf66270 */
[-C--:B---3--:R-:W-:Y:S02]  /*13270*/  @!P2 LEA R10, P0, R16, R14.reuse, 0x1 ;  /* 0x0000000e100aa211 */ /* 0x088fe400078008ff */
[----:B------:R-:W-:Y:S02]  /*13280*/  @!P3 LEA R14, P1, R22, R14, 0x1 ;  /* 0x0000000e160eb211 */ /* 0x000fe400078208ff */
[-C--:B--2---:R-:W-:Y:S02]  /*13290*/  @!P2 LEA.HI.X R11, R16, R3.reuse, R17, 0x1, P0 ;  /* 0x00000003100ba211 */ /* 0x084fe400000f0c11 */
[----:B------:R-:W-:-:S03]  /*132a0*/  @!P3 LEA.HI.X R15, R22, R3, R2, 0x1, P1 ;  /* 0x00000003160fb211 */ /* 0x000fc600008f0c02 */
[----:B------:R4:W-:Y:S04]  /*132b0*/  @!P2 ST.E.128 desc[UR38][R10.64], RZ ;  /* 0x000000ff0a00a985 */ /* 0x0009e8000c101d26 */
[----:B------:R4:W-:Y:S02]  /*132c0*/  @!P3 ST.E.128 desc[UR38][R14.64], RZ ;  /* 0x000000ff0e00b985 */ /* 0x0009e4000c101d26 */
.L_x_668:
[----:B------:R-:W-:Y:S05]  /*132d0*/  BSYNC B1 ;  /* 0x0000000000017941 */ /* 0x000fea0003800000 */
.L_x_667:
[----:B------:R-:W-:-:S03]  /*132e0*/  UMOV UR4, 0xffffffff ;  /* 0xffffffff00047882 */ /* 0x000fc60000000000 */
[----:B------:R-:W-:Y:S05]  /*132f0*/  BRA.DIV UR4, `(.L_x_669) ;  /* 0x0000008204007947 */ /* 0x000fea000b800000 */
[----:B--2---:R2:W0:Y:S04]  /*13300*/  SHFL.IDX PT, R3, R4, 0x1, 0x181f ;  /* 0x00381f0004037f89 */ /* 0x00442800000e0000 */
[----:B---34-:R2:W3:Y:S02]  /*13310*/  SHFL.IDX PT, R14, R0, 0x1, 0x181f ;  /* 0x00381f00000e7f89 */ /* 0x0184e400000e0000 */
.L_x_872:
[----:B------:R-:W-:Y:S01]  /*13320*/  IADD3 R5, R6, 0x20, RZ ;  /* 0x0000002006057810 */ /* 0x000fe20007ffe0ff */
[----:B------:R-:W-:Y:S03]  /*13330*/  BSSY B1, `(.L_x_670) ;  /* 0x000000c000017945 */ /* 0x000fe60003800000 */
[----:B------:R-:W-:-:S13]  /*13340*/  ISETP.GE.AND P0, PT, R5, R8, PT ;  /* 0x000000080500720c */ /* 0x000fda0003f06270 */
[----:B------:R-:W-:Y:S05]  /*13350*/  @P0 BRA `(.L_x_671) ;  /* 0x0000000000240947 */ /* 0x000fea0003800000 */
[----:B------:R-:W-:Y:S02]  /*13360*/  ULDC UR4, c[0x0][0xac8] ;  /* 0x0002b20000047ab9 */ /* 0x000fe40000000800 */
[----:B------:R-:W-:Y:S02]  /*13370*/  ISETP.GE.AND P2, PT, R16, UR4, PT ;  /* 0x0000000410007c0c */ /* 0x000fe4000bf46270 */
[----:B------:R-:W-:-:S11]  /*13380*/  ISETP.GE.AND P3, PT, R22, UR4, PT ;  /* 0x0000000416007c0c */ /* 0x000fd6000bf66270 */
[-C--:B---3--:R-:W-:Y:S02]  /*13390*/  @!P2 LEA R10, P0, R16, R14.reuse, 0x1 ;  /* 0x0000000e100aa211 */ /* 0x088fe400078008ff */
[----:B------:R-:W-:Y:S02]  /*133a0*/  @!P3 LEA R14, P1, R22, R14, 0x1 ;  /* 0x0000000e160eb211 */ /* 0x000fe400078208ff */
[-C--:B0-----:R-:W-:Y:S02]  /*133b0*/  @!P2 LEA.HI.X R11, R16, R3.reuse, R17, 0x1, P0 ;  /* 0x00000003100ba211 */ /* 0x081fe400000f0c11 */
[----:B------:R-:W-:-:S03]  /*133c0*/  @!P3 LEA.HI.X R15, R22, R3, R2, 0x1, P1 ;  /* 0x00000003160fb211 */ /* 0x000fc600008f0c02 */
[----:B------:R4:W-:Y:S04]  /*133d0*/  @!P2 ST.E.128 desc[UR38][R10.64], RZ ;  /* 0x000000ff0a00a985 */ /* 0x0009e8000c101d26 */
[----:B------:R4:W-:Y:S02]  /*133e0*/  @!P3 ST.E.128 desc[UR38][R14.64], RZ ;  /* 0x000000ff0e00b985 */ /* 0x0009e4000c101d26 */
.L_x_671:
[----:B------:R-:W-:Y:S05]  /*133f0*/  BSYNC B1 ;  /* 0x0000000000017941 */ /* 0x000fea0003800000 */
.L_x_670:
[----:B------:R-:W-:-:S03]  /*13400*/  UMOV UR4, 0xffffffff ;  /* 0xffffffff00047882 */ /* 0x000fc60000000000 */
[----:B------:R-:W-:Y:S05]  /*13410*/  BRA.DIV UR4, `(.L_x_672) ;  /* 0x0000008204007947 */ /* 0x000fea000b800000 */
[----:B0-----:R0:W0:Y:S04]  /*13420*/  SHFL.IDX PT, R3, R4, 0x2, 0x181f ;  /* 0x00581f0004037f89 */ /* 0x00102800000e0000 */
[----:B---34-:R3:W4:Y:S02]  /*13430*/  SHFL.IDX PT, R14, R0, 0x2, 0x181f ;  /* 0x00581f00000e7f89 */ /* 0x01872400000e0000 */
.L_x_876:
[----:B------:R-:W-:Y:S01]  /*13440*/  VIADD R5, R6, 0x40 ;  /* 0x0000004006057836 */ /* 0x000fe20000000000 */
[----:B------:R-:W-:Y:S04]  /*13450*/  BSSY B1, `(.L_x_673) ;  /* 0x000000c000017945 */ /* 0x000fe80003800000 */
[----:B------:R-:W-:-:S13]  /*13460*/  ISETP.GE.AND P0, PT, R5, R8, PT ;  /* 0x000000080500720c */ /* 0x000fda0003f06270 */
[----:B------:R-:W-:Y:S05]  /*13470*/  @P0 BRA `(.L_x_674) ;  /* 0x0000000000240947 */ /* 0x000fea0003800000 */
[----:B------:R-:W-:Y:S02]  /*13480*/  ULDC UR4, c[0x0][0xac8] ;  /* 0x0002b20000047ab9 */ /* 0x000fe40000000800 */
[----:B------:R-:W-:Y:S02]  /*13490*/  ISETP.GE.AND P2, PT, R16, UR4, PT ;  /* 0x0000000410007c0c */ /* 0x000fe4000bf46270 */
[----:B------:R-:W-:-:S11]  /*134a0*/  ISETP.GE.AND P3, PT, R22, UR4, PT ;  /* 0x0000000416007c0c */ /* 0x000fd6000bf66270 */
[-C--:B----4-:R-:W-:Y:S02]  /*134b0*/  @!P2 LEA R10, P0, R16, R14.reuse, 0x1 ;  /* 0x0000000e100aa211 */ /* 0x090fe400078008ff */
[----:B------:R-:W-:Y:S02]  /*134c0*/  @!P3 LEA R14, P1, R22, R14, 0x1 ;  /* 0x0000000e160eb211 */ /* 0x000fe400078208ff */
[-C--:B0-----:R-:W-:Y:S02]  /*134d0*/  @!P2 LEA.HI.X R11, R16, R3.reuse, R17, 0x1, P0 ;  /* 0x00000003100ba211 */ /* 0x081fe400000f0c11 */
[----:B------:R-:W-:-:S03]  /*134e0*/  @!P3 LEA.HI.X R15, R22, R3, R2, 0x1, P1 ;  /* 0x00000003160fb211 */ /* 0x000fc600008f0c02 */
[----:B------:R0:W-:Y:S04]  /*134f0*/  @!P2 ST.E.128 desc[UR38][R10.64], RZ ;  /* 0x000000ff0a00a985 */ /* 0x0001e8000c101d26 */
[----:B------:R0:W-:Y:S02]  /*13500*/  @!P3 ST.E.128 desc[UR38][R14.64], RZ ;  /* 0x000000ff0e00b985 */ /* 0x0001e4000c101d26 */
.L_x_674:
[----:B------:R-:W-:Y:S05]  /*13510*/  BSYNC B1 ;  /* 0x0000000000017941 */ /* 0x000fea0003800000 */
.L_x_673:
[----:B------:R-:W-:-:S03]  /*13520*/  UMOV UR4, 0xffffffff ;  /* 0xffffffff00047882 */ /* 0x000fc60000000000 */
[----:B------:R-:W-:Y:S05]  /*13530*/  BRA.DIV UR4, `(.L_x_675) ;  /* 0x0000008204007947 */ /* 0x000fea000b800000 */
[----:B0-----:R0:W0:Y:S04]  /*13540*/  SHFL.IDX PT, R3, R4, 0x3, 0x181f ;  /* 0x00781f0004037f89 */ /* 0x00102800000e0000 */
[----:B----4-:R4:W0:Y:S02]  /*13550*/  SHFL.IDX PT, R14, R0, 0x3, 0x181f ;  /* 0x00781f00000e7f89 */ /* 0x01082400000e0000 */
.L_x_880:
[----:B--234-:R-:W-:-:S05]  /*13560*/  VIADD R0, R6, 0x60 ;  /* 0x0000006006007836 */ /* 0x01cfca0000000000 */
[----:B------:R-:W-:-:S13]  /*13570*/  ISETP.GE.AND P0, PT, R0, R8, PT ;  /* 0x000000080000720c */ /* 0x000fda0003f06270 */
        /* <DEDUP_REMOVED lines=8> */
[----:B------:R0:W-:Y:S04]  /*13600*/  @!P2 ST.E.128 desc[UR38][R4.64], RZ ;  /* 0x000000ff0400a985 */ /* 0x0001e8000c101d26 */
[----:B------:R0:W-:Y:S02]  /*13610*/  @!P3 ST.E.128 desc[UR38][R14.64], RZ ;  /* 0x000000ff0e00b985 */ /* 0x0001e4000c101d26 */
.L_x_662:
[----:B------:R-:W-:Y:S05]  /*13620*/  BSYNC B0 ;  /* 0x0000000000007941 */ /* 0x000fea0003800000 */
.L_x_653:
[----:B------:R-:W-:Y:S02]  /*13630*/  ULDC UR4, c[0x0][0xc3c] ;  /* 0x00030f0000047ab9 */ /* 0x000fe40000000800 */
[----:B-1----:R-:W-:-:S13]  /*13640*/  ISETP.GE.AND P0, PT, R43, UR4, PT ;  /* 0x000000042b007c0c */ /* 0x002fda000bf06270 */
[----:B------:R-:W-:Y:S05]  /*13650*/  @!P0 BRA `(.L_x_676) ;  /* 0xfffffed800b48947 */ /* 0x000fea000383ffff */
[----:B------:R-:W-:Y:S05]  /*13660*/  BRA `(.L_x_480) ;  /* 0x0000006400947947 */ /* 0x000fea0003800000 */
.L_x_478:
[----:B------:R-:W-:-:S08]  /*13670*/  NOP ;  /* 0x0000000000007918 */ /* 0x000fd00000000000 */
[----:B--2---:R-:W0:-:S00]  /*13680*/  USETMAXREG.DEALLOC.CTAPOOL 0x28 ;  /* 0x00000028000079c8 */ /* 0x004e0000080e0500 */
[----:B0-----:R-:W-:Y:S01]  /*13690*/  LOP3.LUT R2, R2, 0x3, RZ, 0xc0, !PT ;  /* 0x0000000302027812 */ /* 0x001fe200078ec0ff */
[----:B------:R-:W-:Y:S01]  /*136a0*/  IMAD.MOV.U32 R4, RZ, RZ, RZ ;  /* 0x000000ffff047224 */ /* 0x000fe200078e00ff */
[----:B------:R-:W-:-:S04]  /*136b0*/  LOP3.LUT R32, R32, 0xfffffff7, RZ, 0xc0, !PT ;  /* 0xfffffff720207812 */ /* 0x000fc800078ec0ff */
[----:B------:R-:W0:Y:S02]  /*136c0*/  SHFL.IDX PT, R2, R2, RZ, 0x1f ;  /* 0x00001fff02027589 */ /* 0x000e2400000e0000 */
[----:B0-----:R-:W-:-:S13]  /*136d0*/  ISETP.NE.AND P0, PT, R2, RZ, PT ;  /* 0x000000ff0200720c */ /* 0x001fda0003f05270 */
        /* <DEDUP_REMOVED lines=9> */
.L_x_677:
[----:B------:R-:W-:Y:S01]  /*13770*/  LOP3.LUT R5, R0, 0x1f, RZ, 0xc0, !PT ;  /* 0x0000001f00057812 */ /* 0x000fe200078ec0ff */
[----:B------:R-:W-:Y:S01]  /*13780*/  ULDC UR4, c[0x0][0xc3c] ;  /* 0x00030f0000047ab9 */ /* 0x000fe20000000800 */
[----:B------:R-:W0:Y:S01]  /*13790*/  S2UR UR6, SR_CTAID.X ;  /* 0x00000000000679c3 */ /* 0x000e220000002500 */
[----:B------:R-:W-:Y:S01]  /*137a0*/  ULDC UR5, c[0x0][0xc38] ;  /* 0x00030e0000057ab9 */ /* 0x000fe20000000800 */
[----:B------:R-:W-:-:S04]  /*137b0*/  ISETP.NE.AND P0, PT, R5, 0x1f, PT ;  /* 0x0000001f0500780c */ /* 0x000fc80003f05270 */
[----:B------:R-:W-:-:S13]  /*137c0*/  ISETP.GE.OR P1, PT, R5, UR4, !P0 ;  /* 0x0000000405007c0c */ /* 0x000fda000c726670 */
[----:B------:R-:W1:Y:S02]  /*137d0*/  @!P1 LDC.64 R2, c[0x0][0xc80] ;  /* 0x00032000ff029b82 */ /* 0x000e640000000a00 */
[----:B-1----:R-:W-:-:S05]  /*137e0*/  @!P1 IMAD.WIDE.U32 R2, R5, 0x4, R2 ;  /* 0x0000000405029825 */ /* 0x002fca00078e0002 */
        /* <DEDUP_REMOVED lines=8> */
[----:B--2---:R-:W1:Y:S02]  /*13870*/  SHFL.UP PT, R6, R4, 0x1, RZ ;  /* 0x0420000004067989 */ /* 0x004e6400000e00ff */
[----:B-1----:R-:W-:-:S05]  /*13880*/  SEL R7, R6, RZ, P1 ;  /* 0x000000ff06077207 */ /* 0x002fca0000800000 */
[----:B------:R-:W-:-:S05]  /*13890*/  IMAD.IADD R7, R4, 0x1, R7 ;  /* 0x0000000104077824 */ /* 0x000fca00078e0207 */
[----:B------:R-:W1:Y:S02]  /*138a0*/  SHFL.UP PT, R6, R7, 0x2, RZ ;  /* 0x0440000007067989 */ /* 0x000e6400000e00ff */
        /* <DEDUP_REMOVED lines=11> */
[----:B------:R-:W1:Y:S02]  /*13960*/  SHFL.IDX PT, R6, R7, 0x1f, 0x1f ;  /* 0x03e01f0007067f89 */ /* 0x000e6400000e0000 */
[----:B-1----:R-:W-:-:S04]  /*13970*/  IMAD R6, R6, UR5, RZ ;  /* 0x0000000506067c24 */ /* 0x002fc8000f8e02ff */
[----:B------:R-:W-:Y:S01]  /*13980*/  IMAD.MOV.U32 R3, RZ, RZ, R6 ;  /* 0x000000ffff037224 */ /* 0x000fe200078e0006 */
[----:B0-----:R-:W-:-:S13]  /*13990*/  ISETP.GT.AND P6, PT, R6, UR6, PT ;  /* 0x0000000606007c0c */ /* 0x001fda000bfc4270 */
[----:B------:R-:W-:Y:S05]  /*139a0*/  @P6 BRA `(.L_x_679) ;  /* 0x00000000009c6947 */ /* 0x000fea0003800000 */
[----:B------:R-:W0:Y:S01]  /*139b0*/  LDC R10, c[0x0][0xc3c] ;  /* 0x00030f00ff0a7b82 */ /* 0x000e220000000800 */
[----:B------:R-:W-:Y:S01]  /*139c0*/  IMAD.MOV.U32 R6, RZ, RZ, R3 ;  /* 0x000000ffff067224 */ /* 0x000fe200078e0003 */
[----:B------:R-:W-:Y:S01]  /*139d0*/  UMOV UR4, URZ ;  /* 0x0000003f00047c82 */ /* 0x000fe20008000000 */
[----:B------:R-:W-:Y:S01]  /*139e0*/  ULDC UR7, c[0x0][0xc3c] ;  /* 0x00030f0000077ab9 */ /* 0x000fe20000000800 */
[----:B------:R-:W-:-:S05]  /*139f0*/  ULDC UR5, c[0x0][0xc38] ;  /* 0x00030e0000057ab9 */ /* 0x000fca0000000800 */
.L_x_683:
[----:B------:R-:W-:Y:S01]  /*13a00*/  UIADD3 UR4, UR4, 0x1f, URZ ;  /* 0x0000001f04047890 */ /* 0x000fe2000fffe03f */
[----:B------:R-:W-:-:S05]  /*13a10*/  MOV R19, UR7 ;  /* 0x0000000700137c02 */ /* 0x000fca0008000f00 */
        /* <DEDUP_REMOVED lines=10> */
.L_x_682:
[----:B------:R-:W-:Y:S05]  /*13ac0*/  BSYNC B0 ;  /* 0x0000000000007941 */ /* 0x000fea0003800000 */
.L_x_681:
        /* <DEDUP_REMOVED lines=21> */
.L_x_679:
        /* <DEDUP_REMOVED lines=13> */
[----:B------:R-:W-:-:S06]  /*13cf0*/  IADD3 R16, R19, -0x1, RZ ;  /* 0xffffffff13107810 */ /* 0x000fcc0007ffe0ff */
[----:B------:R2:W3:Y:S02]  /*13d00*/  SHFL.IDX PT, R16, R7, R16, 0x1f ;  /* 0x00001f1007107589 */ /* 0x0004e400000e0000 */
.L_x_684:
[----:B---3--:R-:W-:Y:S01]  /*13d10*/  IMAD R16, R16, UR5, R9 ;  /* 0x0000000510107c24 */ /* 0x008fe2000f8e0209 */
[----:B0-----:R-:W-:Y:S01]  /*13d20*/  IABS R2, R4 ;  /* 0x0000000400027213 */ /* 0x001fe20000000000 */
[----:B-12---:R-:W-:Y:S02]  /*13d30*/  IMAD.MOV R7, RZ, RZ, -R3 ;  /* 0x000000ffff077224 */ /* 0x006fe400078e0a03 */
[----:B------:R-:W-:Y:S01]  /*13d40*/  VIADD R19, R19, UR4 ;  /* 0x0000000413137c36 */ /* 0x000fe20008000000 */
[----:B------:R-:W-:Y:S01]  /*13d50*/  IADD3 R9, -R16, UR6, RZ ;  /* 0x0000000610097c10 */ /* 0x000fe2000fffe1ff */
[----:B------:R-:W-:Y:S02]  /*13d60*/  IMAD.MOV R8, RZ, RZ, -R2 ;  /* 0x000000ffff087224 */ /* 0x000fe400078e0a02 */
[----:B------:R-:W-:Y:S01]  /*13d70*/  IMAD R7, R7, R10, RZ ;  /* 0x0000000a07077224 */ /* 0x000fe200078e02ff */
[----:B------:R-:W-:Y:S01]  /*13d80*/  IABS R6, R9 ;  /* 0x0000000900067213 */ /* 0x000fe20000000000 */
[----:B------:R-:W-:-:S04]  /*13d90*/  IMAD.MOV.U32 R2, RZ, RZ, RZ ;  /* 0x000000ffff027224 */ /* 0x000fc800078e00ff */
        /* <DEDUP_REMOVED lines=19> */
.L_x_680:
[----:B------:R-:W-:Y:S02]  /*13ed0*/  IMAD.MOV.U32 R17, RZ, RZ, RZ ;  /* 0x000000ffff117224 */ /* 0x000fe400078e00ff */
[----:B------:R-:W-:Y:S02]  /*13ee0*/  IMAD.U32 R16, RZ, RZ, UR6 ;  /* 0x00000006ff107e24 */ /* 0x000fe4000f8e00ff */
[----:B------:R-:W-:-:S07]  /*13ef0*/  IMAD.MOV.U32 R18, RZ, RZ, RZ ;  /* 0x000000ffff127224 */ /* 0x000fce00078e00ff */
.L_x_685:
[----:B------:R-:W-:-:S13]  /*13f00*/  ISETP.NE.AND P0, PT, R5, RZ, PT ;  /* 0x000000ff0500720c */ /* 0x000fda0003f05270 */
[----:B------:R-:W0:Y:S01]  /*13f10*/  @!P0 S2R R3, SR_CgaCtaId ;  /* 0x0000000000038919 */ /* 0x000e220000008800 */
[----:B------:R-:W-:-:S04]  /*13f20*/  @!P0 MOV R2, 0x400 ;  /* 0x0000040000028802 */ /* 0x000fc80000000f00 */
[----:B0-----:R-:W-:-:S05]  /*13f30*/  @!P0 LEA R2, R3, R2, 0x18 ;  /* 0x0000000203028211 */ /* 0x001fca00078ec0ff */
[----:B------:R1:W-:Y:S01]  /*13f40*/  @!P0 STS.128 [R2+0x288d0], R16 ;  /* 0x0288d01002008388 */ /* 0x0003e20000000c00 */
[----:B------:R-:W-:Y:S06]  /*13f50*/  BAR.ARV 0x5, 0x180 ;  /* 0x0146000000007b1d */ /* 0x000fec0000002000 */
.L_x_678:
[----:B------:R2:W-:Y:S01]  /*13f60*/  STL [R1+0x24], RZ ;  /* 0x000024ff01007387 */ /* 0x0005e20000100800 */
[----:B------:R-:W-:Y:S01]  /*13f70*/  ULDC UR4, c[0x0][0xc3c] ;  /* 0x00030f0000047ab9 */ /* 0x000fe20000000800 */
[----:B------:R-:W-:Y:S01]  /*13f80*/  IMAD.MOV.U32 R28, RZ, RZ, 0x1 ;  /* 0x00000001ff1c7424 */ /* 0x000fe200078e00ff */
[----:B0-----:R-:W-:Y:S01]  /*13f90*/  ISETP.GE.AND P0, PT, R19, UR4, PT ;  /* 0x0000000413007c0c */ /* 0x001fe2000bf06270 */
[----:B------:R-:W-:-:S12]  /*13fa0*/  IMAD.MOV.U32 R25, RZ, RZ, RZ ;  /* 0x000000ffff197224 */ /* 0x000fd800078e00ff */
[----:B--2---:R-:W-:Y:S05]  /*13fb0*/  @P0 BRA `(.L_x_686) ;  /* 0x0000005800640947 */ /* 0x004fea0003800000 */
[----:B-1----:R-:W2:Y:S01]  /*13fc0*/  LDL R2, [R1+0xc] ;  /* 0x00000c0001027983 */ /* 0x002ea20000100800 */
[----:B------:R-:W0:Y:S01]  /*13fd0*/  S2UR UR5, SR_CgaCtaId ;  /* 0x00000000000579c3 */ /* 0x000e220000008800 */
[C---:B------:R-:W-:Y:S01]  /*13fe0*/  IMAD.SHL.U32 R31, R0.reuse, 0x8, RZ ;  /* 0x00000008001f7824 */ /* 0x040fe200078e00ff */
[----:B------:R-:W-:Y:S01]  /*13ff0*/  LOP3.LUT R4, R0, 0x7f, RZ, 0xc0, !PT ;  /* 0x0000007f00047812 */ /* 0x000fe200078ec0ff */
[----:B------:R-:W-:Y:S01]  /*14000*/  UMOV UR4, 0x400 ;  /* 0x0000040000047882 */ /* 0x000fe20000000000 */
[----:B------:R-:W-:Y:S01]  /*14010*/  BSSY B8, `(.L_x_686) ;  /* 0x0000593000087945 */ /* 0x000fe20003800000 */
[----:B------:R-:W-:Y:S01]  /*14020*/  IMAD.MOV.U32 R28, RZ, RZ, 0x1 ;  /* 0x00000001ff1c7424 */ /* 0x000fe200078e00ff */
[C---:B------:R-:W-:Y:S01]  /*14030*/  LOP3.LUT R3, R31.reuse, 0x1f8, RZ, 0xc0, !PT ;  /* 0x000001f81f037812 */ /* 0x040fe200078ec0ff */
[----:B------:R-:W-:Y:S01]  /*14040*/  IMAD.SHL.U32 R36, R4, 0x8, RZ ;  /* 0x0000000804247824 */ /* 0x000fe200078e00ff */
[----:B------:R-:W-:Y:S01]  /*14050*/  LOP3.LUT R31, R31, 0x38, RZ, 0xc0, !PT ;  /* 0x000000381f1f7812 */ /* 0x000fe200078ec0ff */
[----:B------:R-:W-:Y:S01]  /*14060*/  IMAD.MOV.U32 R25, RZ, RZ, RZ ;  /* 0x000000ffff197224 */ /* 0x000fe200078e00ff */
[----:B------:R-:W-:Y:S01]  /*14070*/  LOP3.LUT R3, R3, 0x38, R0, 0x78, !PT ;  /* 0x0000003803037812 */ /* 0x000fe200078e7800 */
[----:B------:R-:W-:Y:S01]  /*14080*/  IMAD.MOV.U32 R29, RZ, RZ, 0x1 ;  /* 0x00000001ff1d7424 */ /* 0x000fe200078e00ff */
[----:B------:R-:W-:Y:S01]  /*14090*/  LOP3.LUT R30, R31, 0x40, RZ, 0xfc, !PT ;  /* 0x000000401f1e7812 */ /* 0x000fe200078efcff */
[----:B------:R-:W-:Y:S01]  /*140a0*/  IMAD.MOV.U32 R27, RZ, RZ, RZ ;  /* 0x000000ffff1b7224 */ /* 0x000fe200078e00ff */
[----:B------:R-:W-:Y:S01]  /*140b0*/  LOP3.LUT R36, R3, 0x200, R36, 0xf8, !PT ;  /* 0x0000020003247812 */ /* 0x000fe200078ef824 */
[----:B------:R-:W-:Y:S01]  /*140c0*/  ULDC.64 UR40, c[0x0][0x198] ;  /* 0x0000660000287ab9 */ /* 0x000fe20000000a00 */
[----:B------:R-:W-:Y:S01]  /*140d0*/  ULDC UR36, c[0x0][0xc] ;  /* 0x0000030000247ab9 */ /* 0x000fe20000000800 */
[----:B0-----:R-:W-:-:S06]  /*140e0*/  ULEA UR4, UR5, UR4, 0x18 ;  /* 0x0000000405047291 */ /* 0x001fcc000f8ec03f */
[----:B------:R-:W-:Y:S02]  /*140f0*/  MOV R22, UR4 ;  /* 0x0000000400167c02 */ /* 0x000fe40008000f00 */
[----:B--2---:R-:W-:-:S05]  /*14100*/  LOP3.LUT R0, R2, 0x2, RZ, 0xfc, !PT ;  /* 0x0000000202007812 */ /* 0x004fca00078efcff */
[----:B------:R0:W-:Y:S04]  /*14110*/  STL [R1+0x2c], R0 ;  /* 0x00002c0001007387 */ /* 0x0001e80000100800 */
[----:B------:R1:W-:Y:S01]  /*14120*/  STL [R1+0x24], RZ ;  /* 0x000024ff01007387 */ /* 0x0003e20000100800 */
[----:B0-----:R-:W-:-:S05]  /*14130*/  IMAD R0, R36, 0x2, R22 ;  /* 0x0000000224007824 */ /* 0x001fca00078e0216 */
[----:B------:R1:W-:Y:S02]  /*14140*/  STL [R1+0x8], R0 ;  /* 0x0000080001007387 */ /* 0x0003e40000100800 */
.L_x_785:
[----:B0-----:R-:W0:Y:S02]  /*14150*/  LDC.64 R2, c[0x0][0xc88] ;  /* 0x00032200ff027b82 */ /* 0x001e240000000a00 */
[----:B0-----:R-:W-:-:S05]  /*14160*/  IMAD.WIDE R2, R19, 0x4, R2 ;  /* 0x0000000413027825 */ /* 0x001fca00078e0202 */
[----:B-1----:R-:W1:Y:S01]  /*14170*/  LDG.E R33, desc[UR38][R2.64] ;  /* 0x0000002602217981 */ /* 0x002e62000c1e1900 */
[----:B------:R-:W-:Y:S05]  /*14180*/  YIELD ;  /* 0x0000000000007946 */ /* 0x000fea0003800000 */
[----:B------:R-:W-:Y:S01]  /*14190*/  ULDC.64 UR4, c[0x0][0xa28] ;  /* 0x00028a0000047ab9 */ /* 0x000fe20000000a00 */
[----:B------:R-:W-:Y:S01]  /*141a0*/  IMAD.MOV.U32 R9, RZ, RZ, RZ ;  /* 0x000000ffff097224 */ /* 0x000fe200078e00ff */
[----:B------:R-:W-:Y:S01]  /*141b0*/  ISETP.NE.U32.AND P0, PT, RZ, UR4, PT ;  /* 0x00000004ff007c0c */ /* 0x000fe2000bf05070 */
[----:B------:R-:W-:Y:S01]  /*141c0*/  IMAD.MOV.U32 R6, RZ, RZ, RZ ;  /* 0x000000ffff067224 */ /* 0x000fe200078e00ff */
[----:B------:R-:W-:Y:S01]  /*141d0*/  ULDC.64 UR8, c[0x0][0xa18] ;  /* 0x0002860000087ab9 */ /* 0x000fe20000000a00 */
[----:B------:R-:W-:Y:S01]  /*141e0*/  ULDC.64 UR6, c[0x0][0xa10] ;  /* 0x0002840000067ab9 */ /* 0x000fe20000000a00 */
[----:B------:R-:W-:-:S02]  /*141f0*/  ISETP.NE.AND.EX P0, PT, RZ, UR5, PT, P0 ;  /* 0x00000005ff007c0c */ /* 0x000fc4000bf05300 */
[----:B-1----:R-:W-:-:S11]  /*14200*/  SHF.R.S32.HI R0, RZ, 0x1f, R33 ;  /* 0x0000001fff007819 */ /* 0x002fd60000011421 */
[C---:B------:R-:W-:Y:S01]  /*14210*/  @P0 LEA R2, P1, R33.reuse, UR4, 0x2 ;  /* 0x0000000421020c11 */ /* 0x040fe2000f8210ff */
[C---:B------:R-:W-:Y:S01]  /*14220*/  IMAD.SHL.U32 R23, R33.reuse, 0x4, RZ ;  /* 0x0000000421177824 */ /* 0x040fe200078e00ff */
[C-C-:B------:R-:W-:Y:S01]  /*14230*/  SHF.L.U64.HI R24, R33.reuse, 0x2, R0.reuse ;  /* 0x0000000221187819 */ /* 0x140fe20000010200 */
[----:B------:R0:W-:Y:S01]  /*14240*/  STL [R1+0x18], R0 ;  /* 0x0000180001007387 */ /* 0x0001e20000100800 */
[----:B------:R-:W-:Y:S01]  /*14250*/  @P0 LEA.HI.X R3, R33, UR5, R0, 0x2, P1 ;  /* 0x0000000521030c11 */ /* 0x000fe200088f1400 */
[----:B------:R-:W-:-:S04]  /*14260*/  ULDC.64 UR4, c[0x0][0xa00] ;  /* 0x0002800000047ab9 */ /* 0x000fc80000000a00 */
[----:B--2---:R1:W2:Y:S01]  /*14270*/  @P0 LDG.E R9, desc[UR38][R2.64] ;  /* 0x0000002602090981 */ /* 0x0042a2000c1e1900 */
[----:B------:R-:W-:Y:S02]  /*14280*/  ISETP.NE.U32.AND P0, PT, RZ, UR4, PT ;  /* 0x00000004ff007c0c */ /* 0x000fe4000bf05070 */
[----:B------:R-:W-:Y:S01]  /*14290*/  ISETP.NE.U32.AND P2, PT, RZ, UR8, PT ;  /* 0x00000008ff007c0c */ /* 0x000fe2000bf45070 */
[----:B0-----:R-:W-:Y:S01]  /*142a0*/  IMAD.MOV.U32 R0, RZ, RZ, RZ ;  /* 0x000000ffff007224 */ /* 0x001fe200078e00ff */
[----:B------:R-:W-:Y:S02]  /*142b0*/  ISETP.NE.AND.EX P0, PT, RZ, UR5, PT, P0 ;  /* 0x00000005ff007c0c */ /* 0x000fe4000bf05300 */
[----:B------:R-:W-:Y:S02]  /*142c0*/  ISETP.NE.AND.EX P2, PT, RZ, UR9, PT, P2 ;  /* 0x00000009ff007c0c */ /* 0x000fe4000bf45320 */
[----:B------:R-:W-:Y:S02]  /*142d0*/  ISETP.NE.U32.AND P1, PT, RZ, UR6, PT ;  /* 0x00000006ff007c0c */ /* 0x000fe4000bf25070 */
[----:B-1----:R-:W-:-:S02]  /*142e0*/  IADD3 R2, P3, R23, UR4, RZ ;  /* 0x0000000417027c10 */ /* 0x002fc4000ff7e0ff */
[----:B------:R-:W-:Y:S02]  /*142f0*/  ISETP.NE.AND.EX P1, PT, RZ, UR7, PT, P1 ;  /* 0x00000007ff007c0c */ /* 0x000fe4000bf25310 */
[----:B------:R-:W-:Y:S02]  /*14300*/  IADD3.X R3, R24, UR5, RZ, P3, !PT ;  /* 0x0000000518037c10 */ /* 0x000fe40009ffe4ff */
[----:B------:R-:W-:-:S03]  /*14310*/  IADD3 R4, P4, R23, UR6, RZ ;  /* 0x0000000617047c10 */ /* 0x000fc6000ff9e0ff */
[----:B------:R-:W3:Y:S01]  /*14320*/  @P0 LDG.E R6, desc[UR38][R2.64] ;  /* 0x0000002602060981 */ /* 0x000ee2000c1e1900 */
[----:B------:R-:W-:Y:S01]  /*14330*/  ULDC UR4, c[0x0][0x288] ;  /* 0x0000a20000047ab9 */ /* 0x000fe20000000800 */
[----:B------:R-:W-:Y:S01]  /*14340*/  IADD3.X R5, R24, UR7, RZ, P4, !PT ;  /* 0x0000000718057c10 */ /* 0x000fe2000a7fe4ff */
[----:B------:R-:W-:Y:S01]  /*14350*/  IMAD.U32 R8, RZ, RZ, UR4 ;  /* 0x00000004ff087e24 */ /* 0x000fe2000f8e00ff */
[----:B------:R-:W-:-:S03]  /*14360*/  ULDC.64 UR4, c[0x0][0x418] ;  /* 0x0001060000047ab9 */ /* 0x000fc60000000a00 */
[----:B------:R-:W5:Y:S04]  /*14370*/  @P1 LDG.E R0, desc[UR38][R4.64] ;  /* 0x0000002604001981 */ /* 0x000f68000c1e1900 */
[----:B---3--:R0:W-:Y:S02]  /*14380*/  STL [R1+0x10], R6 ;  /* 0x0000100601007387 */ /* 0x0081e40000100800 */
[----:B0-----:R-:W-:-:S04]  /*14390*/  @P2 IADD3 R6, P3, R23, UR8, RZ ;  /* 0x0000000817062c10 */ /* 0x001fc8000ff7e0ff */
[----:B------:R-:W-:-:S05]  /*143a0*/  @P2 IADD3.X R7, R24, UR9, RZ, P3, !PT ;  /* 0x0000000918072c10 */ /* 0x000fca0009ffe4ff */
[----:B------:R0:W3:Y:S01]  /*143b0*/  @P2 LDG.E R8, desc[UR38][R6.64] ;  /* 0x0000002606082981 */ /* 0x0000e2000c1e1900 */
[----:B------:R-:W-:-:S03]  /*143c0*/  UISETP.NE.U32.AND UP0, UPT, UR4, URZ, UPT ;  /* 0x0000003f0400728c */ /* 0x000fc6000bf05070 */
[----:B------:R-:W-:Y:S01]  /*143d0*/  ULDC UR4, c[0x0][0x424] ;  /* 0x0001090000047ab9 */ /* 0x000fe20000000800 */
[----:B------:R-:W-:-:S03]  /*143e0*/  UISETP.NE.AND.EX UP0, UPT, UR5, URZ, UPT, UP0 ;  /* 0x0000003f0500728c */ /* 0x000fc6000bf05300 */
[----:B------:R-:W-:Y:S01]  /*143f0*/  ULDC UR5, c[0x0][0x2f0] ;  /* 0x0000bc0000057ab9 */ /* 0x000fe20000000800 */
[----:B------:R-:W-:-:S04]  /*14400*/  USEL UR4, UR4, 0x1, UP0 ;  /* 0x0000000104047887 */ /* 0x000fc80008000000 */
[----:B------:R-:W-:Y:S01]  /*14410*/  UIMAD UR4, UR4, UR5, URZ ;  /* 0x00000005040472a4 */ /* 0x000fe2000f8e023f */
[----:B--2---:R-:W-:Y:S02]  /*14420*/  STL [R1], R9 ;  /* 0x0000000901007387 */ /* 0x004fe40000100800 */
[----:B------:R-:W-:Y:S02]  /*14430*/  ULDC UR5, c[0x0][0x348] ;  /* 0x0000d20000057ab9 */ /* 0x000fe40000000800 */
[----:B0-----:R-:W-:Y:S01]  /*14440*/  IMAD.U32 R6, RZ, RZ, UR5 ;  /* 0x00000005ff067e24 */ /* 0x001fe2000f8e00ff */
[----:B---3--:R0:W-:Y:S02]  /*14450*/  STL [R1+0x1c], R8 ;  /* 0x00001c0801007387 */ /* 0x0081e40000100800 */
[----:B0-----:R-:W-:Y:S01]  /*14460*/  IMAD.U32 R8, RZ, RZ, UR4 ;  /* 0x00000004ff087e24 */ /* 0x001fe2000f8e00ff */
[----:B------:R-:W-:Y:S06]  /*14470*/  @P2 BRA `(.L_x_687) ;  /* 0x0000000000142947 */ /* 0x000fec0003800000 */
[----:B------:R-:W-:Y:S05]  /*14480*/  @!P0 BRA `(.L_x_687) ;  /* 0x0000000000108947 */ /* 0x000fea0003800000 */
[----:B------:R-:W2:Y:S04]  /*14490*/  LDG.E R10, desc[UR38][R2.64] ;  /* 0x00000026020a7981 */ /* 0x000ea8000c1e1900 */
[----:B------:R-:W2:Y:S02]  /*144a0*/  LDG.E R7, desc[UR38][R2.64+0x4] ;  /* 0x0000042602077981 */ /* 0x000ea4000c1e1900 */
[----:B--2---:R-:W-:-:S05]  /*144b0*/  IMAD.IADD R2, R7, 0x1, -R10 ;  /* 0x0000000107027824 */ /* 0x004fca00078e0a0a */
[----:B------:R0:W-:Y:S02]  /*144c0*/  STL [R1+0x1c], R2 ;  /* 0x00001c0201007387 */ /* 0x0001e40000100800 */
.L_x_687:
[----:B------:R-:W-:Y:S01]  /*144d0*/  ULDC.64 UR4, c[0x0][0xa20] ;  /* 0x0002880000047ab9 */ /* 0x000fe20000000a00 */
[----:B------:R-:W-:Y:S01]  /*144e0*/  IMAD.MOV.U32 R34, RZ, RZ, R33 ;  /* 0x000000ffff227224 */ /* 0x000fe200078e0021 */
[----:B------:R-:W-:-:S04]  /*144f0*/  ISETP.NE.U32.AND P0, PT, RZ, UR4, PT ;  /* 0x00000004ff007c0c */ /* 0x000fc8000bf05070 */
[----:B------:R-:W-:-:S13]  /*14500*/  ISETP.NE.AND.EX P0, PT, RZ, UR5, PT, P0 ;  /* 0x00000005ff007c0c */ /* 0x000fda000bf05300 */
[----:B------:R-:W-:Y:S05]  /*14510*/  @!P0 BRA `(.L_x_688) ;  /* 0x0000000000108947 */ /* 0x000fea0003800000 */
[----:B0-----:R-:W-:-:S04]  /*14520*/  IADD3 R2, P0, R23, UR4, RZ ;  /* 0x0000000417027c10 */ /* 0x001fc8000ff1e0ff */
[----:B------:R-:W-:-:S05]  /*14530*/  IADD3.X R3, R24, UR5, RZ, P0, !PT ;  /* 0x0000000518037c10 */ /* 0x000fca00087fe4ff */
[----:B------:R1:W5:Y:S01]  /*14540*/  LDG.E R8, desc[UR38][R2.64] ;  /* 0x0000002602087981 */ /* 0x000362000c1e1900 */
[----:B------:R-:W-:Y:S05]  /*14550*/  BRA `(.L_x_689) ;  /* 0x0000000000247947 */ /* 0x000fea0003800000 */
.L_x_688:
[----:B------:R-:W-:Y:S02]  /*14560*/  ULDC.64 UR4, c[0x0][0xa08] ;  /* 0x0002820000047ab9 */ /* 0x000fe40000000a00 */
[----:B------:R-:W-:-:S04]  /*14570*/  ISETP.NE.U32.AND P0, PT, RZ, UR4, PT ;  /* 0x00000004ff007c0c */ /* 0x000fc8000bf05070 */
[----:B------:R-:W-:-:S13]  /*14580*/  ISETP.NE.AND.EX P0, PT, RZ, UR5, PT, P0 ;  /* 0x00000005ff007c0c */ /* 0x000fda000bf05300 */
[----:B------:R-:W-:Y:S05]  /*14590*/  @!P0 BRA `(.L_x_689) ;  /* 0x0000000000148947 */ /* 0x000fea0003800000 */
[----:B0-----:R-:W0:Y:S02]  /*145a0*/  LDC.64 R2, c[0x0][0xa08] ;  /* 0x00028200ff027b82 */ /* 0x001e240000000a00 */
[----:B0-----:R-:W-:-:S05]  /*145b0*/  IMAD.WIDE R2, R34, 0x4, R2 ;  /* 0x0000000422027825 */ /* 0x001fca00078e0202 */
[----:B------:R-:W2:Y:S04]  /*145c0*/  LDG.E R8, desc[UR38][R2.64] ;  /* 0x0000002602087981 */ /* 0x000ea8000c1e1900 */
[----:B------:R-:W2:Y:S02]  /*145d0*/  LDG.E R7, desc[UR38][R2.64+0x4] ;  /* 0x0000042602077981 */ /* 0x000ea4000c1e1900 */
[----:B--2---:R-:W-:-:S07]  /*145e0*/  IMAD.IADD R8, R7, 0x1, -R8 ;  /* 0x0000000107087824 */ /* 0x004fce00078e0a08 */
.L_x_689:
[----:B-1----:R-:W2:Y:S04]  /*145f0*/  @P1 LDG.E R3, desc[UR38][R4.64] ;  /* 0x0000002604031981 */ /* 0x002ea8000c1e1900 */
[----:B0-----:R-:W2:Y:S01]  /*14600*/  @P1 LDG.E R2, desc[UR38][R4.64+0x4] ;  /* 0x0000042604021981 */ /* 0x001ea2000c1e1900 */
[----:B------:R-:W-:Y:S01]  /*14610*/  BSSY B0, `(.L_x_690) ;  /* 0x000011a000007945 */ /* 0x000fe20003800000 */
[----:B--2---:R-:W-:Y:S01]  /*14620*/  @P1 IADD3 R6, -R3, R2, RZ ;  /* 0x0000000203061210 */ /* 0x004fe20007ffe1ff */
[----:B-----5:R-:W-:-:S04]  /*14630*/  IMAD.IADD R3, R8, 0x1, -R9 ;  /* 0x0000000108037824 */ /* 0x020fc800078e0a09 */
[----:B------:R-:W-:-:S04]  /*14640*/  IMAD.IADD R37, R3, 0x1, R6 ;  /* 0x0000000103257824 */ /* 0x000fc800078e0206 */
[----:B------:R-:W-:-:S05]  /*14650*/  VIADD R2, R37, 0x7f ;  /* 0x0000007f25027836 */ /* 0x000fca0000000000 */
[----:B------:R-:W-:-:S04]  /*14660*/  SHF.R.S32.HI R7, RZ, 0x1f, R2 ;  /* 0x0000001fff077819 */ /* 0x000fc80000011402 */
[----:B------:R-:W-:-:S04]  /*14670*/  LEA.HI R4, R7, R2, RZ, 0x7 ;  /* 0x0000000207047211 */ /* 0x000fc800078f38ff */
[----:B------:R-:W-:Y:S01]  /*14680*/  LOP3.LUT R2, R4, 0xffffff80, RZ, 0xc0, !PT ;  /* 0xffffff8004027812 */ /* 0x000fe200078ec0ff */
[----:B------:R0:W-:Y:S03]  /*14690*/  STL [R1+0x20], R4 ;  /* 0x0000200401007387 */ /* 0x0001e60000100800 */
[----:B------:R-:W-:Y:S01]  /*146a0*/  VIADDMNMX R7, R2, -R3, R6, PT ;  /* 0x8000000302077246 */ /* 0x000fe20003800106 */
[----:B------:R-:W-:-:S05]  /*146b0*/  IMAD.MOV R2, RZ, RZ, -R3 ;  /* 0x000000ffff027224 */ /* 0x000fca00078e0a03 */
[----:B------:R-:W-:-:S04]  /*146c0*/  VIMNMX R2, RZ, R2, !PT ;  /* 0x00000002ff027248 */ /* 0x000fc80007fe0100 */
[----:B------:R-:W-:Y:S02]  /*146d0*/  ISETP.GT.AND P0, PT, R7, R2, PT ;  /* 0x000000020700720c */ /* 0x000fe40003f04270 */
[----:B0-----:R-:W-:-:S11]  /*146e0*/  SHF.R.U32.HI R4, RZ, 0x7, R2 ;  /* 0x00000007ff047819 */ /* 0x001fd60000011602 */
[----:B------:R-:W-:-:S05]  /*146f0*/  @P0 VIADD R3, R7, 0x7f ;  /* 0x0000007f07030836 */ /* 0x000fca0000000000 */
[----:B------:R-:W-:-:S04]  /*14700*/  @P0 SHF.R.S32.HI R2, RZ, 0x1f, R3 ;  /* 0x0000001fff020819 */ /* 0x000fc80000011403 */
[----:B------:R-:W-:Y:S01]  /*14710*/  @P0 LEA.HI R2, R2, R3, RZ, 0x7 ;  /* 0x0000000302020211 */ /* 0x000fe200078f38ff */
[----:B------:R-:W-:-:S03]  /*14720*/  IMAD.MOV.U32 R3, RZ, RZ, R4 ;  /* 0x000000ffff037224 */ /* 0x000fc600078e0004 */
[----:B------:R-:W-:Y:S02]  /*14730*/  @P0 SHF.R.S32.HI R3, RZ, 0x7, R2 ;  /* 0x00000007ff030819 */ /* 0x000fe40000011402 */
[----:B------:R-:W-:Y:S02]  /*14740*/  PLOP3.LUT P0, PT, PT, PT, PT, 0x80, 0x0 ;  /* 0x000000000000781c */ /* 0x000fe40003f0f070 */
[----:B------:R-:W-:-:S13]  /*14750*/  ISETP.GT.AND P2, PT, R3, R4, PT ;  /* 0x000000040300720c */ /* 0x000fda0003f44270 */
[----:B------:R-:W-:Y:S05]  /*14760*/  @!P2 BRA `(.L_x_691) ;  /* 0x000000100010a947 */ /* 0x000fea0003800000 */
[----:B------:R-:W-:Y:S01]  /*14770*/  UMOV UR4, 0xffffffff ;  /* 0xffffffff00047882 */ /* 0x000fe20000000000 */
[----:B------:R-:W-:Y:S02]  /*14780*/  SEL R2, R34, RZ, !P1 ;  /* 0x000000ff22027207 */ /* 0x000fe40004800000 */
[----:B------:R-:W-:Y:S05]  /*14790*/  BRA.DIV UR4, `(.L_x_692) ;  /* 0x0000006e04b07947 */ /* 0x000fea000b800000 */
[----:B------:R-:W0:Y:S02]  /*147a0*/  S2R R5, SR_TID.X ;  /* 0x0000000000057919 */ /* 0x000e240000002100 */
[----:B0-----:R-:W-:-:S04]  /*147b0*/  SHF.R.U32.HI R5, RZ, 0x5, R5 ;  /* 0x00000005ff057819 */ /* 0x001fc80000011605 */
[----:B------:R-:W-:-:S05]  /*147c0*/  LOP3.LUT R5, R5, 0x3, RZ, 0xc0, !PT ;  /* 0x0000000305057812 */ /* 0x000fca00078ec0ff */
[----:B------:R0:W1:Y:S02]  /*147d0*/  SHFL.IDX PT, R14, R5, RZ, 0x1f ;  /* 0x00001fff050e7589 */ /* 0x00006400000e0000 */
.L_x_883:
[----:B-1----:R-:W-:Y:S02]  /*147e0*/  ISETP.NE.AND P0, PT, R14, RZ, PT ;  /* 0x000000ff0e00720c */ /* 0x002fe40003f05270 */
[----:B------:R-:W-:-:S11]  /*147f0*/  PLOP3.LUT P6, PT, PT, PT, PT, 0x8, 0x0 ;  /* 0x000000000000781c */ /* 0x000fd60003fce170 */
[----:B------:R-:W-:Y:S05]  /*14800*/  @P0 BRA `(.L_x_693) ;  /* 0x00000000000c0947 */ /* 0x000fea0003800000 */
[----:B------:R-:W-:-:S03]  /*14810*/  UMOV UR4, 0xffffffff ;  /* 0xffffffff00047882 */ /* 0x000fc60000000000 */
[----:B------:R-:W-:Y:S05]  /*14820*/  BRA.DIV UR4, `(.L_x_694) ;  /* 0x0000006e04c07947 */ /* 0x000fea000b800000 */
[----:B------:R-:W-:-:S13]  /*14830*/  ELECT P6, URZ, PT ;  /* 0x00000000003f782f */ /* 0x000fda00038c0000 */
.L_x_693:
[----:B0-----:R-:W2:Y:S01]  /*14840*/  LDL R5, [R1+0x24] ;  /* 0x0000240001057983 */ /* 0x001ea20000100800 */
[----:B------:R-:W-:Y:S01]  /*14850*/  BSSY B1, `(.L_x_695) ;  /* 0x0000008000017945 */ /* 0x000fe20003800000 */
[----:B--2---:R-:W-:-:S05]  /*14860*/  VIADD R5, R5, 0x1 ;  /* 0x0000000105057836 */ /* 0x004fca0000000000 */
[----:B------:R-:W-:-:S04]  /*14870*/  LEA.HI R6, R5, R5, RZ, 0x1 ;  /* 0x0000000505067211 */ /* 0x000fc800078f08ff */
[----:B------:R-:W-:-:S05]  /*14880*/  LOP3.LUT R6, R6, 0xfffffffe, RZ, 0xc0, !PT ;  /* 0xfffffffe06067812 */ /* 0x000fca00078ec0ff */
[----:B------:R-:W-:-:S05]  /*14890*/  IMAD.IADD R5, R5, 0x1, -R6 ;  /* 0x0000000105057824 */ /* 0x000fca00078e0a06 */
[----:B------:R-:W-:-:S04]  /*148a0*/  SHF.L.U32 R5, R5, 0x1f, RZ ;  /* 0x0000001f05057819 */ /* 0x000fc800000006ff */
[----:B------:R-:W0:Y:S02]  /*148b0*/  SYNCS.PHASECHK.TRANS64.TRYWAIT P0, [R22+URZ+0x28820], R5 ;  /* 0x02882005160075a7 */ /* 0x000e24000800017f */
[----:B0-----:R-:W-:Y:S05]  /*148c0*/  @!P0 BRA `(.L_x_696) ;  /* 0x0000006c00b88947 */ /* 0x001fea0003800000 */
.L_x_886:
[----:B------:R-:W-:Y:S05]  /*148d0*/  BSYNC B1 ;  /* 0x0000000000017941 */ /* 0x000fea0003800000 */
.L_x_695:
[----:B------:R-:W-:Y:S04]  /*148e0*/  BSSY B1, `(.L_x_697) ;  /* 0x000006e000017945 */ /* 0x000fe80003800000 */
[----:B------:R-:W-:Y:S05]  /*148f0*/  @!P6 BRA `(.L_x_698) ;  /* 0x0000000400b0e947 */ /* 0x000fea0003800000 */
[----:B0-----:R-:W-:Y:S01]  /*14900*/  IMAD R5, R27, 0x8, R22 ;  /* 0x000000081b057824 */ /* 0x001fe200078e0216 */
[----:B------:R-:W-:Y:S01]  /*14910*/  SHF.L.U32 R6, R29, 0x1f, RZ ;  /* 0x0000001f1d067819 */ /* 0x000fe200000006ff */
[----:B------:R-:W0:Y:S01]  /*14920*/  S2R R7, SR_TID.X ;  /* 0x0000000000077919 */ /* 0x000e220000002100 */
[----:B------:R-:W-:Y:S02]  /*14930*/  BSSY B2, `(.L_x_699) ;  /* 0x0000005000027945 */ /* 0x000fe40003800000 */
[----:B------:R-:W1:Y:S01]  /*14940*/  SYNCS.PHASECHK.TRANS64.TRYWAIT P0, [R5+URZ+0x288a0], R6 ;  /* 0x0288a006050075a7 */ /* 0x000e62000800017f */
[----:B0-----:R-:W-:-:S04]  /*14950*/  LOP3.LUT R7, R7, 0x7f, RZ, 0xc0, !PT ;  /* 0x0000007f07077812 */ /* 0x001fc800078ec0ff */
[----:B------:R-:W-:Y:S01]  /*14960*/  ISETP.NE.AND P1, PT, R7, RZ, PT ;  /* 0x000000ff0700720c */ /* 0x000fe20003f25270 */
[----:B-1----:R-:W-:-:S12]  /*14970*/  @!P0 BRA `(.L_x_700) ;  /* 0x0000006c00a08947 */ /* 0x002fd80003800000 */
.L_x_887:
[----:B------:R-:W-:Y:S05]  /*14980*/  BSYNC B2 ;  /* 0x0000000000027941 */ /* 0x000fea0003800000 */
.L_x_699:
[----:B------:R-:W-:Y:S04]  /*14990*/  BSSY B2, `(.L_x_701) ;  /* 0x0000009000027945 */ /* 0x000fe80003800000 */
[----:B------:R-:W-:Y:S05]  /*149a0*/  @P1 BRA `(.L_x_702) ;  /* 0x00000000001c1947 */ /* 0x000fea0003800000 */
[----:B------:R-:W1:Y:S01]  /*149b0*/  S2R R8, SR_TID.X ;  /* 0x0000000000087919 */ /* 0x000e620000002100 */
[----:B------:R-:W-:-:S04]  /*149c0*/  IMAD.MOV.U32 R7, RZ, RZ, 0x8000 ;  /* 0x00008000ff077424 */ /* 0x000fc800078e00ff */
[----:B------:R2:W-:Y:S01]  /*149d0*/  SYNCS.ARRIVE.TRANS64 RZ, [R5+URZ+0x28890], R7 ;  /* 0x0288900705ff79a7 */ /* 0x0005e2000800003f */
[----:B-1----:R-:W-:-:S04]  /*149e0*/  LOP3.LUT R8, R8, 0x1f, RZ, 0xc0, !PT ;  /* 0x0000001f08087812 */ /* 0x002fc800078ec0ff */
[----:B------:R-:W-:-:S13]  /*149f0*/  ISETP.NE.AND P0, PT, R8, RZ, PT ;  /* 0x000000ff0800720c */ /* 0x000fda0003f05270 */
[----:B--2---:R-:W-:Y:S05]  /*14a00*/  @!P0 BRA `(.L_x_702) ;  /* 0x0000000000048947 */ /* 0x004fea0003800000 */
[----:B------:R-:W-:Y:S01]  /*14a10*/  BPT.TRAP 0x1 ;  /* 0x000000040000795c */ /* 0x000fe20000300000 */
.L_x_702:
[----:B------:R-:W-:Y:S05]  /*14a20*/  BSYNC B2 ;  /* 0x0000000000027941 */ /* 0x000fea0003800000 */
.L_x_701:
[----:B------:R-:W-:Y:S01]  /*14a30*/  IMAD.MOV.U32 R12, RZ, RZ, RZ ;  /* 0x000000ffff0c7224 */ /* 0x000fe200078e00ff */
[----:B------:R-:W-:Y:S01]  /*14a40*/  LEA R7, R3, R0, 0x7 ;  /* 0x0000000003077211 */ /* 0x000fe200078e38ff */
[C---:B------:R-:W-:Y:S01]  /*14a50*/  IMAD R8, R27.reuse, 0x8000, R22 ;  /* 0x000080001b087824 */ /* 0x040fe200078e0216 */
[----:B------:R-:W-:Y:S01]  /*14a60*/  UIADD3 UR4, UP0, UR40, 0x570, URZ ;  /* 0x0000057028047890 */ /* 0x000fe2000ff1e03f */
[----:B------:R-:W-:Y:S01]  /*14a70*/  PLOP3.LUT P0, PT, PT, PT, PT, 0x80, 0x0 ;  /* 0x000000000000781c */ /* 0x000fe20003f0f070 */
[----:B------:R-:W-:Y:S01]  /*14a80*/  IMAD.SHL.U32 R9, R27, 0x4000, RZ ;  /* 0x000040001b097824 */ /* 0x000fe200078e00ff */
[----:B------:R-:W-:Y:S01]  /*14a90*/  R2UR UR10, R12 ;  /* 0x000000000c0a72ca */ /* 0x000fe200000e0000 */
[----:B------:R-:W-:Y:S01]  /*14aa0*/  VIADD R7, R7, 0xffffff80 ;  /* 0xffffff8007077836 */ /* 0x000fe20000000000 */
[----:B------:R-:W-:Y:S01]  /*14ab0*/  UIADD3.X UR5, URZ, UR41, URZ, UP0, !UPT ;  /* 0x000000293f057290 */ /* 0x000fe200087fe43f */
[----:B------:R-:W-:Y:S01]  /*14ac0*/  VIADD R10, R5, 0x28890 ;  /* 0x00028890050a7836 */ /* 0x000fe20000000000 */
[----:B------:R-:W-:Y:S01]  /*14ad0*/  UMOV UR6, 0x0 ;  /* 0x0000000000067882 */ /* 0x000fe20000000000 */
[----:B------:R-:W-:Y:S01]  /*14ae0*/  VIADD R11, R8, 0x18400 ;  /* 0x00018400080b7836 */ /* 0x000fe20000000000 */
[----:B------:R-:W-:-:S09]  /*14af0*/  UMOV UR7, 0x12f00000 ;  /* 0x12f0000000077882 */ /* 0x000fd20000000000 */
.L_x_703:
[----:B------:R-:W-:-:S13]  /*14b00*/  @P0 ELECT P2, URZ, PT ;  /* 0x00000000003f082f */ /* 0x000fda0003840000 */
[----:B------:R-:W-:Y:S02]  /*14b10*/  @P2 R2UR UR13, R2 ;  /* 0x00000000020d22ca */ /* 0x000fe400000e0000 */
[----:B------:R-:W-:Y:S02]  /*14b20*/  @P2 R2UR UR12, R18 ;  /* 0x00000000120c22ca */ /* 0x000fe400000e0000 */
[----:B------:R-:W-:Y:S02]  /*14b30*/  @P2 R2UR UR11, R7 ;  /* 0x00000000070b22ca */ /* 0x000fe400000e0000 */
[----:B------:R-:W-:Y:S02]  /*14b40*/  @P2 R2UR UR9, R10 ;  /* 0x000000000a0922ca */ /* 0x000fe400000e0000 */
[----:B------:R-:W-:Y:S02]  /*14b50*/  @P2 R2UR UR8, R11 ;  /* 0x000000000b0822ca */ /* 0x000fe400000e0000 */
[----:B------:R-:W-:-:S02]  /*14b60*/  @P2 PLOP3.LUT P0, PT, P2, PT, PT, 0x8, 0x0 ;  /* 0x000000000000281c */ /* 0x000fc4000170e170 */
[----:B------:R-:W-:-:S09]  /*14b70*/  PLOP3.LUT P2, PT, PT, PT, PT, 0x8, 0x0 ;  /* 0x000000000000781c */ /* 0x000fd20003f4e170 */
[----:B------:R1:W-:Y:S02]  /*14b80*/  UTMALDG.4D [UR8], [UR4], desc[UR6] ;  /* 0x00000608040075b4 */ /* 0x0003e40008019000 */
[----:B-1----:R-:W-:Y:S05]  /*14b90*/  @P0 BRA.U.ANY `(.L_x_703) ;  /* 0xfffffffd00d80947 */ /* 0x002fea000393ffff */
[----:B------:R-:W-:Y:S01]  /*14ba0*/  IMAD.MOV.U32 R13, RZ, RZ, 0x40 ;  /* 0x00000040ff0d7424 */ /* 0x000fe200078e00ff */
[----:B------:R-:W-:Y:S01]  /*14bb0*/  PLOP3.LUT P0, PT, PT, PT, PT, 0x80, 0x0 ;  /* 0x000000000000781c */ /* 0x000fe20003f0f070 */
[----:B------:R-:W-:Y:S01]  /*14bc0*/  VIADD R8, R8, 0x1c400 ;  /* 0x0001c40008087836 */ /* 0x000fe20000000000 */
[----:B------:R-:W-:Y:S01]  /*14bd0*/  UMOV UR6, 0x0 ;  /* 0x0000000000067882 */ /* 0x000fe20000000000 */
[----:B------:R-:W-:Y:S01]  /*14be0*/  UMOV UR7, 0x12f00000 ;  /* 0x12f0000000077882 */ /* 0x000fe20000000000 */
[----:B------:R-:W-:-:S15]  /*14bf0*/  R2UR UR10, R13 ;  /* 0x000000000d0a72ca */ /* 0x000fde00000e0000 */
.L_x_704:
        /* <DEDUP_REMOVED lines=10> */
[----:B------:R-:W1:Y:S01]  /*14ca0*/  SYNCS.PHASECHK.TRANS64.TRYWAIT P0, [R5+URZ+0x288c0], R6 ;  /* 0x0288c006050075a7 */ /* 0x000e62000800017f */
[----:B------:R-:W-:Y:S04]  /*14cb0*/  BSSY B2, `(.L_x_705) ;  /* 0x0000002000027945 */ /* 0x000fe80003800000 */
[----:B-1----:R-:W-:Y:S05]  /*14cc0*/  @!P0 BRA `(.L_x_706) ;  /* 0x0000006800e08947 */ /* 0x002fea0003800000 */
.L_x_888:
[----:B------:R-:W-:Y:S05]  /*14cd0*/  BSYNC B2 ;  /* 0x0000000000027941 */ /* 0x000fea0003800000 */
.L_x_705:
[----:B------:R-:W-:Y:S01]  /*14ce0*/  BSSY B2, `(.L_x_707) ;  /* 0x000000b000027945 */ /* 0x000fe20003800000 */
[----:B------:R-:W-:Y:S02]  /*14cf0*/  IMAD.MOV.U32 R10, RZ, RZ, 0x0 ;  /* 0x00000000ff0a7424 */ /* 0x000fe400078e00ff */
[----:B------:R-:W-:Y:S01]  /*14d00*/  IMAD.MOV.U32 R11, RZ, RZ, 0x12f00000 ;  /* 0x12f00000ff0b7424 */ /* 0x000fe200078e00ff */
[----:B------:R-:W-:Y:S06]  /*14d10*/  @P1 BRA `(.L_x_708) ;  /* 0x00000000001c1947 */ /* 0x000fec0003800000 */
[----:B------:R-:W2:Y:S01]  /*14d20*/  S2R R8, SR_TID.X ;  /* 0x0000000000087919 */ /* 0x000ea20000002100 */
[----:B01----:R-:W-:-:S04]  /*14d30*/  IMAD.MOV.U32 R6, RZ, RZ, 0x8000 ;  /* 0x00008000ff067424 */ /* 0x003fc800078e00ff */
[----:B------:R3:W-:Y:S01]  /*14d40*/  SYNCS.ARRIVE.TRANS64 RZ, [R5+URZ+0x288b0], R6 ;  /* 0x0288b00605ff79a7 */ /* 0x0007e2000800003f */
[----:B--2---:R-:W-:-:S04]  /*14d50*/  LOP3.LUT R8, R8, 0x1f, RZ, 0xc0, !PT ;  /* 0x0000001f08087812 */ /* 0x004fc800078ec0ff */
[----:B------:R-:W-:-:S13]  /*14d60*/  ISETP.NE.AND P0, PT, R8, RZ, PT ;  /* 0x000000ff0800720c */ /* 0x000fda0003f05270 */
[----:B---3--:R-:W-:Y:S05]  /*14d70*/  @!P0 BRA `(.L_x_708) ;  /* 0x0000000000048947 */ /* 0x008fea0003800000 */
[----:B------:R-:W-:Y:S01]  /*14d80*/  BPT.TRAP 0x1 ;  /* 0x000000040000795c */ /* 0x000fe20000300000 */
.L_x_708:
[----:B------:R-:W-:Y:S05]  /*14d90*/  BSYNC B2 ;  /* 0x0000000000027941 */ /* 0x000fea0003800000 */
.L_x_707:
[----:B------:R-:W-:Y:S01]  /*14da0*/  R2UR UR10, R12 ;  /* 0x000000000c0a72ca */ /* 0x000fe200000e0000 */
[----:B------:R-:W-:Y:S01]  /*14db0*/  IMAD R9, R9, 0x2, R22 ;  /* 0x0000000209097824 */ /* 0x000fe200078e0216 */
[----:B------:R-:W-:Y:S01]  /*14dc0*/  R2UR UR6, R10 ;  /* 0x000000000a0672ca */ /* 0x000fe200000e0000 */
[----:B------:R-:W-:Y:S01]  /*14dd0*/  UIADD3 UR4, UP0, UR40, 0x670, URZ ;  /* 0x0000067028047890 */ /* 0x000fe2000ff1e03f */
[----:B------:R-:W-:Y:S01]  /*14de0*/  R2UR UR7, R11 ;  /* 0x000000000b0772ca */ /* 0x000fe200000e0000 */
[----:B01----:R-:W-:Y:S01]  /*14df0*/  VIADD R6, R9, 0x400 ;  /* 0x0000040009067836 */ /* 0x003fe20000000000 */
[----:B------:R-:W-:Y:S01]  /*14e00*/  PLOP3.LUT P0, PT, PT, PT, PT, 0x80, 0x0 ;  /* 0x000000000000781c */ /* 0x000fe20003f0f070 */
[----:B------:R-:W-:Y:S01]  /*14e10*/  UIADD3.X UR5, URZ, UR41, URZ, UP0, !UPT ;  /* 0x000000293f057290 */ /* 0x000fe200087fe43f */
[----:B------:R-:W-:-:S11]  /*14e20*/  IADD3 R5, R5, 0x288b0, RZ ;  /* 0x000288b005057810 */ /* 0x000fd60007ffe0ff */
.L_x_709:
        /* <DEDUP_REMOVED lines=9> */
[----:B0-----:R-:W-:Y:S05]  /*14ec0*/  @P0 BRA.U.ANY `(.L_x_709) ;  /* 0xfffffffd00d80947 */ /* 0x001fea000393ffff */
[----:B------:R-:W-:Y:S01]  /*14ed0*/  R2UR UR10, R13 ;  /* 0x000000000d0a72ca */ /* 0x000fe200000e0000 */
[----:B------:R-:W-:Y:S01]  /*14ee0*/  VIADD R9, R9, 0x4400 ;  /* 0x0000440009097836 */ /* 0x000fe20000000000 */
[----:B------:R-:W-:Y:S02]  /*14ef0*/  R2UR UR6, R10 ;  /* 0x000000000a0672ca */ /* 0x000fe400000e0000 */
[----:B------:R-:W-:Y:S02]  /*14f00*/  R2UR UR7, R11 ;  /* 0x000000000b0772ca */ /* 0x000fe400000e0000 */
[----:B------:R-:W-:-:S13]  /*14f10*/  PLOP3.LUT P0, PT, PT, PT, PT, 0x80, 0x0 ;  /* 0x000000000000781c */ /* 0x000fda0003f0f070 */
.L_x_710:
        /* <DEDUP_REMOVED lines=10> */
.L_x_698:
[----:B------:R-:W-:Y:S05]  /*14fc0*/  BSYNC B1 ;  /* 0x0000000000017941 */ /* 0x000fea0003800000 */
.L_x_697:
[----:B------:R-:W-:Y:S01]  /*14fd0*/  VIADD R9, R3, 0xfffffffe ;  /* 0xfffffffe03097836 */ /* 0x000fe20000000000 */
[----:B------:R-:W-:Y:S01]  /*14fe0*/  PLOP3.LUT P0, PT, PT, PT, PT, 0x8, 0x0 ;  /* 0x000000000000781c */ /* 0x000fe20003f0e170 */
[----:B------:R-:W-:-:S03]  /*14ff0*/  VIADD R27, R27, 0x1 ;  /* 0x000000011b1b7836 */ /* 0x000fc60000000000 */
[----:B------:R-:W-:Y:S02]  /*15000*/  ISETP.GE.AND P2, PT, R9, R4, PT ;  /* 0x000000040900720c */ /* 0x000fe40003f46270 */
[----:B------:R-:W-:-:S04]  /*15010*/  ISETP.NE.AND P1, PT, R27, 0x2, PT ;  /* 0x000000021b00780c */ /* 0x000fc80003f25270 */
[----:B------:R-:W-:Y:S02]  /*15020*/  SEL R6, RZ, 0x1, P1 ;  /* 0x00000001ff067807 */ /* 0x000fe40000800000 */
[----:B------:R-:W-:Y:S02]  /*15030*/  SEL R27, R27, RZ, P1 ;  /* 0x000000ff1b1b7207 */ /* 0x000fe40000800000 */
[----:B------:R-:W-:-:S03]  /*15040*/  LOP3.LUT R29, R29, R6, RZ, 0x3c, !PT ;  /* 0x000000061d1d7212 */ /* 0x000fc600078e3cff */
[----:B------:R-:W-:Y:S05]  /*15050*/  @!P2 BRA `(.L_x_691) ;  /* 0x0000000400d4a947 */ /* 0x000fea0003800000 */
.L_x_725:
[----:B------:R-:W-:Y:S05]  /*15060*/  YIELD ;  /* 0x0000000000007946 */ /* 0x000fea0003800000 */
[----:B------:R-:W-:Y:S04]  /*15070*/  BSSY B1, `(.L_x_711) ;  /* 0x000006b000017945 */ /* 0x000fe80003800000 */
[----:B------:R-:W-:Y:S05]  /*15080*/  @!P6 BRA `(.L_x_712) ;  /* 0x0000000400a4e947 */ /* 0x000fea0003800000 */
[----:B------:R-:W-:Y:S01]  /*15090*/  IMAD R8, R27, 0x8, R22 ;  /* 0x000000081b087824 */ /* 0x000fe200078e0216 */
[----:B------:R-:W-:Y:S01]  /*150a0*/  SHF.L.U32 R7, R29, 0x1f, RZ ;  /* 0x0000001f1d077819 */ /* 0x000fe200000006ff */
[----:B------:R-:W1:Y:S01]  /*150b0*/  S2R R3, SR_TID.X ;  /* 0x0000000000037919 */ /* 0x000e620000002100 */
[----:B------:R-:W-:Y:S02]  /*150c0*/  BSSY B2, `(.L_x_713) ;  /* 0x0000005000027945 */ /* 0x000fe40003800000 */
[----:B------:R-:W2:Y:S01]  /*150d0*/  SYNCS.PHASECHK.TRANS64.TRYWAIT P1, [R8+URZ+0x288a0], R7 ;  /* 0x0288a007080075a7 */ /* 0x000ea2000802017f */
[----:B-1----:R-:W-:-:S04]  /*150e0*/  LOP3.LUT R3, R3, 0x7f, RZ, 0xc0, !PT ;  /* 0x0000007f03037812 */ /* 0x002fc800078ec0ff */
[----:B------:R-:W-:Y:S01]  /*150f0*/  ISETP.NE.AND P2, PT, R3, RZ, PT ;  /* 0x000000ff0300720c */ /* 0x000fe20003f45270 */
[----:B--2---:R-:W-:-:S12]  /*15100*/  @!P1 BRA `(.L_x_714) ;  /* 0x0000006400e49947 */ /* 0x004fd80003800000 */
.L_x_889:
[----:B------:R-:W-:Y:S05]  /*15110*/  BSYNC B2 ;  /* 0x0000000000027941 */ /* 0x000fea0003800000 */
.L_x_713:
[----:B------:R-:W-:Y:S04]  /*15120*/  BSSY B2, `(.L_x_715) ;  /* 0x0000009000027945 */ /* 0x000fe80003800000 */
[----:B------:R-:W-:Y:S05]  /*15130*/  @P2 BRA `(.L_x_716) ;  /* 0x00000000001c2947 */ /* 0x000fea0003800000 */
[----:B0-----:R-:W0:Y:S01]  /*15140*/  S2R R5, SR_TID.X ;  /* 0x0000000000057919 */ /* 0x001e220000002100 */
[----:B------:R-:W-:-:S04]  /*15150*/  IMAD.MOV.U32 R3, RZ, RZ, 0x8000 ;  /* 0x00008000ff037424 */ /* 0x000fc800078e00ff */
[----:B------:R2:W-:Y:S01]  /*15160*/  SYNCS.ARRIVE.TRANS64 RZ, [R8+URZ+0x28890], R3 ;  /* 0x0288900308ff79a7 */ /* 0x0005e2000800003f */
[----:B0-----:R-:W-:-:S04]  /*15170*/  LOP3.LUT R5, R5, 0x1f, RZ, 0xc0, !PT ;  /* 0x0000001f05057812 */ /* 0x001fc800078ec0ff */
[----:B------:R-:W-:-:S13]  /*15180*/  ISETP.NE.AND P1, PT, R5, RZ, PT ;  /* 0x000000ff0500720c */ /* 0x000fda0003f25270 */
[----:B--2---:R-:W-:Y:S05]  /*15190*/  @!P1 BRA `(.L_x_716) ;  /* 0x0000000000049947 */ /* 0x004fea0003800000 */
[----:B------:R-:W-:Y:S01]  /*151a0*/  BPT.TRAP 0x1 ;  /* 0x000000040000795c */ /* 0x000fe20000300000 */
.L_x_716:
[----:B------:R-:W-:Y:S05]  /*151b0*/  BSYNC B2 ;  /* 0x0000000000027941 */ /* 0x000fea0003800000 */
.L_x_715:
[----:B------:R-:W-:Y:S01]  /*151c0*/  IMAD.MOV.U32 R12, RZ, RZ, RZ ;  /* 0x000000ffff0c7224 */ /* 0x000fe200078e00ff */
[----:B------:R-:W-:Y:S01]  /*151d0*/  UIADD3 UR4, UP0, UR40, 0x570, URZ ;  /* 0x0000057028047890 */ /* 0x000fe2000ff1e03f */
[----:B------:R-:W-:Y:S01]  /*151e0*/  IMAD R6, R27, 0x8000, R22 ;  /* 0x000080001b067824 */ /* 0x000fe200078e0216 */
[----:B------:R-:W-:Y:S01]  /*151f0*/  PLOP3.LUT P1, PT, PT, PT, PT, 0x80, 0x0 ;  /* 0x000000000000781c */ /* 0x000fe20003f2f070 */
[----:B0-----:R-:W-:Y:S01]  /*15200*/  IMAD R5, R9, 0x80, R0 ;  /* 0x0000008009057824 */ /* 0x001fe200078e0200 */
[----:B------:R-:W-:Y:S01]  /*15210*/  R2UR UR10, R12 ;  /* 0x000000000c0a72ca */ /* 0x000fe200000e0000 */
[----:B------:R-:W-:Y:S01]  /*15220*/  VIADD R3, R8, 0x28890 ;  /* 0x0002889008037836 */ /* 0x000fe20000000000 */
[----:B------:R-:W-:Y:S01]  /*15230*/  UIADD3.X UR5, URZ, UR41, URZ, UP0, !UPT ;  /* 0x000000293f057290 */ /* 0x000fe200087fe43f */
[----:B------:R-:W-:Y:S01]  /*15240*/  VIADD R10, R6, 0x18400 ;  /* 0x00018400060a7836 */ /* 0x000fe20000000000 */
[----:B------:R-:W-:Y:S01]  /*15250*/  UMOV UR6, 0x0 ;  /* 0x0000000000067882 */ /* 0x000fe20000000000 */
[----:B------:R-:W-:-:S10]  /*15260*/  UMOV UR7, 0x12f00000 ;  /* 0x12f0000000077882 */ /* 0x000fd40000000000 */
.L_x_717:
        /* <DEDUP_REMOVED lines=10> */
[----:B------:R-:W-:Y:S01]  /*15310*/  MOV R13, 0x40 ;  /* 0x00000040000d7802 */ /* 0x000fe20000000f00 */
[----:B------:R-:W-:Y:S01]  /*15320*/  VIADD R10, R6, 0x1c400 ;  /* 0x0001c400060a7836 */ /* 0x000fe20000000000 */
[----:B------:R-:W-:Y:S01]  /*15330*/  PLOP3.LUT P1, PT, PT, PT, PT, 0x80, 0x0 ;  /* 0x000000000000781c */ /* 0x000fe20003f2f070 */
[----:B------:R-:W-:Y:S01]  /*15340*/  UMOV UR6, 0x0 ;  /* 0x0000000000067882 */ /* 0x000fe20000000000 */
[----:B------:R-:W-:Y:S01]  /*15350*/  R2UR UR10, R13 ;  /* 0x000000000d0a72ca */ /* 0x000fe200000e0000 */
[----:B------:R-:W-:-:S14]  /*15360*/  UMOV UR7, 0x12f00000 ;  /* 0x12f0000000077882 */ /* 0x000fdc0000000000 */
.L_x_718:
        /* <DEDUP_REMOVED lines=10> */
[----:B------:R-:W0:Y:S01]  /*15410*/  SYNCS.PHASECHK.TRANS64.TRYWAIT P1, [R8+URZ+0x288c0], R7 ;  /* 0x0288c007080075a7 */ /* 0x000e22000802017f */
[----:B------:R-:W-:Y:S04]  /*15420*/  BSSY B2, `(.L_x_719) ;  /* 0x0000002000027945 */ /* 0x000fe80003800000 */
[----:B0-----:R-:W-:Y:S05]  /*15430*/  @!P1 BRA `(.L_x_720) ;  /* 0x00000064002c9947 */ /* 0x001fea0003800000 */
.L_x_890:
[----:B------:R-:W-:Y:S05]  /*15440*/  BSYNC B2 ;  /* 0x0000000000027941 */ /* 0x000fea0003800000 */
.L_x_719:
[----:B------:R-:W-:Y:S01]  /*15450*/  BSSY B2, `(.L_x_721) ;  /* 0x000000b000027945 */ /* 0x000fe20003800000 */
[----:B------:R-:W-:Y:S02]  /*15460*/  IMAD.MOV.U32 R10, RZ, RZ, 0x0 ;  /* 0x00000000ff0a7424 */ /* 0x000fe400078e00ff */
[----:B------:R-:W-:Y:S01]  /*15470*/  IMAD.MOV.U32 R11, RZ, RZ, 0x12f00000 ;  /* 0x12f00000ff0b7424 */ /* 0x000fe200078e00ff */
[----:B------:R-:W-:Y:S06]  /*15480*/  @P2 BRA `(.L_x_722) ;  /* 0x00000000001c2947 */ /* 0x000fec0003800000 */
[----:B------:R-:W2:Y:S01]  /*15490*/  S2R R14, SR_TID.X ;  /* 0x00000000000e7919 */ /* 0x000ea20000002100 */
[----:B------:R-:W-:-:S04]  /*154a0*/  IMAD.MOV.U32 R3, RZ, RZ, 0x8000 ;  /* 0x00008000ff037424 */ /* 0x000fc800078e00ff */
[----:B------:R3:W-:Y:S01]  /*154b0*/  SYNCS.ARRIVE.TRANS64 RZ, [R8+URZ+0x288b0], R3 ;  /* 0x0288b00308ff79a7 */ /* 0x0007e2000800003f */
[----:B--2---:R-:W-:-:S04]  /*154c0*/  LOP3.LUT R14, R14, 0x1f, RZ, 0xc0, !PT ;  /* 0x0000001f0e0e7812 */ /* 0x004fc800078ec0ff */
[----:B------:R-:W-:-:S13]  /*154d0*/  ISETP.NE.AND P1, PT, R14, RZ, PT ;  /* 0x000000ff0e00720c */ /* 0x000fda0003f25270 */
[----:B---3--:R-:W-:Y:S05]  /*154e0*/  @!P1 BRA `(.L_x_722) ;  /* 0x0000000000049947 */ /* 0x008fea0003800000 */
[----:B------:R-:W-:Y:S01]  /*154f0*/  BPT.TRAP 0x1 ;  /* 0x000000040000795c */ /* 0x000fe20000300000 */
.L_x_722:
[----:B------:R-:W-:Y:S05]  /*15500*/  BSYNC B2 ;  /* 0x0000000000027941 */ /* 0x000fea0003800000 */
.L_x_721:
[----:B------:R-:W-:Y:S01]  /*15510*/  R2UR UR10, R12 ;  /* 0x000000000c0a72ca */ /* 0x000fe200000e0000 */
[----:B------:R-:W-:Y:S01]  /*15520*/  UIADD3 UR4, UP0, UR40, 0x670, URZ ;  /* 0x0000067028047890 */ /* 0x000fe2000ff1e03f */
[----:B------:R-:W-:Y:S01]  /*15530*/  R2UR UR6, R10 ;  /* 0x000000000a0672ca */ /* 0x000fe200000e0000 */
[----:B01----:R-:W-:Y:S01]  /*15540*/  VIADD R8, R8, 0x288b0 ;  /* 0x000288b008087836 */ /* 0x003fe20000000000 */
[----:B------:R-:W-:Y:S01]  /*15550*/  R2UR UR7, R11 ;  /* 0x000000000b0772ca */ /* 0x000fe200000e0000 */
[----:B------:R-:W-:Y:S01]  /*15560*/  VIADD R3, R6, 0x400 ;  /* 0x0000040006037836 */ /* 0x000fe20000000000 */
[----:B------:R-:W-:Y:S01]  /*15570*/  PLOP3.LUT P1, PT, PT, PT, PT, 0x80, 0x0 ;  /* 0x000000000000781c */ /* 0x000fe20003f2f070 */
[----:B------:R-:W-:-:S12]  /*15580*/  UIADD3.X UR5, URZ, UR41, URZ, UP0, !UPT ;  /* 0x000000293f057290 */ /* 0x000fd800087fe43f */
.L_x_723:
        /* <DEDUP_REMOVED lines=15> */
.L_x_724:
        /* <DEDUP_REMOVED lines=10> */
.L_x_712:
[----:B------:R-:W-:Y:S05]  /*15720*/  BSYNC B1 ;  /* 0x0000000000017941 */ /* 0x000fea0003800000 */
.L_x_711:
[----:B------:R-:W-:Y:S01]  /*15730*/  ISETP.GT.AND P2, PT, R9, R4, PT ;  /* 0x000000040900720c */ /* 0x000fe20003f44270 */
[----:B------:R-:W-:Y:S02]  /*15740*/  VIADD R27, R27, 0x1 ;  /* 0x000000011b1b7836 */ /* 0x000fe40000000000 */
[----:B------:R-:W-:-:S03]  /*15750*/  VIADD R9, R9, 0xffffffff ;  /* 0xffffffff09097836 */ /* 0x000fc60000000000 */
[----:B------:R-:W-:-:S04]  /*15760*/  ISETP.NE.AND P1, PT, R27, 0x2, PT ;  /* 0x000000021b00780c */ /* 0x000fc80003f25270 */
[----:B------:R-:W-:Y:S02]  /*15770*/  SEL R6, RZ, 0x1, P1 ;  /* 0x00000001ff067807 */ /* 0x000fe40000800000 */
[----:B------:R-:W-:Y:S02]  /*15780*/  SEL R27, R27, RZ, P1 ;  /* 0x000000ff1b1b7207 */ /* 0x000fe40000800000 */
[----:B------:R-:W-:Y:S01]  /*15790*/  LOP3.LUT R29, R29, R6, RZ, 0x3c, !PT ;  /* 0x000000061d1d7212 */ /* 0x000fe200078e3cff */
[----:B------:R-:W-:Y:S06]  /*157a0*/  @P2 BRA `(.L_x_725) ;  /* 0xfffffff8002c2947 */ /* 0x000fec000383ffff */
.L_x_691:
[----:B------:R-:W-:Y:S05]  /*157b0*/  BSYNC B0 ;  /* 0x0000000000007941 */ /* 0x000fea0003800000 */
.L_x_690:
[----:B------:R-:W-:Y:S05]  /*157c0*/  @!P0 WARPSYNC.ALL ;  /* 0x0000000000008948 */ /* 0x000fea0003800000 */
[----:B------:R-:W-:Y:S01]  /*157d0*/  @!P0 BAR.SYNC.DEFER_BLOCKING 0xc, 0x180 ;  /* 0x0306000000008b1d */ /* 0x000fe20000010000 */
[----:B------:R-:W-:-:S05]  /*157e0*/  ISETP.GT.AND P0, PT, R37, RZ, PT ;  /* 0x000000ff2500720c */ /* 0x000fca0003f04270 */
[----:B------:R-:W-:Y:S08]  /*157f0*/  BSSY B7, `(.L_x_726) ;  /* 0x0000376000077945 */ /* 0x000ff00003800000 */
[----:B------:R-:W-:Y:S05]  /*15800*/  @P0 BRA `(.L_x_727) ;  /* 0x0000000000440947 */ /* 0x000fea0003800000 */
[----:B------:R-:W1:Y:S02]  /*15810*/  S2R R3, SR_TID.X ;  /* 0x0000000000037919 */ /* 0x000e640000002100 */
[----:B-1----:R-:W-:-:S04]  /*15820*/  LOP3.LUT R3, R3, 0x7f, RZ, 0xc0, !PT ;  /* 0x0000007f03037812 */ /* 0x002fc800078ec0ff */
[----:B------:R-:W-:-:S13]  /*15830*/  ISETP.NE.AND P0, PT, R3, RZ, PT ;  /* 0x000000ff0300720c */ /* 0x000fda0003f05270 */
[----:B------:R-:W-:Y:S05]  /*15840*/  @P0 BRA `(.L_x_728) ;  /* 0x0000003400c00947 */ /* 0x000fea0003800000 */
[----:B0-----:R-:W0:Y:S01]  /*15850*/  S2R R5, SR_LANEID ;  /* 0x0000000000057919 */ /* 0x001e220000000000 */
[----:B------:R-:W-:Y:S01]  /*15860*/  VOTEU.ANY UR4, UPT, PT ;  /* 0x0000000000047886 */ /* 0x000fe200038e0100 */
[----:B------:R-:W1:Y:S01]  /*15870*/  LDC.64 R2, c[0x0][0xc60] ;  /* 0x00031800ff027b82 */ /* 0x000e620000000a00 */
[----:B------:R-:W0:Y:S02]  /*15880*/  FLO.U32 R0, UR4 ;  /* 0x0000000400007d00 */ /* 0x000e2400080e0000 */
[----:B0-----:R-:W-:-:S06]  /*15890*/  ISETP.EQ.U32.AND P0, PT, R0, R5, PT ;  /* 0x000000050000720c */ /* 0x001fcc0003f02070 */
[----:B------:R-:W1:Y:S07]  /*158a0*/  POPC R5, UR4 ;  /* 0x0000000400057d09 */ /* 0x000e6e0008000000 */
[----:B-1----:R-:W2:Y:S01]  /*158b0*/  @P0 ATOMG.E.ADD.STRONG.GPU PT, R3, desc[UR38][R2.64], R5 ;  /* 0x00000005020309a8 */ /* 0x002ea200081ee1e6 */
[----:B------:R-:W0:Y:S02]  /*158c0*/  S2R R4, SR_LTMASK ;  /* 0x0000000000047919 */ /* 0x000e240000003900 */
[----:B0-----:R-:W-:-:S04]  /*158d0*/  LOP3.LUT R4, R4, UR4, RZ, 0xc0, !PT ;  /* 0x0000000404047c12 */ /* 0x001fc8000f8ec0ff */
[----:B------:R-:W0:Y:S01]  /*158e0*/  POPC R7, R4 ;  /* 0x0000000400077309 */ /* 0x000e220000000000 */
[----:B--2---:R-:W0:Y:S02]  /*158f0*/  SHFL.IDX PT, R0, R3, R0, 0x1f ;  /* 0x00001f0003007589 */ /* 0x004e2400000e0000 */
[----:B0-----:R-:W-:Y:S01]  /*15900*/  IADD3 R16, R0, UR36, R7 ;  /* 0x0000002400107c10 */ /* 0x001fe2000fffe007 */
[----:B------:R-:W-:Y:S06]  /*15910*/  BRA `(.L_x_728) ;  /* 0x00000034008c7947 */ /* 0x000fec0003800000 */
.L_x_727:
        /* <DEDUP_REMOVED lines=9> */
[----:B0-----:R-:W-:Y:S01]  /*159b0*/  MOV R5, UR7 ;  /* 0x0000000700057c02 */ /* 0x001fe20008000f00 */
[----:B------:R-:W0:Y:S01]  /*159c0*/  LDC.64 R2, c[0x4][R2] ;  /* 0x0100000002027b82 */ /* 0x000e220000000a00 */
        /* <DEDUP_REMOVED lines=8> */
[----:B0-----:R-:W-:Y:S05]  /*15a50*/  CALL.ABS.NOINC R2 ;  /* 0x0000000002007343 */ /* 0x001fea0003c00000 */
.L_x_730:
[----:B------:R-:W-:Y:S05]  /*15a60*/  BSYNC B6 ;  /* 0x0000000000067941 */ /* 0x000fea0003800000 */
.L_x_729:
        /* <DEDUP_REMOVED lines=11> */
[----:B0-----:R-:W-:Y:S02]  /*15b20*/  IMAD.U32 R5, RZ, RZ, UR7 ;  /* 0x00000007ff057e24 */ /* 0x001fe4000f8e00ff */
[----:B------:R-:W-:Y:S02]  /*15b30*/  IMAD.U32 R6, RZ, RZ, UR8 ;  /* 0x00000008ff067e24 */ /* 0x000fe4000f8e00ff */
[----:B------:R-:W-:-:S02]  /*15b40*/  IMAD.U32 R10, RZ, RZ, UR4 ;  /* 0x00000004ff0a7e24 */ /* 0x000fc4000f8e00ff */
[----:B------:R-:W-:Y:S02]  /*15b50*/  IMAD.U32 R11, RZ, RZ, UR5 ;  /* 0x00000005ff0b7e24 */ /* 0x000fe4000f8e00ff */
[----:B------:R-:W-:Y:S02]  /*15b60*/  IMAD.MOV.U32 R8, RZ, RZ, 0x70 ;  /* 0x00000070ff087424 */ /* 0x000fe400078e00ff */
[----:B------:R-:W-:Y:S02]  /*15b70*/  IMAD.MOV.U32 R12, RZ, RZ, 0x1 ;  /* 0x00000001ff0c7424 */ /* 0x000fe400078e00ff */
[----:B-1----:R-:W-:-:S07]  /*15b80*/  IMAD.MOV.U32 R13, RZ, RZ, RZ ;  /* 0x000000ffff0d7224 */ /* 0x002fce00078e00ff */
[----:B------:R-:W-:-:S07]  /*15b90*/  LEPC R20, `(.L_x_733) ;  /* 0x000000001014794e */ /* 0x000fce0000000000 */
[----:B--2---:R-:W-:Y:S05]  /*15ba0*/  CALL.ABS.NOINC R2 ;  /* 0x0000000002007343 */ /* 0x004fea0003c00000 */
.L_x_733:
[----:B------:R0:W1:Y:S01]  /*15bb0*/  LDC.64 R2, c[0x4][R26] ;  /* 0x010000001a027b82 */ /* 0x0000620000000a00 */
[----:B------:R-:W-:Y:S01]  /*15bc0*/  ULDC.64 UR4, c[0x4][0x80] ;  /* 0x0100200000047ab9 */ /* 0x000fe20000000a00 */
[----:B------:R-:W-:Y:S01]  /*15bd0*/  ULDC.64 UR6, c[0x4][0x88] ;  /* 0x0100220000067ab9 */ /* 0x000fe20000000a00 */
[----:B------:R-:W-:Y:S01]  /*15be0*/  ULDC.64 UR8, c[0x4][0x18] ;  /* 0x0100060000087ab9 */ /* 0x000fe20000000a00 */
[----:B------:R-:W-:Y:S01]  /*15bf0*/  IMAD.U32 R4, RZ, RZ, UR4 ;  /* 0x00000004ff047e24 */ /* 0x000fe2000f8e00ff */
[----:B------:R-:W-:Y:S01]  /*15c00*/  MOV R8, 0x70 ;  /* 0x0000007000087802 */ /* 0x000fe20000000f00 */
[----:B------:R-:W-:Y:S02]  /*15c10*/  IMAD.U32 R5, RZ, RZ, UR5 ;  /* 0x00000005ff057e24 */ /* 0x000fe4000f8e00ff */
[----:B------:R-:W-:Y:S02]  /*15c20*/  IMAD.U32 R6, RZ, RZ, UR6 ;  /* 0x00000006ff067e24 */ /* 0x000fe4000f8e00ff */
[----:B------:R-:W-:-:S02]  /*15c30*/  IMAD.U32 R7, RZ, RZ, UR7 ;  /* 0x00000007ff077e24 */ /* 0x000fc4000f8e00ff */
[----:B------:R-:W-:Y:S02]  /*15c40*/  IMAD.U32 R10, RZ, RZ, UR8 ;  /* 0x00000008ff0a7e24 */ /* 0x000fe4000f8e00ff */
[----:B------:R-:W-:Y:S02]  /*15c50*/  IMAD.U32 R11, RZ, RZ, UR9 ;  /* 0x00000009ff0b7e24 */ /* 0x000fe4000f8e00ff */
[----:B------:R-:W-:Y:S02]  /*15c60*/  IMAD.MOV.U32 R12, RZ, RZ, 0x1 ;  /* 0x00000001ff0c7424 */ /* 0x000fe400078e00ff */
[----:B0-----:R-:W-:-:S07]  /*15c70*/  IMAD.MOV.U32 R13, RZ, RZ, RZ ;  /* 0x000000ffff0d7224 */ /* 0x001fce00078e00ff */
[----:B------:R-:W-:-:S07]  /*15c80*/  LEPC R20, `(.L_x_732) ;  /* 0x000000001014794e */ /* 0x000fce0000000000 */
[----:B-1----:R-:W-:Y:S05]  /*15c90*/  CALL.ABS.NOINC R2 ;  /* 0x0000000002007343 */ /* 0x002fea0003c00000 */
.L_x_732:
[----:B------:R-:W-:Y:S05]  /*15ca0*/  BSYNC B6 ;  /* 0x0000000000067941 */ /* 0x000fea0003800000 */
.L_x_731:
[----:B------:R-:W2:Y:S01]  /*15cb0*/  LDL R26, [R1+0x20] ;  /* 0x00002000011a7983 */ /* 0x000ea20000100800 */
[----:B------:R-:W-:Y:S01]  /*15cc0*/  ULDC.64 UR4, c[0x0][0x9f8] ;  /* 0x00027e0000047ab9 */ /* 0x000fe20000000a00 */
[----:B------:R-:W1:Y:S01]  /*15cd0*/  LDC R7, c[0x0][0x430] ;  /* 0x00010c00ff077b82 */ /* 0x000e620000000800 */
[----:B------:R-:W-:Y:S01]  /*15ce0*/  ISETP.NE.U32.AND P0, PT, RZ, UR4, PT ;  /* 0x00000004ff007c0c */ /* 0x000fe2000bf05070 */
[----:B------:R-:W0:Y:S03]  /*15cf0*/  LDL R21, [R1] ;  /* 0x0000000001157983 */ /* 0x000e260000100800 */
[----:B------:R-:W-:Y:S01]  /*15d00*/  ISETP.NE.AND.EX P0, PT, RZ, UR5, PT, P0 ;  /* 0x00000005ff007c0c */ /* 0x000fe2000bf05300 */
[----:B------:R-:W3:Y:S01]  /*15d10*/  LDL R20, [R1+0x2c] ;  /* 0x00002c0001147983 */ /* 0x000ee20000100800 */
[----:B------:R-:W4:Y:S11]  /*15d20*/  S2R R35, SR_TID.X ;  /* 0x0000000000237919 */ /* 0x000f360000002100 */
[----:B------:R-:W-:Y:S01]  /*15d30*/  @P0 IADD3 R2, P1, R23, UR4, RZ ;  /* 0x0000000417020c10 */ /* 0x000fe2000ff3e0ff */
[----:B------:R-:W4:Y:S01]  /*15d40*/  S2R R0, SR_TID.X ;  /* 0x0000000000007919 */ /* 0x000f220000002100 */
[----:B------:R-:W-:-:S02]  /*15d50*/  ULDC UR4, c[0x0][0x2f4] ;  /* 0x0000bd0000047ab9 */ /* 0x000fc40000000800 */
[----:B------:R-:W-:-:S05]  /*15d60*/  @P0 IADD3.X R3, R24, UR5, RZ, P1, !PT ;  /* 0x0000000518030c10 */ /* 0x000fca0008ffe4ff */
[----:B------:R0:W3:Y:S01]  /*15d70*/  @P0 LDG.E R34, desc[UR38][R2.64] ;  /* 0x0000002602220981 */ /* 0x0000e2000c1e1900 */
[----:B-1----:R-:W-:-:S13]  /*15d80*/  ISETP.NE.AND P1, PT, R7, 0x1, PT ;  /* 0x000000010700780c */ /* 0x002fda0003f25270 */
[----:B------:R-:W1:Y:S01]  /*15d90*/  @P1 LDC R6, c[0x0][0x434] ;  /* 0x00010d00ff061b82 */ /* 0x000e620000000800 */
[----:B----4-:R-:W-:-:S04]  /*15da0*/  LOP3.LUT R35, R35, 0x7f, RZ, 0xc0, !PT ;  /* 0x0000007f23237812 */ /* 0x010fc800078ec0ff */
[----:B------:R-:W-:Y:S01]  /*15db0*/  SHF.R.U32.HI R35, RZ, 0x3, R35 ;  /* 0x00000003ff237819 */ /* 0x000fe20000011623 */
[----:B------:R-:W-:-:S05]  /*15dc0*/  IMAD.SHL.U32 R0, R0, 0x10, RZ ;  /* 0x0000001000007824 */ /* 0x000fca00078e00ff */
[----:B------:R-:W-:Y:S02]  /*15dd0*/  LOP3.LUT R0, R0, 0x70, RZ, 0xc0, !PT ;  /* 0x0000007000007812 */ /* 0x000fe400078ec0ff */
[----:B------:R-:W-:Y:S01]  /*15de0*/  LOP3.LUT R32, R32, 0xfffffffb, RZ, 0xc0, !PT ;  /* 0xfffffffb20207812 */ /* 0x000fe200078ec0ff */
[----:B------:R-:W-:Y:S01]  /*15df0*/  UMOV UR5, 0xffffffff ;  /* 0xffffffff00057882 */ /* 0x000fe20000000000 */
[----:B--2---:R-:W-:-:S05]  /*15e00*/  LEA.HI.SX32 R26, R26, 0xffffffff, 0x19 ;  /* 0xffffffff1a1a7811 */ /* 0x004fca00078fcaff */
[----:B------:R-:W-:-:S05]  /*15e10*/  IMAD.SHL.U32 R8, R26, 0x80, RZ ;  /* 0x000000801a087824 */ /* 0x000fca00078e00ff */
[----:B------:R-:W-:Y:S02]  /*15e20*/  LOP3.LUT R4, R8, R35, R0, 0xfe, !PT ;  /* 0x0000002308047212 */ /* 0x000fe400078efe00 */
[----:B------:R-:W2:Y:S02]  /*15e30*/  @P1 LDC R0, c[0x0][0x438] ;  /* 0x00010e00ff001b82 */ /* 0x000ea40000000800 */
[C---:B------:R-:W-:Y:S01]  /*15e40*/  ISETP.GE.AND P0, PT, R4.reuse, R37, PT ;  /* 0x000000250400720c */ /* 0x040fe20003f06270 */
[----:B0-----:R-:W-:-:S04]  /*15e50*/  IMAD.IADD R5, R4, 0x1, R21 ;  /* 0x0000000104057824 */ /* 0x001fc800078e0215 */
[----:B-1----:R-:W-:-:S08]  /*15e60*/  @P1 IMAD.HI.U32 R6, R5, R6, RZ ;  /* 0x0000000605061227 */ /* 0x002fd000078e00ff */
[----:B------:R-:W0:Y:S01]  /*15e70*/  @!P0 LDC.64 R2, c[0x0][0x428] ;  /* 0x00010a00ff028b82 */ /* 0x000e220000000a00 */
[----:B------:R-:W-:Y:S01]  /*15e80*/  IMAD.MOV.U32 R4, RZ, RZ, R5 ;  /* 0x000000ffff047224 */ /* 0x000fe200078e0005 */
[----:B---3--:R-:W-:Y:S02]  /*15e90*/  SHF.R.S32.HI R9, RZ, 0x1f, R34 ;  /* 0x0000001fff097819 */ /* 0x008fe40000011422 */
[----:B--2---:R-:W-:-:S05]  /*15ea0*/  @P1 SHF.R.U32.HI R4, RZ, R0, R6 ;  /* 0x00000000ff041219 */ /* 0x004fca0000011606 */
[----:B------:R-:W-:-:S04]  /*15eb0*/  IMAD.MOV R0, RZ, RZ, -R4 ;  /* 0x000000ffff007224 */ /* 0x000fc800078e0a04 */
[----:B------:R-:W-:Y:S01]  /*15ec0*/  IMAD R0, R7, R0, R5 ;  /* 0x0000000007007224 */ /* 0x000fe200078e0205 */
[--C-:B------:R-:W-:Y:S01]  /*15ed0*/  @!P0 SHF.R.S32.HI R5, RZ, 0x1f, R4.reuse ;  /* 0x0000001fff058819 */ /* 0x100fe20000011404 */
[-C--:B0-----:R-:W-:Y:S02]  /*15ee0*/  @!P0 IMAD R6, R9, R2.reuse, RZ ;  /* 0x0000000209068224 */ /* 0x081fe400078e02ff */
[----:B------:R-:W-:-:S04]  /*15ef0*/  @!P0 IMAD.WIDE.U32 R4, R34, R2, R4 ;  /* 0x0000000222048225 */ /* 0x000fc800078e0004 */
[----:B------:R-:W-:Y:S02]  /*15f00*/  @!P0 IMAD R6, R34, R3, R6 ;  /* 0x0000000322068224 */ /* 0x000fe400078e0206 */
[----:B------:R-:W0:Y:S02]  /*15f10*/  @!P0 LDC.64 R2, c[0x0][0x418] ;  /* 0x00010600ff028b82 */ /* 0x000e240000000a00 */
[----:B------:R-:W-:Y:S01]  /*15f20*/  @!P0 IMAD.IADD R6, R5, 0x1, R6 ;  /* 0x0000000105068824 */ /* 0x000fe200078e0206 */
[----:B------:R-:W-:Y:S01]  /*15f30*/  ISETP.NE.AND P2, PT, R20, 0x3, PT ;  /* 0x000000031400780c */ /* 0x000fe20003f45270 */
[----:B------:R1:W-:Y:S01]  /*15f40*/  STL [R1+0x4], R9 ;  /* 0x0000040901007387 */ /* 0x0003e20000100800 */
[----:B0-----:R-:W-:-:S04]  /*15f50*/  @!P0 LEA R2, P1, R4, R2, 0x2 ;  /* 0x0000000204028211 */ /* 0x001fc800078210ff */
[----:B------:R-:W-:Y:S01]  /*15f60*/  @!P0 LEA.HI.X R3, R4, R3, R6, 0x2, P1 ;  /* 0x0000000304038211 */ /* 0x000fe200008f1406 */
[----:B------:R-:W-:-:S06]  /*15f70*/  IMAD.MOV.U32 R4, RZ, RZ, RZ ;  /* 0x000000ffff047224 */ /* 0x000fcc00078e00ff */
[----:B------:R1:W5:Y:S01]  /*15f80*/  @!P0 LDG.E R4, desc[UR38][R2.64] ;  /* 0x0000002602048981 */ /* 0x000362000c1e1900 */
[----:B------:R-:W-:Y:S02]  /*15f90*/  ISETP.GE.AND P0, PT, R31, UR4, PT ;  /* 0x000000041f007c0c */ /* 0x000fe4000bf06270 */
[----:B------:R-:W-:-:S04]  /*15fa0*/  @P2 LOP3.LUT R32, R32, 0x4, RZ, 0xfc, !PT ;  /* 0x0000000420202812 */ /* 0x000fc800078efcff */
[----:B------:R-:W-:-:S07]  /*15fb0*/  LOP3.LUT R32, R32, 0xfffffffd, RZ, 0xc0, !PT ;  /* 0xfffffffd20207812 */ /* 0x000fce00078ec0ff */
[----:B------:R-:W-:Y:S02]  /*15fc0*/  @P0 LOP3.LUT R32, R32, 0x2, RZ, 0xfc, !PT ;  /* 0x0000000220200812 */ /* 0x000fe400078efcff */
[----:B------:R-:W-:Y:S02]  /*15fd0*/  ISETP.GE.AND P0, PT, R30, UR4, PT ;  /* 0x000000041e007c0c */ /* 0x000fe4000bf06270 */
[----:B------:R-:W-:-:S11]  /*15fe0*/  LOP3.LUT R32, R32, 0xfffffffe, RZ, 0xc0, !PT ;  /* 0xfffffffe20207812 */ /* 0x000fd600078ec0ff */
[----:B------:R-:W-:Y:S01]  /*15ff0*/  @P0 LOP3.LUT R32, R32, 0x1, RZ, 0xfc, !PT ;  /* 0x0000000120200812 */ /* 0x000fe200078efcff */
[----:B-1----:R-:W-:Y:S06]  /*16000*/  BRA.DIV UR5, `(.L_x_734) ;  /* 0x0000005a054c7947 */ /* 0x002fec000b800000 */
.L_x_893:
[----:B------:R-:W-:Y:S01]  /*16010*/  SHF.R.S32.HI R35, RZ, 0x1f, R18 ;  /* 0x0000001fff237819 */ /* 0x000fe20000011412 */
[----:B------:R-:W-:Y:S06]  /*16020*/  @!P2 BRA `(.L_x_735) ;  /* 0x000000000004a947 */ /* 0x000fec0003800000 */
[----:B------:R-:W-:Y:S01]  /*16030*/  BPT.TRAP 0x1 ;  /* 0x000000040000795c */ /* 0x000fe20000300000 */
.L_x_735:
        /* <DEDUP_REMOVED lines=18> */
[----:B------:R-:W-:Y:S02]  /*16160*/  LEA R23, P0, R2, UR4, 0x1 ;  /* 0x0000000402177c11 */ /* 0x000fe4000f8008ff */
[----:B------:R-:W-:-:S04]  /*16170*/  IADD3 R7, R3, R7, RZ ;  /* 0x0000000703077210 */ /* 0x000fc80007ffe0ff */
[----:B------:R-:W-:Y:S01]  /*16180*/  LEA.HI.X R24, R2, UR5, R7, 0x1, P0 ;  /* 0x0000000502187c11 */ /* 0x000fe200080f0c07 */
[----:B------:R-:W-:Y:S01]  /*16190*/  IMAD R7, R25, 0x8, R22 ;  /* 0x0000000819077824 */ /* 0x000fe200078e0216 */
[----:B------:R-:W-:-:S04]  /*161a0*/  SHF.L.U32 R2, R28, 0x1f, RZ ;  /* 0x0000001f1c027819 */ /* 0x000fc800000006ff */
[----:B------:R-:W0:Y:S02]  /*161b0*/  SYNCS.PHASECHK.TRANS64.TRYWAIT P0, [R7+URZ+0x28840], R2 ;  /* 0x02884002070075a7 */ /* 0x000e24000800017f */
[----:B0-----:R-:W-:Y:S05]  /*161c0*/  @!P0 BRA `(.L_x_737) ;  /* 0x0000005800108947 */ /* 0x001fea0003800000 */
.L_x_894:
[----:B------:R-:W-:Y:S05]  /*161d0*/  BSYNC B0 ;  /* 0x0000000000007941 */ /* 0x000fea0003800000 */
.L_x_736:
        /* <DEDUP_REMOVED lines=18> */
[----:B-1----:R-:W-:Y:S01]  /*16300*/  LOP3.LUT R9, R9, 0x7f, RZ, 0xc0, !PT ;  /* 0x0000007f09097812 */ /* 0x002fe200078ec0ff */
        /* <DEDUP_REMOVED lines=13> */
[----:B-1----:R-:W-:-:S05]  /*163e0*/  @P0 IMAD.X R2, RZ, RZ, R2, P1 ;  /* 0x000000ffff020224 */ /* 0x002fca00008e0602 */
[----:B------:R-:W-:-:S04]  /*163f0*/  @P0 LOP3.LUT R3, R3, R2, RZ, 0x3c, !PT ;  /* 0x0000000203030212 */ /* 0x000fc800078e3cff */
[----:B------:R-:W-:-:S04]  /*16400*/  @P0 LOP3.LUT R2, R3, R2, RZ, 0x3c, !PT ;  /* 0x0000000203020212 */ /* 0x000fc800078e3cff */
[----:B------:R-:W-:-:S05]  /*16410*/  @P0 LOP3.LUT R3, R3, R2, RZ, 0x3c, !PT ;  /* 0x0000000203030212 */ /* 0x000fca00078e3cff */
[----:B------:R-:W-:Y:S01]  /*16420*/  @!PT LDS RZ, [RZ] ;  /* 0x00000000fffff984 */ /* 0x000fe20000000800 */
        /* <DEDUP_REMOVED lines=28> */
[----:B0-----:R-:W-:-:S04]  /*165f0*/  @P0 LEA R3, P1, R31, R3, 0x1 ;  /* 0x000000031f030211 */ /* 0x001fc800078208ff */
[----:B-1----:R-:W-:-:S04]  /*16600*/  @P0 IADD3.X R2, RZ, R2, RZ, P1, !PT ;  /* 0x00000002ff020210 */ /* 0x002fc80000ffe4ff */
        /* <DEDUP_REMOVED lines=40> */
.L_x_912:
[----:B------:R-:W-:-:S13]  /*16890*/  ISETP.GE.AND P0, PT, R6, 0x71, PT ;  /* 0x000000710600780c */ /* 0x000fda0003f06270 */
[----:B-1----:R-:W-:Y:S01]  /*168a0*/  @P0 LEA R2, P1, R31, R2, 0x1 ;  /* 0x000000021f020211 */ /* 0x002fe200078208ff */
[----:B------:R-:W-:-:S04]  /*168b0*/  @P0 IMAD R5, R5, 0x2, R22 ;  /* 0x0000000205050824 */ /* 0x000fc800078e0216 */
[----:B------:R-:W-:-:S05]  /*168c0*/  @P0 IMAD.X R3, RZ, RZ, R0, P1 ;  /* 0x000000ffff030224 */ /* 0x000fca00008e0600 */
[----:B------:R-:W-:Y:S01]  /*168d0*/  @!PT LDS RZ, [RZ] ;  /* 0x00000000fffff984 */ /* 0x000fe20000000800 */
[----:B------:R-:W-:Y:S01]  /*168e0*/  @!PT LDS RZ, [RZ] ;  /* 0x00000000fffff984 */ /* 0x000fe20000000800 */
[----:B------:R-:W-:Y:S01]  /*168f0*/  @!PT LDS RZ, [RZ] ;  /* 0x00000000fffff984 */ /* 0x000fe20000000800 */
[----:B------:R1:W-:Y:S04]  /*16900*/  @P0 LDGSTS.E.BYPASS.LTC128B.128 [R5+0x1bc00], desc[UR38][R2.64], !P3 ;  /* 0x1bc0000002050fae */ /* 0x0003e8000d901d66 */
[----:B------:R1:W-:Y:S01]  /*16910*/  @P0 LDGSTS.E.BYPASS.LTC128B.128 [R5+0x1fc00], desc[UR38][R2.64+0x80], !P2 ;  /* 0x1fc0008002050fae */ /* 0x0003e2000d101d66 */
[----:B------:R-:W-:Y:S01]  /*16920*/  PLOP3.LUT P0, PT, PT, PT, PT, 0x80, 0x0 ;  /* 0x000000000000781c */ /* 0x000fe20003f0f070 */
[----:B------:R-:W-:-:S12]  /*16930*/  NOP ;  /* 0x0000000000007918 */ /* 0x000fd80000000000 */
.L_x_739:
[----:B------:R-:W-:Y:S02]  /*16940*/  PLOP3.LUT P1, PT, P1, P0, PT, 0xa2, 0x0 ;  /* 0x000000000000781c */ /* 0x000fe40000f21472 */
[----:B------:R-:W-:-:S08]  /*16950*/  @P0 R2UR P1, UR4, R7 ;  /* 0x00000000070402ca */ /* 0x000fd00000020000 */
[----:B------:R-:W-:-:S05]  /*16960*/  @P0 PLOP3.LUT P0, PT, P1, PT, PT, 0x80, 0x0 ;  /* 0x000000000000081c */ /* 0x000fca0000f0f070 */
[----:B------:R-:W-:Y:S01]  /*16970*/  @!P1 SYNCS.ARRIVE.TRANS64.RED.A0T1 RZ, [UR4+0x28830], RZ ;  /* 0x028830ffffff99a7 */ /* 0x000fe20008200404 */
[----:B------:R-:W-:Y:S07]  /*16980*/  @!P1 ARRIVES.LDGSTSBAR.64.TRANSCNT [UR4+0x28830] ;  /* 0x02883000ff0099b0 */ /* 0x000fee0008000a84 */
[----:B------:R-:W-:Y:S05]  /*16990*/  @P0 BRA.U.ANY `(.L_x_739) ;  /* 0xfffffffd00e80947 */ /* 0x000fea000393ffff */
[----:B------:R-:W-:Y:S01]  /*169a0*/  NOP ;  /* 0x0000000000007918 */ /* 0x000fe20000000000 */
[----:B------:R-:W2:Y:S02]  /*169b0*/  LDL R0, [R1+0x2c] ;  /* 0x00002c0001007983 */ /* 0x000ea40000100800 */
[----:B--2---:R-:W-:-:S13]  /*169c0*/  ISETP.NE.AND P2, PT, R0, 0x3, PT ;  /* 0x000000030000780c */ /* 0x004fda0003f45270 */
[----:B------:R-:W-:Y:S05]  /*169d0*/  @!P2 BRA `(.L_x_740) ;  /* 0x000000000004a947 */ /* 0x000fea0003800000 */
[----:B------:R-:W-:Y:S01]  /*169e0*/  BPT.TRAP 0x1 ;  /* 0x000000040000795c */ /* 0x000fe20000300000 */
.L_x_740:
[----:B-1----:R1:W5:Y:S01]  /*169f0*/  LDL.LU R3, [R1+0x10] ;  /* 0x0000100001037983 */ /* 0x0023620000300800 */
[----:B------:R1:W-:Y:S03]  /*16a00*/  SYNCS.ARRIVE.TRANS64.A1T0 RZ, [R7+URZ+0x28830], RZ ;  /* 0x028830ff07ff79a7 */ /* 0x0003e6000810003f */
[----:B0-----:R1:W5:Y:S02]  /*16a10*/  LDL.LU R4, [R1+0x18] ;  /* 0x0000180001047983 */ /* 0x0013640000300800 */
[----:B------:R-:W-:Y:S05]  /*16a20*/  WARPSYNC.ALL ;  /* 0x0000000000007948 */ /* 0x000fea0003800000 */
[----:B------:R-:W-:Y:S01]  /*16a30*/  ULDC.64 UR4, c[0x0][0x298] ;  /* 0x0000a60000047ab9 */ /* 0x000fe20000000a00 */
[----:B------:R-:W-:Y:S01]  /*16a40*/  ULDC.64 UR6, c[0x0][0xa00] ;  /* 0x0002800000067ab9 */ /* 0x000fe20000000a00 */
[----:B------:R-:W-:Y:S01]  /*16a50*/  VIADD R2, R22, 0x10400 ;  /* 0x0001040016027836 */ /* 0x000fe20000000000 */
[----:B------:R-:W-:Y:S01]  /*16a60*/  BAR.SYNC.DEFER_BLOCKING 0x8, 0x180 ;  /* 0x0206000000007b1d */ /* 0x000fe20000010000 */
[----:B------:R-:W-:-:S03]  /*16a70*/  ISETP.NE.U32.AND P0, PT, RZ, UR6, PT ;  /* 0x00000006ff007c0c */ /* 0x000fc6000bf05070 */
[----:B------:R-:W-:Y:S02]  /*16a80*/  LOP3.LUT P1, RZ, R2, 0x3ff, RZ, 0xc0, !PT ;  /* 0x000003ff02ff7812 */ /* 0x000fe4000782c0ff */
[----:B------:R-:W-:Y:S01]  /*16a90*/  ISETP.NE.AND.EX P0, PT, RZ, UR7, PT, P0 ;  /* 0x00000007ff007c0c */ /* 0x000fe2000bf05300 */
[----:B------:R-:W-:Y:S03]  /*16aa0*/  BSSY B6, `(.L_x_741) ;  /* 0x000001c000067945 */ /* 0x000fe60003800000 */
        /* <DEDUP_REMOVED lines=15> */
[----:B------:R-:W-:Y:S01]  /*16ba0*/  MOV R4, UR4 ;  /* 0x0000000400047c02 */ /* 0x000fe20008000f00 */
[----:B------:R-:W-:Y:S01]  /*16bb0*/  IMAD.U32 R5, RZ, RZ, UR5 ;  /* 0x00000005ff057e24 */ /* 0x000fe2000f8e00ff */
[----:B------:R-:W0:Y:S01]  /*16bc0*/  LDC.64 R2, c[0x4][R2] ;  /* 0x0100000002027b82 */ /* 0x000e220000000a00 */
[----:B------:R-:W-:Y:S02]  /*16bd0*/  IMAD.U32 R6, RZ, RZ, UR6 ;  /* 0x00000006ff067e24 */ /* 0x000fe4000f8e00ff */
[----:B-1----:R-:W-:Y:S02]  /*16be0*/  IMAD.U32 R7, RZ, RZ, UR7 ;  /* 0x00000007ff077e24 */ /* 0x002fe4000f8e00ff */
[----:B------:R-:W-:-:S02]  /*16bf0*/  IMAD.U32 R10, RZ, RZ, UR8 ;  /* 0x00000008ff0a7e24 */ /* 0x000fc4000f8e00ff */
[----:B------:R-:W-:Y:S02]  /*16c00*/  IMAD.U32 R11, RZ, RZ, UR9 ;  /* 0x00000009ff0b7e24 */ /* 0x000fe4000f8e00ff */
[----:B------:R-:W-:Y:S02]  /*16c10*/  IMAD.MOV.U32 R8, RZ, RZ, 0x70 ;  /* 0x00000070ff087424 */ /* 0x000fe400078e00ff */
[----:B------:R-:W-:Y:S02]  /*16c20*/  IMAD.MOV.U32 R12, RZ, RZ, 0x1 ;  /* 0x00000001ff0c7424 */ /* 0x000fe400078e00ff */
[----:B------:R-:W-:-:S07]  /*16c30*/  IMAD.MOV.U32 R13, RZ, RZ, RZ ;  /* 0x000000ffff0d7224 */ /* 0x000fce00078e00ff */
[----:B------:R-:W-:-:S07]  /*16c40*/  LEPC R20, `(.L_x_742) ;  /* 0x000000001014794e */ /* 0x000fce0000000000 */
[----:B0-----:R-:W-:Y:S05]  /*16c50*/  CALL.ABS.NOINC R2 ;  /* 0x0000000002007343 */ /* 0x001fea0003c00000 */
.L_x_742:
[----:B------:R-:W-:Y:S05]  /*16c60*/  BSYNC B6 ;  /* 0x0000000000067941 */ /* 0x000fea0003800000 */
.L_x_741:
[----:B------:R-:W2:Y:S01]  /*16c70*/  LDL.LU R20, [R1+0x28] ;  /* 0x0000280001147983 */ /* 0x000ea20000300800 */
[----:B------:R-:W-:Y:S01]  /*16c80*/  ULDC.64 UR4, c[0x0][0x2d8] ;  /* 0x0000b60000047ab9 */ /* 0x000fe20000000a00 */
[----:B------:R-:W3:Y:S01]  /*16c90*/  LDC R8, c[0x0][0x448] ;  /* 0x00011200ff087b82 */ /* 0x000ee20000000800 */
[----:B------:R-:W4:Y:S01]  /*16ca0*/  S2R R6, SR_TID.X ;  /* 0x0000000000067919 */ /* 0x000f220000002100 */
[----:B0-----:R-:W-:Y:S01]  /*16cb0*/  IMAD.SHL.U32 R4, R17, 0x80, RZ ;  /* 0x0000008011047824 */ /* 0x001fe200078e00ff */
[----:B------:R-:W-:Y:S01]  /*16cc0*/  ULDC.64 UR6, c[0x0][0x280] ;  /* 0x0000a00000067ab9 */ /* 0x000fe20000000a00 */
[----:B------:R-:W4:Y:S04]  /*16cd0*/  LDL.LU R21, [R1+0x18] ;  /* 0x0000180001157983 */ /* 0x000f280000300800 */
[----:B------:R-:W4:Y:S01]  /*16ce0*/  LDL.LU.64 R2, [R1+0x10] ;  /* 0x0000100001027983 */ /* 0x000f220000300a00 */
[----:B------:R-:W-:-:S03]  /*16cf0*/  IMAD R0, R35, UR4, RZ ;  /* 0x0000000423007c24 */ /* 0x000fc6000f8e02ff */
[----:B------:R0:W5:Y:S01]  /*16d00*/  LDL R9, [R1+0x8] ;  /* 0x0000080001097983 */ /* 0x0001620000100800 */
[----:B------:R-:W-:Y:S01]  /*16d10*/  IMAD R5, R18, UR5, R0 ;  /* 0x0000000512057c24 */ /* 0x000fe2000f8e0200 */
[----:B---3--:R-:W-:Y:S01]  /*16d20*/  ISETP.NE.AND P0, PT, R8, 0x1, PT ;  /* 0x000000010800780c */ /* 0x008fe20003f05270 */
[----:B----4-:R-:W-:Y:S02]  /*16d30*/  IMAD.MOV.U32 R3, RZ, RZ, R21 ;  /* 0x000000ffff037224 */ /* 0x010fe400078e0015 */
[----:B------:R-:W-:Y:S01]  /*16d40*/  IMAD.WIDE.U32 R2, R18, UR4, R2 ;  /* 0x0000000412027c25 */ /* 0x000fe2000f8e0002 */
[----:B------:R-:W-:-:S03]  /*16d50*/  ULDC.64 UR4, c[0x0][0x2e0] ;  /* 0x0000b80000047ab9 */ /* 0x000fc60000000a00 */
[----:B--2---:R-:W-:Y:S02]  /*16d60*/  IMAD R0, R20, UR4, RZ ;  /* 0x0000000414007c24 */ /* 0x004fe4000f8e02ff */
[----:B------:R-:W2:Y:S01]  /*16d70*/  S2R R20, SR_TID.X ;  /* 0x0000000000147919 */ /* 0x000ea20000002100 */
[----:B------:R-:W-:Y:S02]  /*16d80*/  IMAD.IADD R3, R3, 0x1, R5 ;  /* 0x0000000103037824 */ /* 0x000fe400078e0205 */
[C---:B------:R-:W-:Y:S01]  /*16d90*/  IMAD R0, R33.reuse, UR5, R0 ;  /* 0x0000000521007c24 */ /* 0x040fe2000f8e0200 */
[----:B------:R-:W1:Y:S01]  /*16da0*/  @P0 LDC R5, c[0x0][0x44c] ;  /* 0x00011300ff050b82 */ /* 0x000e620000000800 */
[----:B------:R-:W-:Y:S01]  /*16db0*/  IMAD.WIDE.U32 R2, R33, UR4, R2 ;  /* 0x0000000421027c25 */ /* 0x000fe2000f8e0002 */
[----:B------:R-:W-:Y:S01]  /*16dc0*/  SHF.L.U32 R6, R6, 0x4, RZ ;  /* 0x0000000406067819 */ /* 0x000fe200000006ff */
[----:B------:R-:W-:Y:S02]  /*16dd0*/  ULDC.64 UR4, c[0x0][0x2d0] ;  /* 0x0000b40000047ab9 */ /* 0x000fe40000000a00 */
[----:B------:R-:W-:-:S03]  /*16de0*/  IMAD.IADD R3, R3, 0x1, R0 ;  /* 0x0000000103037824 */ /* 0x000fc600078e0200 */
[----:B------:R-:W3:Y:S01]  /*16df0*/  @P0 LDC R0, c[0x0][0x450] ;  /* 0x00011400ff000b82 */ /* 0x000ee20000000800 */
[----:B--2---:R-:W-:-:S04]  /*16e00*/  LOP3.LUT R20, R20, 0x7f, RZ, 0xc0, !PT ;  /* 0x0000007f14147812 */ /* 0x004fc800078ec0ff */
[----:B------:R-:W-:Y:S02]  /*16e10*/  SHF.R.U32.HI R10, RZ, 0x3, R20 ;  /* 0x00000003ff0a7819 */ /* 0x000fe40000011614 */
[----:B------:R0:W5:Y:S01]  /*16e20*/  LDL R20, [R1+0x1c] ;  /* 0x00001c0001147983 */ /* 0x0001620000100800 */
[----:B------:R-:W-:-:S04]  /*16e30*/  LOP3.LUT R6, R6, 0x70, RZ, 0xc0, !PT ;  /* 0x0000007006067812 */ /* 0x000fc800078ec0ff */
[----:B------:R-:W-:-:S05]  /*16e40*/  LOP3.LUT R6, R4, R10, R6, 0xfe, !PT ;  /* 0x0000000a04067212 */ /* 0x000fca00078efe06 */
[----:B-1----:R-:W-:-:S04]  /*16e50*/  @P0 IMAD.HI.U32 R7, R6, R5, RZ ;  /* 0x0000000506070227 */ /* 0x002fc800078e00ff */
[----:B------:R-:W-:Y:S01]  /*16e60*/  IMAD.MOV.U32 R5, RZ, RZ, R6 ;  /* 0x000000ffff057224 */ /* 0x000fe200078e0006 */
[----:B---3--:R-:W-:-:S05]  /*16e70*/  @P0 SHF.R.U32.HI R5, RZ, R0, R7 ;  /* 0x00000000ff050219 */ /* 0x008fca0000011607 */
[----:B------:R-:W-:-:S04]  /*16e80*/  IMAD.MOV R0, RZ, RZ, -R5 ;  /* 0x000000ffff007224 */ /* 0x000fc800078e0a05 */
[----:B------:R-:W-:Y:S01]  /*16e90*/  IMAD R0, R8, R0, R6 ;  /* 0x0000000008007224 */ /* 0x000fe200078e0206 */
[----:B------:R-:W-:Y:S01]  /*16ea0*/  SHF.R.S32.HI R6, RZ, 0x1f, R5 ;  /* 0x0000001fff067819 */ /* 0x000fe20000011405 */
[----:B------:R-:W-:-:S04]  /*16eb0*/  IMAD.WIDE.U32 R2, R5, UR4, R2 ;  /* 0x0000000405027c25 */ /* 0x000fc8000f8e0002 */
[----:B------:R-:W-:-:S04]  /*16ec0*/  IMAD R6, R6, UR4, RZ ;  /* 0x0000000406067c24 */ /* 0x000fc8000f8e02ff */
[----:B------:R-:W-:Y:S01]  /*16ed0*/  IMAD R5, R5, UR5, R6 ;  /* 0x0000000505057c24 */ /* 0x000fe2000f8e0206 */
[----:B------:R-:W-:-:S03]  /*16ee0*/  ULDC.64 UR4, c[0x0][0x2c8] ;  /* 0x0000b20000047ab9 */ /* 0x000fc60000000a00 */
[----:B------:R-:W-:Y:S01]  /*16ef0*/  IMAD.IADD R3, R3, 0x1, R5 ;  /* 0x0000000103037824 */ /* 0x000fe200078e0205 */
[----:B------:R-:W-:-:S05]  /*16f00*/  SHF.R.S32.HI R5, RZ, 0x1f, R0 ;  /* 0x0000001fff057819 */ /* 0x000fca0000011400 */
[----:B------:R-:W-:Y:S02]  /*16f10*/  IMAD R5, R5, UR4, RZ ;  /* 0x0000000405057c24 */ /* 0x000fe4000f8e02ff */
[----:B------:R-:W-:Y:S01]  /*16f20*/  IMAD.WIDE.U32 R2, R0, UR4, R2 ;  /* 0x0000000400027c25 */ /* 0x000fe2000f8e0002 */
[----:B------:R-:W-:-:S03]  /*16f30*/  ULDC UR4, c[0x0][0x2b8] ;  /* 0x0000ae0000047ab9 */ /* 0x000fc60000000800 */
[----:B------:R-:W-:Y:S01]  /*16f40*/  IMAD R5, R0, UR5, R5 ;  /* 0x0000000500057c24 */ /* 0x000fe2000f8e0205 */
[----:B------:R-:W-:-:S03]  /*16f50*/  LEA R0, P2, R2, UR6, 0x1 ;  /* 0x0000000602007c11 */ /* 0x000fc6000f8408ff */
[----:B------:R-:W-:Y:S01]  /*16f60*/  IMAD.IADD R5, R3, 0x1, R5 ;  /* 0x0000000103057824 */ /* 0x000fe200078e0205 */
[----:B------:R-:W-:Y:S02]  /*16f70*/  ISETP.GE.AND P0, PT, R31, UR4, PT ;  /* 0x000000041f007c0c */ /* 0x000fe4000bf06270 */
[----:B------:R-:W-:Y:S01]  /*16f80*/  ISETP.GE.AND P1, PT, R30, UR4, PT ;  /* 0x000000041e007c0c */ /* 0x000fe2000bf26270 */
[----:B------:R-:W-:Y:S01]  /*16f90*/  UMOV UR4, 0xffffffff ;  /* 0xffffffff00047882 */ /* 0x000fe20000000000 */
[----:B------:R-:W-:Y:S02]  /*16fa0*/  LEA.HI.X R5, R2, UR7, R5, 0x1, P2 ;  /* 0x0000000702057c11 */ /* 0x000fe400090f0c05 */
        /* <DEDUP_REMOVED lines=73> */
.L_x_929:
        /* <DEDUP_REMOVED lines=11> */
.L_x_745:
[----:B------:R-:W-:Y:S05]  /*174f0*/  BSYNC B0 ;  /* 0x0000000000007941 */ /* 0x000fea0003800000 */
.L_x_744:
[----:B------:R-:W-:Y:S01]  /*17500*/  NOP ;  /* 0x0000000000007918 */ /* 0x000fe20000000000 */
[----:B------:R-:W-:-:S13]  /*17510*/  PLOP3.LUT P0, PT, PT, PT, PT, 0x80, 0x0 ;  /* 0x000000000000781c */ /* 0x000fda0003f0f070 */
.L_x_746:
        /* <DEDUP_REMOVED lines=10> */
[----:B------:R-:W-:-:S04]  /*175c0*/  LOP3.LUT R0, R0, 0xfffffffe, RZ, 0xc0, !PT ;  /* 0xfffffffe00007812 */ /* 0x000fc800078ec0ff */
[----:B------:R-:W-:-:S04]  /*175d0*/  IADD3 R0, R2, -R0, RZ ;  /* 0x8000000002007210 */ /* 0x000fc80007ffe0ff */
[----:B------:R-:W-:Y:S01]  /*175e0*/  SHF.L.U32 R3, R0, 0x1f, RZ ;  /* 0x0000001f00037819 */ /* 0x000fe200000006ff */
[----:B------:R-:W-:Y:S01]  /*175f0*/  NOP ;  /* 0x0000000000007918 */ /* 0x000fe20000000000 */
[----:B------:R0:W-:Y:S01]  /*17600*/  SYNCS.ARRIVE.TRANS64.A1T0 RZ, [R22+URZ+0x28800], RZ ;  /* 0x028800ff16ff79a7 */ /* 0x0001e2000810003f */
[----:B------:R-:W-:Y:S01]  /*17610*/  BSSY B0, `(.L_x_747) ;  /* 0x0000004000007945 */ /* 0x000fe20003800000 */
[----:B------:R-:W-:Y:S01]  /*17620*/  ISETP.GE.AND P1, PT, R37, 0x81, PT ;  /* 0x000000812500780c */ /* 0x000fe20003f26270 */
[----:B------:R-:W1:Y:S02]  /*17630*/  SYNCS.PHASECHK.TRANS64.TRYWAIT P0, [R22+URZ+0x28820], R3 ;  /* 0x02882003160075a7 */ /* 0x000e64000800017f */
[----:B01----:R-:W-:Y:S10]  /*17640*/  @!P0 BRA `(.L_x_748) ;  /* 0x0000005800508947 */ /* 0x003ff40003800000 */
.L_x_930:
[----:B------:R-:W-:Y:S05]  /*17650*/  BSYNC B0 ;  /* 0x0000000000007941 */ /* 0x000fea0003800000 */
.L_x_747:
[----:B------:R-:W-:Y:S04]  /*17660*/  BSSY B0, `(.L_x_749) ;  /* 0x000010f000007945 */ /* 0x000fe80003800000 */
[----:B------:R-:W-:Y:S05]  /*17670*/  @!P1 BRA `(.L_x_750) ;  /* 0x0000001000349947 */ /* 0x000fea0003800000 */
[----:B------:R-:W3:Y:S01]  /*17680*/  LDL.LU R0, [R1+0x20] ;  /* 0x0000200001007983 */ /* 0x000ee20000300800 */
[----:B------:R-:W-:Y:S01]  /*17690*/  ULDC UR4, c[0x0][0x2f4] ;  /* 0x0000bd0000047ab9 */ /* 0x000fe20000000800 */
[----:B------:R-:W-:Y:S01]  /*176a0*/  IMAD.MOV.U32 R17, RZ, RZ, R28 ;  /* 0x000000ffff117224 */ /* 0x000fe200078e001c */
[----:B------:R-:W-:Y:S01]  /*176b0*/  ISETP.GE.AND P2, PT, R31, UR4, PT ;  /* 0x000000041f007c0c */ /* 0x000fe2000bf46270 */
[----:B------:R-:W-:Y:S01]  /*176c0*/  IMAD.MOV.U32 R10, RZ, RZ, R25 ;  /* 0x000000ffff0a7224 */ /* 0x000fe200078e0019 */
[----:B------:R-:W-:Y:S01]  /*176d0*/  ISETP.GE.AND P1, PT, R30, UR4, PT ;  /* 0x000000041e007c0c */ /* 0x000fe2000bf26270 */
[----:B------:R-:W-:Y:S01]  /*176e0*/  IMAD.MOV.U32 R33, RZ, RZ, R26 ;  /* 0x000000ffff217224 */ /* 0x000fe200078e001a */
[----:B---3--:R-:W-:-:S11]  /*176f0*/  LEA.HI.SX32 R6, R0, 0xfffffffe, 0x19 ;  /* 0xfffffffe00067811 */ /* 0x008fd600078fcaff */
.L_x_763:
[----:B------:R-:W3:Y:S01]  /*17700*/  LDL R9, [R1] ;  /* 0x0000000001097983 */ /* 0x000ee20000100800 */
[----:B------:R-:W1:Y:S03]  /*17710*/  LDC R0, c[0x0][0x430] ;  /* 0x00010c00ff007b82 */ /* 0x000e660000000800 */
[----:B------:R-:W4:Y:S01]  /*17720*/  LDL R5, [R1+0x4] ;  /* 0x0000040001057983 */ /* 0x000f220000100800 */
[----:B------:R-:W5:Y:S01]  /*17730*/  S2R R2, SR_TID.X ;  /* 0x0000000000027919 */ /* 0x000f620000002100 */
[----:B------:R-:W2:Y:S02]  /*17740*/  S2R R4, SR_TID.X ;  /* 0x0000000000047919 */ /* 0x000ea40000002100 */
[----:B------:R-:W4:Y:S01]  /*17750*/  LDL R7, [R1+0x2c] ;  /* 0x00002c0001077983 */ /* 0x000f220000100800 */
[----:B------:R-:W-:Y:S05]  /*17760*/  YIELD ;  /* 0x0000000000007946 */ /* 0x000fea0003800000 */
[----:B------:R-:W-:Y:S01]  /*17770*/  ULDC.64 UR4, c[0x0][0x428] ;  /* 0x00010a0000047ab9 */ /* 0x000fe20000000a00 */
[----:B-1----:R-:W-:-:S13]  /*17780*/  ISETP.NE.AND P0, PT, R0, 0x1, PT ;  /* 0x000000010000780c */ /* 0x002fda0003f05270 */
[----:B0-----:R-:W0:Y:S01]  /*17790*/  @P0 LDC R3, c[0x0][0x434] ;  /* 0x00010d00ff030b82 */ /* 0x001e220000000800 */
[----:B-----5:R-:W-:-:S04]  /*177a0*/  LOP3.LUT R2, R2, 0x7f, RZ, 0xc0, !PT ;  /* 0x0000007f02027812 */ /* 0x020fc800078ec0ff */
[----:B------:R-:W-:Y:S01]  /*177b0*/  SHF.R.U32.HI R2, RZ, 0x3, R2 ;  /* 0x00000003ff027819 */ /* 0x000fe20000011602 */
[----:B--2---:R-:W-:Y:S02]  /*177c0*/  IMAD.SHL.U32 R4, R4, 0x10, RZ ;  /* 0x0000001004047824 */ /* 0x004fe400078e00ff */
[----:B------:R-:W1:Y:S02]  /*177d0*/  @P0 LDC R8, c[0x0][0x438] ;  /* 0x00010e00ff080b82 */ /* 0x000e640000000800 */
[----:B------:R-:W-:Y:S01]  /*177e0*/  IMAD R2, R6, 0x80, R2 ;  /* 0x0000008006027824 */ /* 0x000fe200078e0202 */
[----:B------:R-:W-:-:S04]  /*177f0*/  LOP3.LUT R4, R4, 0x70, RZ, 0xc0, !PT ;  /* 0x0000007004047812 */ /* 0x000fc800078ec0ff */
[----:B---3--:R-:W-:Y:S01]  /*17800*/  IADD3 R4, R4, R2, R9 ;  /* 0x0000000204047210 */ /* 0x008fe20007ffe009 */
[----:B----4-:R-:W-:-:S04]  /*17810*/  IMAD R5, R5, UR4, RZ ;  /* 0x0000000405057c24 */ /* 0x010fc8000f8e02ff */
[----:B0-----:R-:W-:-:S04]  /*17820*/  @P0 IMAD.HI.U32 R3, R4, R3, RZ ;  /* 0x0000000304030227 */ /* 0x001fc800078e00ff */
[----:B------:R-:W-:Y:S01]  /*17830*/  IMAD.MOV.U32 R2, RZ, RZ, R4 ;  /* 0x000000ffff027224 */ /* 0x000fe200078e0004 */
[----:B-1----:R-:W-:Y:S01]  /*17840*/  @P0 SHF.R.U32.HI R2, RZ, R8, R3 ;  /* 0x00000008ff020219 */ /* 0x002fe20000011603 */
[----:B------:R-:W-:-:S04]  /*17850*/  IMAD R5, R34, UR5, R5 ;  /* 0x0000000522057c24 */ /* 0x000fc8000f8e0205 */
[----:B------:R-:W-:-:S04]  /*17860*/  IMAD.MOV R3, RZ, RZ, -R2 ;  /* 0x000000ffff037224 */ /* 0x000fc800078e0a02 */
[----:B------:R-:W-:Y:S01]  /*17870*/  IMAD R0, R0, R3, R4 ;  /* 0x0000000300007224 */ /* 0x000fe200078e0204 */
[----:B------:R-:W-:-:S03]  /*17880*/  SHF.R.S32.HI R3, RZ, 0x1f, R2 ;  /* 0x0000001fff037819 */ /* 0x000fc60000011402 */
[----:B------:R-:W-:Y:S01]  /*17890*/  IMAD.WIDE.U32 R2, R34, UR4, R2 ;  /* 0x0000000422027c25 */ /* 0x000fe2000f8e0002 */
[----:B------:R-:W-:-:S03]  /*178a0*/  ULDC.64 UR4, c[0x0][0x418] ;  /* 0x0001060000047ab9 */ /* 0x000fc60000000a00 */
[----:B------:R-:W-:Y:S01]  /*178b0*/  IMAD.IADD R3, R5, 0x1, R3 ;  /* 0x0000000105037824 */ /* 0x000fe200078e0203 */
[----:B------:R-:W-:-:S04]  /*178c0*/  LEA R4, P0, R2, UR4, 0x2 ;  /* 0x0000000402047c11 */ /* 0x000fc8000f8010ff */
[----:B------:R-:W-:-:S05]  /*178d0*/  LEA.HI.X R5, R2, UR5, R3, 0x2, P0 ;  /* 0x0000000502057c11 */ /* 0x000fca00080f1403 */
[----:B------:R-:W2:Y:S01]  /*178e0*/  LDG.E R4, desc[UR38][R4.64] ;  /* 0x0000002604047981 */ /* 0x000ea2000c1e1900 */
[----:B------:R-:W-:Y:S01]  /*178f0*/  ISETP.NE.AND P3, PT, R7, 0x3, PT ;  /* 0x000000030700780c */ /* 0x000fe20003f65270 */
[----:B------:R-:W-:Y:S02]  /*17900*/  VIADD R25, R10, 0x1 ;  /* 0x000000010a197836 */ /* 0x000fe40000000000 */
[----:B------:R-:W-:-:S03]  /*17910*/  IMAD.MOV.U32 R26, RZ, RZ, R6 ;  /* 0x000000ffff1a7224 */ /* 0x000fc600078e0006 */
[----:B------:R-:W-:-:S04]  /*17920*/  ISETP.NE.AND P0, PT, R25, 0x2, PT ;  /* 0x000000021900780c */ /* 0x000fc80003f05270 */
[----:B------:R-:W-:Y:S02]  /*17930*/  SEL R28, RZ, 0x1, P0 ;  /* 0x00000001ff1c7807 */ /* 0x000fe40000000000 */
[----:B------:R-:W-:Y:S02]  /*17940*/  SEL R25, R25, RZ, P0 ;  /* 0x000000ff19197207 */ /* 0x000fe40000000000 */
[----:B------:R-:W-:Y:S02]  /*17950*/  LOP3.LUT R28, R17, R28, RZ, 0x3c, !PT ;  /* 0x0000001c111c7212 */ /* 0x000fe400078e3cff */
[----:B--2---:R-:W-:Y:S01]  /*17960*/  SHF.R.S32.HI R21, RZ, 0x1f, R4 ;  /* 0x0000001fff157819 */ /* 0x004fe20000011404 */
[----:B------:R-:W-:Y:S06]  /*17970*/  @!P3 BRA `(.L_x_751) ;  /* 0x000000000004b947 */ /* 0x000fec0003800000 */
[----:B------:R-:W-:Y:S01]  /*17980*/  BPT.TRAP 0x1 ;  /* 0x000000040000795c */ /* 0x000fe20000300000 */
.L_x_751:
[----:B------:R-:W-:Y:S01]  /*17990*/  IMAD R6, R25, 0x8, R22 ;  /* 0x0000000819067824 */ /* 0x000fe200078e0216 */
[----:B------:R-:W-:Y:S01]  /*179a0*/  SHF.L.U32 R3, R28, 0x1f, RZ ;  /* 0x0000001f1c037819 */ /* 0x000fe200000006ff */
[----:B------:R-:W-:Y:S03]  /*179b0*/  BSSY B1, `(.L_x_752) ;  /* 0x0000003000017945 */ /* 0x000fe60003800000 */
[----:B------:R-:W0:Y:S02]  /*179c0*/  SYNCS.PHASECHK.TRANS64.TRYWAIT P0, [R6+URZ+0x28840], R3 ;  /* 0x02884003060075a7 */ /* 0x000e24000800017f */
[----:B0-----:R-:W-:Y:S05]  /*179d0*/  @!P0 BRA `(.L_x_753) ;  /* 0x0000005400808947 */ /* 0x001fea0003800000 */
.L_x_931:
[----:B------:R-:W-:Y:S05]  /*179e0*/  BSYNC B1 ;  /* 0x0000000000017941 */ /* 0x000fea0003800000 */
.L_x_752:
[----:B------:R-:W-:Y:S01]  /*179f0*/  SHF.R.S32.HI R20, RZ, 0x1f, R0 ;  /* 0x0000001fff147819 */ /* 0x000fe20000011400 */
[----:B------:R-:W-:Y:S01]  /*17a00*/  ULDC.64 UR4, c[0x0][0x300] ;  /* 0x0000c00000047ab9 */ /* 0x000fe20000000a00 */
[----:B------:R-:W-:Y:S01]  /*17a10*/  LOP3.LUT P4, RZ, R32, 0x2, RZ, 0xc0, !PT ;  /* 0x0000000220ff7812 */ /* 0x000fe2000788c0ff */
[----:B0-----:R-:W-:Y:S01]  /*17a20*/  IMAD.WIDE.U32 R2, R0, UR4, RZ ;  /* 0x0000000400027c25 */ /* 0x001fe2000f8e00ff */
[----:B------:R-:W-:-:S03]  /*17a30*/  LOP3.LUT P3, RZ, R32, 0x1, RZ, 0xc0, !PT ;  /* 0x0000000120ff7812 */ /* 0x000fc6000786c0ff */
[----:B------:R-:W-:Y:S02]  /*17a40*/  IMAD R5, R20, UR4, RZ ;  /* 0x0000000414057c24 */ /* 0x000fe4000f8e02ff */
[----:B------:R-:W-:Y:S02]  /*17a50*/  IMAD R8, R25, 0x4000, R36 ;  /* 0x0000400019087824 */ /* 0x000fe400078e0224 */
[----:B------:R-:W-:Y:S01]  /*17a60*/  IMAD R5, R0, UR5, R5 ;  /* 0x0000000500057c24 */ /* 0x000fe2000f8e0205 */
        /* <DEDUP_REMOVED lines=20> */
[----:B0-----:R-:W-:-:S05]  /*17bb0*/  IADD3 R2, P0, R2, R5, RZ ;  /* 0x0000000502027210 */ /* 0x001fca0007f1e0ff */
[----:B-1----:R-:W-:-:S05]  /*17bc0*/  IMAD.X R3, RZ, RZ, R3, P0 ;  /* 0x000000ffff037224 */ /* 0x002fca00000e0603 */
        /* <DEDUP_REMOVED lines=35> */
[----:B------:R-:W2:Y:S01]  /*17e00*/  SHFL.IDX PT, R9, R9, 0x7, 0x181f ;  /* 0x00f81f0009097f89 */ /* 0x000ea200000e0000 */
[----:B0-----:R-:W-:-:S04]  /*17e10*/  IADD3 R2, P0, R2, R5, RZ ;  /* 0x0000000502027210 */ /* 0x001fc80007f1e0ff */
[----:B-1----:R-:W-:-:S05]  /*17e20*/  IADD3.X R3, RZ, R3, RZ, P0, !PT ;  /* 0x00000003ff037210 */ /* 0x002fca00007fe4ff */
[----:B------:R-:W-:Y:S04]  /*17e30*/  LDGSTS.E.BYPASS.LTC128B.128 [R8+0x1b400], desc[UR38][R2.64], !P4 ;  /* 0x1b40000002087fae */ /* 0x000fe8000e101d66 */
[----:B------:R0:W-:Y:S04]  /*17e40*/  LDGSTS.E.BYPASS.LTC128B.128 [R8+0x1f400], desc[UR38][R2.64+0x80], !P3 ;  /* 0x1f40008002087fae */ /* 0x0001e8000d901d66 */
[----:B0-2---:R0:W1:Y:S02]  /*17e50*/  SHFL.IDX PT, R2, R7, 0x7, 0x181f ;  /* 0x00f81f0007027f89 */ /* 0x00506400000e0000 */
.L_x_949:
        /* <DEDUP_REMOVED lines=9> */
.L_x_755:
[----:B------:R-:W-:Y:S02]  /*17ef0*/  PLOP3.LUT P3, PT, P3, P0, PT, 0xa2, 0x0 ;  /* 0x000000000000781c */ /* 0x000fe40001f61472 */
[----:B------:R-:W-:-:S08]  /*17f00*/  @P0 R2UR P3, UR4, R6 ;  /* 0x00000000060402ca */ /* 0x000fd00000060000 */
[----:B------:R-:W-:-:S05]  /*17f10*/  @P0 PLOP3.LUT P0, PT, P3, PT, PT, 0x80, 0x0 ;  /* 0x000000000000081c */ /* 0x000fca0001f0f070 */
[----:B------:R-:W-:Y:S01]  /*17f20*/  @!P3 SYNCS.ARRIVE.TRANS64.RED.A0T1 RZ, [UR4+0x28830], RZ ;  /* 0x028830ffffffb9a7 */ /* 0x000fe20008200404 */
[----:B------:R-:W-:Y:S07]  /*17f30*/  @!P3 ARRIVES.LDGSTSBAR.64.TRANSCNT [UR4+0x28830] ;  /* 0x02883000ff00b9b0 */ /* 0x000fee0008000a84 */
[----:B------:R-:W-:Y:S05]  /*17f40*/  @P0 BRA.U.ANY `(.L_x_755) ;  /* 0xfffffffd00e80947 */ /* 0x000fea000393ffff */
[----:B------:R-:W-:Y:S01]  /*17f50*/  NOP ;  /* 0x0000000000007918 */ /* 0x000fe20000000000 */
[----:B-1----:R-:W2:Y:S02]  /*17f60*/  LDL R2, [R1+0x2c] ;  /* 0x00002c0001027983 */ /* 0x002ea40000100800 */
[----:B--2---:R-:W-:-:S13]  /*17f70*/  ISETP.NE.AND P4, PT, R2, 0x3, PT ;  /* 0x000000030200780c */ /* 0x004fda0003f85270 */
[----:B------:R-:W-:Y:S05]  /*17f80*/  @!P4 BRA `(.L_x_756) ;  /* 0x000000000004c947 */ /* 0x000fea0003800000 */
[----:B------:R-:W-:Y:S01]  /*17f90*/  BPT.TRAP 0x1 ;  /* 0x000000040000795c */ /* 0x000fe20000300000 */
.L_x_756:
[----:B------:R1:W-:Y:S01]  /*17fa0*/  SYNCS.ARRIVE.TRANS64.A1T0 RZ, [R6+URZ+0x28830], RZ ;  /* 0x028830ff06ff79a7 */ /* 0x0003e2000810003f */
[----:B------:R-:W-:Y:S05]  /*17fb0*/  @!P4 BRA `(.L_x_757) ;  /* 0x000000000004c947 */ /* 0x000fea0003800000 */
[----:B------:R-:W-:Y:S01]  /*17fc0*/  BPT.TRAP 0x1 ;  /* 0x000000040000795c */ /* 0x000fe20000300000 */
.L_x_757:
[----:B------:R-:W-:Y:S01]  /*17fd0*/  SHF.L.U32 R2, R17, 0x1f, RZ ;  /* 0x0000001f11027819 */ /* 0x000fe200000006ff */
[----:B-1----:R-:W-:Y:S01]  /*17fe0*/  IMAD R6, R10, 0x8, R22 ;  /* 0x000000080a067824 */ /* 0x002fe200078e0216 */
[----:B------:R-:W-:Y:S03]  /*17ff0*/  BSSY B1, `(.L_x_758) ;  /* 0x0000003000017945 */ /* 0x000fe60003800000 */
[----:B------:R-:W1:Y:S02]  /*18000*/  SYNCS.PHASECHK.TRANS64.TRYWAIT P0, [R6+URZ+0x28860], R2 ;  /* 0x02886002060075a7 */ /* 0x000e64000800017f */
[----:B-1----:R-:W-:Y:S05]  /*18010*/  @!P0 BRA `(.L_x_759) ;  /* 0x0000005800508947 */ /* 0x002fea0003800000 */
.L_x_950:
[----:B------:R-:W-:Y:S05]  /*18020*/  BSYNC B1 ;  /* 0x0000000000017941 */ /* 0x000fea0003800000 */
.L_x_758:
[----:B------:R-:W2:Y:S01]  /*18030*/  S2R R3, SR_TID.X ;  /* 0x0000000000037919 */ /* 0x000ea20000002100 */
[----:B------:R-:W-:Y:S01]  /*18040*/  UMOV UR4, 0xffffffff ;  /* 0xffffffff00047882 */ /* 0x000fe20000000000 */
[----:B------:R-:W-:Y:S02]  /*18050*/  IMAD R8, R33, -0x80, R37 ;  /* 0xffffff8021087824 */ /* 0x000fe400078e0225 */
[----:B0-----:R-:W-:Y:S01]  /*18060*/  IMAD R7, R10, 0x4000, R36 ;  /* 0x000040000a077824 */ /* 0x001fe200078e0224 */
[----:B--2---:R-:W-:-:S04]  /*18070*/  LOP3.LUT R3, R3, 0x7f, RZ, 0xc0, !PT ;  /* 0x0000007f03037812 */ /* 0x004fc800078ec0ff */
[----:B------:R-:W-:-:S05]  /*18080*/  SHF.R.U32.HI R3, RZ, 0x3, R3 ;  /* 0x00000003ff037819 */ /* 0x000fca0000011603 */
[----:B------:R-:W-:Y:S01]  /*18090*/  IMAD.IADD R8, R8, 0x1, -R3 ;  /* 0x0000000108087824 */ /* 0x000fe200078e0a03 */
[----:B------:R-:W-:Y:S06]  /*180a0*/  BRA.DIV UR4, `(.L_x_760) ;  /* 0x0000005a04407947 */ /* 0x000fec000b800000 */
[----:B-1----:R-:W0:Y:S01]  /*180b0*/  SHFL.IDX PT, R2, R23, RZ, 0x181f ;  /* 0x00181fff17027589 */ /* 0x002e2200000e0000 */
[----:B------:R-:W-:-:S03]  /*180c0*/  IMAD R7, R7, 0x2, R22 ;  /* 0x0000000207077824 */ /* 0x000fc600078e0216 */
[----:B------:R-:W1:Y:S04]  /*180d0*/  SHFL.IDX PT, R3, R24, RZ, 0x181f ;  /* 0x00181fff18037589 */ /* 0x000e6800000e0000 */
[----:B------:R-:W-:Y:S01]  /*180e0*/  SHFL.IDX PT, R14, R23, 0x7, 0x181f ;  /* 0x00f81f00170e7f89 */ /* 0x000fe200000e0000 */
[----:B0-----:R-:W-:-:S05]  /*180f0*/  IADD3 R2, P0, R2, R5, RZ ;  /* 0x0000000502027210 */ /* 0x001fca0007f1e0ff */
[----:B-1----:R-:W-:Y:S01]  /*18100*/  IMAD.X R3, RZ, RZ, R3, P0 ;  /* 0x000000ffff037224 */ /* 0x002fe200000e0603 */
[----:B------:R-:W-:-:S13]  /*18110*/  ISETP.LT.OR P0, PT, R8, 0x1, P2 ;  /* 0x000000010800780c */ /* 0x000fda0001701670 */
[----:B------:R-:W-:Y:S01]  /*18120*/  LDGSTS.E.BYPASS.LTC128B.128 [R7+0x400], desc[UR38][R2.64], !P0 ;  /* 0x0040000002077fae */ /* 0x000fe2000c101d66 */
[----:B------:R-:W-:-:S13]  /*18130*/  ISETP.LT.OR P0, PT, R8, 0x1, P1 ;  /* 0x000000010800780c */ /* 0x000fda0000f01670 */
[----:B------:R0:W-:Y:S04]  /*18140*/  LDGSTS.E.BYPASS.LTC128B.128 [R7+0x4400], desc[UR38][R2.64+0x80], !P0 ;  /* 0x0440008002077fae */ /* 0x0001e8000c101d66 */
[----:B0-----:R-:W0:Y:S04]  /*18150*/  SHFL.IDX PT, R2, R23, 0x1, 0x181f ;  /* 0x00381f0017027f89 */ /* 0x001e2800000e0000 */
[----:B------:R-:W1:Y:S01]  /*18160*/  SHFL.IDX PT, R3, R24, 0x1, 0x181f ;  /* 0x00381f0018037f89 */ /* 0x000e6200000e0000 */
        /* <DEDUP_REMOVED lines=39> */
[----:B------:R-:W1:Y:S04]  /*183e0*/  SHFL.IDX PT, R3, R24, 0x6, 0x181f ;  /* 0x00d81f0018037f89 */ /* 0x000e6800000e0000 */
[----:B------:R-:W2:Y:S01]  /*183f0*/  SHFL.IDX PT, R24, R24, 0x7, 0x181f ;  /* 0x00f81f0018187f89 */ /* 0x000ea200000e0000 */
[----:B0-----:R-:W-:-:S04]  /*18400*/  IADD3 R2, P0, R2, R5, RZ ;  /* 0x0000000502027210 */ /* 0x001fc80007f1e0ff */
[----:B-1----:R-:W-:Y:S02]  /*18410*/  IADD3.X R3, RZ, R3, RZ, P0, !PT ;  /* 0x00000003ff037210 */ /* 0x002fe400007fe4ff */
[----:B------:R-:W-:-:S13]  /*18420*/  ISETP.LT.OR P0, PT, R8, 0x61, P2 ;  /* 0x000000610800780c */ /* 0x000fda0001701670 */
[----:B------:R1:W-:Y:S01]  /*18430*/  LDGSTS.E.BYPASS.LTC128B.128 [R7+0x3400], desc[UR38][R2.64], !P0 ;  /* 0x0340000002077fae */ /* 0x0003e2000c101d66 */
[----:B------:R-:W-:-:S13]  /*18440*/  ISETP.LT.OR P0, PT, R8, 0x61, P1 ;  /* 0x000000610800780c */ /* 0x000fda0000f01670 */
[----:B--2---:R1:W-:Y:S02]  /*18450*/  LDGSTS.E.BYPASS.LTC128B.128 [R7+0x7400], desc[UR38][R2.64+0x80], !P0 ;  /* 0x0740008002077fae */ /* 0x0043e4000c101d66 */
.L_x_968:
[----:B01----:R-:W-:Y:S01]  /*18460*/  IADD3 R2, P0, R14, R5, RZ ;  /* 0x000000050e027210 */ /* 0x003fe20007f1e0ff */
        /* <DEDUP_REMOVED lines=12> */
[----:B------:R-:W-:Y:S01]  /*18530*/  ULDC.64 UR4, c[0x0][0x338] ;  /* 0x0000ce0000047ab9 */ /* 0x000fe20000000a00 */
[----:B------:R-:W-:Y:S02]  /*18540*/  NOP ;  /* 0x0000000000007918 */ /* 0x000fe40000000000 */
[----:B------:R-:W-:Y:S02]  /*18550*/  IMAD.IADD R3, R3, 0x1, R5 ;  /* 0x0000000103037824 */ /* 0x000fe400078e0205 */
[----:B------:R-:W-:Y:S02]  /*18560*/  IMAD R21, R21, UR4, RZ ;  /* 0x0000000415157c24 */ /* 0x000fe4000f8e02ff */
[----:B------:R-:W-:-:S04]  /*18570*/  IMAD.WIDE.U32 R2, R4, UR4, R2 ;  /* 0x0000000404027c25 */ /* 0x000fc8000f8e0002 */
        /* <DEDUP_REMOVED lines=11> */
.L_x_761:
        /* <DEDUP_REMOVED lines=11> */
.L_x_762:
[C---:B------:R-:W-:Y:S01]  /*186e0*/  ISETP.GT.AND P0, PT, R26.reuse, RZ, PT ;  /* 0x000000ff1a00720c */ /* 0x040fe20003f04270 */
[----:B------:R0:W-:Y:S01]  /*186f0*/  SYNCS.ARRIVE.TRANS64.A1T0 RZ, [R6+URZ+0x28850], RZ ;  /* 0x028850ff06ff79a7 */ /* 0x0001e2000810003f */
[----:B------:R-:W-:Y:S02]  /*18700*/  IMAD.MOV.U32 R17, RZ, RZ, R28 ;  /* 0x000000ffff117224 */ /* 0x000fe400078e001c */
[----:B------:R-:W-:Y:S02]  /*18710*/  IMAD.MOV.U32 R10, RZ, RZ, R25 ;  /* 0x000000ffff0a7224 */ /* 0x000fe400078e0019 */
[----:B------:R-:W-:Y:S02]  /*18720*/  IMAD.MOV.U32 R33, RZ, RZ, R26 ;  /* 0x000000ffff217224 */ /* 0x000fe400078e001a */
[----:B0-----:R-:W-:-:S05]  /*18730*/  VIADD R6, R26, 0xffffffff ;  /* 0xffffffff1a067836 */ /* 0x001fca0000000000 */
[----:B------:R-:W-:Y:S05]  /*18740*/  @P0 BRA `(.L_x_763) ;  /* 0xffffffec00ec0947 */ /* 0x000fea000383ffff */
.L_x_750:
[----:B------:R-:W-:Y:S05]  /*18750*/  BSYNC B0 ;  /* 0x0000000000007941 */ /* 0x000fea0003800000 */
.L_x_749:
        /* <DEDUP_REMOVED lines=17> */
.L_x_765:
[----:B------:R-:W-:Y:S05]  /*18870*/  BSYNC B0 ;  /* 0x0000000000007941 */ /* 0x000fea0003800000 */
.L_x_764:
[----:B------:R-:W3:Y:S02]  /*18880*/  LDL R0, [R1+0x2c] ;  /* 0x00002c0001007983 */ /* 0x000ee40000100800 */
[----:B---3--:R-:W-:-:S13]  /*18890*/  ISETP.NE.AND P0, PT, R0, 0x3, PT ;  /* 0x000000030000780c */ /* 0x008fda0003f05270 */
[----:B------:R-:W-:Y:S05]  /*188a0*/  @!P0 BRA `(.L_x_766) ;  /* 0x0000000000048947 */ /* 0x000fea0003800000 */
[----:B------:R-:W-:Y:S01]  /*188b0*/  BPT.TRAP 0x1 ;  /* 0x000000040000795c */ /* 0x000fe20000300000 */
.L_x_766:
[----:B------:R-:W-:Y:S01]  /*188c0*/  IMAD R0, R25, 0x8, R22 ;  /* 0x0000000819007824 */ /* 0x000fe200078e0216 */
[----:B0-----:R-:W-:Y:S01]  /*188d0*/  SHF.L.U32 R3, R28, 0x1f, RZ ;  /* 0x0000001f1c037819 */ /* 0x001fe200000006ff */
[----:B------:R-:W-:Y:S01]  /*188e0*/  BSSY B0, `(.L_x_767) ;  /* 0x0000004000007945 */ /* 0x000fe20003800000 */
[----:B------:R-:W-:Y:S02]  /*188f0*/  IMAD R6, R26, -0x80, R37 ;  /* 0xffffff801a067824 */ /* 0x000fe400078e0225 */
[----:B------:R-:W0:Y:S02]  /*18900*/  SYNCS.PHASECHK.TRANS64.TRYWAIT P0, [R0+URZ+0x28860], R3 ;  /* 0x02886003000075a7 */ /* 0x000e24000800017f */
[----:B0-----:R-:W-:Y:S05]  /*18910*/  @!P0 BRA `(.L_x_768) ;  /* 0x0000005800ac8947 */ /* 0x001fea0003800000 */
.L_x_969:
[----:B------:R-:W-:Y:S05]  /*18920*/  BSYNC B0 ;  /* 0x0000000000007941 */ /* 0x000fea0003800000 */
.L_x_767:
        /* <DEDUP_REMOVED lines=9> */
[----:B------:R-:W-:Y:S01]  /*189c0*/  SHF.L.U32 R5, R31, 0x1, RZ ;  /* 0x000000011f057819 */ /* 0x000fe200000006ff */
[----:B------:R-:W-:Y:S01]  /*189d0*/  IMAD R4, R9, 0x2, R22 ;  /* 0x0000000209047824 */ /* 0x000fe200078e0216 */
[----:B0-----:R-:W0:Y:S01]  /*189e0*/  SHFL.IDX PT, R3, R24, RZ, 0x181f ;  /* 0x00181fff18037589 */ /* 0x001e2200000e0000 */
[----:B------:R-:W-:Y:S02]  /*189f0*/  ISETP.GE.AND P1, PT, R31, UR4, PT ;  /* 0x000000041f007c0c */ /* 0x000fe4000bf26270 */
[----:B------:R-:W-:Y:S01]  /*18a00*/  ISETP.GE.AND P0, PT, R30, UR4, PT ;  /* 0x000000041e007c0c */ /* 0x000fe2000bf06270 */
[----:B------:R-:W2:Y:S01]  /*18a10*/  SHFL.IDX PT, R10, R23, 0x1, 0x181f ;  /* 0x00381f00170a7f89 */ /* 0x000ea200000e0000 */
[C---:B------:R-:W-:Y:S02]  /*18a20*/  ISETP.LT.OR P2, PT, R6.reuse, 0x1, P1 ;  /* 0x000000010600780c */ /* 0x040fe40000f41670 */
[----:B------:R-:W-:Y:S01]  /*18a30*/  ISETP.LT.OR P3, PT, R6, 0x1, P0 ;  /* 0x000000010600780c */ /* 0x000fe20000761670 */
[----:B------:R-:W3:Y:S04]  /*18a40*/  SHFL.IDX PT, R7, R24, 0x1, 0x181f ;  /* 0x00381f0018077f89 */ /* 0x000ee800000e0000 */
[----:B------:R-:W-:Y:S01]  /*18a50*/  SHFL.IDX PT, R8, R24, 0x2, 0x181f ;  /* 0x00581f0018087f89 */ /* 0x000fe200000e0000 */
[----:B-1----:R-:W-:-:S03]  /*18a60*/  IADD3 R2, P4, R14, R5, RZ ;  /* 0x000000050e027210 */ /* 0x002fc60007f9e0ff */
[----:B------:R-:W1:Y:S02]  /*18a70*/  SHFL.IDX PT, R14, R23, 0x2, 0x181f ;  /* 0x00581f00170e7f89 */ /* 0x000e6400000e0000 */
[----:B0-----:R-:W-:-:S05]  /*18a80*/  IMAD.X R3, RZ, RZ, R3, P4 ;  /* 0x000000ffff037224 */ /* 0x001fca00020e0603 */
        /* <DEDUP_REMOVED lines=48> */
.L_x_987:
        /* <DEDUP_REMOVED lines=11> */
.L_x_770:
[----:B------:R-:W-:Y:S02]  /*18e40*/  PLOP3.LUT P1, PT, P1, P0, PT, 0xa2, 0x0 ;  /* 0x000000000000781c */ /* 0x000fe40000f21472 */
[----:B------:R-:W-:-:S08]  /*18e50*/  @P0 R2UR P1, UR4, R0 ;  /* 0x00000000000402ca */ /* 0x000fd00000020000 */
[----:B------:R-:W-:-:S05]  /*18e60*/  @P0 PLOP3.LUT P0, PT, P1, PT, PT, 0x80, 0x0 ;  /* 0x000000000000081c */ /* 0x000fca0000f0f070 */
[----:B------:R-:W-:Y:S01]  /*18e70*/  @!P1 SYNCS.ARRIVE.TRANS64.RED.A0T1 RZ, [UR4+0x28850], RZ ;  /* 0x028850ffffff99a7 */ /* 0x000fe20008200404 */
[----:B------:R-:W-:Y:S07]  /*18e80*/  @!P1 ARRIVES.LDGSTSBAR.64.TRANSCNT [UR4+0x28850] ;  /* 0x02885000ff0099b0 */ /* 0x000fee0008000a84 */
[----:B------:R-:W-:Y:S05]  /*18e90*/  @P0 BRA.U.ANY `(.L_x_770) ;  /* 0xfffffffd00e80947 */ /* 0x000fea000393ffff */
[----:B------:R-:W-:Y:S01]  /*18ea0*/  NOP ;  /* 0x0000000000007918 */ /* 0x000fe20000000000 */
[----:B0-----:R-:W2:Y:S02]  /*18eb0*/  LDL R2, [R1+0x2c] ;  /* 0x00002c0001027983 */ /* 0x001ea40000100800 */
[----:B--2---:R-:W-:-:S13]  /*18ec0*/  ISETP.NE.AND P2, PT, R2, 0x3, PT ;  /* 0x000000030200780c */ /* 0x004fda0003f45270 */
[----:B------:R-:W-:Y:S05]  /*18ed0*/  @!P2 BRA `(.L_x_771) ;  /* 0x000000000004a947 */ /* 0x000fea0003800000 */
[----:B------:R-:W-:Y:S01]  /*18ee0*/  BPT.TRAP 0x1 ;  /* 0x000000040000795c */ /* 0x000fe20000300000 */
.L_x_771:
[----:B------:R0:W-:Y:S01]  /*18ef0*/  SYNCS.ARRIVE.TRANS64.A1T0 RZ, [R0+URZ+0x28850], RZ ;  /* 0x028850ff00ff79a7 */ /* 0x0001e2000810003f */
[----:B------:R-:W-:-:S05]  /*18f00*/  VIADD R25, R25, 0x1 ;  /* 0x0000000119197836 */ /* 0x000fca0000000000 */
[----:B------:R-:W-:-:S04]  /*18f10*/  ISETP.NE.AND P0, PT, R25, 0x2, PT ;  /* 0x000000021900780c */ /* 0x000fc80003f05270 */
[----:B------:R-:W-:Y:S02]  /*18f20*/  SEL R3, RZ, 0x1, P0 ;  /* 0x00000001ff037807 */ /* 0x000fe40000000000 */
[----:B------:R-:W-:Y:S02]  /*18f30*/  SEL R25, R25, RZ, P0 ;  /* 0x000000ff19197207 */ /* 0x000fe40000000000 */
[----:B0-----:R-:W-:-:S07]  /*18f40*/  LOP3.LUT R28, R28, R3, RZ, 0x3c, !PT ;  /* 0x000000031c1c7212 */ /* 0x001fce00078e3cff */
.L_x_728:
[----:B------:R-:W-:Y:S05]  /*18f50*/  BSYNC B7 ;  /* 0x0000000000077941 */ /* 0x000fea0003800000 */
.L_x_726:
[----:B------:R-:W-:-:S13]  /*18f60*/  LOP3.LUT P0, RZ, R32, 0x8, RZ, 0xc0, !PT ;  /* 0x0000000820ff7812 */ /* 0x000fda000780c0ff */
[----:B------:R-:W-:Y:S05]  /*18f70*/  @!P0 BRA `(.L_x_772) ;  /* 0x0000000000248947 */ /* 0x000fea0003800000 */
[----:B------:R-:W-:Y:S05]  /*18f80*/  WARPSYNC.ALL ;  /* 0x0000000000007948 */ /* 0x000fea0003800000 */
[----:B------:R-:W1:Y:S08]  /*18f90*/  S2UR UR5, SR_CgaCtaId ;  /* 0x00000000000579c3 */ /* 0x000e700000008800 */
[----:B------:R-:W-:Y:S06]  /*18fa0*/  BAR.SYNC.DEFER_BLOCKING 0x5, 0x180 ;  /* 0x0146000000007b1d */ /* 0x000fec0000010000 */
[----:B------:R-:W-:-:S02]  /*18fb0*/  UMOV UR4, 0x400 ;  /* 0x0000040000047882 */ /* 0x000fc40000000000 */
[----:B-1----:R-:W-:-:S06]  /*18fc0*/  ULEA UR4, UR5, UR4, 0x18 ;  /* 0x0000000405047291 */ /* 0x002fcc000f8ec03f */
[----:B0-----:R-:W-:-:S05]  /*18fd0*/  IMAD.U32 R22, RZ, RZ, UR4 ;  /* 0x00000004ff167e24 */ /* 0x001fca000f8e00ff */
[----:B------:R2:W3:Y:S01]  /*18fe0*/  LDS.128 R16, [R22+0x288d0] ;  /* 0x0288d00016107984 */ /* 0x0004e20000000c00 */
[----:B------:R-:W-:Y:S06]  /*18ff0*/  BAR.ARV 0x4, 0x180 ;  /* 0x0106000000007b1d */ /* 0x000fec0000002000 */
[----:B------:R-:W-:Y:S05]  /*19000*/  BRA `(.L_x_773) ;  /* 0x0000000800407947 */ /* 0x000fea0003800000 */
.L_x_772:
[----:B------:R-:W1:Y:S01]  /*19010*/  S2R R8, SR_TID.X ;  /* 0x0000000000087919 */ /* 0x000e620000002100 */
[----:B------:R-:W-:Y:S01]  /*19020*/  UMOV UR4, 0xffffffff ;  /* 0xffffffff00047882 */ /* 0x000fe20000000000 */
[----:B-1----:R-:W-:-:S04]  /*19030*/  LOP3.LUT R8, R8, 0x1f, RZ, 0xc0, !PT ;  /* 0x0000001f08087812 */ /* 0x002fc800078ec0ff */
[----:B------:R-:W-:Y:S01]  /*19040*/  ISETP.NE.AND P0, PT, R8, 0x1f, PT ;  /* 0x0000001f0800780c */ /* 0x000fe20003f05270 */
[----:B------:R-:W-:-:S12]  /*19050*/  BRA.DIV UR4, `(.L_x_774) ;  /* 0x0000005e046c7947 */ /* 0x000fd8000b800000 */
[----:B0-----:R-:W-:Y:S01]  /*19060*/  IADD3 R5, R19, R8, RZ ;  /* 0x0000000813057210 */ /* 0x001fe20007ffe0ff */
[----:B------:R-:W-:-:S03]  /*19070*/  ULDC UR4, c[0x0][0xc3c] ;  /* 0x00030f0000047ab9 */ /* 0x000fc60000000800 */
[----:B------:R-:W-:-:S13]  /*19080*/  ISETP.GE.OR P1, PT, R5, UR4, !P0 ;  /* 0x0000000405007c0c */ /* 0x000fda000c726670 */
[----:B------:R-:W0:Y:S02]  /*19090*/  @!P1 LDC.64 R2, c[0x0][0xc80] ;  /* 0x00032000ff029b82 */ /* 0x000e240000000a00 */
[----:B0-----:R-:W-:-:S06]  /*190a0*/  @!P1 IMAD.WIDE R2, R5, 0x4, R2 ;  /* 0x0000000405029825 */ /* 0x001fcc00078e0202 */
        /* <DEDUP_REMOVED lines=9> */
[----:B------:R-:W0:Y:S02]  /*19140*/  SHFL.UP PT, R14, R4, 0x1, RZ ;  /* 0x04200000040e7989 */ /* 0x000e2400000e00ff */
[----:B0-----:R-:W-:-:S05]  /*19150*/  SEL R5, R14, RZ, P1 ;  /* 0x000000ff0e057207 */ /* 0x001fca0000800000 */
[----:B------:R-:W-:Y:S02]  /*19160*/  IMAD.IADD R6, R4, 0x1, R5 ;  /* 0x0000000104067824 */ /* 0x000fe400078e0205 */
[----:B------:R-:W-:Y:S04]  /*19170*/  SHFL.IDX PT, R5, R16, RZ, 0x1f ;  /* 0x00001fff10057589 */ /* 0x000fe800000e0000 */
        /* <DEDUP_REMOVED lines=12> */
[----:B------:R0:W1:Y:S02]  /*19240*/  SHFL.IDX PT, R14, R2, 0x1f, 0x1f ;  /* 0x03e01f00020e7f89 */ /* 0x00006400000e0000 */
.L_x_997:
[----:B------:R-:W-:Y:S02]  /*19250*/  ULDC UR4, c[0x0][0xc38] ;  /* 0x00030e0000047ab9 */ /* 0x000fe40000000800 */
[----:B------:R-:W-:-:S04]  /*19260*/  IMAD.U32 R7, RZ, RZ, UR4 ;  /* 0x00000004ff077e24 */ /* 0x000fc8000f8e00ff */
[----:B-1----:R-:W-:-:S04]  /*19270*/  IMAD R3, R14, R7, RZ ;  /* 0x000000070e037224 */ /* 0x002fc800078e02ff */
[----:B------:R-:W-:-:S05]  /*19280*/  IMAD.IADD R6, R0, 0x1, R3 ;  /* 0x0000000100067824 */ /* 0x000fca00078e0203 */
[----:B------:R-:W-:-:S13]  /*19290*/  ISETP.GT.AND P6, PT, R6, R5, PT ;  /* 0x000000050600720c */ /* 0x000fda0003fc4270 */
[----:B------:R-:W-:Y:S05]  /*192a0*/  @P6 BRA `(.L_x_775) ;  /* 0x00000000009c6947 */ /* 0x000fea0003800000 */
.L_x_780:
[----:B------:R-:W1:Y:S01]  /*192b0*/  LDC R0, c[0x0][0xc3c] ;  /* 0x00030f00ff007b82 */ /* 0x000e620000000800 */
[----:B------:R-:W-:-:S05]  /*192c0*/  VIADD R19, R19, 0x1f ;  /* 0x0000001f13137836 */ /* 0x000fca0000000000 */
[----:B-1----:R-:W-:-:S13]  /*192d0*/  ISETP.GE.AND P6, PT, R19, R0, PT ;  /* 0x000000001300720c */ /* 0x002fda0003fc6270 */
[----:B------:R-:W-:Y:S05]  /*192e0*/  @P6 BRA `(.L_x_776) ;  /* 0x0000000400446947 */ /* 0x000fea0003800000 */
[----:B0-----:R-:W0:Y:S01]  /*192f0*/  S2R R2, SR_TID.X ;  /* 0x0000000000027919 */ /* 0x001e220000002100 */
[----:B------:R-:W-:Y:S01]  /*19300*/  BSSY B0, `(.L_x_777) ;  /* 0x0000009000007945 */ /* 0x000fe20003800000 */
[----:B------:R-:W-:Y:S02]  /*19310*/  MOV R4, RZ ;  /* 0x000000ff00047202 */ /* 0x000fe40000000f00 */
[----:B0-----:R-:W-:-:S05]  /*19320*/  LOP3.LUT R2, R2, 0x1f, RZ, 0xc0, !PT ;  /* 0x0000001f02027812 */ /* 0x001fca00078ec0ff */
[----:B------:R-:W-:-:S05]  /*19330*/  IMAD.IADD R7, R19, 0x1, R2 ;  /* 0x0000000113077824 */ /* 0x000fca00078e0202 */
[----:B------:R-:W-:-:S13]  /*19340*/  ISETP.GE.OR P6, PT, R7, R0, !P0 ;  /* 0x000000000700720c */ /* 0x000fda00047c6670 */
[----:B------:R-:W-:Y:S05]  /*19350*/  @P6 BRA `(.L_x_778) ;  /* 0x00000000000c6947 */ /* 0x000fea0003800000 */
[----:B------:R-:W0:Y:S02]  /*19360*/  LDC.64 R2, c[0x0][0xc80] ;  /* 0x00032000ff027b82 */ /* 0x000e240000000a00 */
[----:B0-----:R-:W-:-:S05]  /*19370*/  IMAD.WIDE R2, R7, 0x4, R2 ;  /* 0x0000000407027825 */ /* 0x001fca00078e0202 */
[----:B------:R0:W5:Y:S02]  /*19380*/  LDG.E R4, desc[UR38][R2.64] ;  /* 0x0000002602047981 */ /* 0x000164000c1e1900 */
.L_x_778:
[----:B------:R-:W-:Y:S05]  /*19390*/  BSYNC B0 ;  /* 0x0000000000007941 */ /* 0x000fea0003800000 */
.L_x_777:
[----:B------:R-:W-:-:S03]  /*193a0*/  UMOV UR4, 0xffffffff ;  /* 0xffffffff00047882 */ /* 0x000fc60000000000 */
[----:B------:R-:W-:Y:S05]  /*193b0*/  BRA.DIV UR4, `(.L_x_779) ;  /* 0x0000005e04b87947 */ /* 0x000fea000b800000 */
[----:B-----5:R-:W1:Y:S02]  /*193c0*/  SHFL.UP PT, R14, R4, 0x1, RZ ;  /* 0x04200000040e7989 */ /* 0x020e6400000e00ff */
[----:B-1----:R-:W-:-:S05]  /*193d0*/  SEL R13, R14, RZ, P1 ;  /* 0x000000ff0e0d7207 */ /* 0x002fca0000800000 */
[----:B------:R-:W-:-:S05]  /*193e0*/  IMAD.IADD R13, R4, 0x1, R13 ;  /* 0x00000001040d7824 */ /* 0x000fca00078e020d */
[----:B------:R-:W1:Y:S02]  /*193f0*/  SHFL.UP PT, R14, R13, 0x2, RZ ;  /* 0x044000000d0e7989 */ /* 0x000e6400000e00ff */
[----:B-1----:R-:W-:-:S05]  /*19400*/  SEL R0, R14, RZ, P2 ;  /* 0x000000ff0e007207 */ /* 0x002fca0001000000 */
        /* <DEDUP_REMOVED lines=11> */
.L_x_1005:
[----:B------:R-:W-:Y:S02]  /*194c0*/  ULDC UR4, c[0x0][0xc38] ;  /* 0x00030e0000047ab9 */ /* 0x000fe40000000800 */
[----:B------:R-:W-:-:S04]  /*194d0*/  IMAD.U32 R7, RZ, RZ, UR4 ;  /* 0x00000004ff077e24 */ /* 0x000fc8000f8e00ff */
[----:B-1----:R-:W-:-:S04]  /*194e0*/  IMAD R3, R14, R7, RZ ;  /* 0x000000070e037224 */ /* 0x002fc800078e02ff */
[----:B------:R-:W-:-:S05]  /*194f0*/  IMAD.IADD R6, R3, 0x1, R6 ;  /* 0x0000000103067824 */ /* 0x000fca00078e0206 */
[----:B------:R-:W-:-:S13]  /*19500*/  ISETP.GT.AND P6, PT, R6, R5, PT ;  /* 0x000000050600720c */ /* 0x000fda0003fc4270 */
[----:B------:R-:W-:Y:S05]  /*19510*/  @!P6 BRA `(.L_x_780) ;  /* 0xfffffffc0064e947 */ /* 0x000fea000383ffff */
.L_x_775:
[----:B------:R-:W-:Y:S01]  /*19520*/  IMAD.IADD R6, R6, 0x1, -R3 ;  /* 0x0000000106067824 */ /* 0x000fe200078e0a03 */
[----:B------:R-:W-:-:S03]  /*19530*/  UMOV UR4, 0xffffffff ;  /* 0xffffffff00047882 */ /* 0x000fc60000000000 */
[----:B------:R-:W-:-:S05]  /*19540*/  IMAD R0, R2, R7, R6 ;  /* 0x0000000702007224 */ /* 0x000fca00078e0206 */
[----:B------:R-:W-:Y:S01]  /*19550*/  ISETP.GT.AND P6, PT, R0, R5, PT ;  /* 0x000000050000720c */ /* 0x000fe20003fc4270 */
[----:B------:R-:W-:-:S12]  /*19560*/  BRA.DIV UR4, `(.L_x_781) ;  /* 0x0000006204087947 */ /* 0x000fd8000b800000 */
[----:B------:R-:W-:-:S04]  /*19570*/  VOTE.ANY R3, PT, !P6 ;  /* 0x0000000000037806 */ /* 0x000fc800070e0100 */
[----:B------:R-:W1:Y:S02]  /*19580*/  POPC R0, R3 ;  /* 0x0000000300007309 */ /* 0x000e640000000000 */
[----:B-1----:R1:W2:Y:S02]  /*19590*/  SHFL.IDX PT, R4, R4, R0, 0x1f ;  /* 0x00001f0004047589 */ /* 0x0022a400000e0000 */
.L_x_1009:
[----:B------:R-:W-:Y:S01]  /*195a0*/  ISETP.NE.AND P0, PT, R3, RZ, PT ;  /* 0x000000ff0300720c */ /* 0x000fe20003f05270 */
[----:B------:R-:W-:-:S12]  /*195b0*/  IMAD.MOV.U32 R14, RZ, RZ, RZ ;  /* 0x000000ffff0e7224 */ /* 0x000fd800078e00ff */
[----:B------:R-:W-:Y:S05]  /*195c0*/  @!P0 BRA `(.L_x_782) ;  /* 0x0000000000108947 */ /* 0x000fea0003800000 */
[----:B------:R-:W-:Y:S01]  /*195d0*/  UMOV UR4, 0xffffffff ;  /* 0xffffffff00047882 */ /* 0x000fe20000000000 */
[----:B------:R-:W-:Y:S02]  /*195e0*/  VIADD R12, R0, 0xffffffff ;  /* 0xffffffff000c7836 */ /* 0x000fe40000000000 */
[----:B------:R-:W-:Y:S05]  /*195f0*/  BRA.DIV UR4, `(.L_x_783) ;  /* 0x00000062042c7947 */ /* 0x000fea000b800000 */
[----:B------:R3:W4:Y:S02]  /*19600*/  SHFL.IDX PT, R14, R2, R12, 0x1f ;  /* 0x00001f0c020e7589 */ /* 0x00072400000e0000 */
.L_x_782:
[----:B--2---:R-:W-:Y:S01]  /*19610*/  IABS R8, R4 ;  /* 0x0000000400087213 */ /* 0x004fe20000000000 */
[----:B----4-:R-:W-:Y:S02]  /*19620*/  IMAD R16, R14, R7, R6 ;  /* 0x000000070e107224 */ /* 0x010fe400078e0206 */
[----:B------:R-:W-:Y:S01]  /*19630*/  IMAD.IADD R19, R0, 0x1, R19 ;  /* 0x0000000100137824 */ /* 0x000fe200078e0213 */
[----:B------:R-:W2:Y:S08]  /*19640*/  I2F.RP R9, R8 ;  /* 0x0000000800097306 */ /* 0x000eb00000209400 */
[----:B--2---:R-:W0:Y:S02]  /*19650*/  MUFU.RCP R9, R9 ;  /* 0x0000000900097308 */ /* 0x004e240000001000 */
[----:B0--3--:R-:W-:-:S06]  /*19660*/  VIADD R2, R9, 0xffffffe ;  /* 0x0ffffffe09027836 */ /* 0x009fcc0000000000 */
[----:B------:R0:W2:Y:S02]  /*19670*/  F2I.FTZ.U32.TRUNC.NTZ R3, R2 ;  /* 0x0000000200037305 */ /* 0x0000a4000021f000 */
[----:B0-----:R-:W-:Y:S01]  /*19680*/  IMAD.MOV.U32 R2, RZ, RZ, RZ ;  /* 0x000000ffff027224 */ /* 0x001fe200078e00ff */
[----:B--2---:R-:W-:-:S05]  /*19690*/  IADD3 R7, RZ, -R3, RZ ;  /* 0x80000003ff077210 */ /* 0x004fca0007ffe0ff */
        /* <DEDUP_REMOVED lines=11> */
[----:B------:R-:W-:Y:S02]  /*19750*/  @!P1 IMAD.IADD R5, R5, 0x1, -R8 ;  /* 0x0000000105059824 */ /* 0x000fe400078e0a08 */
[----:B------:R-:W-:Y:S01]  /*19760*/  @!P1 VIADD R3, R3, 0x1 ;  /* 0x0000000103039836 */ /* 0x000fe20000000000 */
        /* <DEDUP_REMOVED lines=9> */
.L_x_776:
[----:B------:R-:W-:Y:S01]  /*19800*/  UMOV UR4, URZ ;  /* 0x0000003f00047c82 */ /* 0x000fe20008000000 */
[----:B------:R-:W-:Y:S01]  /*19810*/  UMOV UR5, URZ ;  /* 0x0000003f00057c82 */ /* 0x000fe20008000000 */
[----:B------:R-:W-:Y:S01]  /*19820*/  ULDC UR6, c[0x0][0xc3c] ;  /* 0x00030f0000067ab9 */ /* 0x000fe20000000800 */
[----:B------:R-:W-:Y:S01]  /*19830*/  IMAD.MOV.U32 R16, RZ, RZ, R5 ;  /* 0x000000ffff107224 */ /* 0x000fe200078e0005 */
[----:B------:R-:W-:Y:S01]  /*19840*/  MOV R17, UR4 ;  /* 0x0000000400117c02 */ /* 0x000fe20008000f00 */
[----:B------:R-:W-:Y:S02]  /*19850*/  IMAD.U32 R18, RZ, RZ, UR5 ;  /* 0x00000005ff127e24 */ /* 0x000fe4000f8e00ff */
[----:B------:R-:W-:-:S07]  /*19860*/  IMAD.U32 R19, RZ, RZ, UR6 ;  /* 0x00000006ff137e24 */ /* 0x000fce000f8e00ff */
.L_x_784:
[----:B-1----:R-:W1:Y:S01]  /*19870*/  S2R R0, SR_TID.X ;  /* 0x0000000000007919 */ /* 0x002e620000002100 */
[----:B------:R-:W-:Y:S05]  /*19880*/  WARPSYNC.ALL ;  /* 0x0000000000007948 */ /* 0x000fea0003800000 */
[----:B------:R-:W-:Y:S01]  /*19890*/  BAR.SYNC.DEFER_BLOCKING 0x4, 0x180 ;  /* 0x0106000000007b1d */ /* 0x000fe20000010000 */
[----:B-1----:R-:W-:-:S04]  /*198a0*/  LOP3.LUT R0, R0, 0x1f, RZ, 0xc0, !PT ;  /* 0x0000001f00007812 */ /* 0x002fc800078ec0ff */
[----:B------:R-:W-:-:S13]  /*198b0*/  ISETP.NE.AND P0, PT, R0, RZ, PT ;  /* 0x000000ff0000720c */ /* 0x000fda0003f05270 */
[----:B------:R-:W1:Y:S01]  /*198c0*/  @!P0 S2R R3, SR_CgaCtaId ;  /* 0x0000000000038919 */ /* 0x000e620000008800 */
[----:B------:R-:W-:-:S04]  /*198d0*/  @!P0 MOV R0, 0x400 ;  /* 0x0000040000008802 */ /* 0x000fc80000000f00 */
[----:B-1----:R-:W-:-:S05]  /*198e0*/  @!P0 LEA R22, R3, R0, 0x18 ;  /* 0x0000000003168211 */ /* 0x002fca00078ec0ff */
[----:B------:R1:W-:Y:S01]  /*198f0*/  @!P0 STS.128 [R22+0x288d0], R16 ;  /* 0x0288d01016008388 */ /* 0x0003e20000000c00 */
[----:B------:R-:W-:Y:S06]  /*19900*/  BAR.ARV 0x5, 0x180 ;  /* 0x0146000000007b1d */ /* 0x000fec0000002000 */
.L_x_773:
[----:B------:R-:W-:Y:S02]  /*19910*/  ULDC UR4, c[0x0][0xc3c] ;  /* 0x00030f0000047ab9 */ /* 0x000fe40000000800 */
[----:B---3--:R-:W-:-:S13]  /*19920*/  ISETP.GE.AND P0, PT, R19, UR4, PT ;  /* 0x0000000413007c0c */ /* 0x008fda000bf06270 */
[----:B------:R-:W-:Y:S05]  /*19930*/  @!P0 BRA `(.L_x_785) ;  /* 0xffffffa800048947 */ /* 0x000fea000383ffff */
[----:B------:R-:W-:Y:S05]  /*19940*/  BSYNC B8 ;  /* 0x0000000000087941 */ /* 0x000fea0003800000 */
.L_x_686:
[----:B------:R-:W3:Y:S01]  /*19950*/  LDL.LU R0, [R1+0x24] ;  /* 0x0000240001007983 */ /* 0x000ee20000300800 */
[----:B------:R-:W-:Y:S01]  /*19960*/  BSSY B0, `(.L_x_786) ;  /* 0x000000b000007945 */ /* 0x000fe20003800000 */
[----:B------:R-:W4:Y:S01]  /*19970*/  S2R R5, SR_CgaCtaId ;  /* 0x0000000000057919 */ /* 0x000f220000008800 */
[----:B---3--:R-:W-:-:S05]  /*19980*/  VIADD R0, R0, 0x1 ;  /* 0x0000000100007836 */ /* 0x008fca0000000000 */
[----:B01----:R-:W-:-:S04]  /*19990*/  LEA.HI R2, R0, R0, RZ, 0x1 ;  /* 0x0000000000027211 */ /* 0x003fc800078f08ff */
[----:B------:R-:W-:Y:S02]  /*199a0*/  LOP3.LUT R3, R2, 0xfffffffe, RZ, 0xc0, !PT ;  /* 0xfffffffe02037812 */ /* 0x000fe400078ec0ff */
[----:B------:R-:W-:-:S03]  /*199b0*/  MOV R2, 0x400 ;  /* 0x0000040000027802 */ /* 0x000fc60000000f00 */
[----:B------:R-:W-:Y:S01]  /*199c0*/  IMAD.IADD R0, R0, 0x1, -R3 ;  /* 0x0000000100007824 */ /* 0x000fe200078e0a03 */
[----:B----4-:R-:W-:-:S04]  /*199d0*/  LEA R4, R5, R2, 0x18 ;  /* 0x0000000205047211 */ /* 0x010fc800078ec0ff */
[----:B------:R-:W-:-:S04]  /*199e0*/  SHF.L.U32 R0, R0, 0x1f, RZ ;  /* 0x0000001f00007819 */ /* 0x000fc800000006ff */
[----:B------:R-:W0:Y:S02]  /*199f0*/  SYNCS.PHASECHK.TRANS64.TRYWAIT P0, [R4+URZ+0x28820], R0 ;  /* 0x02882000040075a7 */ /* 0x000e24000800017f */
[----:B0-----:R-:W-:Y:S05]  /*19a00*/  @!P0 BRA `(.L_x_787) ;  /* 0x0000005c004c8947 */ /* 0x001fea0003800000 */
.L_x_1012:
[----:B------:R-:W-:Y:S05]  /*19a10*/  BSYNC B0 ;  /* 0x0000000000007941 */ /* 0x000fea0003800000 */
.L_x_786:
[----:B------:R-:W-:-:S03]  /*19a20*/  UMOV UR4, 0xffffffff ;  /* 0xffffffff00047882 */ /* 0x000fc60000000000 */
[----:B------:R-:W-:Y:S05]  /*19a30*/  BRA.DIV UR4, `(.L_x_788) ;  /* 0x0000005e04547947 */ /* 0x000fea000b800000 */
[----:B0-----:R-:W0:Y:S02]  /*19a40*/  S2R R0, SR_TID.X ;  /* 0x0000000000007919 */ /* 0x001e240000002100 */
[----:B0-----:R-:W-:-:S04]  /*19a50*/  SHF.R.U32.HI R0, RZ, 0x5, R0 ;  /* 0x00000005ff007819 */ /* 0x001fc80000011600 */
[----:B------:R-:W-:-:S05]  /*19a60*/  LOP3.LUT R0, R0, 0x3, RZ, 0xc0, !PT ;  /* 0x0000000300007812 */ /* 0x000fca00078ec0ff */
[----:B------:R0:W1:Y:S02]  /*19a70*/  SHFL.IDX PT, R14, R0, RZ, 0x1f ;  /* 0x00001fff000e7589 */ /* 0x00006400000e0000 */
.L_x_1015:
[----:B-1----:R-:W-:-:S13]  /*19a80*/  ISETP.NE.AND P0, PT, R14, RZ, PT ;  /* 0x000000ff0e00720c */ /* 0x002fda0003f05270 */
[----:B------:R-:W-:Y:S05]  /*19a90*/  @P0 BRA `(.L_x_480) ;  /* 0x0000000000880947 */ /* 0x000fea0003800000 */
[----:B------:R-:W-:-:S03]  /*19aa0*/  UMOV UR4, 0xffffffff ;  /* 0xffffffff00047882 */ /* 0x000fc60000000000 */
[----:B------:R-:W-:Y:S05]  /*19ab0*/  BRA.DIV UR4, `(.L_x_789) ;  /* 0x0000005e04687947 */ /* 0x000fea000b800000 */
[----:B------:R-:W-:-:S13]  /*19ac0*/  ELECT P6, URZ, PT ;  /* 0x00000000003f782f */ /* 0x000fda00038c0000 */
.L_x_1018:
[----:B------:R-:W-:Y:S05]  /*19ad0*/  @!P6 BRA `(.L_x_480) ;  /* 0x000000000078e947 */ /* 0x000fea0003800000 */
[----:B0-----:R-:W3:Y:S02]  /*19ae0*/  LDL.LU R0, [R1+0xc] ;  /* 0x00000c0001007983 */ /* 0x001ee40000300800 */
[----:B---3--:R-:W-:-:S04]  /*19af0*/  LOP3.LUT R0, R0, 0x2, RZ, 0xfc, !PT ;  /* 0x0000000200007812 */ /* 0x008fc800078efcff */
[----:B------:R-:W-:-:S13]  /*19b00*/  ISETP.NE.AND P0, PT, R0, 0x3, PT ;  /* 0x000000030000780c */ /* 0x000fda0003f05270 */
[----:B------:R-:W-:Y:S05]  /*19b10*/  @!P0 BRA `(.L_x_790) ;  /* 0x0000000000048947 */ /* 0x000fea0003800000 */
[----:B------:R-:W-:Y:S01]  /*19b20*/  BPT.TRAP 0x1 ;  /* 0x000000040000795c */ /* 0x000fe20000300000 */
.L_x_790:
[C---:B------:R-:W-:Y:S01]  /*19b30*/  IMAD R5, R25.reuse, 0x8, R4 ;  /* 0x0000000819057824 */ /* 0x040fe200078e0204 */
[----:B------:R-:W-:Y:S01]  /*19b40*/  SHF.L.U32 R0, R28, 0x1f, RZ ;  /* 0x0000001f1c007819 */ /* 0x000fe200000006ff */
[----:B------:R-:W-:-:S03]  /*19b50*/  VIADD R25, R25, 0x1 ;  /* 0x0000000119197836 */ /* 0x000fc60000000000 */
[----:B------:R-:W0:Y:S02]  /*19b60*/  SYNCS.PHASECHK.TRANS64.TRYWAIT P1, [R5+URZ+0x28840], R0 ;  /* 0x02884000050075a7 */ /* 0x000e24000802017f */
[----:B------:R-:W-:-:S04]  /*19b70*/  ISETP.NE.AND P2, PT, R25, 0x2, PT ;  /* 0x000000021900780c */ /* 0x000fc80003f45270 */
[----:B------:R-:W-:Y:S01]  /*19b80*/  SEL R3, RZ, 0x1, P2 ;  /* 0x00000001ff037807 */ /* 0x000fe20001000000 */
[----:B0-----:R-:W-:Y:S08]  /*19b90*/  @!P1 BRA `(.L_x_791) ;  /* 0x0000005c00509947 */ /* 0x001ff00003800000 */
.L_x_1019:
[----:B------:R-:W-:Y:S02]  /*19ba0*/  SEL R25, R25, RZ, P2 ;  /* 0x000000ff19197207 */ /* 0x000fe40001000000 */
[----:B------:R-:W-:Y:S01]  /*19bb0*/  LOP3.LUT R2, R28, R3, RZ, 0x3c, !PT ;  /* 0x000000031c027212 */ /* 0x000fe200078e3cff */
[----:B------:R-:W-:Y:S06]  /*19bc0*/  @!P0 BRA `(.L_x_792) ;  /* 0x0000000000048947 */ /* 0x000fec0003800000 */
[----:B------:R-:W-:Y:S01]  /*19bd0*/  BPT.TRAP 0x1 ;  /* 0x000000040000795c */ /* 0x000fe20000300000 */
.L_x_792:
[----:B------:R-:W-:Y:S01]  /*19be0*/  IMAD R25, R25, 0x8, R4 ;  /* 0x0000000819197824 */ /* 0x000fe200078e0204 */
[----:B------:R-:W-:-:S04]  /*19bf0*/  SHF.L.U32 R2, R2, 0x1f, RZ ;  /* 0x0000001f02027819 */ /* 0x000fc800000006ff */
[----:B------:R-:W1:Y:S02]  /*19c00*/  SYNCS.PHASECHK.TRANS64.TRYWAIT P1, [R25+URZ+0x28840], R2 ;  /* 0x02884002190075a7 */ /* 0x000e64000802017f */
[----:B-1----:R-:W-:Y:S05]  /*19c10*/  @!P1 BRA `(.L_x_793) ;  /* 0x0000005c00449947 */ /* 0x002fea0003800000 */
.L_x_1020:
[----:B------:R-:W-:Y:S05]  /*19c20*/  @!P0 BRA `(.L_x_794) ;  /* 0x0000000000048947 */ /* 0x000fea0003800000 */
[----:B------:R-:W-:Y:S01]  /*19c30*/  BPT.TRAP 0x1 ;  /* 0x000000040000795c */ /* 0x000fe20000300000 */
.L_x_794:
[----:B------:R-:W3:Y:S02]  /*19c40*/  SYNCS.PHASECHK.TRANS64.TRYWAIT P1, [R5+URZ+0x28860], R0 ;  /* 0x02886000050075a7 */ /* 0x000ee4000802017f */
[----:B---3--:R-:W-:Y:S05]  /*19c50*/  @!P1 BRA `(.L_x_795) ;  /* 0x0000005c00489947 */ /* 0x008fea0003800000 */
.L_x_1021:
[----:B------:R-:W-:Y:S05]  /*19c60*/  @!P0 BRA `(.L_x_796) ;  /* 0x0000000000048947 */ /* 0x000fea0003800000 */
[----:B------:R-:W-:Y:S01]  /*19c70*/  BPT.TRAP 0x1 ;  /* 0x000000040000795c */ /* 0x000fe20000300000 */
.L_x_796:
[----:B----4-:R4:W0:Y:S02]  /*19c80*/  SYNCS.PHASECHK.TRANS64.TRYWAIT P0, [R25+URZ+0x28860], R2 ;  /* 0x02886002190075a7 */ /* 0x010824000800017f */
[----:B0-----:R-:W-:Y:S05]  /*19c90*/  @!P0 NANOSLEEP.SYNCS 0x989680 ;  /* 0x009896800000895d */ /* 0x001fea0003900000 */
[----:B------:R-:W0:Y:S02]  /*19ca0*/  @!P0 SYNCS.PHASECHK.TRANS64 P0, [R25+URZ+0x28860], R2 ;  /* 0x02886002190085a7 */ /* 0x000e24000800007f */
[----:B0-----:R-:W-:Y:S05]  /*19cb0*/  @!P0 BRA `(.L_x_796) ;  /* 0xfffffffc00f08947 */ /* 0x001fea000383ffff */
.L_x_480:
[----:B------:R-:W-:Y:S05]  /*19cc0*/  BSYNC B9 ;  /* 0x0000000000097941 */ /* 0x000fea0003800000 */
.L_x_477:
[----:B------:R-:W-:Y:S05]  /*19cd0*/  EXIT ;  /* 0x000000000000794d */ /* 0x000fea0003800000 */
.L_x_502:
[----:B0-----:R0:W1:Y:S02]  /*19ce0*/  SYNCS.PHASECHK.TRANS64.TRYWAIT P6, [R92+URZ+0x28890], R103 ;  /* 0x028890675c0075a7 */ /* 0x00106400080c017f */
[----:B-1----:R-:W-:Y:S05]  /*19cf0*/  @!P6 NANOSLEEP.SYNCS 0x989680 ;  /* 0x009896800000e95d */ /* 0x002fea0003900000 */
[----:B------:R-:W1:Y:S02]  /*19d00*/  @!P6 SYNCS.PHASECHK.TRANS64 P6, [R92+URZ+0x28890], R103 ;  /* 0x028890675c00e5a7 */ /* 0x000e6400080c007f */
[----:B-1----:R-:W-:Y:S05]  /*19d10*/  @!P6 BRA `(.L_x_502) ;  /* 0xfffffffc00f0e947 */ /* 0x002fea000383ffff */
[----:B------:R-:W-:Y:S05]  /*19d20*/  BRA `(.L_x_797) ;  /* 0xfffffe9000b87947 */ /* 0x000fea000383ffff */
.L_x_503:
        /* <DEDUP_REMOVED lines=8> */
.L_x_799:
[----:B------:R-:W-:Y:S05]  /*19db0*/  BSYNC B1 ;  /* 0x0000000000017941 */ /* 0x000fea0003800000 */
.L_x_798:
[----:B------:R-:W-:Y:S01]  /*19dc0*/  IMAD.MOV.U32 R13, RZ, RZ, R109 ;  /* 0x000000ffff0d7224 */ /* 0x000fe200078e006d */
[----:B------:R-:W-:Y:S01]  /*19dd0*/  MOV R79, R14 ;  /* 0x0000000e004f7202 */ /* 0x000fe20000000f00 */
[----:B------:R-:W-:Y:S02]  /*19de0*/  IMAD.MOV.U32 R12, RZ, RZ, RZ ;  /* 0x000000ffff0c7224 */ /* 0x000fe400078e00ff */
[----:B------:R-:W-:Y:S02]  /*19df0*/  IMAD.MOV.U32 R11, RZ, RZ, 0x181f ;  /* 0x0000181fff0b7424 */ /* 0x000fe400078e00ff */
[----:B------:R-:W-:-:S07]  /*19e00*/  IMAD.MOV.U32 R15, RZ, RZ, -0x1 ;  /* 0xffffffffff0f7424 */ /* 0x000fce00078e00ff */
[----:B------:R-:W-:Y:S05]  /*19e10*/  WARPSYNC.COLLECTIVE R15, `(.L_x_800) ;  /* 0x000000000f087348 */ /* 0x000fea0003c00000 */
[----:B------:R0:W1:Y:S02]  /*19e20*/  SHFL.IDX P6, R14, R13, R12, R11 ;  /* 0x0000000c0d0e7389 */ /* 0x00006400000c000b */
[----:B01----:R-:W-:Y:S01]  /*19e30*/  ENDCOLLECTIVE ;  /* 0x000000000000791b */ /* 0x003fe20003800000 */
.L_x_800:
[----:B------:R-:W-:Y:S01]  /*19e40*/  IMAD.MOV.U32 R105, RZ, RZ, R14 ;  /* 0x000000ffff697224 */ /* 0x000fe200078e000e */
[----:B------:R-:W-:Y:S06]  /*19e50*/  BRA `(.L_x_801) ;  /* 0xfffffe9000807947 */ /* 0x000fec000383ffff */
.L_x_512:
[----:B------:R-:W-:Y:S01]  /*19e60*/  BSSY B1, `(.L_x_802) ;  /* 0x0000008000017945 */ /* 0x000fe20003800000 */
[----:B0---4-:R-:W-:Y:S02]  /*19e70*/  IMAD.MOV.U32 R13, RZ, RZ, R108 ;  /* 0x000000ffff0d7224 */ /* 0x011fe400078e006c */
[----:B------:R-:W-:Y:S02]  /*19e80*/  IMAD.MOV.U32 R12, RZ, RZ, 0x1 ;  /* 0x00000001ff0c7424 */ /* 0x000fe400078e00ff */
[----:B------:R-:W-:Y:S02]  /*19e90*/  IMAD.MOV.U32 R11, RZ, RZ, 0x181f ;  /* 0x0000181fff0b7424 */ /* 0x000fe400078e00ff */
[----:B------:R-:W-:-:S07]  /*19ea0*/  IMAD.MOV.U32 R15, RZ, RZ, -0x1 ;  /* 0xffffffffff0f7424 */ /* 0x000fce00078e00ff */
[----:B-123--:R-:W-:Y:S05]  /*19eb0*/  WARPSYNC.COLLECTIVE R15, `(.L_x_803) ;  /* 0x000000000f087348 */ /* 0x00efea0003c00000 */
[----:B------:R0:W4:Y:S02]  /*19ec0*/  SHFL.IDX P6, R14, R13, R12, R11 ;  /* 0x0000000c0d0e7389 */ /* 0x00012400000c000b */
[----:B01234-:R-:W-:Y:S01]  /*19ed0*/  ENDCOLLECTIVE ;  /* 0x000000000000791b */ /* 0x01ffe20003800000 */
.L_x_803:
[----:B------:R-:W-:Y:S05]  /*19ee0*/  BSYNC B1 ;  /* 0x0000000000017941 */ /* 0x000fea0003800000 */
.L_x_802:
[----:B------:R-:W-:Y:S01]  /*19ef0*/  IMAD.MOV.U32 R13, RZ, RZ, R109 ;  /* 0x000000ffff0d7224 */ /* 0x000fe200078e006d */
[----:B------:R-:W-:Y:S01]  /*19f00*/  MOV R12, 0x1 ;  /* 0x00000001000c7802 */ /* 0x000fe20000000f00 */
[----:B------:R-:W-:Y:S02]  /*19f10*/  IMAD.MOV.U32 R11, RZ, RZ, 0x181f ;  /* 0x0000181fff0b7424 */ /* 0x000fe400078e00ff */
[----:B------:R-:W-:Y:S02]  /*19f20*/  IMAD.MOV.U32 R15, RZ, RZ, -0x1 ;  /* 0xffffffffff0f7424 */ /* 0x000fe400078e00ff */
[----:B------:R-:W-:-:S07]  /*19f30*/  IMAD.MOV.U32 R71, RZ, RZ, R14 ;  /* 0x000000ffff477224 */ /* 0x000fce00078e000e */
[----:B------:R-:W-:Y:S05]  /*19f40*/  WARPSYNC.COLLECTIVE R15, `(.L_x_804) ;  /* 0x000000000f087348 */ /* 0x000fea0003c00000 */
[----:B------:R0:W1:Y:S02]  /*19f50*/  SHFL.IDX P6, R14, R13, R12, R11 ;  /* 0x0000000c0d0e7389 */ /* 0x00006400000c000b */
[----:B01----:R-:W-:Y:S01]  /*19f60*/  ENDCOLLECTIVE ;  /* 0x000000000000791b */ /* 0x003fe20003800000 */
.L_x_804:
[----:B------:R-:W-:Y:S01]  /*19f70*/  IMAD.MOV.U32 R73, RZ, RZ, R14 ;  /* 0x000000ffff497224 */ /* 0x000fe200078e000e */
[----:B------:R-:W-:Y:S06]  /*19f80*/  BRA `(.L_x_805) ;  /* 0xfffffe9800147947 */ /* 0x000fec000383ffff */
.L_x_521:
        /* <DEDUP_REMOVED lines=8> */
.L_x_807:
[----:B------:R-:W-:Y:S05]  /*1a010*/  BSYNC B1 ;  /* 0x0000000000017941 */ /* 0x000fea0003800000 */
.L_x_806:
[----:B------:R-:W-:Y:S01]  /*1a020*/  IMAD.MOV.U32 R13, RZ, RZ, R109 ;  /* 0x000000ffff0d7224 */ /* 0x000fe200078e006d */
[----:B------:R-:W-:Y:S01]  /*1a030*/  MOV R15, 0xffffffff ;  /* 0xffffffff000f7802 */ /* 0x000fe20000000f00 */
[----:B------:R-:W-:Y:S02]  /*1a040*/  IMAD.MOV.U32 R12, RZ, RZ, 0x2 ;  /* 0x00000002ff0c7424 */ /* 0x000fe400078e00ff */
[----:B------:R-:W-:Y:S02]  /*1a050*/  IMAD.MOV.U32 R11, RZ, RZ, 0x181f ;  /* 0x0000181fff0b7424 */ /* 0x000fe400078e00ff */
[----:B------:R-:W-:-:S07]  /*1a060*/  IMAD.MOV.U32 R63, RZ, RZ, R14 ;  /* 0x000000ffff3f7224 */ /* 0x000fce00078e000e */
[----:B------:R-:W-:Y:S05]  /*1a070*/  WARPSYNC.COLLECTIVE R15, `(.L_x_808) ;  /* 0x000000000f087348 */ /* 0x000fea0003c00000 */
[----:B------:R0:W1:Y:S02]  /*1a080*/  SHFL.IDX P6, R14, R13, R12, R11 ;  /* 0x0000000c0d0e7389 */ /* 0x00006400000c000b */
[----:B01----:R-:W-:Y:S01]  /*1a090*/  ENDCOLLECTIVE ;  /* 0x000000000000791b */ /* 0x003fe20003800000 */
.L_x_808:
[----:B------:R-:W-:Y:S01]  /*1a0a0*/  IMAD.MOV.U32 R65, RZ, RZ, R14 ;  /* 0x000000ffff417224 */ /* 0x000fe200078e000e */
[----:B------:R-:W-:Y:S06]  /*1a0b0*/  BRA `(.L_x_809) ;  /* 0xfffffe9c00a87947 */ /* 0x000fec000383ffff */
.L_x_530:
        /* <DEDUP_REMOVED lines=8> */
.L_x_811:
[----:B------:R-:W-:Y:S05]  /*1a140*/  BSYNC B1 ;  /* 0x0000000000017941 */ /* 0x000fea0003800000 */
.L_x_810:
[----:B------:R-:W-:Y:S02]  /*1a150*/  IMAD.MOV.U32 R13, RZ, RZ, R109 ;  /* 0x000000ffff0d7224 */ /* 0x000fe400078e006d */
[----:B------:R-:W-:Y:S02]  /*1a160*/  IMAD.MOV.U32 R12, RZ, RZ, 0x3 ;  /* 0x00000003ff0c7424 */ /* 0x000fe400078e00ff */
[----:B------:R-:W-:Y:S02]  /*1a170*/  IMAD.MOV.U32 R11, RZ, RZ, 0x181f ;  /* 0x0000181fff0b7424 */ /* 0x000fe400078e00ff */
[----:B------:R-:W-:Y:S02]  /*1a180*/  IMAD.MOV.U32 R15, RZ, RZ, -0x1 ;  /* 0xffffffffff0f7424 */ /* 0x000fe400078e00ff */
[----:B------:R-:W-:-:S07]  /*1a190*/  IMAD.MOV.U32 R55, RZ, RZ, R14 ;  /* 0x000000ffff377224 */ /* 0x000fce00078e000e */
[----:B------:R-:W-:Y:S05]  /*1a1a0*/  WARPSYNC.COLLECTIVE R15, `(.L_x_812) ;  /* 0x000000000f087348 */ /* 0x000fea0003c00000 */
[----:B------:R0:W1:Y:S02]  /*1a1b0*/  SHFL.IDX P6, R14, R13, R12, R11 ;  /* 0x0000000c0d0e7389 */ /* 0x00006400000c000b */
[----:B01----:R-:W-:Y:S01]  /*1a1c0*/  ENDCOLLECTIVE ;  /* 0x000000000000791b */ /* 0x003fe20003800000 */
.L_x_812:
[----:B------:R-:W-:Y:S01]  /*1a1d0*/  IMAD.MOV.U32 R109, RZ, RZ, R14 ;  /* 0x000000ffff6d7224 */ /* 0x000fe200078e000e */
[----:B------:R-:W-:Y:S06]  /*1a1e0*/  BRA `(.L_x_813) ;  /* 0xfffffea400387947 */ /* 0x000fec000383ffff */
.L_x_542:
[----:B-1----:R1:W2:Y:S02]  /*1a1f0*/  SYNCS.PHASECHK.TRANS64.TRYWAIT P4, [R92+URZ+0x28890], R103 ;  /* 0x028890675c0075a7 */ /* 0x0022a4000808017f */
[----:B--2---:R-:W-:Y:S05]  /*1a200*/  @!P4 NANOSLEEP.SYNCS 0x989680 ;  /* 0x009896800000c95d */ /* 0x004fea0003900000 */
[----:B------:R-:W2:Y:S02]  /*1a210*/  @!P4 SYNCS.PHASECHK.TRANS64 P4, [R92+URZ+0x28890], R103 ;  /* 0x028890675c00c5a7 */ /* 0x000ea4000808007f */
[----:B--2---:R-:W-:Y:S05]  /*1a220*/  @!P4 BRA `(.L_x_542) ;  /* 0xfffffffc00f0c947 */ /* 0x004fea000383ffff */
[----:B------:R-:W-:Y:S05]  /*1a230*/  BRA `(.L_x_814) ;  /* 0xfffffeb400607947 */ /* 0x000fea000383ffff */
.L_x_543:
[----:B------:R-:W-:Y:S01]  /*1a240*/  BSSY B1, `(.L_x_815) ;  /* 0x0000008000017945 */ /* 0x000fe20003800000 */
[----:B------:R-:W-:Y:S01]  /*1a250*/  MOV R13, R108 ;  /* 0x0000006c000d7202 */ /* 0x000fe20000000f00 */
[----:B------:R-:W-:Y:S02]  /*1a260*/  IMAD.MOV.U32 R12, RZ, RZ, RZ ;  /* 0x000000ffff0c7224 */ /* 0x000fe400078e00ff */
[----:B------:R-:W-:Y:S02]  /*1a270*/  IMAD.MOV.U32 R11, RZ, RZ, 0x181f ;  /* 0x0000181fff0b7424 */ /* 0x000fe400078e00ff */
[----:B------:R-:W-:-:S07]  /*1a280*/  IMAD.MOV.U32 R15, RZ, RZ, -0x1 ;  /* 0xffffffffff0f7424 */ /* 0x000fce00078e00ff */
[----:B-1----:R-:W-:Y:S05]  /*1a290*/  WARPSYNC.COLLECTIVE R15, `(.L_x_816) ;  /* 0x000000000f087348 */ /* 0x002fea0003c00000 */
[----:B------:R0:W2:Y:S02]  /*1a2a0*/  SHFL.IDX P6, R14, R13, R12, R11 ;  /* 0x0000000c0d0e7389 */ /* 0x0000a400000c000b */
[----:B012---:R-:W-:Y:S01]  /*1a2b0*/  ENDCOLLECTIVE ;  /* 0x000000000000791b */ /* 0x007fe20003800000 */
.L_x_816:
[----:B------:R-:W-:Y:S05]  /*1a2c0*/  BSYNC B1 ;  /* 0x0000000000017941 */ /* 0x000fea0003800000 */
.L_x_815:
[----:B------:R-:W-:Y:S02]  /*1a2d0*/  IMAD.MOV.U32 R13, RZ, RZ, R109 ;  /* 0x000000ffff0d7224 */ /* 0x000fe400078e006d */
[----:B------:R-:W-:Y:S02]  /*1a2e0*/  IMAD.MOV.U32 R12, RZ, RZ, RZ ;  /* 0x000000ffff0c7224 */ /* 0x000fe400078e00ff */
[----:B------:R-:W-:Y:S02]  /*1a2f0*/  IMAD.MOV.U32 R11, RZ, RZ, 0x181f ;  /* 0x0000181fff0b7424 */ /* 0x000fe400078e00ff */
[----:B------:R-:W-:Y:S02]  /*1a300*/  IMAD.MOV.U32 R15, RZ, RZ, -0x1 ;  /* 0xffffffffff0f7424 */ /* 0x000fe400078e00ff */
[----:B------:R-:W-:-:S07]  /*1a310*/  IMAD.MOV.U32 R107, RZ, RZ, R14 ;  /* 0x000000ffff6b7224 */ /* 0x000fce00078e000e */
[----:B------:R-:W-:Y:S05]  /*1a320*/  WARPSYNC.COLLECTIVE R15, `(.L_x_817) ;  /* 0x000000000f087348 */ /* 0x000fea0003c00000 */
[----:B------:R0:W1:Y:S02]  /*1a330*/  SHFL.IDX P6, R14, R13, R12, R11 ;  /* 0x0000000c0d0e7389 */ /* 0x00006400000c000b */
[----:B01----:R-:W-:Y:S01]  /*1a340*/  ENDCOLLECTIVE ;  /* 0x000000000000791b */ /* 0x003fe20003800000 */
.L_x_817:
[----:B------:R-:W-:Y:S01]  /*1a350*/  IMAD.MOV.U32 R106, RZ, RZ, R14 ;  /* 0x000000ffff6a7224 */ /* 0x000fe200078e000e */
[----:B------:R-:W-:Y:S06]  /*1a360*/  BRA `(.L_x_818) ;  /* 0xfffffeb4002c7947 */ /* 0x000fec000383ffff */
.L_x_548:
[----:B------:R-:W-:Y:S01]  /*1a370*/  BSSY B1, `(.L_x_819) ;  /* 0x0000008000017945 */ /* 0x000fe20003800000 */
[----:B----4-:R-:W-:Y:S01]  /*1a380*/  IMAD.MOV.U32 R13, RZ, RZ, R108 ;  /* 0x000000ffff0d7224 */ /* 0x010fe200078e006c */
[----:B------:R-:W-:Y:S01]  /*1a390*/  MOV R11, 0x181f ;  /* 0x0000181f000b7802 */ /* 0x000fe20000000f00 */
[----:B------:R-:W-:Y:S02]  /*1a3a0*/  IMAD.MOV.U32 R12, RZ, RZ, 0x1 ;  /* 0x00000001ff0c7424 */ /* 0x000fe400078e00ff */
[----:B------:R-:W-:-:S07]  /*1a3b0*/  IMAD.MOV.U32 R15, RZ, RZ, -0x1 ;  /* 0xffffffffff0f7424 */ /* 0x000fce00078e00ff */
[----:B0123--:R-:W-:Y:S05]  /*1a3c0*/  WARPSYNC.COLLECTIVE R15, `(.L_x_820) ;  /* 0x000000000f087348 */ /* 0x00ffea0003c00000 */
[----:B------:R4:W0:Y:S02]  /*1a3d0*/  SHFL.IDX P6, R14, R13, R12, R11 ;  /* 0x0000000c0d0e7389 */ /* 0x00082400000c000b */
[----:B01234-:R-:W-:Y:S01]  /*1a3e0*/  ENDCOLLECTIVE ;  /* 0x000000000000791b */ /* 0x01ffe20003800000 */
.L_x_820:
[----:B------:R-:W-:Y:S05]  /*1a3f0*/  BSYNC B1 ;  /* 0x0000000000017941 */ /* 0x000fea0003800000 */
.L_x_819:
        /* <DEDUP_REMOVED lines=8> */
.L_x_821:
[----:B------:R-:W-:Y:S01]  /*1a480*/  IMAD.MOV.U32 R50, RZ, RZ, R14 ;  /* 0x000000ffff327224 */ /* 0x000fe200078e000e */
[----:B------:R-:W-:Y:S06]  /*1a490*/  BRA `(.L_x_822) ;  /* 0xfffffeb800e07947 */ /* 0x000fec000383ffff */
.L_x_553:
        /* <DEDUP_REMOVED lines=8> */
.L_x_824:
[----:B------:R-:W-:Y:S05]  /*1a520*/  BSYNC B1 ;  /* 0x0000000000017941 */ /* 0x000fea0003800000 */
.L_x_823:
[----:B------:R-:W-:Y:S01]  /*1a530*/  IMAD.MOV.U32 R13, RZ, RZ, R109 ;  /* 0x000000ffff0d7224 */ /* 0x000fe200078e006d */
[----:B------:R-:W-:Y:S01]  /*1a540*/  MOV R51, R14 ;  /* 0x0000000e00337202 */ /* 0x000fe20000000f00 */
[----:B------:R-:W-:Y:S02]  /*1a550*/  IMAD.MOV.U32 R12, RZ, RZ, 0x2 ;  /* 0x00000002ff0c7424 */ /* 0x000fe400078e00ff */
[----:B------:R-:W-:Y:S02]  /*1a560*/  IMAD.MOV.U32 R11, RZ, RZ, 0x181f ;  /* 0x0000181fff0b7424 */ /* 0x000fe400078e00ff */
[----:B------:R-:W-:-:S07]  /*1a570*/  IMAD.MOV.U32 R15, RZ, RZ, -0x1 ;  /* 0xffffffffff0f7424 */ /* 0x000fce00078e00ff */
[----:B------:R-:W-:Y:S05]  /*1a580*/  WARPSYNC.COLLECTIVE R15, `(.L_x_825) ;  /* 0x000000000f087348 */ /* 0x000fea0003c00000 */
[----:B------:R0:W1:Y:S02]  /*1a590*/  SHFL.IDX P6, R14, R13, R12, R11 ;  /* 0x0000000c0d0e7389 */ /* 0x00006400000c000b */
[----:B01----:R-:W-:Y:S01]  /*1a5a0*/  ENDCOLLECTIVE ;  /* 0x000000000000791b */ /* 0x003fe20003800000 */
.L_x_825:
[----:B------:R-:W-:Y:S01]  /*1a5b0*/  IMAD.MOV.U32 R50, RZ, RZ, R14 ;  /* 0x000000ffff327224 */ /* 0x000fe200078e000e */
[----:B------:R-:W-:Y:S06]  /*1a5c0*/  BRA `(.L_x_826) ;  /* 0xfffffec0008c7947 */ /* 0x000fec000383ffff */
.L_x_558:
        /* <DEDUP_REMOVED lines=8> */
.L_x_828:
[----:B------:R-:W-:Y:S05]  /*1a650*/  BSYNC B1 ;  /* 0x0000000000017941 */ /* 0x000fea0003800000 */
.L_x_827:
        /* <DEDUP_REMOVED lines=8> */
.L_x_829:
[----:B------:R-:W-:Y:S01]  /*1a6e0*/  IMAD.MOV.U32 R50, RZ, RZ, R14 ;  /* 0x000000ffff327224 */ /* 0x000fe200078e000e */
[----:B------:R-:W-:Y:S06]  /*1a6f0*/  BRA `(.L_x_830) ;  /* 0xfffffec800387947 */ /* 0x000fec000383ffff */
.L_x_563:
[----:B0-----:R0:W1:Y:S02]  /*1a700*/  SYNCS.PHASECHK.TRANS64.TRYWAIT P3, [R92+URZ+0x28890], R103 ;  /* 0x028890675c0075a7 */ /* 0x001064000806017f */
[----:B-1----:R-:W-:Y:S05]  /*1a710*/  @!P3 NANOSLEEP.SYNCS 0x989680 ;  /* 0x009896800000b95d */ /* 0x002fea0003900000 */
[----:B------:R-:W1:Y:S02]  /*1a720*/  @!P3 SYNCS.PHASECHK.TRANS64 P3, [R92+URZ+0x28890], R103 ;  /* 0x028890675c00b5a7 */ /* 0x000e64000806007f */
[----:B-1----:R-:W-:Y:S05]  /*1a730*/  @!P3 BRA `(.L_x_563) ;  /* 0xfffffffc00f0b947 */ /* 0x002fea000383ffff */
[----:B------:R-:W-:Y:S05]  /*1a740*/  BRA `(.L_x_831) ;  /* 0xfffffed000347947 */ /* 0x000fea000383ffff */
.L_x_564:
        /* <DEDUP_REMOVED lines=8> */
.L_x_833:
[----:B------:R-:W-:Y:S05]  /*1a7d0*/  BSYNC B1 ;  /* 0x0000000000017941 */ /* 0x000fea0003800000 */
.L_x_832:
[----:B------:R-:W-:Y:S01]  /*1a7e0*/  IMAD.MOV.U32 R13, RZ, RZ, R44 ;  /* 0x000000ffff0d7224 */ /* 0x000fe200078e002c */
[----:B------:R-:W-:Y:S01]  /*1a7f0*/  MOV R15, 0xffffffff ;  /* 0xffffffff000f7802 */ /* 0x000fe20000000f00 */
[----:B------:R-:W-:Y:S02]  /*1a800*/  IMAD.MOV.U32 R12, RZ, RZ, RZ ;  /* 0x000000ffff0c7224 */ /* 0x000fe400078e00ff */
[----:B------:R-:W-:Y:S02]  /*1a810*/  IMAD.MOV.U32 R11, RZ, RZ, 0x181f ;  /* 0x0000181fff0b7424 */ /* 0x000fe400078e00ff */
[----:B------:R-:W-:-:S07]  /*1a820*/  IMAD.MOV.U32 R45, RZ, RZ, R14 ;  /* 0x000000ffff2d7224 */ /* 0x000fce00078e000e */
[----:B------:R-:W-:Y:S05]  /*1a830*/  WARPSYNC.COLLECTIVE R15, `(.L_x_834) ;  /* 0x000000000f087348 */ /* 0x000fea0003c00000 */
[----:B------:R0:W1:Y:S02]  /*1a840*/  SHFL.IDX P6, R14, R13, R12, R11 ;  /* 0x0000000c0d0e7389 */ /* 0x00006400000c000b */
[----:B01----:R-:W-:Y:S01]  /*1a850*/  ENDCOLLECTIVE ;  /* 0x000000000000791b */ /* 0x003fe20003800000 */
.L_x_834:
[----:B------:R-:W-:Y:S05]  /*1a860*/  BRA `(.L_x_835) ;  /* 0xfffffed0005c7947 */ /* 0x000fea000383ffff */
.L_x_567:
[----:B------:R-:W-:Y:S01]  /*1a870*/  BSSY B1, `(.L_x_836) ;  /* 0x0000008000017945 */ /* 0x000fe20003800000 */
[----:B----4-:R-:W-:Y:S02]  /*1a880*/  IMAD.MOV.U32 R13, RZ, RZ, R46 ;  /* 0x000000ffff0d7224 */ /* 0x010fe400078e002e */
[----:B------:R-:W-:Y:S02]  /*1a890*/  IMAD.MOV.U32 R12, RZ, RZ, 0x1 ;  /* 0x00000001ff0c7424 */ /* 0x000fe400078e00ff */
[----:B------:R-:W-:Y:S02]  /*1a8a0*/  IMAD.MOV.U32 R11, RZ, RZ, 0x181f ;  /* 0x0000181fff0b7424 */ /* 0x000fe400078e00ff */
[----:B------:R-:W-:-:S07]  /*1a8b0*/  IMAD.MOV.U32 R15, RZ, RZ, -0x1 ;  /* 0xffffffffff0f7424 */ /* 0x000fce00078e00ff */
[----:B0123--:R-:W-:Y:S05]  /*1a8c0*/  WARPSYNC.COLLECTIVE R15, `(.L_x_837) ;  /* 0x000000000f087348 */ /* 0x00ffea0003c00000 */
[----:B---3--:R3:W4:Y:S02]  /*1a8d0*/  SHFL.IDX P6, R14, R13, R12, R11 ;  /* 0x0000000c0d0e7389 */ /* 0x00872400000c000b */
[----:B01234-:R-:W-:Y:S01]  /*1a8e0*/  ENDCOLLECTIVE ;  /* 0x000000000000791b */ /* 0x01ffe20003800000 */
.L_x_837:
[----:B------:R-:W-:Y:S05]  /*1a8f0*/  BSYNC B1 ;  /* 0x0000000000017941 */ /* 0x000fea0003800000 */
.L_x_836:
        /* <DEDUP_REMOVED lines=8> */
.L_x_838:
[----:B------:R-:W-:Y:S05]  /*1a980*/  BRA `(.L_x_839) ;  /* 0xfffffed0005c7947 */ /* 0x000fea000383ffff */
.L_x_570:
[----:B------:R-:W-:Y:S01]  /*1a990*/  BSSY B1, `(.L_x_840) ;  /* 0x0000008000017945 */ /* 0x000fe20003800000 */
[----:B----4-:R-:W-:Y:S01]  /*1a9a0*/  IMAD.MOV.U32 R13, RZ, RZ, R46 ;  /* 0x000000ffff0d7224 */ /* 0x010fe200078e002e */
[----:B------:R-:W-:Y:S01]  /*1a9b0*/  MOV R11, 0x181f ;  /* 0x0000181f000b7802 */ /* 0x000fe20000000f00 */
[----:B------:R-:W-:Y:S02]  /*1a9c0*/  IMAD.MOV.U32 R12, RZ, RZ, 0x2 ;  /* 0x00000002ff0c7424 */ /* 0x000fe400078e00ff */
[----:B------:R-:W-:-:S07]  /*1a9d0*/  IMAD.MOV.U32 R15, RZ, RZ, -0x1 ;  /* 0xffffffffff0f7424 */ /* 0x000fce00078e00ff */
[----:B0123--:R-:W-:Y:S05]  /*1a9e0*/  WARPSYNC.COLLECTIVE R15, `(.L_x_841) ;  /* 0x000000000f087348 */ /* 0x00ffea0003c00000 */
[----:B---3--:R3:W4:Y:S02]  /*1a9f0*/  SHFL.IDX P6, R14, R13, R12, R11 ;  /* 0x0000000c0d0e7389 */ /* 0x00872400000c000b */
[----:B01234-:R-:W-:Y:S01]  /*1aa00*/  ENDCOLLECTIVE ;  /* 0x000000000000791b */ /* 0x01ffe20003800000 */
.L_x_841:
[----:B------:R-:W-:Y:S05]  /*1aa10*/  BSYNC B1 ;  /* 0x0000000000017941 */ /* 0x000fea0003800000 */
.L_x_840:
        /* <DEDUP_REMOVED lines=8> */
.L_x_842:
[----:B------:R-:W-:Y:S05]  /*1aaa0*/  BRA `(.L_x_843) ;  /* 0xfffffed000607947 */ /* 0x000fea000383ffff */
.L_x_573:
[----:B------:R-:W-:Y:S01]  /*1aab0*/  BSSY B1, `(.L_x_844) ;  /* 0x0000008000017945 */ /* 0x000fe20003800000 */
[----:B0-----:R-:W-:Y:S02]  /*1aac0*/  IMAD.MOV.U32 R13, RZ, RZ, R46 ;  /* 0x000000ffff0d7224 */ /* 0x001fe400078e002e */
[----:B------:R-:W-:Y:S02]  /*1aad0*/  IMAD.MOV.U32 R12, RZ, RZ, 0x3 ;  /* 0x00000003ff0c7424 */ /* 0x000fe400078e00ff */
[----:B------:R-:W-:Y:S02]  /*1aae0*/  IMAD.MOV.U32 R11, RZ, RZ, 0x181f ;  /* 0x0000181fff0b7424 */ /* 0x000fe400078e00ff */
[----:B------:R-:W-:-:S07]  /*1aaf0*/  IMAD.MOV.U32 R15, RZ, RZ, -0x1 ;  /* 0xffffffffff0f7424 */ /* 0x000fce00078e00ff */
[----:B-1234-:R-:W-:Y:S05]  /*1ab00*/  WARPSYNC.COLLECTIVE R15, `(.L_x_845) ;  /* 0x000000000f087348 */ /* 0x01efea0003c00000 */
[----:B----4-:R0:W4:Y:S02]  /*1ab10*/  SHFL.IDX P6, R14, R13, R12, R11 ;  /* 0x0000000c0d0e7389 */ /* 0x01012400000c000b */
[----:B01234-:R-:W-:Y:S01]  /*1ab20*/  ENDCOLLECTIVE ;  /* 0x000000000000791b */ /* 0x01ffe20003800000 */
.L_x_845:
[----:B------:R-:W-:Y:S05]  /*1ab30*/  BSYNC B1 ;  /* 0x0000000000017941 */ /* 0x000fea0003800000 */
.L_x_844:
[----:B------:R-:W-:Y:S01]  /*1ab40*/  MOV R13, R44 ;  /* 0x0000002c000d7202 */ /* 0x000fe20000000f00 */
[----:B------:R-:W-:Y:S02]  /*1ab50*/  IMAD.MOV.U32 R12, RZ, RZ, 0x3 ;  /* 0x00000003ff0c7424 */ /* 0x000fe400078e00ff */
[----:B------:R-:W-:Y:S02]  /*1ab60*/  IMAD.MOV.U32 R11, RZ, RZ, 0x181f ;  /* 0x0000181fff0b7424 */ /* 0x000fe400078e00ff */
[----:B------:R-:W-:Y:S02]  /*1ab70*/  IMAD.MOV.U32 R15, RZ, RZ, -0x1 ;  /* 0xffffffffff0f7424 */ /* 0x000fe400078e00ff */
[----:B------:R-:W-:-:S07]  /*1ab80*/  IMAD.MOV.U32 R45, RZ, RZ, R14 ;  /* 0x000000ffff2d7224 */ /* 0x000fce00078e000e */
[----:B------:R-:W-:Y:S05]  /*1ab90*/  WARPSYNC.COLLECTIVE R15, `(.L_x_846) ;  /* 0x000000000f087348 */ /* 0x000fea0003c00000 */
[----:B------:R0:W1:Y:S02]  /*1aba0*/  SHFL.IDX P6, R14, R13, R12, R11 ;  /* 0x0000000c0d0e7389 */ /* 0x00006400000c000b */
[----:B01----:R-:W-:Y:S01]  /*1abb0*/  ENDCOLLECTIVE ;  /* 0x000000000000791b */ /* 0x003fe20003800000 */
.L_x_846:
[----:B------:R-:W-:Y:S05]  /*1abc0*/  BRA `(.L_x_847) ;  /* 0xfffffed000647947 */ /* 0x000fea000383ffff */
.L_x_577:
[----:B------:R0:W0:Y:S02]  /*1abd0*/  SYNCS.PHASECHK.TRANS64.TRYWAIT P4, [R92+URZ+0x288b0], R103 ;  /* 0x0288b0675c0075a7 */ /* 0x000024000808017f */
[----:B0-----:R-:W-:Y:S05]  /*1abe0*/  @!P4 NANOSLEEP.SYNCS 0x989680 ;  /* 0x009896800000c95d */ /* 0x001fea0003900000 */
[----:B------:R-:W0:Y:S02]  /*1abf0*/  @!P4 SYNCS.PHASECHK.TRANS64 P4, [R92+URZ+0x288b0], R103 ;  /* 0x0288b0675c00c5a7 */ /* 0x000e24000808007f */
[----:B0-----:R-:W-:Y:S05]  /*1ac00*/  @!P4 BRA `(.L_x_577) ;  /* 0xfffffffc00f0c947 */ /* 0x001fea000383ffff */
[----:B------:R-:W-:Y:S05]  /*1ac10*/  BRA `(.L_x_848) ;  /* 0xfffffed000e07947 */ /* 0x000fea000383ffff */
.L_x_589:
[----:B------:R-:W-:Y:S01]  /*1ac20*/  BSSY B0, `(.L_x_849) ;  /* 0x0000008000007945 */ /* 0x000fe20003800000 */
[----:B---3--:R-:W-:Y:S02]  /*1ac30*/  IMAD.MOV.U32 R13, RZ, RZ, R221 ;  /* 0x000000ffff0d7224 */ /* 0x008fe400078e00dd */
[----:B------:R-:W-:Y:S02]  /*1ac40*/  IMAD.MOV.U32 R12, RZ, RZ, RZ ;  /* 0x000000ffff0c7224 */ /* 0x000fe400078e00ff */
[----:B------:R-:W-:Y:S02]  /*1ac50*/  IMAD.MOV.U32 R11, RZ, RZ, 0x1f ;  /* 0x0000001fff0b7424 */ /* 0x000fe400078e00ff */
[----:B------:R-:W-:-:S07]  /*1ac60*/  IMAD.MOV.U32 R15, RZ, RZ, -0x1 ;  /* 0xffffffffff0f7424 */ /* 0x000fce00078e00ff */
[----:B-----5:R-:W-:Y:S05]  /*1ac70*/  WARPSYNC.COLLECTIVE R15, `(.L_x_850) ;  /* 0x000000000f087348 */ /* 0x020fea0003c00000 */
[----:B------:R0:W1:Y:S02]  /*1ac80*/  SHFL.IDX P6, R14, R13, R12, R11 ;  /* 0x0000000c0d0e7389 */ /* 0x00006400000c000b */
[----:B01---5:R-:W-:Y:S01]  /*1ac90*/  ENDCOLLECTIVE ;  /* 0x000000000000791b */ /* 0x023fe20003800000 */
.L_x_850:
[----:B------:R-:W-:Y:S05]  /*1aca0*/  BSYNC B0 ;  /* 0x0000000000007941 */ /* 0x000fea0003800000 */
.L_x_849:
[----:B------:R-:W-:Y:S01]  /*1acb0*/  IMAD.MOV.U32 R194, RZ, RZ, R14 ;  /* 0x000000ffffc27224 */ /* 0x000fe200078e000e */
[----:B------:R-:W-:Y:S06]  /*1acc0*/  BRA `(.L_x_851) ;  /* 0xfffffedc00107947 */ /* 0x000fec000383ffff */
.L_x_599:
[----:B------:R-:W-:Y:S01]  /*1acd0*/  BSSY B1, `(.L_x_852) ;  /* 0x0000008000017945 */ /* 0x000fe20003800000 */
[----:B---3--:R-:W-:Y:S01]  /*1ace0*/  IMAD.MOV.U32 R13, RZ, RZ, R25 ;  /* 0x000000ffff0d7224 */ /* 0x008fe200078e0019 */
[----:B------:R-:W-:Y:S01]  /*1acf0*/  MOV R15, 0xffffffff ;  /* 0xffffffff000f7802 */ /* 0x000fe20000000f00 */
[----:B------:R-:W-:Y:S02]  /*1ad00*/  IMAD.MOV.U32 R12, RZ, RZ, RZ ;  /* 0x000000ffff0c7224 */ /* 0x000fe400078e00ff */
[----:B------:R-:W-:-:S07]  /*1ad10*/  IMAD.MOV.U32 R11, RZ, RZ, 0x181f ;  /* 0x0000181fff0b7424 */ /* 0x000fce00078e00ff */
[----:B0-----:R-:W-:Y:S05]  /*1ad20*/  WARPSYNC.COLLECTIVE R15, `(.L_x_853) ;  /* 0x000000000f087348 */ /* 0x001fea0003c00000 */
[----:B------:R1:W2:Y:S02]  /*1ad30*/  SHFL.IDX P6, R14, R13, R12, R11 ;  /* 0x0000000c0d0e7389 */ /* 0x0002a400000c000b */
[----:B012---:R-:W-:Y:S01]  /*1ad40*/  ENDCOLLECTIVE ;  /* 0x000000000000791b */ /* 0x007fe20003800000 */
.L_x_853:
[----:B------:R-:W-:Y:S05]  /*1ad50*/  BSYNC B1 ;  /* 0x0000000000017941 */ /* 0x000fea0003800000 */
.L_x_852:
        /* <DEDUP_REMOVED lines=8> */
.L_x_854:
[----:B------:R-:W-:Y:S02]  /*1ade0*/  IMAD.MOV.U32 R13, RZ, RZ, R28 ;  /* 0x000000ffff0d7224 */ /* 0x000fe400078e001c */
[----:B------:R-:W-:-:S07]  /*1adf0*/  IMAD.MOV.U32 R3, RZ, RZ, R14 ;  /* 0x000000ffff037224 */ /* 0x000fce00078e000e */
[----:B------:R-:W-:Y:S05]  /*1ae00*/  WARPSYNC.COLLECTIVE R15, `(.L_x_855) ;  /* 0x000000000f087348 */ /* 0x000fea0003c00000 */
[----:B------:R0:W1:Y:S02]  /*1ae10*/  SHFL.IDX P6, R14, R13, R12, R11 ;  /* 0x0000000c0d0e7389 */ /* 0x00006400000c000b */
[----:B01----:R-:W-:Y:S01]  /*1ae20*/  ENDCOLLECTIVE ;  /* 0x000000000000791b */ /* 0x003fe20003800000 */
.L_x_855:
[----:B------:R-:W-:Y:S02]  /*1ae30*/  IMAD.MOV.U32 R13, RZ, RZ, R27 ;  /* 0x000000ffff0d7224 */ /* 0x000fe400078e001b */
[----:B------:R-:W-:-:S07]  /*1ae40*/  IMAD.MOV.U32 R4, RZ, RZ, R14 ;  /* 0x000000ffff047224 */ /* 0x000fce00078e000e */
[----:B------:R-:W-:Y:S05]  /*1ae50*/  WARPSYNC.COLLECTIVE R15, `(.L_x_856) ;  /* 0x000000000f087348 */ /* 0x000fea0003c00000 */
[----:B------:R0:W1:Y:S02]  /*1ae60*/  SHFL.IDX P6, R14, R13, R12, R11 ;  /* 0x0000000c0d0e7389 */ /* 0x00006400000c000b */
[----:B01----:R-:W-:Y:S01]  /*1ae70*/  ENDCOLLECTIVE ;  /* 0x000000000000791b */ /* 0x003fe20003800000 */
.L_x_856:
[----:B------:R-:W-:Y:S05]  /*1ae80*/  BRA `(.L_x_857) ;  /* 0xfffffee000047947 */ /* 0x000fea000383ffff */
.L_x_603:
[----:B0-----:R0:W1:Y:S02]  /*1ae90*/  SYNCS.PHASECHK.TRANS64.TRYWAIT P0, [R156+URZ+0x28800], R5 ;  /* 0x028800059c0075a7 */ /* 0x001064000800017f */
[----:B-1----:R-:W-:Y:S05]  /*1aea0*/  @!P0 NANOSLEEP.SYNCS 0x989680 ;  /* 0x009896800000895d */ /* 0x002fea0003900000 */
[----:B------:R-:W1:Y:S02]  /*1aeb0*/  @!P0 SYNCS.PHASECHK.TRANS64 P0, [R156+URZ+0x28800], R5 ;  /* 0x028800059c0085a7 */ /* 0x000e64000800007f */
[----:B-1----:R-:W-:Y:S05]  /*1aec0*/  @!P0 BRA `(.L_x_603) ;  /* 0xfffffffc00f08947 */ /* 0x002fea000383ffff */
[----:B------:R-:W-:Y:S05]  /*1aed0*/  BRA `(.L_x_858) ;  /* 0xfffffee000e47947 */ /* 0x000fea000383ffff */
.L_x_619:
[----:B------:R-:W-:Y:S01]  /*1aee0*/  BSSY B1, `(.L_x_859) ;  /* 0x0000008000017945 */ /* 0x000fe20003800000 */
[----:B---3--:R-:W-:Y:S01]  /*1aef0*/  IMAD.MOV.U32 R13, RZ, RZ, R25 ;  /* 0x000000ffff0d7224 */ /* 0x008fe200078e0019 */
[----:B------:R-:W-:Y:S01]  /*1af00*/  MOV R11, 0x181f ;  /* 0x0000181f000b7802 */ /* 0x000fe20000000f00 */
[----:B------:R-:W-:Y:S02]  /*1af10*/  IMAD.MOV.U32 R12, RZ, RZ, RZ ;  /* 0x000000ffff0c7224 */ /* 0x000fe400078e00ff */
[----:B------:R-:W-:-:S07]  /*1af20*/  IMAD.MOV.U32 R15, RZ, RZ, -0x1 ;  /* 0xffffffffff0f7424 */ /* 0x000fce00078e00ff */
[----:B0-----:R-:W-:Y:S05]  /*1af30*/  WARPSYNC.COLLECTIVE R15, `(.L_x_860) ;  /* 0x000000000f087348 */ /* 0x001fea0003c00000 */
[----:B------:R1:W2:Y:S02]  /*1af40*/  SHFL.IDX P6, R14, R13, R12, R11 ;  /* 0x0000000c0d0e7389 */ /* 0x0002a400000c000b */
[----:B012---:R-:W-:Y:S01]  /*1af50*/  ENDCOLLECTIVE ;  /* 0x000000000000791b */ /* 0x007fe20003800000 */
.L_x_860:
[----:B------:R-:W-:Y:S05]  /*1af60*/  BSYNC B1 ;  /* 0x0000000000017941 */ /* 0x000fea0003800000 */
.L_x_859:
        /* <DEDUP_REMOVED lines=8> */
.L_x_861:
[----:B------:R-:W-:Y:S02]  /*1aff0*/  IMAD.MOV.U32 R13, RZ, RZ, R28 ;  /* 0x000000ffff0d7224 */ /* 0x000fe400078e001c */
[----:B------:R-:W-:-:S07]  /*1b000*/  IMAD.MOV.U32 R3, RZ, RZ, R14 ;  /* 0x000000ffff037224 */ /* 0x000fce00078e000e */
[----:B------:R-:W-:Y:S05]  /*1b010*/  WARPSYNC.COLLECTIVE R15, `(.L_x_862) ;  /* 0x000000000f087348 */ /* 0x000fea0003c00000 */
[----:B------:R0:W1:Y:S02]  /*1b020*/  SHFL.IDX P6, R14, R13, R12, R11 ;  /* 0x0000000c0d0e7389 */ /* 0x00006400000c000b */
[----:B01----:R-:W-:Y:S01]  /*1b030*/  ENDCOLLECTIVE ;  /* 0x000000000000791b */ /* 0x003fe20003800000 */
.L_x_862:
[----:B------:R-:W-:Y:S02]  /*1b040*/  IMAD.MOV.U32 R13, RZ, RZ, R27 ;  /* 0x000000ffff0d7224 */ /* 0x000fe400078e001b */
[----:B------:R-:W-:-:S07]  /*1b050*/  IMAD.MOV.U32 R20, RZ, RZ, R14 ;  /* 0x000000ffff147224 */ /* 0x000fce00078e000e */
[----:B------:R-:W-:Y:S05]  /*1b060*/  WARPSYNC.COLLECTIVE R15, `(.L_x_863) ;  /* 0x000000000f087348 */ /* 0x000fea0003c00000 */
[----:B------:R0:W1:Y:S02]  /*1b070*/  SHFL.IDX P6, R14, R13, R12, R11 ;  /* 0x0000000c0d0e7389 */ /* 0x00006400000c000b */
[----:B01----:R-:W-:Y:S01]  /*1b080*/  ENDCOLLECTIVE ;  /* 0x000000000000791b */ /* 0x003fe20003800000 */
.L_x_863:
[----:B------:R-:W-:Y:S05]  /*1b090*/  BRA `(.L_x_864) ;  /* 0xfffffef800087947 */ /* 0x000fea000383ffff */
.L_x_623:
[----:B0-----:R0:W1:Y:S02]  /*1b0a0*/  SYNCS.PHASECHK.TRANS64.TRYWAIT P4, [R156+URZ+0x28800], R27 ;  /* 0x0288001b9c0075a7 */ /* 0x001064000808017f */
[----:B-1----:R-:W-:Y:S05]  /*1b0b0*/  @!P4 NANOSLEEP.SYNCS 0x989680 ;  /* 0x009896800000c95d */ /* 0x002fea0003900000 */
[----:B------:R-:W1:Y:S02]  /*1b0c0*/  @!P4 SYNCS.PHASECHK.TRANS64 P4, [R156+URZ+0x28800], R27 ;  /* 0x0288001b9c00c5a7 */ /* 0x000e64000808007f */
[----:B-1----:R-:W-:Y:S05]  /*1b0d0*/  @!P4 BRA `(.L_x_623) ;  /* 0xfffffffc00f0c947 */ /* 0x002fea000383ffff */
[----:B------:R-:W-:Y:S05]  /*1b0e0*/  BRA `(.L_x_865) ;  /* 0xfffffef800e87947 */ /* 0x000fea000383ffff */
.L_x_633:
[----:B--2---:R2:W0:Y:S02]  /*1b0f0*/  SYNCS.PHASECHK.TRANS64.TRYWAIT P1, [R3+URZ+0x28830], R0 ;  /* 0x02883000030075a7 */ /* 0x004424000802017f */
[----:B0-----:R-:W-:Y:S05]  /*1b100*/  @!P1 NANOSLEEP.SYNCS 0x989680 ;  /* 0x009896800000995d */ /* 0x001fea0003900000 */
[----:B------:R-:W0:Y:S02]  /*1b110*/  @!P1 SYNCS.PHASECHK.TRANS64 P1, [R3+URZ+0x28830], R0 ;  /* 0x02883000030095a7 */ /* 0x000e24000802007f */
[----:B0-----:R-:W-:Y:S05]  /*1b120*/  @!P1 BRA `(.L_x_633) ;  /* 0xfffffffc00f09947 */ /* 0x001fea000383ffff */
[----:B------:R-:W-:Y:S05]  /*1b130*/  BRA `(.L_x_632) ;  /* 0xffffff1000c07947 */ /* 0x000fea000383ffff */
.L_x_640:
[----:B-1----:R1:W2:Y:S02]  /*1b140*/  SYNCS.PHASECHK.TRANS64.TRYWAIT P2, [R5+URZ+0x28830], R4 ;  /* 0x02883004050075a7 */ /* 0x0022a4000804017f */
[----:B--2---:R-:W-:Y:S05]  /*1b150*/  @!P2 NANOSLEEP.SYNCS 0x989680 ;  /* 0x009896800000a95d */ /* 0x004fea0003900000 */
[----:B------:R-:W2:Y:S02]  /*1b160*/  @!P2 SYNCS.PHASECHK.TRANS64 P2, [R5+URZ+0x28830], R4 ;  /* 0x028830040500a5a7 */ /* 0x000ea4000804007f */
[----:B--2---:R-:W-:Y:S05]  /*1b170*/  @!P2 BRA `(.L_x_640) ;  /* 0xfffffffc00f0a947 */ /* 0x004fea000383ffff */
[----:B------:R-:W-:Y:S05]  /*1b180*/  BRA `(.L_x_639) ;  /* 0xffffff3800407947 */ /* 0x000fea000383ffff */
.L_x_644:
[----:B-1----:R1:W2:Y:S02]  /*1b190*/  SYNCS.PHASECHK.TRANS64.TRYWAIT P1, [R5+URZ+0x28850], R4 ;  /* 0x02885004050075a7 */ /* 0x0022a4000802017f */
[----:B--2---:R-:W-:Y:S05]  /*1b1a0*/  @!P1 NANOSLEEP.SYNCS 0x989680 ;  /* 0x009896800000995d */ /* 0x004fea0003900000 */
[----:B------:R-:W2:Y:S02]  /*1b1b0*/  @!P1 SYNCS.PHASECHK.TRANS64 P1, [R5+URZ+0x28850], R4 ;  /* 0x02885004050095a7 */ /* 0x000ea4000802007f */
[----:B--2---:R-:W-:Y:S05]  /*1b1c0*/  @!P1 BRA `(.L_x_644) ;  /* 0xfffffffc00f09947 */ /* 0x004fea000383ffff */
[----:B------:R-:W-:Y:S05]  /*1b1d0*/  BRA `(.L_x_641) ;  /* 0xffffff3c004c7947 */ /* 0x000fea000383ffff */
.L_x_651:
[----:B-1----:R1:W2:Y:S02]  /*1b1e0*/  SYNCS.PHASECHK.TRANS64.TRYWAIT P1, [R13+URZ+0x28850], R0 ;  /* 0x028850000d0075a7 */ /* 0x0022a4000802017f */
[----:B--2---:R-:W-:Y:S05]  /*1b1f0*/  @!P1 NANOSLEEP.SYNCS 0x989680 ;  /* 0x009896800000995d */ /* 0x004fea0003900000 */
[----:B------:R-:W2:Y:S02]  /*1b200*/  @!P1 SYNCS.PHASECHK.TRANS64 P1, [R13+URZ+0x28850], R0 ;  /* 0x028850000d0095a7 */ /* 0x000ea4000802007f */
[----:B--2---:R-:W-:Y:S05]  /*1b210*/  @!P1 BRA `(.L_x_651) ;  /* 0xfffffffc00f09947 */ /* 0x004fea000383ffff */
[----:B------:R-:W-:Y:S05]  /*1b220*/  BRA `(.L_x_650) ;  /* 0xffffff58008c7947 */ /* 0x000fea000383ffff */
.L_x_666:
[----:B------:R-:W-:Y:S01]  /*1b230*/  IMAD.MOV.U32 R13, RZ, RZ, R4 ;  /* 0x000000ffff0d7224 */ /* 0x000fe200078e0004 */
[----:B------:R-:W-:Y:S01]  /*1b240*/  MOV R12, RZ ;  /* 0x000000ff000c7202 */ /* 0x000fe20000000f00 */
[----:B------:R-:W-:Y:S02]  /*1b250*/  IMAD.MOV.U32 R11, RZ, RZ, 0x181f ;  /* 0x0000181fff0b7424 */ /* 0x000fe400078e00ff */
[----:B------:R-:W-:-:S07]  /*1b260*/  IMAD.MOV.U32 R15, RZ, RZ, -0x1 ;  /* 0xffffffffff0f7424 */ /* 0x000fce00078e00ff */
[----:B-1----:R-:W-:Y:S05]  /*1b270*/  WARPSYNC.COLLECTIVE R15, `(.L_x_866) ;  /* 0x000000000f087348 */ /* 0x002fea0003c00000 */
[----:B------:R0:W2:Y:S02]  /*1b280*/  SHFL.IDX P6, R14, R13, R12, R11 ;  /* 0x0000000c0d0e7389 */ /* 0x0000a400000c000b */
[----:B012---:R-:W-:Y:S01]  /*1b290*/  ENDCOLLECTIVE ;  /* 0x000000000000791b */ /* 0x007fe20003800000 */
.L_x_866:
[----:B------:R-:W-:Y:S02]  /*1b2a0*/  IMAD.MOV.U32 R13, RZ, RZ, R0 ;  /* 0x000000ffff0d7224 */ /* 0x000fe400078e0000 */
[----:B------:R-:W-:-:S07]  /*1b2b0*/  IMAD.MOV.U32 R3, RZ, RZ, R14 ;  /* 0x000000ffff037224 */ /* 0x000fce00078e000e */
[----:B------:R-:W-:Y:S05]  /*1b2c0*/  WARPSYNC.COLLECTIVE R15, `(.L_x_867) ;  /* 0x000000000f087348 */ /* 0x000fea0003c00000 */
[----:B------:R0:W1:Y:S02]  /*1b2d0*/  SHFL.IDX P6, R14, R13, R12, R11 ;  /* 0x0000000c0d0e7389 */ /* 0x00006400000c000b */
[----:B01----:R-:W-:Y:S01]  /*1b2e0*/  ENDCOLLECTIVE ;  /* 0x000000000000791b */ /* 0x003fe20003800000 */
.L_x_867:
[----:B------:R-:W-:Y:S05]  /*1b2f0*/  BRA `(.L_x_868) ;  /* 0xffffff7c00c07947 */ /* 0x000fea000383ffff */
.L_x_669:
[----:B------:R-:W-:Y:S01]  /*1b300*/  BSSY B1, `(.L_x_869) ;  /* 0x0000008000017945 */ /* 0x000fe20003800000 */
[----:B------:R-:W-:Y:S02]  /*1b310*/  IMAD.MOV.U32 R13, RZ, RZ, R4 ;  /* 0x000000ffff0d7224 */ /* 0x000fe400078e0004 */
[----:B------:R-:W-:Y:S02]  /*1b320*/  IMAD.MOV.U32 R12, RZ, RZ, 0x1 ;  /* 0x00000001ff0c7424 */ /* 0x000fe400078e00ff */
[----:B----4-:R-:W-:Y:S02]  /*1b330*/  IMAD.MOV.U32 R11, RZ, RZ, 0x181f ;  /* 0x0000181fff0b7424 */ /* 0x010fe400078e00ff */
[----:B------:R-:W-:-:S07]  /*1b340*/  IMAD.MOV.U32 R15, RZ, RZ, -0x1 ;  /* 0xffffffffff0f7424 */ /* 0x000fce00078e00ff */
[----:B0123--:R-:W-:Y:S05]  /*1b350*/  WARPSYNC.COLLECTIVE R15, `(.L_x_870) ;  /* 0x000000000f087348 */ /* 0x00ffea0003c00000 */
[----:B---3--:R3:W4:Y:S02]  /*1b360*/  SHFL.IDX P6, R14, R13, R12, R11 ;  /* 0x0000000c0d0e7389 */ /* 0x00872400000c000b */
[----:B01234-:R-:W-:Y:S01]  /*1b370*/  ENDCOLLECTIVE ;  /* 0x000000000000791b */ /* 0x01ffe20003800000 */
.L_x_870:
[----:B------:R-:W-:Y:S05]  /*1b380*/  BSYNC B1 ;  /* 0x0000000000017941 */ /* 0x000fea0003800000 */
.L_x_869:
        /* <DEDUP_REMOVED lines=8> */
.L_x_871:
[----:B------:R-:W-:Y:S05]  /*1b410*/  BRA `(.L_x_872) ;  /* 0xffffff7c00c07947 */ /* 0x000fea000383ffff */
.L_x_672:
        /* <DEDUP_REMOVED lines=8> */
.L_x_874:
[----:B------:R-:W-:Y:S05]  /*1b4a0*/  BSYNC B1 ;  /* 0x0000000000017941 */ /* 0x000fea0003800000 */
.L_x_873:
        /* <DEDUP_REMOVED lines=8> */
.L_x_875:
[----:B------:R-:W-:Y:S05]  /*1b530*/  BRA `(.L_x_876) ;  /* 0xffffff7c00c07947 */ /* 0x000fea000383ffff */
.L_x_675:
[----:B------:R-:W-:Y:S01]  /*1b540*/  BSSY B1, `(.L_x_877) ;  /* 0x0000008000017945 */ /* 0x000fe20003800000 */
[----:B------:R-:W-:Y:S01]  /*1b550*/  IMAD.MOV.U32 R13, RZ, RZ, R4 ;  /* 0x000000ffff0d7224 */ /* 0x000fe200078e0004 */
[----:B------:R-:W-:Y:S01]  /*1b560*/  MOV R12, 0x3 ;  /* 0x00000003000c7802 */ /* 0x000fe20000000f00 */
[----:B0-----:R-:W-:Y:S02]  /*1b570*/  IMAD.MOV.U32 R11, RZ, RZ, 0x181f ;  /* 0x0000181fff0b7424 */ /* 0x001fe400078e00ff */
[----:B------:R-:W-:-:S07]  /*1b580*/  IMAD.MOV.U32 R15, RZ, RZ, -0x1 ;  /* 0xffffffffff0f7424 */ /* 0x000fce00078e00ff */
[----:B-1234-:R-:W-:Y:S05]  /*1b590*/  WARPSYNC.COLLECTIVE R15, `(.L_x_878) ;  /* 0x000000000f087348 */ /* 0x01efea0003c00000 */
[----:B----4-:R0:W4:Y:S02]  /*1b5a0*/  SHFL.IDX P6, R14, R13, R12, R11 ;  /* 0x0000000c0d0e7389 */ /* 0x01012400000c000b */
[----:B01234-:R-:W-:Y:S01]  /*1b5b0*/  ENDCOLLECTIVE ;  /* 0x000000000000791b */ /* 0x01ffe20003800000 */
.L_x_878:
[----:B------:R-:W-:Y:S05]  /*1b5c0*/  BSYNC B1 ;  /* 0x0000000000017941 */ /* 0x000fea0003800000 */
.L_x_877:
        /* <DEDUP_REMOVED lines=8> */
.L_x_879:
[----:B------:R-:W-:Y:S05]  /*1b650*/  BRA `(.L_x_880) ;  /* 0xffffff7c00c07947 */ /* 0x000fea000383ffff */
.L_x_692:
[----:B------:R-:W0:Y:S01]  /*1b660*/  S2R R9, SR_TID.X ;  /* 0x0000000000097919 */ /* 0x000e220000002100 */
[----:B------:R-:W-:Y:S01]  /*1b670*/  BSSY B1, `(.L_x_881) ;  /* 0x000000a000017945 */ /* 0x000fe20003800000 */
[----:B------:R-:W-:Y:S02]  /*1b680*/  IMAD.MOV.U32 R12, RZ, RZ, RZ ;  /* 0x000000ffff0c7224 */ /* 0x000fe400078e00ff */
[----:B------:R-:W-:Y:S02]  /*1b690*/  IMAD.MOV.U32 R11, RZ, RZ, 0x1f ;  /* 0x0000001fff0b7424 */ /* 0x000fe400078e00ff */
[----:B------:R-:W-:Y:S01]  /*1b6a0*/  IMAD.MOV.U32 R15, RZ, RZ, -0x1 ;  /* 0xffffffffff0f7424 */ /* 0x000fe200078e00ff */
[----:B0-----:R-:W-:-:S04]  /*1b6b0*/  SHF.R.U32.HI R9, RZ, 0x5, R9 ;  /* 0x00000005ff097819 */ /* 0x001fc80000011609 */
[----:B------:R-:W-:-:S05]  /*1b6c0*/  LOP3.LUT R9, R9, 0x3, RZ, 0xc0, !PT ;  /* 0x0000000309097812 */ /* 0x000fca00078ec0ff */
[----:B------:R-:W-:-:S07]  /*1b6d0*/  IMAD.MOV.U32 R13, RZ, RZ, R9 ;  /* 0x000000ffff0d7224 */ /* 0x000fce00078e0009 */
[----:B------:R-:W-:Y:S05]  /*1b6e0*/  WARPSYNC.COLLECTIVE R15, `(.L_x_882) ;  /* 0x000000000f087348 */ /* 0x000fea0003c00000 */
[----:B------:R0:W1:Y:S02]  /*1b6f0*/  SHFL.IDX P6, R14, R13, R12, R11 ;  /* 0x0000000c0d0e7389 */ /* 0x00006400000c000b */
[----:B01----:R-:W-:Y:S01]  /*1b700*/  ENDCOLLECTIVE ;  /* 0x000000000000791b */ /* 0x003fe20003800000 */
.L_x_882:
[----:B------:R-:W-:Y:S05]  /*1b710*/  BSYNC B1 ;  /* 0x0000000000017941 */ /* 0x000fea0003800000 */
.L_x_881:
[----:B------:R-:W-:Y:S05]  /*1b720*/  BRA `(.L_x_883) ;  /* 0xffffff90002c7947 */ /* 0x000fea000383ffff */
.L_x_694:
[----:B------:R-:W-:Y:S01]  /*1b730*/  BSSY B1, `(.L_x_884) ;  /* 0x0000006000017945 */ /* 0x000fe20003800000 */
[----:B------:R-:W-:-:S07]  /*1b740*/  MOV R15, 0xffffffff ;  /* 0xffffffff000f7802 */ /* 0x000fce0000000f00 */
[----:B0-----:R-:W-:Y:S05]  /*1b750*/  WARPSYNC.COLLECTIVE R15, `(.L_x_885) ;  /* 0x000000000f0c7348 */ /* 0x001fea0003c00000 */
[----:B------:R-:W-:Y:S02]  /*1b760*/  ELECT P6, UR62, PT ;  /* 0x00000000003e782f */ /* 0x000fe400038c0000 */
[----:B------:R-:W-:Y:S01]  /*1b770*/  MOV R14, UR62 ;  /* 0x0000003e000e7c02 */ /* 0x000fe20008000f00 */
[----:B0-----:R-:W-:Y:S10]  /*1b780*/  ENDCOLLECTIVE ;  /* 0x000000000000791b */ /* 0x001ff40003800000 */
.L_x_885:
[----:B------:R-:W-:Y:S05]  /*1b790*/  BSYNC B1 ;  /* 0x0000000000017941 */ /* 0x000fea0003800000 */
.L_x_884:
[----:B------:R-:W-:Y:S05]  /*1b7a0*/  BRA `(.L_x_693) ;  /* 0xffffff9000247947 */ /* 0x000fea000383ffff */
.L_x_696:
[----:B0-----:R0:W1:Y:S02]  /*1b7b0*/  SYNCS.PHASECHK.TRANS64.TRYWAIT P0, [R22+URZ+0x28820], R5 ;  /* 0x02882005160075a7 */ /* 0x001064000800017f */
[----:B-1----:R-:W-:Y:S05]  /*1b7c0*/  @!P0 NANOSLEEP.SYNCS 0x989680 ;  /* 0x009896800000895d */ /* 0x002fea0003900000 */
[----:B------:R-:W1:Y:S02]  /*1b7d0*/  @!P0 SYNCS.PHASECHK.TRANS64 P0, [R22+URZ+0x28820], R5 ;  /* 0x02882005160085a7 */ /* 0x000e64000800007f */
[----:B-1----:R-:W-:Y:S05]  /*1b7e0*/  @!P0 BRA `(.L_x_696) ;  /* 0xfffffffc00f08947 */ /* 0x002fea000383ffff */
[----:B------:R-:W-:Y:S05]  /*1b7f0*/  BRA `(.L_x_886) ;  /* 0xffffff9000347947 */ /* 0x000fea000383ffff */
.L_x_700:
[----:B0-----:R0:W1:Y:S02]  /*1b800*/  SYNCS.PHASECHK.TRANS64.TRYWAIT P0, [R5+URZ+0x288a0], R6 ;  /* 0x0288a006050075a7 */ /* 0x001064000800017f */
[----:B-1----:R-:W-:Y:S05]  /*1b810*/  @!P0 NANOSLEEP.SYNCS 0x989680 ;  /* 0x009896800000895d */ /* 0x002fea0003900000 */
[----:B------:R-:W1:Y:S02]  /*1b820*/  @!P0 SYNCS.PHASECHK.TRANS64 P0, [R5+URZ+0x288a0], R6 ;  /* 0x0288a006050085a7 */ /* 0x000e64000800007f */
[----:B-1----:R-:W-:Y:S05]  /*1b830*/  @!P0 BRA `(.L_x_700) ;  /* 0xfffffffc00f08947 */ /* 0x002fea000383ffff */
[----:B------:R-:W-:Y:S05]  /*1b840*/  BRA `(.L_x_887) ;  /* 0xffffff90004c7947 */ /* 0x000fea000383ffff */
.L_x_706:
[----:B-1----:R1:W2:Y:S02]  /*1b850*/  SYNCS.PHASECHK.TRANS64.TRYWAIT P0, [R5+URZ+0x288c0], R6 ;  /* 0x0288c006050075a7 */ /* 0x0022a4000800017f */
[----:B--2---:R-:W-:Y:S05]  /*1b860*/  @!P0 NANOSLEEP.SYNCS 0x989680 ;  /* 0x009896800000895d */ /* 0x004fea0003900000 */
[----:B------:R-:W2:Y:S02]  /*1b870*/  @!P0 SYNCS.PHASECHK.TRANS64 P0, [R5+URZ+0x288c0], R6 ;  /* 0x0288c006050085a7 */ /* 0x000ea4000800007f */
[----:B--2---:R-:W-:Y:S05]  /*1b880*/  @!P0 BRA `(.L_x_706) ;  /* 0xfffffffc00f08947 */ /* 0x004fea000383ffff */
[----:B------:R-:W-:Y:S05]  /*1b890*/  BRA `(.L_x_888) ;  /* 0xffffff94000c7947 */ /* 0x000fea000383ffff */
.L_x_714:
[----:B-1----:R1:W2:Y:S02]  /*1b8a0*/  SYNCS.PHASECHK.TRANS64.TRYWAIT P1, [R8+URZ+0x288a0], R7 ;  /* 0x0288a007080075a7 */ /* 0x0022a4000802017f */
[----:B--2---:R-:W-:Y:S05]  /*1b8b0*/  @!P1 NANOSLEEP.SYNCS 0x989680 ;  /* 0x009896800000995d */ /* 0x004fea0003900000 */
[----:B------:R-:W2:Y:S02]  /*1b8c0*/  @!P1 SYNCS.PHASECHK.TRANS64 P1, [R8+URZ+0x288a0], R7 ;  /* 0x0288a007080095a7 */ /* 0x000ea4000802007f */
[----:B--2---:R-:W-:Y:S05]  /*1b8d0*/  @!P1 BRA `(.L_x_714) ;  /* 0xfffffffc00f09947 */ /* 0x004fea000383ffff */
[----:B------:R-:W-:Y:S05]  /*1b8e0*/  BRA `(.L_x_889) ;  /* 0xffffff9800087947 */ /* 0x000fea000383ffff */
.L_x_720:
[----:B0-----:R0:W2:Y:S02]  /*1b8f0*/  SYNCS.PHASECHK.TRANS64.TRYWAIT P1, [R8+URZ+0x288c0], R7 ;  /* 0x0288c007080075a7 */ /* 0x0010a4000802017f */
[----:B--2---:R-:W-:Y:S05]  /*1b900*/  @!P1 NANOSLEEP.SYNCS 0x989680 ;  /* 0x009896800000995d */ /* 0x004fea0003900000 */
[----:B------:R-:W2:Y:S02]  /*1b910*/  @!P1 SYNCS.PHASECHK.TRANS64 P1, [R8+URZ+0x288c0], R7 ;  /* 0x0288c007080095a7 */ /* 0x000ea4000802007f */
[----:B--2---:R-:W-:Y:S05]  /*1b920*/  @!P1 BRA `(.L_x_720) ;  /* 0xfffffffc00f09947 */ /* 0x004fea000383ffff */
[----:B------:R-:W-:Y:S05]  /*1b930*/  BRA `(.L_x_890) ;  /* 0xffffff9800c07947 */ /* 0x000fea000383ffff */
.L_x_734:
        /* <DEDUP_REMOVED lines=8> */
[----:B-----5:R-:W-:Y:S05]  /*1b9c0*/  WARPSYNC.COLLECTIVE R15, `(.L_x_892) ;  /* 0x000000000f087348 */ /* 0x020fea0003c00000 */
[----:B------:R0:W1:Y:S02]  /*1b9d0*/  SHFL.IDX P6, R14, R13, R12, R11 ;  /* 0x0000000c0d0e7389 */ /* 0x00006400000c000b */
[----:B01---5:R-:W-:Y:S01]  /*1b9e0*/  ENDCOLLECTIVE ;  /* 0x000000000000791b */ /* 0x023fe20003800000 */
.L_x_892:
[----:B------:R-:W-:Y:S05]  /*1b9f0*/  BSYNC B0 ;  /* 0x0000000000007941 */ /* 0x000fea0003800000 */
.L_x_891:
[----:B------:R-:W-:Y:S05]  /*1ba00*/  BRA `(.L_x_893) ;  /* 0xffffffa400807947 */ /* 0x000fea000383ffff */
.L_x_737:
[----:B0-----:R0:W1:Y:S02]  /*1ba10*/  SYNCS.PHASECHK.TRANS64.TRYWAIT P0, [R7+URZ+0x28840], R2 ;  /* 0x02884002070075a7 */ /* 0x001064000800017f */
[----:B-1----:R-:W-:Y:S05]  /*1ba20*/  @!P0 NANOSLEEP.SYNCS 0x989680 ;  /* 0x009896800000895d */ /* 0x002fea0003900000 */
[----:B------:R-:W1:Y:S02]  /*1ba30*/  @!P0 SYNCS.PHASECHK.TRANS64 P0, [R7+URZ+0x28840], R2 ;  /* 0x02884002070085a7 */ /* 0x000e64000800007f */
[----:B-1----:R-:W-:Y:S05]  /*1ba40*/  @!P0 BRA `(.L_x_737) ;  /* 0xfffffffc00f08947 */ /* 0x002fea000383ffff */
[----:B------:R-:W-:Y:S05]  /*1ba50*/  BRA `(.L_x_894) ;  /* 0xffffffa400dc7947 */ /* 0x000fea000383ffff */
.L_x_738:
        /* <DEDUP_REMOVED lines=8> */
.L_x_896:
[----:B------:R-:W-:Y:S05]  /*1bae0*/  BSYNC B0 ;  /* 0x0000000000007941 */ /* 0x000fea0003800000 */
.L_x_895:
[----:B------:R-:W-:Y:S01]  /*1baf0*/  IMAD.MOV.U32 R13, RZ, RZ, R4 ;  /* 0x000000ffff0d7224 */ /* 0x000fe200078e0004 */
[----:B------:R-:W-:Y:S01]  /*1bb00*/  MOV R11, 0x181f ;  /* 0x0000181f000b7802 */ /* 0x000fe20000000f00 */
[----:B------:R-:W-:Y:S02]  /*1bb10*/  IMAD.MOV.U32 R12, RZ, RZ, RZ ;  /* 0x000000ffff0c7224 */ /* 0x000fe400078e00ff */
[----:B------:R-:W-:Y:S02]  /*1bb20*/  IMAD.MOV.U32 R15, RZ, RZ, -0x1 ;  /* 0xffffffffff0f7424 */ /* 0x000fe400078e00ff */
[----:B------:R-:W-:Y:S02]  /*1bb30*/  IMAD.MOV.U32 R2, RZ, RZ, R14 ;  /* 0x000000ffff027224 */ /* 0x000fe400078e000e */
[----:B------:R-:W-:-:S07]  /*1bb40*/  @P0 IMAD R8, R5, 0x2, R22 ;  /* 0x0000000205080824 */ /* 0x000fce00078e0216 */
[----:B------:R-:W-:Y:S05]  /*1bb50*/  WARPSYNC.COLLECTIVE R15, `(.L_x_897) ;  /* 0x000000000f087348 */ /* 0x000fea0003c00000 */
[----:B------:R0:W1:Y:S02]  /*1bb60*/  SHFL.IDX P6, R14, R13, R12, R11 ;  /* 0x0000000c0d0e7389 */ /* 0x00006400000c000b */
[----:B01----:R-:W-:Y:S01]  /*1bb70*/  ENDCOLLECTIVE ;  /* 0x000000000000791b */ /* 0x003fe20003800000 */
.L_x_897:
[----:B------:R-:W-:Y:S02]  /*1bb80*/  IMAD.MOV.U32 R13, RZ, RZ, R0 ;  /* 0x000000ffff0d7224 */ /* 0x000fe400078e0000 */
[----:B------:R-:W-:Y:S02]  /*1bb90*/  IMAD.MOV.U32 R12, RZ, RZ, 0x1 ;  /* 0x00000001ff0c7424 */ /* 0x000fe400078e00ff */
[----:B------:R-:W-:-:S07]  /*1bba0*/  IMAD.MOV.U32 R3, RZ, RZ, R14 ;  /* 0x000000ffff037224 */ /* 0x000fce00078e000e */
[----:B------:R-:W-:Y:S05]  /*1bbb0*/  WARPSYNC.COLLECTIVE R15, `(.L_x_898) ;  /* 0x000000000f087348 */ /* 0x000fea0003c00000 */
[----:B------:R0:W1:Y:S02]  /*1bbc0*/  SHFL.IDX P6, R14, R13, R12, R11 ;  /* 0x0000000c0d0e7389 */ /* 0x00006400000c000b */
[----:B01----:R-:W-:Y:S01]  /*1bbd0*/  ENDCOLLECTIVE ;  /* 0x000000000000791b */ /* 0x003fe20003800000 */
.L_x_898:
        /* <DEDUP_REMOVED lines=16> */
.L_x_899:
[----:B------:R-:W-:Y:S01]  /*1bce0*/  @P0 IMAD R8, R5, 0x2, R22 ;  /* 0x0000000205080824 */ /* 0x000fe200078e0216 */
[----:B------:R-:W-:Y:S01]  /*1bcf0*/  MOV R13, R0 ;  /* 0x00000000000d7202 */ /* 0x000fe20000000f00 */
[----:B------:R-:W-:Y:S02]  /*1bd00*/  IMAD.MOV.U32 R12, RZ, RZ, 0x2 ;  /* 0x00000002ff0c7424 */ /* 0x000fe400078e00ff */
[----:B------:R-:W-:-:S07]  /*1bd10*/  IMAD.MOV.U32 R3, RZ, RZ, R14 ;  /* 0x000000ffff037224 */ /* 0x000fce00078e000e */
[----:B------:R-:W-:Y:S05]  /*1bd20*/  WARPSYNC.COLLECTIVE R15, `(.L_x_900) ;  /* 0x000000000f087348 */ /* 0x000fea0003c00000 */
[----:B------:R0:W1:Y:S02]  /*1bd30*/  SHFL.IDX P6, R14, R13, R12, R11 ;  /* 0x0000000c0d0e7389 */ /* 0x00006400000c000b */
[----:B01----:R-:W-:Y:S01]  /*1bd40*/  ENDCOLLECTIVE ;  /* 0x000000000000791b */ /* 0x003fe20003800000 */
.L_x_900:
        /* <DEDUP_REMOVED lines=16> */
.L_x_901:
[----:B------:R-:W-:Y:S02]  /*1be50*/  @P0 IMAD R8, R5, 0x2, R22 ;  /* 0x0000000205080824 */ /* 0x000fe400078e0216 */
[----:B------:R-:W-:Y:S02]  /*1be60*/  IMAD.MOV.U32 R13, RZ, RZ, R0 ;  /* 0x000000ffff0d7224 */ /* 0x000fe400078e0000 */
[----:B------:R-:W-:Y:S02]  /*1be70*/  IMAD.MOV.U32 R12, RZ, RZ, 0x3 ;  /* 0x00000003ff0c7424 */ /* 0x000fe400078e00ff */
[----:B------:R-:W-:-:S07]  /*1be80*/  IMAD.MOV.U32 R3, RZ, RZ, R14 ;  /* 0x000000ffff037224 */ /* 0x000fce00078e000e */
[----:B------:R-:W-:Y:S05]  /*1be90*/  WARPSYNC.COLLECTIVE R15, `(.L_x_902) ;  /* 0x000000000f087348 */ /* 0x000fea0003c00000 */
[----:B------:R0:W1:Y:S02]  /*1bea0*/  SHFL.IDX P6, R14, R13, R12, R11 ;  /* 0x0000000c0d0e7389 */ /* 0x00006400000c000b */
[----:B01----:R-:W-:Y:S01]  /*1beb0*/  ENDCOLLECTIVE ;  /* 0x000000000000791b */ /* 0x003fe20003800000 */
.L_x_902:
        /* <DEDUP_REMOVED lines=16> */
.L_x_903:
[----:B------:R-:W-:Y:S02]  /*1bfc0*/  @P0 IMAD R8, R5, 0x2, R22 ;  /* 0x0000000205080824 */ /* 0x000fe400078e0216 */
[----:B------:R-:W-:Y:S02]  /*1bfd0*/  IMAD.MOV.U32 R13, RZ, RZ, R0 ;  /* 0x000000ffff0d7224 */ /* 0x000fe400078e0000 */
[----:B------:R-:W-:Y:S02]  /*1bfe0*/  IMAD.MOV.U32 R12, RZ, RZ, 0x4 ;  /* 0x00000004ff0c7424 */ /* 0x000fe400078e00ff */
[----:B------:R-:W-:-:S07]  /*1bff0*/  IMAD.MOV.U32 R3, RZ, RZ, R14 ;  /* 0x000000ffff037224 */ /* 0x000fce00078e000e */
[----:B------:R-:W-:Y:S05]  /*1c000*/  WARPSYNC.COLLECTIVE R15, `(.L_x_904) ;  /* 0x000000000f087348 */ /* 0x000fea0003c00000 */
[----:B------:R0:W1:Y:S02]  /*1c010*/  SHFL.IDX P6, R14, R13, R12, R11 ;  /* 0x0000000c0d0e7389 */ /* 0x00006400000c000b */
[----:B01----:R-:W-:Y:S01]  /*1c020*/  ENDCOLLECTIVE ;  /* 0x000000000000791b */ /* 0x003fe20003800000 */
.L_x_904:
        /* <DEDUP_REMOVED lines=16> */
.L_x_905:
[----:B------:R-:W-:Y:S02]  /*1c130*/  @P0 IMAD R8, R5, 0x2, R22 ;  /* 0x0000000205080824 */ /* 0x000fe400078e0216 */
[----:B------:R-:W-:Y:S02]  /*1c140*/  IMAD.MOV.U32 R13, RZ, RZ, R0 ;  /* 0x000000ffff0d7224 */ /* 0x000fe400078e0000 */
[----:B------:R-:W-:Y:S02]  /*1c150*/  IMAD.MOV.U32 R12, RZ, RZ, 0x5 ;  /* 0x00000005ff0c7424 */ /* 0x000fe400078e00ff */
[----:B------:R-:W-:-:S07]  /*1c160*/  IMAD.MOV.U32 R3, RZ, RZ, R14 ;  /* 0x000000ffff037224 */ /* 0x000fce00078e000e */
[----:B------:R-:W-:Y:S05]  /*1c170*/  WARPSYNC.COLLECTIVE R15, `(.L_x_906) ;  /* 0x000000000f087348 */ /* 0x000fea0003c00000 */
[----:B------:R0:W1:Y:S02]  /*1c180*/  SHFL.IDX P6, R14, R13, R12, R11 ;  /* 0x0000000c0d0e7389 */ /* 0x00006400000c000b */
[----:B01----:R-:W-:Y:S01]  /*1c190*/  ENDCOLLECTIVE ;  /* 0x000000000000791b */ /* 0x003fe20003800000 */
.L_x_906:
[----:B------:R-:W-:-:S05]  /*1c1a0*/  @P0 LEA R3, P1, R31, R3, 0x1 ;  /* 0x000000031f030211 */ /* 0x000fca00078208ff */
[----:B------:R-:W-:-:S05]  /*1c1b0*/  @P0 IMAD.X R2, RZ, RZ, R2, P1 ;  /* 0x000000ffff020224 */ /* 0x000fca00008e0602 */
[----:B------:R-:W-:Y:S02]  /*1c1c0*/  @P0 LOP3.LUT R3, R3, R2, RZ, 0x3c, !PT ;  /* 0x0000000203030212 */ /* 0x000fe400078e3cff */
[----:B------:R-:W-:Y:S02]  /*1c1d0*/  MOV R13, R4 ;  /* 0x00000004000d7202 */ /* 0x000fe40000000f00 */
        /* <DEDUP_REMOVED lines=12> */
.L_x_907:
[----:B------:R-:W-:Y:S02]  /*1c2a0*/  @P0 IMAD R8, R5, 0x2, R22 ;  /* 0x0000000205080824 */ /* 0x000fe400078e0216 */
[----:B------:R-:W-:Y:S02]  /*1c2b0*/  IMAD.MOV.U32 R13, RZ, RZ, R0 ;  /* 0x000000ffff0d7224 */ /* 0x000fe400078e0000 */
[----:B------:R-:W-:Y:S02]  /*1c2c0*/  IMAD.MOV.U32 R12, RZ, RZ, 0x6 ;  /* 0x00000006ff0c7424 */ /* 0x000fe400078e00ff */
[----:B------:R-:W-:-:S07]  /*1c2d0*/  IMAD.MOV.U32 R3, RZ, RZ, R14 ;  /* 0x000000ffff037224 */ /* 0x000fce00078e000e */
[----:B------:R-:W-:Y:S05]  /*1c2e0*/  WARPSYNC.COLLECTIVE R15, `(.L_x_908) ;  /* 0x000000000f087348 */ /* 0x000fea0003c00000 */
[----:B------:R0:W1:Y:S02]  /*1c2f0*/  SHFL.IDX P6, R14, R13, R12, R11 ;  /* 0x0000000c0d0e7389 */ /* 0x00006400000c000b */
[----:B01----:R-:W-:Y:S01]  /*1c300*/  ENDCOLLECTIVE ;  /* 0x000000000000791b */ /* 0x003fe20003800000 */
.L_x_908:
        /* <DEDUP_REMOVED lines=16> */
.L_x_909:
[----:B------:R-:W-:Y:S02]  /*1c410*/  @P0 IMAD R8, R5, 0x2, R22 ;  /* 0x0000000205080824 */ /* 0x000fe400078e0216 */
[----:B------:R-:W-:Y:S01]  /*1c420*/  IMAD.MOV.U32 R13, RZ, RZ, R0 ;  /* 0x000000ffff0d7224 */ /* 0x000fe200078e0000 */
[----:B------:R-:W-:Y:S01]  /*1c430*/  MOV R12, 0x7 ;  /* 0x00000007000c7802 */ /* 0x000fe20000000f00 */
[----:B------:R-:W-:-:S07]  /*1c440*/  IMAD.MOV.U32 R3, RZ, RZ, R14 ;  /* 0x000000ffff037224 */ /* 0x000fce00078e000e */
[----:B------:R-:W-:Y:S05]  /*1c450*/  WARPSYNC.COLLECTIVE R15, `(.L_x_910) ;  /* 0x000000000f087348 */ /* 0x000fea0003c00000 */
[----:B------:R0:W1:Y:S02]  /*1c460*/  SHFL.IDX P6, R14, R13, R12, R11 ;  /* 0x0000000c0d0e7389 */ /* 0x00006400000c000b */
[----:B01----:R-:W-:Y:S01]  /*1c470*/  ENDCOLLECTIVE ;  /* 0x000000000000791b */ /* 0x003fe20003800000 */
.L_x_910:
[----:B------:R-:W-:-:S05]  /*1c480*/  @P0 LEA R3, P1, R31, R3, 0x1 ;  /* 0x000000031f030211 */ /* 0x000fca00078208ff */
[----:B------:R-:W-:-:S05]  /*1c490*/  @P0 IMAD.X R2, RZ, RZ, R2, P1 ;  /* 0x000000ffff020224 */ /* 0x000fca00008e0602 */
[----:B------:R-:W-:Y:S01]  /*1c4a0*/  @P0 LOP3.LUT R3, R3, R2, RZ, 0x3c, !PT ;  /* 0x0000000203030212 */ /* 0x000fe200078e3cff */
[----:B------:R-:W-:-:S03]  /*1c4b0*/  IMAD.MOV.U32 R13, RZ, RZ, R4 ;  /* 0x000000ffff0d7224 */ /* 0x000fc600078e0004 */
[----:B------:R-:W-:-:S04]  /*1c4c0*/  @P0 LOP3.LUT R2, R3, R2, RZ, 0x3c, !PT ;  /* 0x0000000203020212 */ /* 0x000fc800078e3cff */
[----:B------:R-:W-:Y:S01]  /*1c4d0*/  @P0 LOP3.LUT R3, R3, R2, RZ, 0x3c, !PT ;  /* 0x0000000203030212 */ /* 0x000fe200078e3cff */
[----:B------:R-:W-:-:S07]  /*1c4e0*/  IMAD.MOV.U32 R0, RZ, RZ, R14 ;  /* 0x000000ffff007224 */ /* 0x000fce00078e000e */
[----:B------:R-:W-:Y:S05]  /*1c4f0*/  WARPSYNC.COLLECTIVE R15, `(.L_x_911) ;  /* 0x000000000f087348 */ /* 0x000fea0003c00000 */
[----:B------:R0:W1:Y:S02]  /*1c500*/  SHFL.IDX P6, R14, R13, R12, R11 ;  /* 0x0000000c0d0e7389 */ /* 0x00006400000c000b */
[----:B01----:R-:W-:Y:S01]  /*1c510*/  ENDCOLLECTIVE ;  /* 0x000000000000791b */ /* 0x003fe20003800000 */
.L_x_911:
[----:B------:R-:W-:Y:S01]  /*1c520*/  @!PT LDS RZ, [RZ] ;  /* 0x00000000fffff984 */ /* 0x000fe20000000800 */
[----:B------:R-:W-:Y:S01]  /*1c530*/  @!PT LDS RZ, [RZ] ;  /* 0x00000000fffff984 */ /* 0x000fe20000000800 */
[----:B------:R-:W-:Y:S01]  /*1c540*/  @!PT LDS RZ, [RZ] ;  /* 0x00000000fffff984 */ /* 0x000fe20000000800 */
[----:B------:R-:W-:Y:S04]  /*1c550*/  @P0 LDGSTS.E.BYPASS.LTC128B.128 [R8+0x1b400], desc[UR38][R2.64], !P3 ;  /* 0x1b40000002080fae */ /* 0x000fe8000d901d66 */
[----:B------:R0:W-:Y:S02]  /*1c560*/  @P0 LDGSTS.E.BYPASS.LTC128B.128 [R8+0x1f400], desc[UR38][R2.64+0x80], !P2 ;  /* 0x1f40008002080fae */ /* 0x0001e4000d101d66 */
[----:B0-----:R-:W-:Y:S01]  /*1c570*/  IMAD.MOV.U32 R2, RZ, RZ, R14 ;  /* 0x000000ffff027224 */ /* 0x001fe200078e000e */
[----:B------:R-:W-:Y:S06]  /*1c580*/  BRA `(.L_x_912) ;  /* 0xffffffa000c07947 */ /* 0x000fec000383ffff */
.L_x_743:
        /* <DEDUP_REMOVED lines=9> */
.L_x_913:
[C---:B------:R-:W-:Y:S01]  /*1c620*/  VIADD R7, R4.reuse, 0x10 ;  /* 0x0000001004077836 */ /* 0x040fe20000000000 */
[----:B------:R-:W-:Y:S01]  /*1c630*/  ISETP.GE.AND P3, PT, R4, R6, PT ;  /* 0x000000060400720c */ /* 0x000fe20003f66270 */
[----:B------:R-:W-:Y:S02]  /*1c640*/  IMAD.MOV.U32 R13, RZ, RZ, R0 ;  /* 0x000000ffff0d7224 */ /* 0x000fe400078e0000 */
[----:B------:R-:W-:-:S10]  /*1c650*/  IMAD.MOV.U32 R2, RZ, RZ, R14 ;  /* 0x000000ffff027224 */ /* 0x000fd400078e000e */
[----:B------:R-:W-:Y:S05]  /*1c660*/  WARPSYNC.COLLECTIVE R15, `(.L_x_914) ;  /* 0x000000000f087348 */ /* 0x000fea0003c00000 */
[----:B------:R0:W1:Y:S02]  /*1c670*/  SHFL.IDX P6, R14, R13, R12, R11 ;  /* 0x0000000c0d0e7389 */ /* 0x00006400000c000b */
[----:B01----:R-:W-:Y:S01]  /*1c680*/  ENDCOLLECTIVE ;  /* 0x000000000000791b */ /* 0x003fe20003800000 */
.L_x_914:
[----:B------:R-:W-:Y:S02]  /*1c690*/  IMAD.MOV.U32 R13, RZ, RZ, R5 ;  /* 0x000000ffff0d7224 */ /* 0x000fe400078e0005 */
[----:B------:R-:W-:Y:S01]  /*1c6a0*/  IMAD.MOV.U32 R12, RZ, RZ, 0x1 ;  /* 0x00000001ff0c7424 */ /* 0x000fe200078e00ff */
[----:B------:R-:W-:-:S05]  /*1c6b0*/  @!P3 LEA R14, P2, R31, R14, 0x1 ;  /* 0x0000000e1f0eb211 */ /* 0x000fca00078408ff */
[----:B------:R-:W-:Y:S01]  /*1c6c0*/  @!P3 IMAD.X R3, RZ, RZ, R2, P2 ;  /* 0x000000ffff03b224 */ /* 0x000fe200010e0602 */
[----:B------:R-:W-:-:S07]  /*1c6d0*/  @!P3 MOV R2, R14 ;  /* 0x0000000e0002b202 */ /* 0x000fce0000000f00 */
[----:B------:R-:W-:Y:S05]  /*1c6e0*/  WARPSYNC.COLLECTIVE R15, `(.L_x_915) ;  /* 0x000000000f087348 */ /* 0x000fea0003c00000 */
[----:B------:R0:W1:Y:S02]  /*1c6f0*/  SHFL.IDX P6, R14, R13, R12, R11 ;  /* 0x0000000c0d0e7389 */ /* 0x00006400000c000b */
[----:B01----:R-:W-:Y:S01]  /*1c700*/  ENDCOLLECTIVE ;  /* 0x000000000000791b */ /* 0x003fe20003800000 */
.L_x_915:
[----:B------:R-:W-:Y:S01]  /*1c710*/  @!PT LDS RZ, [RZ] ;  /* 0x00000000fffff984 */ /* 0x000fe20000000800 */
[----:B------:R-:W-:Y:S01]  /*1c720*/  @!PT LDS RZ, [RZ] ;  /* 0x00000000fffff984 */ /* 0x000fe20000000800 */
[----:B------:R-:W-:Y:S01]  /*1c730*/  @!PT LDS RZ, [RZ] ;  /* 0x00000000fffff984 */ /* 0x000fe20000000800 */
[----:B------:R-:W-:Y:S04]  /*1c740*/  @!P3 LDGSTS.E.BYPASS.LTC128B.128 [R9+0x10400], desc[UR38][R2.64], !P0 ;  /* 0x104000000209bfae */ /* 0x000fe8000c101d66 */
[----:B------:R0:W-:Y:S01]  /*1c750*/  @!P3 LDGSTS.E.BYPASS.LTC128B.128 [R9+0x14400], desc[UR38][R2.64+0x80], !P1 ;  /* 0x144000800209bfae */ /* 0x0001e2000c901d66 */
[----:B------:R-:W-:Y:S01]  /*1c760*/  ISETP.GE.AND P3, PT, R7, R6, PT ;  /* 0x000000060700720c */ /* 0x000fe20003f66270 */
[----:B------:R-:W-:Y:S02]  /*1c770*/  IMAD.MOV.U32 R13, RZ, RZ, R0 ;  /* 0x000000ffff0d7224 */ /* 0x000fe400078e0000 */
[----:B0-----:R-:W-:-:S10]  /*1c780*/  IMAD.MOV.U32 R2, RZ, RZ, R14 ;  /* 0x000000ffff027224 */ /* 0x001fd400078e000e */
[----:B------:R-:W-:Y:S05]  /*1c790*/  WARPSYNC.COLLECTIVE R15, `(.L_x_916) ;  /* 0x000000000f087348 */ /* 0x000fea0003c00000 */
[----:B------:R0:W1:Y:S02]  /*1c7a0*/  SHFL.IDX P6, R14, R13, R12, R11 ;  /* 0x0000000c0d0e7389 */ /* 0x00006400000c000b */
[----:B01----:R-:W-:Y:S01]  /*1c7b0*/  ENDCOLLECTIVE ;  /* 0x000000000000791b */ /* 0x003fe20003800000 */
.L_x_916:
        /* <DEDUP_REMOVED lines=8> */
.L_x_917:
[----:B------:R-:W-:Y:S02]  /*1c840*/  @!P3 IMAD.MOV.U32 R3, RZ, RZ, R7 ;  /* 0x000000ffff03b224 */ /* 0x000fe400078e0007 */
[----:B------:R-:W-:-:S03]  /*1c850*/  VIADD R7, R4, 0x20 ;  /* 0x0000002004077836 */ /* 0x000fc60000000000 */
[----:B------:R-:W-:Y:S01]  /*1c860*/  @!PT LDS RZ, [RZ] ;  /* 0x00000000fffff984 */ /* 0x000fe20000000800 */
[----:B------:R-:W-:Y:S01]  /*1c870*/  @!PT LDS RZ, [RZ] ;  /* 0x00000000fffff984 */ /* 0x000fe20000000800 */
[----:B------:R-:W-:Y:S01]  /*1c880*/  @!PT LDS RZ, [RZ] ;  /* 0x00000000fffff984 */ /* 0x000fe20000000800 */
[----:B------:R-:W-:Y:S04]  /*1c890*/  @!P3 LDGSTS.E.BYPASS.LTC128B.128 [R9+0x10c00], desc[UR38][R2.64], !P0 ;  /* 0x10c000000209bfae */ /* 0x000fe8000c101d66 */
[----:B------:R0:W-:Y:S01]  /*1c8a0*/  @!P3 LDGSTS.E.BYPASS.LTC128B.128 [R9+0x14c00], desc[UR38][R2.64+0x80], !P1 ;  /* 0x14c000800209bfae */ /* 0x0001e2000c901d66 */
[----:B------:R-:W-:Y:S01]  /*1c8b0*/  ISETP.GE.AND P3, PT, R7, R6, PT ;  /* 0x000000060700720c */ /* 0x000fe20003f66270 */
[----:B------:R-:W-:Y:S01]  /*1c8c0*/  IMAD.MOV.U32 R13, RZ, RZ, R0 ;  /* 0x000000ffff0d7224 */ /* 0x000fe200078e0000 */
[----:B0-----:R-:W-:-:S11]  /*1c8d0*/  MOV R2, R14 ;  /* 0x0000000e00027202 */ /* 0x001fd60000000f00 */
[----:B------:R-:W-:Y:S05]  /*1c8e0*/  WARPSYNC.COLLECTIVE R15, `(.L_x_918) ;  /* 0x000000000f087348 */ /* 0x000fea0003c00000 */
[----:B------:R0:W1:Y:S02]  /*1c8f0*/  SHFL.IDX P6, R14, R13, R12, R11 ;  /* 0x0000000c0d0e7389 */ /* 0x00006400000c000b */
[----:B01----:R-:W-:Y:S01]  /*1c900*/  ENDCOLLECTIVE ;  /* 0x000000000000791b */ /* 0x003fe20003800000 */
.L_x_918:
        /* <DEDUP_REMOVED lines=8> */
.L_x_919:
        /* <DEDUP_REMOVED lines=13> */
.L_x_920:
        /* <DEDUP_REMOVED lines=8> */
.L_x_921:
[----:B------:R-:W-:Y:S01]  /*1cae0*/  @!P3 MOV R3, R7 ;  /* 0x000000070003b202 */ /* 0x000fe20000000f00 */
[----:B------:R-:W-:-:S04]  /*1caf0*/  VIADD R7, R4, 0x40 ;  /* 0x0000004004077836 */ /* 0x000fc80000000000 */
        /* <DEDUP_REMOVED lines=11> */
.L_x_922:
        /* <DEDUP_REMOVED lines=8> */
.L_x_923:
        /* <DEDUP_REMOVED lines=13> */
.L_x_924:
        /* <DEDUP_REMOVED lines=8> */
.L_x_925:
[----:B------:R-:W-:-:S05]  /*1cd80*/  @!P3 IMAD.MOV.U32 R3, RZ, RZ, R7 ;  /* 0x000000ffff03b224 */ /* 0x000fca00078e0007 */
[----:B------:R-:W-:Y:S01]  /*1cd90*/  @!PT LDS RZ, [RZ] ;  /* 0x00000000fffff984 */ /* 0x000fe20000000800 */
[----:B------:R-:W-:Y:S01]  /*1cda0*/  @!PT LDS RZ, [RZ] ;  /* 0x00000000fffff984 */ /* 0x000fe20000000800 */
[----:B------:R-:W-:Y:S01]  /*1cdb0*/  @!PT LDS RZ, [RZ] ;  /* 0x00000000fffff984 */ /* 0x000fe20000000800 */
[----:B------:R-:W-:Y:S04]  /*1cdc0*/  @!P3 LDGSTS.E.BYPASS.LTC128B.128 [R9+0x12c00], desc[UR38][R2.64], !P0 ;  /* 0x12c000000209bfae */ /* 0x000fe8000c101d66 */
[----:B------:R0:W-:Y:S01]  /*1cdd0*/  @!P3 LDGSTS.E.BYPASS.LTC128B.128 [R9+0x16c00], desc[UR38][R2.64+0x80], !P1 ;  /* 0x16c000800209bfae */ /* 0x0001e2000c901d66 */
[----:B------:R-:W-:Y:S02]  /*1cde0*/  IMAD.MOV.U32 R13, RZ, RZ, R0 ;  /* 0x000000ffff0d7224 */ /* 0x000fe400078e0000 */
[----:B0-----:R-:W-:Y:S02]  /*1cdf0*/  VIADD R3, R4, 0x60 ;  /* 0x0000006004037836 */ /* 0x001fe40000000000 */
[----:B------:R-:W-:-:S07]  /*1ce00*/  IMAD.MOV.U32 R2, RZ, RZ, R14 ;  /* 0x000000ffff027224 */ /* 0x000fce00078e000e */
[----:B------:R-:W-:Y:S05]  /*1ce10*/  WARPSYNC.COLLECTIVE R15, `(.L_x_926) ;  /* 0x000000000f087348 */ /* 0x000fea0003c00000 */
[----:B------:R0:W1:Y:S02]  /*1ce20*/  SHFL.IDX P6, R14, R13, R12, R11 ;  /* 0x0000000c0d0e7389 */ /* 0x00006400000c000b */
[----:B01----:R-:W-:Y:S01]  /*1ce30*/  ENDCOLLECTIVE ;  /* 0x000000000000791b */ /* 0x003fe20003800000 */
.L_x_926:
[----:B------:R-:W-:Y:S01]  /*1ce40*/  ISETP.GE.AND P3, PT, R3, R6, PT ;  /* 0x000000060300720c */ /* 0x000fe20003f66270 */
[----:B------:R-:W-:Y:S02]  /*1ce50*/  IMAD.MOV.U32 R13, RZ, RZ, R5 ;  /* 0x000000ffff0d7224 */ /* 0x000fe400078e0005 */
[----:B------:R-:W-:-:S10]  /*1ce60*/  IMAD.MOV.U32 R12, RZ, RZ, 0x7 ;  /* 0x00000007ff0c7424 */ /* 0x000fd400078e00ff */
[----:B------:R-:W-:-:S05]  /*1ce70*/  @!P3 LEA R14, P2, R31, R14, 0x1 ;  /* 0x0000000e1f0eb211 */ /* 0x000fca00078408ff */
[----:B------:R-:W-:Y:S02]  /*1ce80*/  @!P3 IMAD.X R7, RZ, RZ, R2, P2 ;  /* 0x000000ffff07b224 */ /* 0x000fe400010e0602 */
[----:B------:R-:W-:-:S07]  /*1ce90*/  @!P3 IMAD.MOV.U32 R2, RZ, RZ, R14 ;  /* 0x000000ffff02b224 */ /* 0x000fce00078e000e */
[----:B------:R-:W-:Y:S05]  /*1cea0*/  WARPSYNC.COLLECTIVE R15, `(.L_x_927) ;  /* 0x000000000f087348 */ /* 0x000fea0003c00000 */
[----:B------:R0:W1:Y:S02]  /*1ceb0*/  SHFL.IDX P6, R14, R13, R12, R11 ;  /* 0x0000000c0d0e7389 */ /* 0x00006400000c000b */
[----:B01----:R-:W-:Y:S01]  /*1cec0*/  ENDCOLLECTIVE ;  /* 0x000000000000791b */ /* 0x003fe20003800000 */
.L_x_927:
[----:B------:R-:W-:-:S05]  /*1ced0*/  @!P3 MOV R3, R7 ;  /* 0x000000070003b202 */ /* 0x000fca0000000f00 */
        /* <DEDUP_REMOVED lines=10> */
.L_x_928:
[----:B------:R-:W-:Y:S05]  /*1cf80*/  BRA `(.L_x_929) ;  /* 0xffffffa4002c7947 */ /* 0x000fea000383ffff */
.L_x_748:
[----:B0-----:R0:W1:Y:S02]  /*1cf90*/  SYNCS.PHASECHK.TRANS64.TRYWAIT P0, [R22+URZ+0x28820], R3 ;  /* 0x02882003160075a7 */ /* 0x001064000800017f */
[----:B-1----:R-:W-:Y:S05]  /*1cfa0*/  @!P0 NANOSLEEP.SYNCS 0x989680 ;  /* 0x009896800000895d */ /* 0x002fea0003900000 */
[----:B------:R-:W1:Y:S02]  /*1cfb0*/  @!P0 SYNCS.PHASECHK.TRANS64 P0, [R22+URZ+0x28820], R3 ;  /* 0x02882003160085a7 */ /* 0x000e64000800007f */
[----:B-1----:R-:W-:Y:S05]  /*1cfc0*/  @!P0 BRA `(.L_x_748) ;  /* 0xfffffffc00f08947 */ /* 0x002fea000383ffff */
[----:B------:R-:W-:Y:S05]  /*1cfd0*/  BRA `(.L_x_930) ;  /* 0xffffffa4009c7947 */ /* 0x000fea000383ffff */
.L_x_753:
[----:B0-----:R0:W1:Y:S02]  /*1cfe0*/  SYNCS.PHASECHK.TRANS64.TRYWAIT P0, [R6+URZ+0x28840], R3 ;  /* 0x02884003060075a7 */ /* 0x001064000800017f */
[----:B-1----:R-:W-:Y:S05]  /*1cff0*/  @!P0 NANOSLEEP.SYNCS 0x989680 ;  /* 0x009896800000895d */ /* 0x002fea0003900000 */
[----:B------:R-:W1:Y:S02]  /*1d000*/  @!P0 SYNCS.PHASECHK.TRANS64 P0, [R6+URZ+0x28840], R3 ;  /* 0x02884003060085a7 */ /* 0x000e64000800007f */
[----:B-1----:R-:W-:Y:S05]  /*1d010*/  @!P0 BRA `(.L_x_753) ;  /* 0xfffffffc00f08947 */ /* 0x002fea000383ffff */
[----:B------:R-:W-:Y:S05]  /*1d020*/  BRA `(.L_x_931) ;  /* 0xffffffa8006c7947 */ /* 0x000fea000383ffff */
.L_x_754:
        /* <DEDUP_REMOVED lines=8> */
.L_x_933:
[----:B------:R-:W-:Y:S05]  /*1d0b0*/  BSYNC B1 ;  /* 0x0000000000017941 */ /* 0x000fea0003800000 */
.L_x_932:
[----:B------:R-:W-:Y:S01]  /*1d0c0*/  IMAD.MOV.U32 R13, RZ, RZ, R7 ;  /* 0x000000ffff0d7224 */ /* 0x000fe200078e0007 */
[----:B------:R-:W-:Y:S01]  /*1d0d0*/  MOV R11, 0x181f ;  /* 0x0000181f000b7802 */ /* 0x000fe20000000f00 */
[----:B------:R-:W-:Y:S02]  /*1d0e0*/  IMAD.MOV.U32 R12, RZ, RZ, RZ ;  /* 0x000000ffff0c7224 */ /* 0x000fe400078e00ff */
[----:B------:R-:W-:Y:S02]  /*1d0f0*/  IMAD.MOV.U32 R15, RZ, RZ, -0x1 ;  /* 0xffffffffff0f7424 */ /* 0x000fe400078e00ff */
[----:B------:R-:W-:Y:S02]  /*1d100*/  IMAD.MOV.U32 R3, RZ, RZ, R14 ;  /* 0x000000ffff037224 */ /* 0x000fe400078e000e */
[----:B------:R-:W-:-:S07]  /*1d110*/  IMAD.SHL.U32 R5, R31, 0x2, RZ ;  /* 0x000000021f057824 */ /* 0x000fce00078e00ff */
[----:B------:R-:W-:Y:S05]  /*1d120*/  WARPSYNC.COLLECTIVE R15, `(.L_x_934) ;  /* 0x000000000f087348 */ /* 0x000fea0003c00000 */
[----:B------:R0:W1:Y:S02]  /*1d130*/  SHFL.IDX P6, R14, R13, R12, R11 ;  /* 0x0000000c0d0e7389 */ /* 0x00006400000c000b */
[----:B01----:R-:W-:Y:S01]  /*1d140*/  ENDCOLLECTIVE ;  /* 0x000000000000791b */ /* 0x003fe20003800000 */
.L_x_934:
[----:B------:R-:W-:Y:S02]  /*1d150*/  IMAD R8, R8, 0x2, R22 ;  /* 0x0000000208087824 */ /* 0x000fe400078e0216 */
[----:B------:R-:W-:Y:S02]  /*1d160*/  IMAD.MOV.U32 R13, RZ, RZ, R9 ;  /* 0x000000ffff0d7224 */ /* 0x000fe400078e0009 */
[----:B------:R-:W-:Y:S02]  /*1d170*/  IMAD.MOV.U32 R12, RZ, RZ, 0x1 ;  /* 0x00000001ff0c7424 */ /* 0x000fe400078e00ff */
[----:B------:R-:W-:-:S07]  /*1d180*/  IMAD.MOV.U32 R2, RZ, RZ, R14 ;  /* 0x000000ffff027224 */ /* 0x000fce00078e000e */
[----:B------:R-:W-:Y:S05]  /*1d190*/  WARPSYNC.COLLECTIVE R15, `(.L_x_935) ;  /* 0x000000000f087348 */ /* 0x000fea0003c00000 */
[----:B------:R0:W1:Y:S02]  /*1d1a0*/  SHFL.IDX P6, R14, R13, R12, R11 ;  /* 0x0000000c0d0e7389 */ /* 0x00006400000c000b */
[----:B01----:R-:W-:Y:S01]  /*1d1b0*/  ENDCOLLECTIVE ;  /* 0x000000000000791b */ /* 0x003fe20003800000 */
.L_x_935:
        /* <DEDUP_REMOVED lines=12> */
.L_x_936:
[----:B------:R-:W-:Y:S01]  /*1d280*/  MOV R13, R9 ;  /* 0x00000009000d7202 */ /* 0x000fe20000000f00 */
[----:B------:R-:W-:Y:S02]  /*1d290*/  IMAD.MOV.U32 R12, RZ, RZ, 0x2 ;  /* 0x00000002ff0c7424 */ /* 0x000fe400078e00ff */
[----:B------:R-:W-:-:S07]  /*1d2a0*/  IMAD.MOV.U32 R2, RZ, RZ, R14 ;  /* 0x000000ffff027224 */ /* 0x000fce00078e000e */
[----:B------:R-:W-:Y:S05]  /*1d2b0*/  WARPSYNC.COLLECTIVE R15, `(.L_x_937) ;  /* 0x000000000f087348 */ /* 0x000fea0003c00000 */
[----:B------:R0:W1:Y:S02]  /*1d2c0*/  SHFL.IDX P6, R14, R13, R12, R11 ;  /* 0x0000000c0d0e7389 */ /* 0x00006400000c000b */
[----:B01----:R-:W-:Y:S01]  /*1d2d0*/  ENDCOLLECTIVE ;  /* 0x000000000000791b */ /* 0x003fe20003800000 */
.L_x_937:
        /* <DEDUP_REMOVED lines=12> */
.L_x_938:
[----:B------:R-:W-:Y:S02]  /*1d3a0*/  IMAD.MOV.U32 R13, RZ, RZ, R9 ;  /* 0x000000ffff0d7224 */ /* 0x000fe400078e0009 */
[----:B------:R-:W-:Y:S02]  /*1d3b0*/  IMAD.MOV.U32 R12, RZ, RZ, 0x3 ;  /* 0x00000003ff0c7424 */ /* 0x000fe400078e00ff */
[----:B------:R-:W-:-:S07]  /*1d3c0*/  IMAD.MOV.U32 R2, RZ, RZ, R14 ;  /* 0x000000ffff027224 */ /* 0x000fce00078e000e */
[----:B------:R-:W-:Y:S05]  /*1d3d0*/  WARPSYNC.COLLECTIVE R15, `(.L_x_939) ;  /* 0x000000000f087348 */ /* 0x000fea0003c00000 */
[----:B------:R0:W1:Y:S02]  /*1d3e0*/  SHFL.IDX P6, R14, R13, R12, R11 ;  /* 0x0000000c0d0e7389 */ /* 0x00006400000c000b */
[----:B01----:R-:W-:Y:S01]  /*1d3f0*/  ENDCOLLECTIVE ;  /* 0x000000000000791b */ /* 0x003fe20003800000 */
.L_x_939:
        /* <DEDUP_REMOVED lines=12> */
.L_x_940:
[----:B------:R-:W-:Y:S01]  /*1d4c0*/  MOV R13, R9 ;  /* 0x00000009000d7202 */ /* 0x000fe20000000f00 */
[----:B------:R-:W-:Y:S02]  /*1d4d0*/  IMAD.MOV.U32 R12, RZ, RZ, 0x4 ;  /* 0x00000004ff0c7424 */ /* 0x000fe400078e00ff */
[----:B------:R-:W-:-:S07]  /*1d4e0*/  IMAD.MOV.U32 R2, RZ, RZ, R14 ;  /* 0x000000ffff027224 */ /* 0x000fce00078e000e */
[----:B------:R-:W-:Y:S05]  /*1d4f0*/  WARPSYNC.COLLECTIVE R15, `(.L_x_941) ;  /* 0x000000000f087348 */ /* 0x000fea0003c00000 */
[----:B------:R0:W1:Y:S02]  /*1d500*/  SHFL.IDX P6, R14, R13, R12, R11 ;  /* 0x0000000c0d0e7389 */ /* 0x00006400000c000b */
[----:B01----:R-:W-:Y:S01]  /*1d510*/  ENDCOLLECTIVE ;  /* 0x000000000000791b */ /* 0x003fe20003800000 */
.L_x_941:
        /* <DEDUP_REMOVED lines=12> */
.L_x_942:
[----:B------:R-:W-:Y:S02]  /*1d5e0*/  IMAD.MOV.U32 R13, RZ, RZ, R9 ;  /* 0x000000ffff0d7224 */ /* 0x000fe400078e0009 */
[----:B------:R-:W-:Y:S02]  /*1d5f0*/  IMAD.MOV.U32 R12, RZ, RZ, 0x5 ;  /* 0x00000005ff0c7424 */ /* 0x000fe400078e00ff */
[----:B------:R-:W-:-:S07]  /*1d600*/  IMAD.MOV.U32 R2, RZ, RZ, R14 ;  /* 0x000000ffff027224 */ /* 0x000fce00078e000e */
[----:B------:R-:W-:Y:S05]  /*1d610*/  WARPSYNC.COLLECTIVE R15, `(.L_x_943) ;  /* 0x000000000f087348 */ /* 0x000fea0003c00000 */
[----:B------:R0:W1:Y:S02]  /*1d620*/  SHFL.IDX P6, R14, R13, R12, R11 ;  /* 0x0000000c0d0e7389 */ /* 0x00006400000c000b */
[----:B01----:R-:W-:Y:S01]  /*1d630*/  ENDCOLLECTIVE ;  /* 0x000000000000791b */ /* 0x003fe20003800000 */
.L_x_943:
        /* <DEDUP_REMOVED lines=12> */
.L_x_944:
[----:B------:R-:W-:Y:S01]  /*1d700*/  MOV R13, R9 ;  /* 0x00000009000d7202 */ /* 0x000fe20000000f00 */
[----:B------:R-:W-:Y:S02]  /*1d710*/  IMAD.MOV.U32 R12, RZ, RZ, 0x6 ;  /* 0x00000006ff0c7424 */ /* 0x000fe400078e00ff */
[----:B------:R-:W-:-:S07]  /*1d720*/  IMAD.MOV.U32 R2, RZ, RZ, R14 ;  /* 0x000000ffff027224 */ /* 0x000fce00078e000e */
[----:B------:R-:W-:Y:S05]  /*1d730*/  WARPSYNC.COLLECTIVE R15, `(.L_x_945) ;  /* 0x000000000f087348 */ /* 0x000fea0003c00000 */
[----:B------:R0:W1:Y:S02]  /*1d740*/  SHFL.IDX P6, R14, R13, R12, R11 ;  /* 0x0000000c0d0e7389 */ /* 0x00006400000c000b */
[----:B01----:R-:W-:Y:S01]  /*1d750*/  ENDCOLLECTIVE ;  /* 0x000000000000791b */ /* 0x003fe20003800000 */
.L_x_945:
        /* <DEDUP_REMOVED lines=12> */
.L_x_946:
[----:B------:R-:W-:Y:S02]  /*1d820*/  IMAD.MOV.U32 R13, RZ, RZ, R9 ;  /* 0x000000ffff0d7224 */ /* 0x000fe400078e0009 */
[----:B------:R-:W-:Y:S02]  /*1d830*/  IMAD.MOV.U32 R12, RZ, RZ, 0x7 ;  /* 0x00000007ff0c7424 */ /* 0x000fe400078e00ff */
[----:B------:R-:W-:-:S07]  /*1d840*/  IMAD.MOV.U32 R2, RZ, RZ, R14 ;  /* 0x000000ffff027224 */ /* 0x000fce00078e000e */
[----:B------:R-:W-:Y:S05]  /*1d850*/  WARPSYNC.COLLECTIVE R15, `(.L_x_947) ;  /* 0x000000000f087348 */ /* 0x000fea0003c00000 */
[----:B------:R0:W1:Y:S02]  /*1d860*/  SHFL.IDX P6, R14, R13, R12, R11 ;  /* 0x0000000c0d0e7389 */ /* 0x00006400000c000b */
[----:B01----:R-:W-:Y:S01]  /*1d870*/  ENDCOLLECTIVE ;  /* 0x000000000000791b */ /* 0x003fe20003800000 */
.L_x_947:
        /* <DEDUP_REMOVED lines=12> */
.L_x_948:
[----:B------:R-:W-:Y:S01]  /*1d940*/  IMAD.MOV.U32 R2, RZ, RZ, R14 ;  /* 0x000000ffff027224 */ /* 0x000fe200078e000e */
[----:B------:R-:W-:Y:S06]  /*1d950*/  BRA `(.L_x_949) ;  /* 0xffffffa400407947 */ /* 0x000fec000383ffff */
.L_x_759:
[----:B-1----:R1:W2:Y:S02]  /*1d960*/  SYNCS.PHASECHK.TRANS64.TRYWAIT P0, [R6+URZ+0x28860], R2 ;  /* 0x02886002060075a7 */ /* 0x0022a4000800017f */
[----:B--2---:R-:W-:Y:S05]  /*1d970*/  @!P0 NANOSLEEP.SYNCS 0x989680 ;  /* 0x009896800000895d */ /* 0x004fea0003900000 */
[----:B------:R-:W2:Y:S02]  /*1d980*/  @!P0 SYNCS.PHASECHK.TRANS64 P0, [R6+URZ+0x28860], R2 ;  /* 0x02886002060085a7 */ /* 0x000ea4000800007f */
[----:B--2---:R-:W-:Y:S05]  /*1d990*/  @!P0 BRA `(.L_x_759) ;  /* 0xfffffffc00f08947 */ /* 0x004fea000383ffff */
[----:B------:R-:W-:Y:S05]  /*1d9a0*/  BRA `(.L_x_950) ;  /* 0xffffffa4009c7947 */ /* 0x000fea000383ffff */
.L_x_760:
[----:B------:R-:W-:Y:S01]  /*1d9b0*/  BSSY B1, `(.L_x_951) ;  /* 0x0000008000017945 */ /* 0x000fe20003800000 */
[----:B------:R-:W-:Y:S01]  /*1d9c0*/  IMAD.MOV.U32 R13, RZ, RZ, R24 ;  /* 0x000000ffff0d7224 */ /* 0x000fe200078e0018 */
[----:B------:R-:W-:Y:S01]  /*1d9d0*/  MOV R12, RZ ;  /* 0x000000ff000c7202 */ /* 0x000fe20000000f00 */
[----:B------:R-:W-:Y:S02]  /*1d9e0*/  IMAD.MOV.U32 R11, RZ, RZ, 0x181f ;  /* 0x0000181fff0b7424 */ /* 0x000fe400078e00ff */
[----:B------:R-:W-:-:S07]  /*1d9f0*/  IMAD.MOV.U32 R15, RZ, RZ, -0x1 ;  /* 0xffffffffff0f7424 */ /* 0x000fce00078e00ff */
[----:B-1----:R-:W-:Y:S05]  /*1da00*/  WARPSYNC.COLLECTIVE R15, `(.L_x_952) ;  /* 0x000000000f087348 */ /* 0x002fea0003c00000 */
[----:B------:R0:W2:Y:S02]  /*1da10*/  SHFL.IDX P6, R14, R13, R12, R11 ;  /* 0x0000000c0d0e7389 */ /* 0x0000a400000c000b */
[----:B012---:R-:W-:Y:S01]  /*1da20*/  ENDCOLLECTIVE ;  /* 0x000000000000791b */ /* 0x007fe20003800000 */
.L_x_952:
[----:B------:R-:W-:Y:S05]  /*1da30*/  BSYNC B1 ;  /* 0x0000000000017941 */ /* 0x000fea0003800000 */
.L_x_951:
[----:B------:R-:W-:Y:S02]  /*1da40*/  IMAD.MOV.U32 R13, RZ, RZ, R23 ;  /* 0x000000ffff0d7224 */ /* 0x000fe400078e0017 */
[----:B------:R-:W-:Y:S02]  /*1da50*/  IMAD.MOV.U32 R12, RZ, RZ, RZ ;  /* 0x000000ffff0c7224 */ /* 0x000fe400078e00ff */
[----:B------:R-:W-:Y:S02]  /*1da60*/  IMAD.MOV.U32 R11, RZ, RZ, 0x181f ;  /* 0x0000181fff0b7424 */ /* 0x000fe400078e00ff */
[----:B------:R-:W-:Y:S02]  /*1da70*/  IMAD.MOV.U32 R15, RZ, RZ, -0x1 ;  /* 0xffffffffff0f7424 */ /* 0x000fe400078e00ff */
[----:B------:R-:W-:Y:S02]  /*1da80*/  IMAD.MOV.U32 R3, RZ, RZ, R14 ;  /* 0x000000ffff037224 */ /* 0x000fe400078e000e */
[----:B------:R-:W-:-:S07]  /*1da90*/  IMAD R7, R7, 0x2, R22 ;  /* 0x0000000207077824 */ /* 0x000fce00078e0216 */
[----:B------:R-:W-:Y:S05]  /*1daa0*/  WARPSYNC.COLLECTIVE R15, `(.L_x_953) ;  /* 0x000000000f087348 */ /* 0x000fea0003c00000 */
[----:B------:R0:W1:Y:S02]  /*1dab0*/  SHFL.IDX P6, R14, R13, R12, R11 ;  /* 0x0000000c0d0e7389 */ /* 0x00006400000c000b */
[----:B01----:R-:W-:Y:S01]  /*1dac0*/  ENDCOLLECTIVE ;  /* 0x000000000000791b */ /* 0x003fe20003800000 */
.L_x_953:
[----:B------:R-:W-:Y:S01]  /*1dad0*/  IMAD.MOV.U32 R13, RZ, RZ, R24 ;  /* 0x000000ffff0d7224 */ /* 0x000fe200078e0018 */
[----:B------:R-:W-:Y:S01]  /*1dae0*/  MOV R12, 0x1 ;  /* 0x00000001000c7802 */ /* 0x000fe20000000f00 */
[----:B------:R-:W-:-:S07]  /*1daf0*/  IMAD.MOV.U32 R2, RZ, RZ, R14 ;  /* 0x000000ffff027224 */ /* 0x000fce00078e000e */
[----:B------:R-:W-:Y:S05]  /*1db00*/  WARPSYNC.COLLECTIVE R15, `(.L_x_954) ;  /* 0x000000000f087348 */ /* 0x000fea0003c00000 */
[----:B------:R0:W1:Y:S02]  /*1db10*/  SHFL.IDX P6, R14, R13, R12, R11 ;  /* 0x0000000c0d0e7389 */ /* 0x00006400000c000b */
[----:B01----:R-:W-:Y:S01]  /*1db20*/  ENDCOLLECTIVE ;  /* 0x000000000000791b */ /* 0x003fe20003800000 */
.L_x_954:
[----:B------:R-:W-:-:S05]  /*1db30*/  IADD3 R2, P0, R2, R5, RZ ;  /* 0x0000000502027210 */ /* 0x000fca0007f1e0ff */
        /* <DEDUP_REMOVED lines=13> */
.L_x_955:
[----:B------:R-:W-:Y:S02]  /*1dc10*/  IMAD.MOV.U32 R13, RZ, RZ, R24 ;  /* 0x000000ffff0d7224 */ /* 0x000fe400078e0018 */
[----:B------:R-:W-:Y:S02]  /*1dc20*/  IMAD.MOV.U32 R12, RZ, RZ, 0x2 ;  /* 0x00000002ff0c7424 */ /* 0x000fe400078e00ff */
[----:B------:R-:W-:-:S07]  /*1dc30*/  IMAD.MOV.U32 R2, RZ, RZ, R14 ;  /* 0x000000ffff027224 */ /* 0x000fce00078e000e */
[----:B------:R-:W-:Y:S05]  /*1dc40*/  WARPSYNC.COLLECTIVE R15, `(.L_x_956) ;  /* 0x000000000f087348 */ /* 0x000fea0003c00000 */
[----:B------:R0:W1:Y:S02]  /*1dc50*/  SHFL.IDX P6, R14, R13, R12, R11 ;  /* 0x0000000c0d0e7389 */ /* 0x00006400000c000b */
[----:B01----:R-:W-:Y:S01]  /*1dc60*/  ENDCOLLECTIVE ;  /* 0x000000000000791b */ /* 0x003fe20003800000 */
.L_x_956:
        /* <DEDUP_REMOVED lines=14> */
.L_x_957:
[----:B------:R-:W-:Y:S01]  /*1dd50*/  IMAD.MOV.U32 R13, RZ, RZ, R24 ;  /* 0x000000ffff0d7224 */ /* 0x000fe200078e0018 */
[----:B------:R-:W-:Y:S01]  /*1dd60*/  MOV R12, 0x3 ;  /* 0x00000003000c7802 */ /* 0x000fe20000000f00 */
[----:B------:R-:W-:-:S07]  /*1dd70*/  IMAD.MOV.U32 R2, RZ, RZ, R14 ;  /* 0x000000ffff027224 */ /* 0x000fce00078e000e */
[----:B------:R-:W-:Y:S05]  /*1dd80*/  WARPSYNC.COLLECTIVE R15, `(.L_x_958) ;  /* 0x000000000f087348 */ /* 0x000fea0003c00000 */
[----:B------:R0:W1:Y:S02]  /*1dd90*/  SHFL.IDX P6, R14, R13, R12, R11 ;  /* 0x0000000c0d0e7389 */ /* 0x00006400000c000b */
[----:B01----:R-:W-:Y:S01]  /*1dda0*/  ENDCOLLECTIVE ;  /* 0x000000000000791b */ /* 0x003fe20003800000 */
.L_x_958:
        /* <DEDUP_REMOVED lines=14> */
.L_x_959:
[----:B------:R-:W-:Y:S02]  /*1de90*/  IMAD.MOV.U32 R13, RZ, RZ, R24 ;  /* 0x000000ffff0d7224 */ /* 0x000fe400078e0018 */
[----:B------:R-:W-:Y:S02]  /*1dea0*/  IMAD.MOV.U32 R12, RZ, RZ, 0x4 ;  /* 0x00000004ff0c7424 */ /* 0x000fe400078e00ff */
[----:B------:R-:W-:-:S07]  /*1deb0*/  IMAD.MOV.U32 R2, RZ, RZ, R14 ;  /* 0x000000ffff027224 */ /* 0x000fce00078e000e */
[----:B------:R-:W-:Y:S05]  /*1dec0*/  WARPSYNC.COLLECTIVE R15, `(.L_x_960) ;  /* 0x000000000f087348 */ /* 0x000fea0003c00000 */
[----:B------:R0:W1:Y:S02]  /*1ded0*/  SHFL.IDX P6, R14, R13, R12, R11 ;  /* 0x0000000c0d0e7389 */ /* 0x00006400000c000b */
[----:B01----:R-:W-:Y:S01]  /*1dee0*/  ENDCOLLECTIVE ;  /* 0x000000000000791b */ /* 0x003fe20003800000 */
.L_x_960:
        /* <DEDUP_REMOVED lines=14> */
.L_x_961:
[----:B------:R-:W-:Y:S01]  /*1dfd0*/  IMAD.MOV.U32 R13, RZ, RZ, R24 ;  /* 0x000000ffff0d7224 */ /* 0x000fe200078e0018 */
[----:B------:R-:W-:Y:S01]  /*1dfe0*/  MOV R12, 0x5 ;  /* 0x00000005000c7802 */ /* 0x000fe20000000f00 */
[----:B------:R-:W-:-:S07]  /*1dff0*/  IMAD.MOV.U32 R2, RZ, RZ, R14 ;  /* 0x000000ffff027224 */ /* 0x000fce00078e000e */
[----:B------:R-:W-:Y:S05]  /*1e000*/  WARPSYNC.COLLECTIVE R15, `(.L_x_962) ;  /* 0x000000000f087348 */ /* 0x000fea0003c00000 */
[----:B------:R0:W1:Y:S02]  /*1e010*/  SHFL.IDX P6, R14, R13, R12, R11 ;  /* 0x0000000c0d0e7389 */ /* 0x00006400000c000b */
[----:B01----:R-:W-:Y:S01]  /*1e020*/  ENDCOLLECTIVE ;  /* 0x000000000000791b */ /* 0x003fe20003800000 */
.L_x_962:
        /* <DEDUP_REMOVED lines=14> */
.L_x_963:
[----:B------:R-:W-:Y:S02]  /*1e110*/  IMAD.MOV.U32 R13, RZ, RZ, R24 ;  /* 0x000000ffff0d7224 */ /* 0x000fe400078e0018 */
[----:B------:R-:W-:Y:S02]  /*1e120*/  IMAD.MOV.U32 R12, RZ, RZ, 0x6 ;  /* 0x00000006ff0c7424 */ /* 0x000fe400078e00ff */
[----:B------:R-:W-:-:S07]  /*1e130*/  IMAD.MOV.U32 R2, RZ, RZ, R14 ;  /* 0x000000ffff027224 */ /* 0x000fce00078e000e */
[----:B------:R-:W-:Y:S05]  /*1e140*/  WARPSYNC.COLLECTIVE R15, `(.L_x_964) ;  /* 0x000000000f087348 */ /* 0x000fea0003c00000 */
[----:B------:R0:W1:Y:S02]  /*1e150*/  SHFL.IDX P6, R14, R13, R12, R11 ;  /* 0x0000000c0d0e7389 */ /* 0x00006400000c000b */
[----:B01----:R-:W-:Y:S01]  /*1e160*/  ENDCOLLECTIVE ;  /* 0x000000000000791b */ /* 0x003fe20003800000 */
.L_x_964:
        /* <DEDUP_REMOVED lines=14> */
.L_x_965:
[----:B------:R-:W-:Y:S01]  /*1e250*/  IMAD.MOV.U32 R13, RZ, RZ, R24 ;  /* 0x000000ffff0d7224 */ /* 0x000fe200078e0018 */
[----:B------:R-:W-:Y:S01]  /*1e260*/  MOV R12, 0x7 ;  /* 0x00000007000c7802 */ /* 0x000fe20000000f00 */
[----:B------:R-:W-:-:S07]  /*1e270*/  IMAD.MOV.U32 R2, RZ, RZ, R14 ;  /* 0x000000ffff027224 */ /* 0x000fce00078e000e */
[----:B------:R-:W-:Y:S05]  /*1e280*/  WARPSYNC.COLLECTIVE R15, `(.L_x_966) ;  /* 0x000000000f087348 */ /* 0x000fea0003c00000 */
[----:B------:R0:W1:Y:S02]  /*1e290*/  SHFL.IDX P6, R14, R13, R12, R11 ;  /* 0x0000000c0d0e7389 */ /* 0x00006400000c000b */
[----:B01----:R-:W-:Y:S01]  /*1e2a0*/  ENDCOLLECTIVE ;  /* 0x000000000000791b */ /* 0x003fe20003800000 */
.L_x_966:
[----:B------:R-:W-:-:S05]  /*1e2b0*/  IADD3 R2, P0, R2, R5, RZ ;  /* 0x0000000502027210 */ /* 0x000fca0007f1e0ff */
        /* <DEDUP_REMOVED lines=12> */
.L_x_967:
[----:B------:R-:W-:Y:S01]  /*1e380*/  @!PT LDS RZ, [RZ] ;  /* 0x00000000fffff984 */ /* 0x000fe20000000800 */
[----:B------:R-:W-:Y:S01]  /*1e390*/  @!PT LDS RZ, [RZ] ;  /* 0x00000000fffff984 */ /* 0x000fe20000000800 */
[----:B------:R-:W-:Y:S01]  /*1e3a0*/  @!PT LDS RZ, [RZ] ;  /* 0x00000000fffff984 */ /* 0x000fe20000000800 */
[----:B------:R0:W-:Y:S01]  /*1e3b0*/  LDGSTS.E.BYPASS.LTC128B.128 [R7+0x7400], desc[UR38][R2.64+0x80], !P0 ;  /* 0x0740008002077fae */ /* 0x0001e2000c101d66 */
[----:B------:R-:W-:Y:S05]  /*1e3c0*/  BRA `(.L_x_968) ;  /* 0xffffffa000247947 */ /* 0x000fea000383ffff */
.L_x_768:
[----:B0-----:R0:W1:Y:S02]  /*1e3d0*/  SYNCS.PHASECHK.TRANS64.TRYWAIT P0, [R0+URZ+0x28860], R3 ;  /* 0x02886003000075a7 */ /* 0x001064000800017f */
[----:B-1----:R-:W-:Y:S05]  /*1e3e0*/  @!P0 NANOSLEEP.SYNCS 0x989680 ;  /* 0x009896800000895d */ /* 0x002fea0003900000 */
[----:B------:R-:W1:Y:S02]  /*1e3f0*/  @!P0 SYNCS.PHASECHK.TRANS64 P0, [R0+URZ+0x28860], R3 ;  /* 0x02886003000085a7 */ /* 0x000e64000800007f */
[----:B-1----:R-:W-:Y:S05]  /*1e400*/  @!P0 BRA `(.L_x_768) ;  /* 0xfffffffc00f08947 */ /* 0x002fea000383ffff */
[----:B------:R-:W-:Y:S05]  /*1e410*/  BRA `(.L_x_969) ;  /* 0xffffffa400407947 */ /* 0x000fea000383ffff */
.L_x_769:
        /* <DEDUP_REMOVED lines=8> */
.L_x_971:
[----:B------:R-:W-:Y:S05]  /*1e4a0*/  BSYNC B0 ;  /* 0x0000000000007941 */ /* 0x000fea0003800000 */
.L_x_970:
[----:B------:R-:W-:Y:S01]  /*1e4b0*/  IMAD.MOV.U32 R13, RZ, RZ, R23 ;  /* 0x000000ffff0d7224 */ /* 0x000fe200078e0017 */
[----:B------:R-:W-:Y:S01]  /*1e4c0*/  SHF.L.U32 R5, R31, 0x1, RZ ;  /* 0x000000011f057819 */ /* 0x000fe200000006ff */
        /* <DEDUP_REMOVED lines=8> */
.L_x_972:
[----:B------:R-:W-:Y:S02]  /*1e550*/  ULDC UR4, c[0x0][0x2f4] ;  /* 0x0000bd0000047ab9 */ /* 0x000fe40000000800 */
[----:B------:R-:W-:Y:S02]  /*1e560*/  ISETP.GE.AND P1, PT, R31, UR4, PT ;  /* 0x000000041f007c0c */ /* 0x000fe4000bf26270 */
[----:B------:R-:W-:Y:S02]  /*1e570*/  ISETP.GE.AND P0, PT, R30, UR4, PT ;  /* 0x000000041e007c0c */ /* 0x000fe4000bf06270 */
[C---:B------:R-:W-:Y:S02]  /*1e580*/  ISETP.LT.OR P3, PT, R6.reuse, 0x1, P1 ;  /* 0x000000010600780c */ /* 0x040fe40000f61670 */
[----:B------:R-:W-:Y:S01]  /*1e590*/  ISETP.LT.OR P4, PT, R6, 0x1, P0 ;  /* 0x000000010600780c */ /* 0x000fe20000781670 */
[----:B------:R-:W-:Y:S02]  /*1e5a0*/  IMAD.MOV.U32 R13, RZ, RZ, R24 ;  /* 0x000000ffff0d7224 */ /* 0x000fe400078e0018 */
[----:B------:R-:W-:Y:S01]  /*1e5b0*/  IMAD.MOV.U32 R12, RZ, RZ, 0x1 ;  /* 0x00000001ff0c7424 */ /* 0x000fe200078e00ff */
[----:B------:R-:W-:-:S13]  /*1e5c0*/  IADD3 R2, P2, R14, R5, RZ ;  /* 0x000000050e027210 */ /* 0x000fda0007f5e0ff */
[----:B------:R-:W-:Y:S05]  /*1e5d0*/  WARPSYNC.COLLECTIVE R15, `(.L_x_973) ;  /* 0x000000000f087348 */ /* 0x000fea0003c00000 */
[----:B------:R0:W1:Y:S02]  /*1e5e0*/  SHFL.IDX P6, R14, R13, R12, R11 ;  /* 0x0000000c0d0e7389 */ /* 0x00006400000c000b */
[----:B01----:R-:W-:Y:S01]  /*1e5f0*/  ENDCOLLECTIVE ;  /* 0x000000000000791b */ /* 0x003fe20003800000 */
.L_x_973:
        /* <DEDUP_REMOVED lines=13> */
.L_x_974:
[----:B------:R-:W-:Y:S02]  /*1e6d0*/  IMAD.MOV.U32 R13, RZ, RZ, R24 ;  /* 0x000000ffff0d7224 */ /* 0x000fe400078e0018 */
[----:B------:R-:W-:Y:S02]  /*1e6e0*/  IMAD.MOV.U32 R12, RZ, RZ, 0x2 ;  /* 0x00000002ff0c7424 */ /* 0x000fe400078e00ff */
[----:B------:R-:W-:-:S07]  /*1e6f0*/  IMAD.MOV.U32 R10, RZ, RZ, R14 ;  /* 0x000000ffff0a7224 */ /* 0x000fce00078e000e */
[----:B------:R-:W-:Y:S05]  /*1e700*/  WARPSYNC.COLLECTIVE R15, `(.L_x_975) ;  /* 0x000000000f087348 */ /* 0x000fea0003c00000 */
[----:B------:R0:W1:Y:S02]  /*1e710*/  SHFL.IDX P6, R14, R13, R12, R11 ;  /* 0x0000000c0d0e7389 */ /* 0x00006400000c000b */
[----:B01----:R-:W-:Y:S01]  /*1e720*/  ENDCOLLECTIVE ;  /* 0x000000000000791b */ /* 0x003fe20003800000 */
.L_x_975:
        /* <DEDUP_REMOVED lines=14> */
.L_x_976:
[----:B------:R-:W-:Y:S02]  /*1e810*/  IMAD.MOV.U32 R13, RZ, RZ, R24 ;  /* 0x000000ffff0d7224 */ /* 0x000fe400078e0018 */
[----:B------:R-:W-:Y:S01]  /*1e820*/  IMAD.MOV.U32 R12, RZ, RZ, 0x3 ;  /* 0x00000003ff0c7424 */ /* 0x000fe200078e00ff */
[----:B------:R-:W-:-:S13]  /*1e830*/  IADD3 R2, P2, R14, R5, RZ ;  /* 0x000000050e027210 */ /* 0x000fda0007f5e0ff */
[----:B------:R-:W-:Y:S05]  /*1e840*/  WARPSYNC.COLLECTIVE R15, `(.L_x_977) ;  /* 0x000000000f087348 */ /* 0x000fea0003c00000 */
[----:B------:R0:W1:Y:S02]  /*1e850*/  SHFL.IDX P6, R14, R13, R12, R11 ;  /* 0x0000000c0d0e7389 */ /* 0x00006400000c000b */
[----:B01----:R-:W-:Y:S01]  /*1e860*/  ENDCOLLECTIVE ;  /* 0x000000000000791b */ /* 0x003fe20003800000 */
.L_x_977:
        /* <DEDUP_REMOVED lines=13> */
.L_x_978:
[----:B------:R-:W-:Y:S02]  /*1e940*/  IMAD.MOV.U32 R13, RZ, RZ, R24 ;  /* 0x000000ffff0d7224 */ /* 0x000fe400078e0018 */
[----:B------:R-:W-:Y:S01]  /*1e950*/  IMAD.MOV.U32 R12, RZ, RZ, 0x4 ;  /* 0x00000004ff0c7424 */ /* 0x000fe200078e00ff */
[----:B------:R-:W-:-:S13]  /*1e960*/  IADD3 R2, P2, R14, R5, RZ ;  /* 0x000000050e027210 */ /* 0x000fda0007f5e0ff */
[----:B------:R-:W-:Y:S05]  /*1e970*/  WARPSYNC.COLLECTIVE R15, `(.L_x_979) ;  /* 0x000000000f087348 */ /* 0x000fea0003c00000 */
[----:B------:R0:W1:Y:S02]  /*1e980*/  SHFL.IDX P6, R14, R13, R12, R11 ;  /* 0x0000000c0d0e7389 */ /* 0x00006400000c000b */
[----:B01----:R-:W-:Y:S01]  /*1e990*/  ENDCOLLECTIVE ;  /* 0x000000000000791b */ /* 0x003fe20003800000 */
.L_x_979:
        /* <DEDUP_REMOVED lines=13> */
.L_x_980:
[----:B------:R-:W-:Y:S02]  /*1ea70*/  IMAD.MOV.U32 R13, RZ, RZ, R24 ;  /* 0x000000ffff0d7224 */ /* 0x000fe400078e0018 */
[----:B------:R-:W-:Y:S02]  /*1ea80*/  IMAD.MOV.U32 R12, RZ, RZ, 0x5 ;  /* 0x00000005ff0c7424 */ /* 0x000fe400078e00ff */
[----:B------:R-:W-:-:S07]  /*1ea90*/  IMAD.MOV.U32 R10, RZ, RZ, R14 ;  /* 0x000000ffff0a7224 */ /* 0x000fce00078e000e */
[----:B------:R-:W-:Y:S05]  /*1eaa0*/  WARPSYNC.COLLECTIVE R15, `(.L_x_981) ;  /* 0x000000000f087348 */ /* 0x000fea0003c00000 */
[----:B------:R0:W1:Y:S02]  /*1eab0*/  SHFL.IDX P6, R14, R13, R12, R11 ;  /* 0x0000000c0d0e7389 */ /* 0x00006400000c000b */
[----:B01----:R-:W-:Y:S01]  /*1eac0*/  ENDCOLLECTIVE ;  /* 0x000000000000791b */ /* 0x003fe20003800000 */
.L_x_981:
[----:B------:R-:W-:-:S04]  /*1ead0*/  IADD3 R2, P2, R10, R5, RZ ;  /* 0x000000050a027210 */ /* 0x000fc80007f5e0ff */
[----:B------:R-:W-:-:S05]  /*1eae0*/  IADD3.X R3, RZ, R8, RZ, P2, !PT ;  /* 0x00000008ff037210 */ /* 0x000fca00017fe4ff */
[----:B------:R-:W-:Y:S01]  /*1eaf0*/  @!PT LDS RZ, [RZ] ;  /* 0x00000000fffff984 */ /* 0x000fe20000000800 */
[----:B------:R-:W-:Y:S01]  /*1eb00*/  @!PT LDS RZ, [RZ] ;  /* 0x00000000fffff984 */ /* 0x000fe20000000800 */
[----:B------:R-:W-:Y:S01]  /*1eb10*/  @!PT LDS RZ, [RZ] ;  /* 0x00000000fffff984 */ /* 0x000fe20000000800 */
[----:B------:R0:W-:Y:S01]  /*1eb20*/  LDGSTS.E.BYPASS.LTC128B.128 [R4+0x2400], desc[UR38][R2.64], !P3 ;  /* 0x0240000002047fae */ /* 0x0001e2000d901d66 */
[C---:B------:R-:W-:Y:S01]  /*1eb30*/  ISETP.LT.OR P3, PT, R6.reuse, 0x51, P1 ;  /* 0x000000510600780c */ /* 0x040fe20000f61670 */
[----:B------:R-:W-:Y:S02]  /*1eb40*/  IMAD.MOV.U32 R13, RZ, RZ, R23 ;  /* 0x000000ffff0d7224 */ /* 0x000fe400078e0017 */
[----:B------:R0:W-:Y:S01]  /*1eb50*/  LDGSTS.E.BYPASS.LTC128B.128 [R4+0x6400], desc[UR38][R2.64+0x80], !P4 ;  /* 0x0640008002047fae */ /* 0x0001e2000e101d66 */
[----:B------:R-:W-:Y:S01]  /*1eb60*/  ISETP.LT.OR P4, PT, R6, 0x51, P0 ;  /* 0x000000510600780c */ /* 0x000fe20000781670 */
[----:B------:R-:W-:-:S12]  /*1eb70*/  IMAD.MOV.U32 R7, RZ, RZ, R14 ;  /* 0x000000ffff077224 */ /* 0x000fd800078e000e */
[----:B0-----:R-:W-:Y:S05]  /*1eb80*/  WARPSYNC.COLLECTIVE R15, `(.L_x_982) ;  /* 0x000000000f087348 */ /* 0x001fea0003c00000 */
[----:B------:R1:W2:Y:S02]  /*1eb90*/  SHFL.IDX P6, R14, R13, R12, R11 ;  /* 0x0000000c0d0e7389 */ /* 0x0002a400000c000b */
[----:B012---:R-:W-:Y:S01]  /*1eba0*/  ENDCOLLECTIVE ;  /* 0x000000000000791b */ /* 0x007fe20003800000 */
.L_x_982:
[----:B------:R-:W-:Y:S02]  /*1ebb0*/  IMAD.MOV.U32 R13, RZ, RZ, R24 ;  /* 0x000000ffff0d7224 */ /* 0x000fe400078e0018 */
[----:B------:R-:W-:Y:S01]  /*1ebc0*/  IMAD.MOV.U32 R12, RZ, RZ, 0x6 ;  /* 0x00000006ff0c7424 */ /* 0x000fe200078e00ff */
[----:B------:R-:W-:-:S13]  /*1ebd0*/  IADD3 R2, P2, R14, R5, RZ ;  /* 0x000000050e027210 */ /* 0x000fda0007f5e0ff */
[----:B------:R-:W-:Y:S05]  /*1ebe0*/  WARPSYNC.COLLECTIVE R15, `(.L_x_983) ;  /* 0x000000000f087348 */ /* 0x000fea0003c00000 */
[----:B------:R0:W1:Y:S02]  /*1ebf0*/  SHFL.IDX P6, R14, R13, R12, R11 ;  /* 0x0000000c0d0e7389 */ /* 0x00006400000c000b */
[----:B01----:R-:W-:Y:S01]  /*1ec00*/  ENDCOLLECTIVE ;  /* 0x000000000000791b */ /* 0x003fe20003800000 */
.L_x_983:
        /* <DEDUP_REMOVED lines=13> */
.L_x_984:
[----:B------:R-:W-:Y:S01]  /*1ece0*/  MOV R13, R24 ;  /* 0x00000018000d7202 */ /* 0x000fe20000000f00 */
[----:B------:R-:W-:Y:S02]  /*1ecf0*/  IMAD.MOV.U32 R12, RZ, RZ, 0x7 ;  /* 0x00000007ff0c7424 */ /* 0x000fe400078e00ff */
[----:B------:R-:W-:-:S07]  /*1ed00*/  IMAD.MOV.U32 R10, RZ, RZ, R14 ;  /* 0x000000ffff0a7224 */ /* 0x000fce00078e000e */
[----:B------:R-:W-:Y:S05]  /*1ed10*/  WARPSYNC.COLLECTIVE R15, `(.L_x_985) ;  /* 0x000000000f087348 */ /* 0x000fea0003c00000 */
[----:B------:R0:W1:Y:S02]  /*1ed20*/  SHFL.IDX P6, R14, R13, R12, R11 ;  /* 0x0000000c0d0e7389 */ /* 0x00006400000c000b */
[----:B01----:R-:W-:Y:S01]  /*1ed30*/  ENDCOLLECTIVE ;  /* 0x000000000000791b */ /* 0x003fe20003800000 */
.L_x_985:
        /* <DEDUP_REMOVED lines=12> */
.L_x_986:
[----:B------:R-:W-:Y:S05]  /*1ee00*/  BRA `(.L_x_987) ;  /* 0xffffff9c00e07947 */ /* 0x000fea000383ffff */
.L_x_774:
        /* <DEDUP_REMOVED lines=8> */
.L_x_989:
[----:B------:R-:W-:Y:S05]  /*1ee90*/  BSYNC B0 ;  /* 0x0000000000007941 */ /* 0x000fea0003800000 */
.L_x_988:
[----:B------:R-:W-:Y:S01]  /*1eea0*/  IMAD.MOV.U32 R13, RZ, RZ, R16 ;  /* 0x000000ffff0d7224 */ /* 0x000fe200078e0010 */
[----:B------:R-:W-:Y:S01]  /*1eeb0*/  MOV R15, 0xffffffff ;  /* 0xffffffff000f7802 */ /* 0x000fe20000000f00 */
[----:B------:R-:W-:Y:S02]  /*1eec0*/  IMAD.MOV.U32 R12, RZ, RZ, 0x1 ;  /* 0x00000001ff0c7424 */ /* 0x000fe400078e00ff */
[----:B------:R-:W-:Y:S02]  /*1eed0*/  IMAD.MOV.U32 R11, RZ, RZ, 0x1f ;  /* 0x0000001fff0b7424 */ /* 0x000fe400078e00ff */
[----:B------:R-:W-:Y:S02]  /*1eee0*/  IMAD.IADD R7, R19, 0x1, R8 ;  /* 0x0000000113077824 */ /* 0x000fe400078e0208 */
[----:B------:R-:W-:-:S07]  /*1eef0*/  IMAD.MOV.U32 R5, RZ, RZ, R14 ;  /* 0x000000ffff057224 */ /* 0x000fce00078e000e */
[----:B------:R-:W-:Y:S05]  /*1ef00*/  WARPSYNC.COLLECTIVE R15, `(.L_x_990) ;  /* 0x000000000f087348 */ /* 0x000fea0003c00000 */
[----:B------:R0:W1:Y:S02]  /*1ef10*/  SHFL.IDX P6, R14, R13, R12, R11 ;  /* 0x0000000c0d0e7389 */ /* 0x00006400000c000b */
[----:B01----:R-:W-:Y:S01]  /*1ef20*/  ENDCOLLECTIVE ;  /* 0x000000000000791b */ /* 0x003fe20003800000 */
.L_x_990:
        /* <DEDUP_REMOVED lines=11> */
[C---:B------:R-:W-:Y:S01]  /*1efe0*/  ISETP.GE.U32.AND P5, PT, R8.reuse, 0x10, PT ;  /* 0x000000100800780c */ /* 0x040fe20003fa6070 */
[----:B--2---:R-:W-:Y:S01]  /*1eff0*/  @!P1 IMAD.MOV.U32 R4, RZ, RZ, R2 ;  /* 0x000000ffff049224 */ /* 0x004fe200078e0002 */
[----:B------:R-:W-:-:S03]  /*1f000*/  ISETP.NE.AND P1, PT, R8, RZ, PT ;  /* 0x000000ff0800720c */ /* 0x000fc60003f25270 */
[----:B------:R-:W-:-:S10]  /*1f010*/  IMAD.MOV.U32 R13, RZ, RZ, R4 ;  /* 0x000000ffff0d7224 */ /* 0x000fd400078e0004 */
[----:B------:R-:W-:Y:S05]  /*1f020*/  WARPSYNC.COLLECTIVE R15, `(.L_x_991) ;  /* 0x000000000f087348 */ /* 0x000fea0003c00000 */
[----:B------:R0:W1:Y:S02]  /*1f030*/  SHFL.UP P6, R14, R13, R12, R11 ;  /* 0x0400000c0d0e7389 */ /* 0x00006400000c000b */
[----:B01----:R-:W-:Y:S01]  /*1f040*/  ENDCOLLECTIVE ;  /* 0x000000000000791b */ /* 0x003fe20003800000 */
.L_x_991:
[----:B------:R-:W-:Y:S01]  /*1f050*/  IMAD.MOV.U32 R12, RZ, RZ, 0x2 ;  /* 0x00000002ff0c7424 */ /* 0x000fe200078e00ff */
[----:B------:R-:W-:-:S05]  /*1f060*/  SEL R7, R14, RZ, P1 ;  /* 0x000000ff0e077207 */ /* 0x000fca0000800000 */
[----:B------:R-:W-:-:S04]  /*1f070*/  IMAD.IADD R6, R4, 0x1, R7 ;  /* 0x0000000104067824 */ /* 0x000fc800078e0207 */
[----:B------:R-:W-:-:S07]  /*1f080*/  IMAD.MOV.U32 R13, RZ, RZ, R6 ;  /* 0x000000ffff0d7224 */ /* 0x000fce00078e0006 */
[----:B------:R-:W-:Y:S05]  /*1f090*/  WARPSYNC.COLLECTIVE R15, `(.L_x_992) ;  /* 0x000000000f087348 */ /* 0x000fea0003c00000 */
[----:B------:R0:W1:Y:S02]  /*1f0a0*/  SHFL.UP P6, R14, R13, R12, R11 ;  /* 0x0400000c0d0e7389 */ /* 0x00006400000c000b */
[----:B01----:R-:W-:Y:S01]  /*1f0b0*/  ENDCOLLECTIVE ;  /* 0x000000000000791b */ /* 0x003fe20003800000 */
.L_x_992:
[----:B------:R-:W-:Y:S02]  /*1f0c0*/  MOV R12, 0x4 ;  /* 0x00000004000c7802 */ /* 0x000fe40000000f00 */
[----:B------:R-:W-:-:S05]  /*1f0d0*/  SEL R7, R14, RZ, P2 ;  /* 0x000000ff0e077207 */ /* 0x000fca0001000000 */
[----:B------:R-:W-:-:S04]  /*1f0e0*/  IMAD.IADD R7, R6, 0x1, R7 ;  /* 0x0000000106077824 */ /* 0x000fc800078e0207 */
[----:B------:R-:W-:-:S07]  /*1f0f0*/  IMAD.MOV.U32 R13, RZ, RZ, R7 ;  /* 0x000000ffff0d7224 */ /* 0x000fce00078e0007 */
[----:B------:R-:W-:Y:S05]  /*1f100*/  WARPSYNC.COLLECTIVE R15, `(.L_x_993) ;  /* 0x000000000f087348 */ /* 0x000fea0003c00000 */
[----:B------:R0:W1:Y:S02]  /*1f110*/  SHFL.UP P6, R14, R13, R12, R11 ;  /* 0x0400000c0d0e7389 */ /* 0x00006400000c000b */
[----:B01----:R-:W-:Y:S01]  /*1f120*/  ENDCOLLECTIVE ;  /* 0x000000000000791b */ /* 0x003fe20003800000 */
.L_x_993:
[----:B------:R-:W-:Y:S01]  /*1f130*/  IMAD.MOV.U32 R12, RZ, RZ, 0x8 ;  /* 0x00000008ff0c7424 */ /* 0x000fe200078e00ff */
[----:B------:R-:W-:-:S05]  /*1f140*/  SEL R2, R14, RZ, P3 ;  /* 0x000000ff0e027207 */ /* 0x000fca0001800000 */
[----:B------:R-:W-:-:S04]  /*1f150*/  IMAD.IADD R2, R7, 0x1, R2 ;  /* 0x0000000107027824 */ /* 0x000fc800078e0202 */
[----:B------:R-:W-:-:S07]  /*1f160*/  IMAD.MOV.U32 R13, RZ, RZ, R2 ;  /* 0x000000ffff0d7224 */ /* 0x000fce00078e0002 */
[----:B------:R-:W-:Y:S05]  /*1f170*/  WARPSYNC.COLLECTIVE R15, `(.L_x_994) ;  /* 0x000000000f087348 */ /* 0x000fea0003c00000 */
[----:B------:R0:W1:Y:S02]  /*1f180*/  SHFL.UP P6, R14, R13, R12, R11 ;  /* 0x0400000c0d0e7389 */ /* 0x00006400000c000b */
[----:B01----:R-:W-:Y:S01]  /*1f190*/  ENDCOLLECTIVE ;  /* 0x000000000000791b */ /* 0x003fe20003800000 */
.L_x_994:
[----:B------:R-:W-:Y:S01]  /*1f1a0*/  IMAD.MOV.U32 R12, RZ, RZ, 0x10 ;  /* 0x00000010ff0c7424 */ /* 0x000fe200078e00ff */
[----:B------:R-:W-:-:S05]  /*1f1b0*/  SEL R3, R14, RZ, P4 ;  /* 0x000000ff0e037207 */ /* 0x000fca0002000000 */
[----:B------:R-:W-:-:S04]  /*1f1c0*/  IMAD.IADD R3, R2, 0x1, R3 ;  /* 0x0000000102037824 */ /* 0x000fc800078e0203 */
[----:B------:R-:W-:-:S07]  /*1f1d0*/  IMAD.MOV.U32 R13, RZ, RZ, R3 ;  /* 0x000000ffff0d7224 */ /* 0x000fce00078e0003 */
[----:B------:R-:W-:Y:S05]  /*1f1e0*/  WARPSYNC.COLLECTIVE R15, `(.L_x_995) ;  /* 0x000000000f087348 */ /* 0x000fea0003c00000 */
[----:B------:R0:W1:Y:S02]  /*1f1f0*/  SHFL.UP P6, R14, R13, R12, R11 ;  /* 0x0400000c0d0e7389 */ /* 0x00006400000c000b */
[----:B01----:R-:W-:Y:S01]  /*1f200*/  ENDCOLLECTIVE ;  /* 0x000000000000791b */ /* 0x003fe20003800000 */
.L_x_995:
        /* <DEDUP_REMOVED lines=8> */
.L_x_996:
[----:B------:R-:W-:Y:S05]  /*1f290*/  BRA `(.L_x_997) ;  /* 0xffffff9c00ec7947 */ /* 0x000fea000383ffff */
.L_x_779:
[----:B------:R-:W-:Y:S01]  /*1f2a0*/  BSSY B0, `(.L_x_998) ;  /* 0x0000008000007945 */ /* 0x000fe20003800000 */
[----:B-----5:R-:W-:Y:S01]  /*1f2b0*/  IMAD.MOV.U32 R13, RZ, RZ, R4 ;  /* 0x000000ffff0d7224 */ /* 0x020fe200078e0004 */
[----:B------:R-:W-:Y:S01]  /*1f2c0*/  MOV R12, 0x1 ;  /* 0x00000001000c7802 */ /* 0x000fe20000000f00 */
[----:B------:R-:W-:Y:S02]  /*1f2d0*/  IMAD.MOV.U32 R11, RZ, RZ, RZ ;  /* 0x000000ffff0b7224 */ /* 0x000fe400078e00ff */
[----:B------:R-:W-:-:S07]  /*1f2e0*/  IMAD.MOV.U32 R15, RZ, RZ, -0x1 ;  /* 0xffffffffff0f7424 */ /* 0x000fce00078e00ff */
[----:B0-----:R-:W-:Y:S05]  /*1f2f0*/  WARPSYNC.COLLECTIVE R15, `(.L_x_999) ;  /* 0x000000000f087348 */ /* 0x001fea0003c00000 */
[----:B------:R1:W2:Y:S02]  /*1f300*/  SHFL.UP P6, R14, R13, R12, R11 ;  /* 0x0400000c0d0e7389 */ /* 0x0002a400000c000b */
[----:B012---:R-:W-:Y:S01]  /*1f310*/  ENDCOLLECTIVE ;  /* 0x000000000000791b */ /* 0x007fe20003800000 */
.L_x_999:
[----:B------:R-:W-:Y:S05]  /*1f320*/  BSYNC B0 ;  /* 0x0000000000007941 */ /* 0x000fea0003800000 */
.L_x_998:
[----:B------:R-:W-:Y:S01]  /*1f330*/  SEL R13, R14, RZ, P1 ;  /* 0x000000ff0e0d7207 */ /* 0x000fe20000800000 */
[----:B------:R-:W-:Y:S02]  /*1f340*/  IMAD.MOV.U32 R12, RZ, RZ, 0x2 ;  /* 0x00000002ff0c7424 */ /* 0x000fe400078e00ff */
[----:B------:R-:W-:Y:S02]  /*1f350*/  IMAD.MOV.U32 R11, RZ, RZ, RZ ;  /* 0x000000ffff0b7224 */ /* 0x000fe400078e00ff */
[----:B------:R-:W-:Y:S02]  /*1f360*/  IMAD.IADD R13, R4, 0x1, R13 ;  /* 0x00000001040d7824 */ /* 0x000fe400078e020d */
[----:B------:R-:W-:-:S07]  /*1f370*/  IMAD.MOV.U32 R15, RZ, RZ, -0x1 ;  /* 0xffffffffff0f7424 */ /* 0x000fce00078e00ff */
[----:B------:R-:W-:Y:S05]  /*1f380*/  WARPSYNC.COLLECTIVE R15, `(.L_x_1000) ;  /* 0x000000000f087348 */ /* 0x000fea0003c00000 */
[----:B------:R0:W1:Y:S02]  /*1f390*/  SHFL.UP P6, R14, R13, R12, R11 ;  /* 0x0400000c0d0e7389 */ /* 0x00006400000c000b */
[----:B01----:R-:W-:Y:S01]  /*1f3a0*/  ENDCOLLECTIVE ;  /* 0x000000000000791b */ /* 0x003fe20003800000 */
.L_x_1000:
[----:B------:R-:W-:Y:S01]  /*1f3b0*/  IMAD.MOV.U32 R12, RZ, RZ, 0x4 ;  /* 0x00000004ff0c7424 */ /* 0x000fe200078e00ff */
[----:B------:R-:W-:-:S05]  /*1f3c0*/  SEL R0, R14, RZ, P2 ;  /* 0x000000ff0e007207 */ /* 0x000fca0001000000 */
[----:B------:R-:W-:-:S04]  /*1f3d0*/  IMAD.IADD R0, R13, 0x1, R0 ;  /* 0x000000010d007824 */ /* 0x000fc800078e0200 */
[----:B------:R-:W-:-:S07]  /*1f3e0*/  IMAD.MOV.U32 R13, RZ, RZ, R0 ;  /* 0x000000ffff0d7224 */ /* 0x000fce00078e0000 */
[----:B------:R-:W-:Y:S05]  /*1f3f0*/  WARPSYNC.COLLECTIVE R15, `(.L_x_1001) ;  /* 0x000000000f087348 */ /* 0x000fea0003c00000 */
[----:B------:R0:W1:Y:S02]  /*1f400*/  SHFL.UP P6, R14, R13, R12, R11 ;  /* 0x0400000c0d0e7389 */ /* 0x00006400000c000b */
[----:B01----:R-:W-:Y:S01]  /*1f410*/  ENDCOLLECTIVE ;  /* 0x000000000000791b */ /* 0x003fe20003800000 */
.L_x_1001:
[----:B------:R-:W-:Y:S02]  /*1f420*/  MOV R12, 0x8 ;  /* 0x00000008000c7802 */ /* 0x000fe40000000f00 */
[----:B------:R-:W-:-:S05]  /*1f430*/  SEL R3, R14, RZ, P3 ;  /* 0x000000ff0e037207 */ /* 0x000fca0001800000 */
[----:B------:R-:W-:-:S04]  /*1f440*/  IMAD.IADD R2, R0, 0x1, R3 ;  /* 0x0000000100027824 */ /* 0x000fc800078e0203 */
[----:B------:R-:W-:-:S07]  /*1f450*/  IMAD.MOV.U32 R13, RZ, RZ, R2 ;  /* 0x000000ffff0d7224 */ /* 0x000fce00078e0002 */
[----:B------:R-:W-:Y:S05]  /*1f460*/  WARPSYNC.COLLECTIVE R15, `(.L_x_1002) ;  /* 0x000000000f087348 */ /* 0x000fea0003c00000 */
[----:B------:R0:W1:Y:S02]  /*1f470*/  SHFL.UP P6, R14, R13, R12, R11 ;  /* 0x0400000c0d0e7389 */ /* 0x00006400000c000b */
[----:B01----:R-:W-:Y:S01]  /*1f480*/  ENDCOLLECTIVE ;  /* 0x000000000000791b */ /* 0x003fe20003800000 */
.L_x_1002:
[----:B------:R-:W-:Y:S01]  /*1f490*/  IMAD.MOV.U32 R12, RZ, RZ, 0x10 ;  /* 0x00000010ff0c7424 */ /* 0x000fe200078e00ff */
[----:B------:R-:W-:-:S05]  /*1f4a0*/  SEL R3, R14, RZ, P4 ;  /* 0x000000ff0e037207 */ /* 0x000fca0002000000 */
[----:B------:R-:W-:-:S04]  /*1f4b0*/  IMAD.IADD R3, R2, 0x1, R3 ;  /* 0x0000000102037824 */ /* 0x000fc800078e0203 */
[----:B------:R-:W-:-:S07]  /*1f4c0*/  IMAD.MOV.U32 R13, RZ, RZ, R3 ;  /* 0x000000ffff0d7224 */ /* 0x000fce00078e0003 */
[----:B------:R-:W-:Y:S05]  /*1f4d0*/  WARPSYNC.COLLECTIVE R15, `(.L_x_1003) ;  /* 0x000000000f087348 */ /* 0x000fea0003c00000 */
[----:B------:R0:W1:Y:S02]  /*1f4e0*/  SHFL.UP P6, R14, R13, R12, R11 ;  /* 0x0400000c0d0e7389 */ /* 0x00006400000c000b */
[----:B01----:R-:W-:Y:S01]  /*1f4f0*/  ENDCOLLECTIVE ;  /* 0x000000000000791b */ /* 0x003fe20003800000 */
.L_x_1003:
        /* <DEDUP_REMOVED lines=8> */
.L_x_1004:
[----:B------:R-:W-:Y:S05]  /*1f580*/  BRA `(.L_x_1005) ;  /* 0xffffff9c00cc7947 */ /* 0x000fea000383ffff */
.L_x_781:
[----:B------:R-:W-:Y:S01]  /*1f590*/  BSSY B0, `(.L_x_1006) ;  /* 0x0000006000007945 */ /* 0x000fe20003800000 */
[----:B------:R-:W-:Y:S01]  /*1f5a0*/  PLOP3.LUT P6, PT, P6, PT, PT, 0x8, 0x0 ;  /* 0x000000000000781c */ /* 0x000fe200037ce170 */
[----:B------:R-:W-:-:S12]  /*1f5b0*/  IMAD.MOV.U32 R15, RZ, RZ, -0x1 ;  /* 0xffffffffff0f7424 */ /* 0x000fd800078e00ff */
[----:B0-----:R-:W-:Y:S05]  /*1f5c0*/  WARPSYNC.COLLECTIVE R15, `(.L_x_1007) ;  /* 0x000000000f087348 */ /* 0x001fea0003c00000 */
[----:B------:R-:W-:Y:S01]  /*1f5d0*/  VOTE.ANY R14, PT, P6 ;  /* 0x00000000000e7806 */ /* 0x000fe200030e0100 */
[----:B0-----:R-:W-:Y:S06]  /*1f5e0*/  ENDCOLLECTIVE ;  /* 0x000000000000791b */ /* 0x001fec0003800000 */
.L_x_1007:
[----:B------:R-:W-:Y:S05]  /*1f5f0*/  BSYNC B0 ;  /* 0x0000000000007941 */ /* 0x000fea0003800000 */
.L_x_1006:
[----:B------:R-:W-:Y:S01]  /*1f600*/  IMAD.MOV.U32 R3, RZ, RZ, R14 ;  /* 0x000000ffff037224 */ /* 0x000fe200078e000e */
[----:B------:R-:W-:Y:S01]  /*1f610*/  MOV R11, 0x1f ;  /* 0x0000001f000b7802 */ /* 0x000fe20000000f00 */
[----:B------:R-:W-:Y:S02]  /*1f620*/  IMAD.MOV.U32 R13, RZ, RZ, R4 ;  /* 0x000000ffff0d7224 */ /* 0x000fe400078e0004 */
[----:B------:R-:W0:Y:S01]  /*1f630*/  POPC R0, R3 ;  /* 0x0000000300007309 */ /* 0x000e220000000000 */
[----:B------:R-:W-:Y:S02]  /*1f640*/  IMAD.MOV.U32 R15, RZ, RZ, -0x1 ;  /* 0xffffffffff0f7424 */ /* 0x000fe400078e00ff */
[----:B0-----:R-:W-:-:S07]  /*1f650*/  IMAD.MOV.U32 R12, RZ, RZ, R0 ;  /* 0x000000ffff0c7224 */ /* 0x001fce00078e0000 */
[----:B------:R-:W-:Y:S05]  /*1f660*/  WARPSYNC.COLLECTIVE R15, `(.L_x_1008) ;  /* 0x000000000f087348 */ /* 0x000fea0003c00000 */
[----:B------:R0:W1:Y:S02]  /*1f670*/  SHFL.IDX P6, R14, R13, R12, R11 ;  /* 0x0000000c0d0e7389 */ /* 0x00006400000c000b */
[----:B01----:R-:W-:Y:S01]  /*1f680*/  ENDCOLLECTIVE ;  /* 0x000000000000791b */ /* 0x003fe20003800000 */
.L_x_1008:
[----:B------:R-:W-:Y:S01]  /*1f690*/  IMAD.MOV.U32 R4, RZ, RZ, R14 ;  /* 0x000000ffff047224 */ /* 0x000fe200078e000e */
[----:B------:R-:W-:Y:S06]  /*1f6a0*/  BRA `(.L_x_1009) ;  /* 0xffffff9c00bc7947 */ /* 0x000fec000383ffff */
.L_x_783:
[----:B------:R-:W-:Y:S01]  /*1f6b0*/  BSSY B0, `(.L_x_1010) ;  /* 0x0000007000007945 */ /* 0x000fe20003800000 */
[----:B------:R-:W-:Y:S02]  /*1f6c0*/  IMAD.MOV.U32 R13, RZ, RZ, R2 ;  /* 0x000000ffff0d7224 */ /* 0x000fe400078e0002 */
[----:B------:R-:W-:Y:S02]  /*1f6d0*/  IMAD.MOV.U32 R11, RZ, RZ, 0x1f ;  /* 0x0000001fff0b7424 */ /* 0x000fe400078e00ff */
[----:B------:R-:W-:-:S07]  /*1f6e0*/  IMAD.MOV.U32 R15, RZ, RZ, -0x1 ;  /* 0xffffffffff0f7424 */ /* 0x000fce00078e00ff */
[----:B012---:R-:W-:Y:S05]  /*1f6f0*/  WARPSYNC.COLLECTIVE R15, `(.L_x_1011) ;  /* 0x000000000f087348 */ /* 0x007fea0003c00000 */
[----:B------:R3:W4:Y:S02]  /*1f700*/  SHFL.IDX P6, R14, R13, R12, R11 ;  /* 0x0000000c0d0e7389 */ /* 0x00072400000c000b */
[----:B01234-:R-:W-:Y:S01]  /*1f710*/  ENDCOLLECTIVE ;  /* 0x000000000000791b */ /* 0x01ffe20003800000 */
.L_x_1011:
[----:B------:R-:W-:Y:S05]  /*1f720*/  BSYNC B0 ;  /* 0x0000000000007941 */ /* 0x000fea0003800000 */
.L_x_1010:
[----:B------:R-:W-:Y:S05]  /*1f730*/  BRA `(.L_x_782) ;  /* 0xffffff9c00b47947 */ /* 0x000fea000383ffff */
.L_x_787:
[----:B0-----:R0:W1:Y:S02]  /*1f740*/  SYNCS.PHASECHK.TRANS64.TRYWAIT P0, [R4+URZ+0x28820], R0 ;  /* 0x02882000040075a7 */ /* 0x001064000800017f */
[----:B-1----:R-:W-:Y:S05]  /*1f750*/  @!P0 NANOSLEEP.SYNCS 0x989680 ;  /* 0x009896800000895d */ /* 0x002fea0003900000 */
[----:B------:R-:W1:Y:S02]  /*1f760*/  @!P0 SYNCS.PHASECHK.TRANS64 P0, [R4+URZ+0x28820], R0 ;  /* 0x02882000040085a7 */ /* 0x000e64000800007f */
[----:B-1----:R-:W-:Y:S05]  /*1f770*/  @!P0 BRA `(.L_x_787) ;  /* 0xfffffffc00f08947 */ /* 0x002fea000383ffff */
[----:B------:R-:W-:Y:S05]  /*1f780*/  BRA `(.L_x_1012) ;  /* 0xffffffa000a07947 */ /* 0x000fea000383ffff */
.L_x_788:
        /* <DEDUP_REMOVED lines=8> */
[----:B0-2---:R-:W-:Y:S05]  /*1f810*/  WARPSYNC.COLLECTIVE R15, `(.L_x_1014) ;  /* 0x000000000f087348 */ /* 0x005fea0003c00000 */
[----:B------:R1:W3:Y:S02]  /*1f820*/  SHFL.IDX P6, R14, R13, R12, R11 ;  /* 0x0000000c0d0e7389 */ /* 0x0002e400000c000b */
[----:B0123--:R-:W-:Y:S01]  /*1f830*/  ENDCOLLECTIVE ;  /* 0x000000000000791b */ /* 0x00ffe20003800000 */
.L_x_1014:
[----:B------:R-:W-:Y:S05]  /*1f840*/  BSYNC B0 ;  /* 0x0000000000007941 */ /* 0x000fea0003800000 */
.L_x_1013:
[----:B------:R-:W-:Y:S05]  /*1f850*/  BRA `(.L_x_1015) ;  /* 0xffffffa000887947 */ /* 0x000fea000383ffff */
.L_x_789:
[----:B------:R-:W-:Y:S01]  /*1f860*/  BSSY B0, `(.L_x_1016) ;  /* 0x0000006000007945 */ /* 0x000fe20003800000 */
[----:B------:R-:W-:-:S07]  /*1f870*/  IMAD.MOV.U32 R15, RZ, RZ, -0x1 ;  /* 0xffffffffff0f7424 */ /* 0x000fce00078e00ff */
[----:B0-2---:R-:W-:Y:S05]  /*1f880*/  WARPSYNC.COLLECTIVE R15, `(.L_x_1017) ;  /* 0x000000000f0c7348 */ /* 0x005fea0003c00000 */
[----:B------:R-:W-:Y:S02]  /*1f890*/  ELECT P6, UR62, PT ;  /* 0x00000000003e782f */ /* 0x000fe400038c0000 */
[----:B------:R-:W-:Y:S01]  /*1f8a0*/  MOV R14, UR62 ;  /* 0x0000003e000e7c02 */ /* 0x000fe20008000f00 */
[----:B0-2---:R-:W-:Y:S10]  /*1f8b0*/  ENDCOLLECTIVE ;  /* 0x000000000000791b */ /* 0x005ff40003800000 */
.L_x_1017:
[----:B------:R-:W-:Y:S05]  /*1f8c0*/  BSYNC B0 ;  /* 0x0000000000007941 */ /* 0x000fea0003800000 */
.L_x_1016:
[----:B------:R-:W-:Y:S05]  /*1f8d0*/  BRA `(.L_x_1018) ;  /* 0xffffffa0007c7947 */ /* 0x000fea000383ffff */
.L_x_791:
[----:B0-----:R0:W1:Y:S02]  /*1f8e0*/  SYNCS.PHASECHK.TRANS64.TRYWAIT P1, [R5+URZ+0x28840], R0 ;  /* 0x02884000050075a7 */ /* 0x001064000802017f */
[----:B-1----:R-:W-:Y:S05]  /*1f8f0*/  @!P1 NANOSLEEP.SYNCS 0x989680 ;  /* 0x009896800000995d */ /* 0x002fea0003900000 */
[----:B------:R-:W1:Y:S02]  /*1f900*/  @!P1 SYNCS.PHASECHK.TRANS64 P1, [R5+URZ+0x28840], R0 ;  /* 0x02884000050095a7 */ /* 0x000e64000802007f */
[----:B-1----:R-:W-:Y:S05]  /*1f910*/  @!P1 BRA `(.L_x_791) ;  /* 0xfffffffc00f09947 */ /* 0x002fea000383ffff */
[----:B------:R-:W-:Y:S05]  /*1f920*/  BRA `(.L_x_1019) ;  /* 0xffffffa0009c7947 */ /* 0x000fea000383ffff */
.L_x_793:
[----:B-1----:R1:W3:Y:S02]  /*1f930*/  SYNCS.PHASECHK.TRANS64.TRYWAIT P1, [R25+URZ+0x28840], R2 ;  /* 0x02884002190075a7 */ /* 0x0022e4000802017f */
[----:B---3--:R-:W-:Y:S05]  /*1f940*/  @!P1 NANOSLEEP.SYNCS 0x989680 ;  /* 0x009896800000995d */ /* 0x008fea0003900000 */
[----:B------:R-:W3:Y:S02]  /*1f950*/  @!P1 SYNCS.PHASECHK.TRANS64 P1, [R25+URZ+0x28840], R2 ;  /* 0x02884002190095a7 */ /* 0x000ee4000802007f */
[----:B---3--:R-:W-:Y:S05]  /*1f960*/  @!P1 BRA `(.L_x_793) ;  /* 0xfffffffc00f09947 */ /* 0x008fea000383ffff */
[----:B------:R-:W-:Y:S05]  /*1f970*/  BRA `(.L_x_1020) ;  /* 0xffffffa000a87947 */ /* 0x000fea000383ffff */
.L_x_795:
[----:B---3--:R3:W4:Y:S02]  /*1f980*/  SYNCS.PHASECHK.TRANS64.TRYWAIT P1, [R5+URZ+0x28860], R0 ;  /* 0x02886000050075a7 */ /* 0x008724000802017f */
[----:B----4-:R-:W-:Y:S05]  /*1f990*/  @!P1 NANOSLEEP.SYNCS 0x989680 ;  /* 0x009896800000995d */ /* 0x010fea0003900000 */
[----:B------:R-:W4:Y:S02]  /*1f9a0*/  @!P1 SYNCS.PHASECHK.TRANS64 P1, [R5+URZ+0x28860], R0 ;  /* 0x02886000050095a7 */ /* 0x000f24000802007f */
[----:B----4-:R-:W-:Y:S05]  /*1f9b0*/  @!P1 BRA `(.L_x_795) ;  /* 0xfffffffc00f09947 */ /* 0x010fea000383ffff */
[----:B------:R-:W-:Y:S05]  /*1f9c0*/  BRA `(.L_x_1021) ;  /* 0xffffffa000a47947 */ /* 0x000fea000383ffff */
.L_x_1022:
        /* <DEDUP_REMOVED lines=11> */
.L_x_3480:


//--------------------- .text._ZN7cutlass13device_kernelIN5flash11enable_sm90INS1_16FlashAttnFwdSm90INS1_25CollectiveMainloopFwdSm90ILi2EN4cute5tupleIJNS5_1CILi1EEES8_S8_EEENS6_IJNS7_ILi128EEESA_SA_EEELi128ENS_10bfloat16_tEfNS_4arch4Sm90ELb0ELb1ELb0ELb0ELb1ELb0ELb0ELb1ELb1ELb1ELb0ELb0EEENS1_21CollectiveEpilogueFwdISB_S9_SC_SE_Li256ELb0ELb1ELb0ELb0EEENS1_30DynamicPersistentTileSchedulerILi256ELi128ELb0ELb1ELb1EEEEEEEEEvNT_6ParamsE --------------------------
	.section	.text._ZN7cutlass13device_kernelIN5flash11enable_sm90INS1_16FlashAttnFwdSm90INS1_25CollectiveMainloopFwdSm90ILi2EN4cute5tupleIJNS5_1CILi1EEES8_S8_EEENS6_IJNS7_ILi128EEESA_SA_EEELi128ENS_10bfloat16_tEfNS_4arch4Sm90ELb0ELb1ELb0ELb0ELb1ELb0ELb0ELb1ELb1ELb1ELb0ELb0EEENS1_21CollectiveEpilogueFwdISB_S9_SC_SE_Li256ELb0ELb1ELb0ELb0EEENS1_30DynamicPersistentTileSchedulerILi256ELi128ELb0ELb1ELb1EEEEEEEEEvNT_6ParamsE,"ax",@progbits
	.align	128
.text._ZN7cutlass13device_kernelIN5flash11enable_sm90INS1_16FlashAttnFwdSm90INS1_25CollectiveMainloopFwdSm90ILi2EN4cute5tupleIJNS5_1CILi1EEES8_S8_EEENS6_IJNS7_ILi128EEESA_SA_EEELi128ENS_10bfloat16_tEfNS_4arch4Sm90ELb0ELb1ELb0ELb0ELb1ELb0ELb0ELb1ELb1ELb1ELb0ELb0EEENS1_21CollectiveEpilogueFwdISB_S9_SC_SE_Li256ELb0ELb1ELb0ELb0EEENS1_30DynamicPersistentTileSchedulerILi256ELi128ELb0ELb1ELb1EEEEEEEEEvNT_6ParamsE:
        .type           _ZN7cutlass13device_kernelIN5flash11enable_sm90INS1_16FlashAttnFwdSm90INS1_25CollectiveMainloopFwdSm90ILi2EN4cute5tupleIJNS5_1CILi1EEES8_S8_EEENS6_IJNS7_ILi128EEESA_SA_EEELi128ENS_10bfloat16_tEfNS_4arch4Sm90ELb0ELb1ELb0ELb0ELb1ELb0ELb0ELb1ELb1ELb1ELb0ELb0EEENS1_21CollectiveEpilogueFwdISB_S9_SC_SE_Li256ELb0ELb1ELb0ELb0EEENS1_30DynamicPersistentTileSchedulerILi256ELi128ELb0ELb1ELb1EEEEEEEEEvNT_6ParamsE,@function
        .size           _ZN7cutlass13device_kernelIN5flash11enable_sm90INS1_16FlashAttnFwdSm90INS1_25CollectiveMainloopFwdSm90ILi2EN4cute5tupleIJNS5_1CILi1EEES8_S8_EEENS6_IJNS7_ILi128EEESA_SA_EEELi128ENS_10bfloat16_tEfNS_4arch4Sm90ELb0ELb1ELb0ELb0ELb1ELb0ELb0ELb1ELb1ELb1ELb0ELb0EEENS1_21CollectiveEpilogueFwdISB_S9_SC_SE_Li256ELb0ELb1ELb0ELb0EEENS1_30DynamicPersistentTileSchedulerILi256ELi128ELb0ELb1ELb1EEEEEEEEEvNT_6ParamsE,(.L_x_3481 - _ZN7cutlass13device_kernelIN5flash11enable_sm90INS1_16FlashAttnFwdSm90INS1_25CollectiveMainloopFwdSm90ILi2EN4cute5tupleIJNS5_1CILi1EEES8_S8_EEENS6_IJNS7_ILi128EEESA_SA_EEELi128ENS_10bfloat16_tEfNS_4arch4Sm90ELb0ELb1ELb0ELb0ELb1ELb0ELb0ELb1ELb1ELb1ELb0ELb0EEENS1_21CollectiveEpilogueFwdISB_S9_SC_SE_Li256ELb0ELb1ELb0ELb0EEENS1_30DynamicPersistentTileSchedulerILi256ELi128ELb0ELb1ELb1EEEEEEEEEvNT_6ParamsE)
        .other          _ZN7cutlass13device_kernelIN5flash11enable_sm90INS1_16FlashAttnFwdSm90INS1_25CollectiveMainloopFwdSm90ILi2EN4cute5tupleIJNS5_1CILi1EEES8_S8_EEENS6_IJNS7_ILi128EEESA_SA_EEELi128ENS_10bfloat16_tEfNS_4arch4Sm90ELb0ELb1ELb0ELb0ELb1ELb0ELb0ELb1ELb1ELb1ELb0ELb0EEENS1_21CollectiveEpilogueFwdISB_S9_SC_SE_Li256ELb0ELb1ELb0ELb0EEENS1_30DynamicPersistentTileSchedulerILi256ELi128ELb0ELb1ELb1EEEEEEEEEvNT_6ParamsE,@"STO_CUDA_ENTRY STV_DEFAULT"
_ZN7cutlass13device_kernelIN5flash11enable_sm90INS1_16FlashAttnFwdSm90INS1_25CollectiveMainloopFwdSm90ILi2EN4cute5tupleIJNS5_1CILi1EEES8_S8_EEENS6_IJNS7_ILi128EEESA_SA_EEELi128ENS_10bfloat16_tEfNS_4arch4Sm90ELb0ELb1ELb0ELb0ELb1ELb0ELb0ELb1ELb1ELb1ELb0ELb0EEENS1_21CollectiveEpilogueFwdISB_S9_SC_SE_Li256ELb0ELb1ELb0ELb0EEENS1_30DynamicPersistentTileSchedulerILi256ELi128ELb0ELb1ELb1EEEEEEEEEvNT_6ParamsE:
[----:B------:R-:W0:Y:S01]  /*0000*/  LDC R1, c[0x0][0x28] ;  /* 0x00000a00ff017b82 */ /* 0x000e220000000800 */
[----:B------:R-:W1:Y:S01]  /*0010*/  S2R R3, SR_TID.X ;  /* 0x0000000000037919 */ /* 0x000e620000002100 */
[----:B------:R-:W-:Y:S01]  /*0020*/  ELECT P0, URZ, PT ;  /* 0x00000000003f782f */ /* 0x000fe20003800000 */
[----:B------:R-:W-:Y:S01]  /*0030*/  UMOV UR4, 0x80 ;  /* 0x0000008000047882 */ /* 0x000fe20000000000 */
[----:B------:R-:W-:Y:S01]  /*0040*/  UMOV UR7, 0x100 ;  /* 0x0000010000077882 */ /* 0x000fe20000000000 */
[--C-:B-1----:R-:W-:Y:S02]  /*0050*/  SHF.R.U32.HI R0, RZ, 0x5, R3.reuse ;  /* 0x00000005ff007819 */ /* 0x102fe40000011603 */
[----:B------:R-:W-:-:S03]  /*0060*/  SHF.R.U32.HI R23, RZ, 0x7, R3 ;  /* 0x00000007ff177819 */ /* 0x000fc60000011603 */
[----:B------:R-:W1:Y:S04]  /*0070*/  SHFL.IDX PT, R2, R0, RZ, 0x1f ;  /* 0x00001fff00027589 */ /* 0x000e6800000e0000 */
[----:B------:R2:W3:Y:S01]  /*0080*/  SHFL.IDX PT, R3, R23, RZ, 0x1f ;  /* 0x00001fff17037589 */ /* 0x0004e200000e0000 */
[C---:B-1----:R-:W-:Y:S02]  /*0090*/  ISETP.NE.OR P0, PT, R2.reuse, RZ, !P0 ;  /* 0x000000ff0200720c */ /* 0x042fe40004705670 */
[----:B------:R-:W-:-:S11]  /*00a0*/  ISETP.NE.AND P1, PT, R2, RZ, PT ;  /* 0x000000ff0200720c */ /* 0x000fd60003f25270 */
[----:B------:R-:W-:Y:S01]  /*00b0*/  VOTEU.ALL UP0, P0 ;  /* 0x00000000003f7886 */ /* 0x000fe20000000000 */
[----:B------:R-:W-:-:S04]  /*00c0*/  VOTEU.ALL UP1, P0 ;  /* 0x00000000003f7886 */ /* 0x000fc80000020000 */
[----:B------:R-:W1:Y:S01]  /*00d0*/  @!UP0 S2UR UR8, SR_CgaCtaId ;  /* 0x00000000000889c3 */ /* 0x000e620000008800 */
[----:B------:R-:W-:Y:S01]  /*00e0*/  @!UP0 UMOV UR6, 0x400 ;  /* 0x0000040000068882 */ /* 0x000fe20000000000 */
[----:B------:R-:W-:-:S04]  /*00f0*/  @!UP0 UIADD3 UR4, -UR4, 0x100000, URZ ;  /* 0x0010000004048890 */ /* 0x000fc8000fffe13f */
[----:B------:R-:W-:Y:S02]  /*0100*/  @!UP0 USHF.L.U32 UR5, UR4, 0xb, URZ ;  /* 0x0000000b04058899 */ /* 0x000fe4000800063f */
[----:B------:R-:W-:Y:S02]  /*0110*/  @!UP0 USHF.L.U32 UR4, UR4, 0x1, URZ ;  /* 0x0000000104048899 */ /* 0x000fe4000800063f */
[----:B-1----:R-:W-:Y:S02]  /*0120*/  @!UP0 ULEA UR8, UR8, UR6, 0x18 ;  /* 0x0000000608088291 */ /* 0x002fe4000f8ec03f */
[----:B------:R-:W-:-:S04]  /*0130*/  @!UP0 UIADD3 UR6, -UR7, 0x100000, URZ ;  /* 0x0010000007068890 */ /* 0x000fc8000fffe13f */
[----:B------:R-:W-:Y:S02]  /*0140*/  @!UP0 USHF.L.U32 UR7, UR6, 0xb, URZ ;  /* 0x0000000b06078899 */ /* 0x000fe4000800063f */
[----:B------:R-:W-:Y:S01]  /*0150*/  @!UP0 USHF.L.U32 UR6, UR6, 0x1, URZ ;  /* 0x0000000106068899 */ /* 0x000fe2000800063f */
[----:B------:R-:W-:-:S05]  /*0160*/  VOTEU.ALL UP0, P0 ;  /* 0x00000000003f7886 */ /* 0x000fca0000000000 */
[----:B------:R2:W1:Y:S06]  /*0170*/  @!UP0 SYNCS.EXCH.64 URZ, [UR8+0x28800], UR4 ;  /* 0x02880004083f85b2 */ /* 0x00046c0008000100 */
[----:B------:R2:W4:Y:S02]  /*0180*/  @!UP1 SYNCS.EXCH.64 URZ, [UR8+0x28820], UR6 ;  /* 0x02882006083f95b2 */ /* 0x0005240008000100 */
[----:B0-23--:R-:W-:Y:S05]  /*0190*/  @P1 BRA `(.L_x_1023) ;  /* 0x0000000000481947 */ /* 0x00dfea0003800000 */
        /* <DEDUP_REMOVED lines=13> */
[----:B0-----:R0:W2:Y:S08]  /*0270*/  SYNCS.EXCH.64 URZ, [UR8+0x28830], UR4 ;  /* 0x02883004083f75b2 */ /* 0x0010b00008000100 */
[----:B------:R0:W3:Y:S01]  /*0280*/  SYNCS.EXCH.64 URZ, [UR8+0x28840], UR6 ;  /* 0x02884006083f75b2 */ /* 0x0000e20008000100 */
[----:B------:R0:W0:Y:S01]  /*0290*/  SYNCS.EXCH.64 URZ, [UR8+0x28838], UR4 ;  /* 0x02883804083f75b2 */ /* 0x0000220008000100 */
[----:B------:R0:W0:Y:S01]  /*02a0*/  SYNCS.EXCH.64 URZ, [UR8+0x28848], UR6 ;  /* 0x02884806083f75b2 */ /* 0x0000220008000100 */
[----:B------:R-:W-:Y:S01]  /*02b0*/  NOP ;  /* 0x0000000000007918 */ /* 0x000fe20000000000 */
.L_x_1023:
        /* <DEDUP_REMOVED lines=22> */
.L_x_1024:
        /* <DEDUP_REMOVED lines=18> */
.L_x_1025:
        /* <DEDUP_REMOVED lines=22> */
.L_x_1026:
        /* <DEDUP_REMOVED lines=23> */
.L_x_1027:
        /* <DEDUP_REMOVED lines=8> */
.L_x_1029:
[----:B------:R-:W-:-:S08]  /*0890*/  NOP ;  /* 0x0000000000007918 */ /* 0x000fd00000000000 */
[----:B------:R-:W0:Y:S02]  /*08a0*/  USETMAXREG.TRY_ALLOC.CTAPOOL UP0, 0xe8 ;  /* 0x000000e8000079c8 */ /* 0x000e240008000600 */
[----:B0-----:R-:W-:-:S13]  /*08b0*/  PLOP3.LUT P0, PT, PT, PT, UP0, 0x80, 0x0 ;  /* 0x000000000000781c */ /* 0x001fda0003f0f008 */
[----:B------:R-:W-:Y:S05]  /*08c0*/  @!P0 BRA `(.L_x_1029) ;  /* 0xfffffffc00f08947 */ /* 0x000fea000383ffff */
[----:B------:R-:W0:Y:S01]  /*08d0*/  S2R R2, SR_TID.X ;  /* 0x0000000000027919 */ /* 0x000e220000002100 */
[----:B------:R-:W1:Y:S08]  /*08e0*/  S2UR UR4, SR_CTAID.X ;  /* 0x00000000000479c3 */ /* 0x000e700000002500 */
[----:B------:R-:W-:Y:S08]  /*08f0*/  BAR.ARV 0x4, 0x180 ;  /* 0x0106000000007b1d */ /* 0x000ff00000002000 */
[----:B------:R-:W-:Y:S06]  /*0900*/  BAR.ARV 0x8, 0x180 ;  /* 0x0206000000007b1d */ /* 0x000fec0000002000 */
[----:B0-----:R-:W-:-:S04]  /*0910*/  LOP3.LUT R0, R2, 0xffffff80, RZ, 0xc0, !PT ;  /* 0xffffff8002007812 */ /* 0x001fc800078ec0ff */
[----:B------:R-:W-:Y:S02]  /*0920*/  ISETP.NE.AND P0, PT, R0, 0x80, PT ;  /* 0x000000800000780c */ /* 0x000fe40003f05270 */
[----:B------:R-:W1:Y:S11]  /*0930*/  LDC R0, c[0x0][0xc38] ;  /* 0x00030e00ff007b82 */ /* 0x000e760000000800 */
[----:B------:R-:W-:Y:S06]  /*0940*/  @!P0 BAR.ARV 0x9, 0x100 ;  /* 0x0244000000008b1d */ /* 0x000fec0000002000 */
[----:B-1----:R-:W-:-:S13]  /*0950*/  ISETP.LE.AND P0, PT, R0, UR4, PT ;  /* 0x0000000400007c0c */ /* 0x002fda000bf03270 */
        /* <DEDUP_REMOVED lines=10> */
[----:B------:R-:W-:Y:S01]  /*0a00*/  SHF.R.S32.HI R186, RZ, 0x7, R3 ;  /* 0x00000007ffba7819 */ /* 0x000fe20000011403 */
[----:B------:R-:W-:Y:S02]  /*0a10*/  IMAD.SHL.U32 R6, R4, 0x20, RZ ;  /* 0x0000002004067824 */ /* 0x000fe400078e00ff */
[----:B------:R-:W-:Y:S01]  /*0a20*/  IMAD.IADD R185, R191, 0x1, -R2 ;  /* 0x00000001bfb97824 */ /* 0x000fe200078e0a02 */
[----:B------:R-:W-:-:S02]  /*0a30*/  LEA.HI R2, R0, R191, RZ, 0x4 ;  /* 0x000000bf00027211 */ /* 0x000fc400078f20ff */
[----:B------:R-:W-:Y:S02]  /*0a40*/  LOP3.LUT R7, R6, 0xfffffc00, RZ, 0xc0, !PT ;  /* 0xfffffc0006077812 */ /* 0x000fe400078ec0ff */
[----:B------:R-:W-:Y:S02]  /*0a50*/  LOP3.LUT R4, R2, 0x3fffff0, RZ, 0xc0, !PT ;  /* 0x03fffff002047812 */ /* 0x000fe400078ec0ff */
[----:B------:R-:W-:Y:S02]  /*0a60*/  SHF.R.S32.HI R8, RZ, 0x1f, R185 ;  /* 0x0000001fff087819 */ /* 0x000fe400000114b9 */
[----:B------:R-:W-:Y:S01]  /*0a70*/  SHF.R.S32.HI R5, RZ, 0x4, R2 ;  /* 0x00000004ff057819 */ /* 0x000fe20000011402 */
[----:B------:R-:W-:Y:S01]  /*0a80*/  IMAD.IADD R4, R191, 0x1, -R4 ;  /* 0x00000001bf047824 */ /* 0x000fe200078e0a04 */
[----:B------:R-:W-:Y:S02]  /*0a90*/  LEA.HI R9, R8, R185, RZ, 0x2 ;  /* 0x000000b908097211 */ /* 0x000fe400078f10ff */
[----:B------:R-:W-:Y:S01]  /*0aa0*/  LEA.HI R2, R2, R5, RZ, 0x1 ;  /* 0x0000000502027211 */ /* 0x000fe200078f08ff */
[----:B------:R-:W-:Y:S01]  /*0ab0*/  IMAD R7, R4, 0x40, R7 ;  /* 0x0000004004077824 */ /* 0x000fe200078e0207 */
[----:B------:R-:W-:-:S02]  /*0ac0*/  LEA.HI R4, R0, R191, RZ, 0x2 ;  /* 0x000000bf00047211 */ /* 0x000fc400078f10ff */
[--C-:B------:R-:W-:Y:S02]  /*0ad0*/  SHF.R.S32.HI R6, RZ, 0x2, R9.reuse ;  /* 0x00000002ff067819 */ /* 0x100fe40000011409 */
[----:B------:R-:W-:Y:S02]  /*0ae0*/  SHF.R.S32.HI R11, RZ, 0x1f, R9 ;  /* 0x0000001fff0b7819 */ /* 0x000fe40000011409 */
[----:B------:R-:W-:Y:S02]  /*0af0*/  LOP3.LUT R2, R2, 0x1ffffffe, RZ, 0xc0, !PT ;  /* 0x1ffffffe02027812 */ /* 0x000fe400078ec0ff */
[----:B------:R-:W-:Y:S02]  /*0b00*/  LOP3.LUT R4, R4, 0xfffffffc, RZ, 0xc0, !PT ;  /* 0xfffffffc04047812 */ /* 0x000fe400078ec0ff */
[----:B------:R-:W-:Y:S01]  /*0b10*/  LEA.HI R0, R0, R191, RZ, 0x3 ;  /* 0x000000bf00007211 */ /* 0x000fe200078f18ff */
[----:B------:R-:W-:Y:S01]  /*0b20*/  IMAD.IADD R2, R5, 0x1, -R2 ;  /* 0x0000000105027824 */ /* 0x000fe200078e0a02 */
[----:B------:R-:W-:Y:S01]  /*0b30*/  LEA.HI R11, R11, R6, RZ, 0x3 ;  /* 0x000000060b0b7211 */ /* 0x000fe200078f18ff */
[----:B------:R-:W-:Y:S01]  /*0b40*/  IMAD.IADD R4, R191, 0x1, -R4 ;  /* 0x00000001bf047824 */ /* 0x000fe200078e0a04 */
[----:B------:R-:W-:Y:S01]  /*0b50*/  LOP3.LUT R22, R0, 0xfffffff8, RZ, 0xc0, !PT ;  /* 0xfffffff800167812 */ /* 0x000fe200078ec0ff */
[----:B------:R-:W-:Y:S01]  /*0b60*/  IMAD R188, R2, 0x8, R7 ;  /* 0x0000000802bc7824 */ /* 0x000fe200078e0207 */
[----:B------:R-:W-:-:S02]  /*0b70*/  LOP3.LUT R11, R11, 0xfffffff8, RZ, 0xc0, !PT ;  /* 0xfffffff80b0b7812 */ /* 0x000fc400078ec0ff */
[----:B------:R-:W-:Y:S01]  /*0b80*/  LEA.HI R8, R8, R185, RZ, 0x5 ;  /* 0x000000b908087211 */ /* 0x000fe200078f28ff */
[----:B------:R-:W-:Y:S01]  /*0b90*/  IMAD.IADD R22, R191, 0x1, -R22 ;  /* 0x00000001bf167824 */ /* 0x000fe200078e0a16 */
[----:B------:R-:W-:Y:S01]  /*0ba0*/  LEA.HI R3, R3, R186, RZ, 0x1 ;  /* 0x000000ba03037211 */ /* 0x000fe200078f08ff */
[----:B------:R-:W-:Y:S01]  /*0bb0*/  IMAD.IADD R11, R6, 0x1, -R11 ;  /* 0x00000001060b7824 */ /* 0x000fe200078e0a0b */
[----:B------:R-:W-:Y:S01]  /*0bc0*/  LEA.HI R2, R4, R4, RZ, 0x1 ;  /* 0x0000000404027211 */ /* 0x000fe200078f08ff */
[----:B------:R-:W-:Y:S01]  /*0bd0*/  IMAD.SHL.U32 R18, R22, 0x8, RZ ;  /* 0x0000000816127824 */ /* 0x000fe200078e00ff */
[----:B------:R-:W-:Y:S02]  /*0be0*/  SHF.R.S32.HI R8, RZ, 0x5, R8 ;  /* 0x00000005ff087819 */ /* 0x000fe40000011408 */
[----:B------:R-:W-:Y:S01]  /*0bf0*/  LOP3.LUT R3, R3, 0x3fffffe, RZ, 0xc0, !PT ;  /* 0x03fffffe03037812 */ /* 0x000fe200078ec0ff */
[----:B------:R-:W-:Y:S01]  /*0c00*/  VIADD R19, R18, 0x40 ;  /* 0x0000004012137836 */ /* 0x000fe20000000000 */
[----:B------:R-:W-:Y:S01]  /*0c10*/  LOP3.LUT R5, R2, 0x1ffffffe, RZ, 0xc0, !PT ;  /* 0x1ffffffe02057812 */ /* 0x000fe200078ec0ff */
[----:B------:R-:W-:Y:S01]  /*0c20*/  IMAD R8, R8, 0x10, R11 ;  /* 0x0000001008087824 */ /* 0x000fe200078e020b */
[----:B------:R-:W-:Y:S01]  /*0c30*/  LOP3.LUT R16, R9, 0x7ffffffc, RZ, 0xc0, !PT ;  /* 0x7ffffffc09107812 */ /* 0x000fe200078ec0ff */
[----:B------:R-:W-:Y:S01]  /*0c40*/  IMAD.IADD R3, R186, 0x1, -R3 ;  /* 0x00000001ba037824 */ /* 0x000fe200078e0a03 */
[----:B------:R-:W-:Y:S01]  /*0c50*/  SHF.R.S32.HI R184, RZ, 0x3, R0 ;  /* 0x00000003ffb87819 */ /* 0x000fe20000011400 */
[----:B------:R-:W-:Y:S01]  /*0c60*/  IMAD.IADD R4, R4, 0x1, -R5 ;  /* 0x0000000104047824 */ /* 0x000fe200078e0a05 */
[----:B------:R-:W-:Y:S01]  /*0c70*/  SHF.R.S32.HI R190, RZ, 0x1f, R18 ;  /* 0x0000001fffbe7819 */ /* 0x000fe20000011412 */
[----:B------:R-:W-:Y:S01]  /*0c80*/  IMAD R187, R3, 0x40, R8 ;  /* 0x0000004003bb7824 */ /* 0x000fe200078e0208 */
[----:B------:R-:W-:Y:S01]  /*0c90*/  SHF.R.S32.HI R189, RZ, 0x1f, R19 ;  /* 0x0000001fffbd7819 */ /* 0x000fe20000011413 */
[----:B------:R-:W-:-:S02]  /*0ca0*/  IMAD.IADD R16, R185, 0x1, -R16 ;  /* 0x00000001b9107824 */ /* 0x000fc400078e0a10 */
[----:B------:R-:W-:-:S07]  /*0cb0*/  IMAD R17, R4, 0x8, R187 ;  /* 0x0000000804117824 */ /* 0x000fce00078e02bb */
.L_x_1134:
[----:B------:R-:W-:Y:S01]  /*0cc0*/  ULDC UR5, c[0x0][0xc60] ;  /* 0x0003180000057ab9 */ /* 0x000fe20000000800 */
[----:B------:R-:W-:Y:S01]  /*0cd0*/  UMOV UR8, UR4 ;  /* 0x0000000400087c82 */ /* 0x000fe20008000000 */
[----:B------:R-:W-:-:S11]  /*0ce0*/  UISETP.NE.AND UP0, UPT, UR5, 0x1, UPT ;  /* 0x000000010500788c */ /* 0x000fd6000bf05270 */
[----:B------:R-:W-:Y:S01]  /*0cf0*/  @UP0 ULDC UR6, c[0x0][0xc64] ;  /* 0x0003190000060ab9 */ /* 0x000fe20000000800 */
[----:B------:R-:W-:Y:S01]  /*0d00*/  @UP0 ULDC UR9, c[0x0][0xc68] ;  /* 0x00031a0000090ab9 */ /* 0x000fe20000000800 */
[----:B------:R-:W-:-:S04]  /*0d10*/  UIMAD.WIDE.U32 UR6, UR4, UR6, URZ ;  /* 0x00000006040672a5 */ /* 0x000fc8000f8e003f */
[----:B------:R-:W-:-:S03]  /*0d20*/  @UP0 USHF.R.U32.HI UR8, URZ, UR9, UR7 ;  /* 0x000000093f080299 */ /* 0x000fc60008011607 */
[----:B------:R-:W-:Y:S02]  /*0d30*/  ULDC UR6, c[0x0][0xc78] ;  /* 0x00031e0000067ab9 */ /* 0x000fe40000000800 */
[----:B------:R-:W-:Y:S02]  /*0d40*/  UISETP.GE.AND UP0, UPT, UR8, UR6, UPT ;  /* 0x000000060800728c */ /* 0x000fe4000bf06270 */
[----:B------:R-:W-:-:S04]  /*0d50*/  UIADD3 UR6, -UR8, URZ, URZ ;  /* 0x0000003f08067290 */ /* 0x000fc8000fffe13f */
[----:B------:R-:W-:Y:S01]  /*0d60*/  PLOP3.LUT P0, PT, PT, PT, UP0, 0x80, 0x0 ;  /* 0x000000000000781c */ /* 0x000fe20003f0f008 */
[----:B------:R-:W-:-:S12]  /*0d70*/  UIMAD UR9, UR5, UR6, UR4 ;  /* 0x00000006050972a4 */ /* 0x000fd8000f8e0204 */
[----:B012345:R-:W-:Y:S05]  /*0d80*/  @!P0 BRA `(.L_x_1030) ;  /* 0x0000000000208947 */ /* 0x03ffea0003800000 */
[----:B------:R-:W-:Y:S01]  /*0d90*/  ULDC UR7, c[0x0][0xc6c] ;  /* 0x00031b0000077ab9 */ /* 0x000fe20000000800 */
[----:B------:R-:W-:Y:S01]  /*0da0*/  UMOV UR6, UR9 ;  /* 0x0000000900067c82 */ /* 0x000fe20008000000 */
[----:B------:R-:W-:-:S11]  /*0db0*/  UISETP.NE.AND UP0, UPT, UR7, 0x1, UPT ;  /* 0x000000010700788c */ /* 0x000fd6000bf05270 */
[----:B------:R-:W-:Y:S02]  /*0dc0*/  @UP0 ULDC.64 UR10, c[0x0][0xc70] ;  /* 0x00031c00000a0ab9 */ /* 0x000fe40000000a00 */
[----:B------:R-:W-:-:S04]  /*0dd0*/  UIMAD.WIDE.U32 UR4, UR9, UR10, URZ ;  /* 0x0000000a090472a5 */ /* 0x000fc8000f8e003f */
[----:B------:R-:W-:-:S04]  /*0de0*/  @UP0 USHF.R.U32.HI UR6, URZ, UR11, UR5 ;  /* 0x0000000b3f060299 */ /* 0x000fc80008011605 */
[----:B------:R-:W-:Y:S01]  /*0df0*/  UIMAD UR4, UR6, UR7, URZ ;  /* 0x00000007060472a4 */ /* 0x000fe2000f8e023f */
[----:B------:R-:W-:Y:S11]  /*0e00*/  BRA `(.L_x_1031) ;  /* 0x00000000001c7947 */ /* 0x000ff60003800000 */
.L_x_1030:
[----:B------:R-:W-:Y:S01]  /*0e10*/  ULDC UR7, c[0x0][0xc54] ;  /* 0x0003150000077ab9 */ /* 0x000fe20000000800 */
[----:B------:R-:W-:Y:S01]  /*0e20*/  UMOV UR6, UR9 ;  /* 0x0000000900067c82 */ /* 0x000fe20008000000 */
[----:B------:R-:W-:-:S11]  /*0e30*/  UISETP.NE.AND UP0, UPT, UR7, 0x1, UPT ;  /* 0x000000010700788c */ /* 0x000fd6000bf05270 */
[----:B------:R-:W-:Y:S02]  /*0e40*/  @UP0 ULDC.64 UR10, c[0x0][0xc58] ;  /* 0x00031600000a0ab9 */ /* 0x000fe40000000a00 */
[----:B------:R-:W-:-:S04]  /*0e50*/  UIMAD.WIDE.U32 UR4, UR9, UR10, URZ ;  /* 0x0000000a090472a5 */ /* 0x000fc8000f8e003f */
[----:B------:R-:W-:-:S04]  /*0e60*/  @UP0 USHF.R.U32.HI UR6, URZ, UR11, UR5 ;  /* 0x0000000b3f060299 */ /* 0x000fc80008011605 */
[----:B------:R-:W-:-:S12]  /*0e70*/  UIMAD UR4, UR6, UR7, URZ ;  /* 0x00000007060472a4 */ /* 0x000fd8000f8e023f */
.L_x_1031:
[----:B------:R-:W-:Y:S01]  /*0e80*/  ULOP3.LUT UR6, URZ, UR6, URZ, 0x33, !UPT ;  /* 0x000000063f067292 */ /* 0x000fe2000f8e333f */
[----:B------:R-:W-:Y:S01]  /*0e90*/  ULDC UR7, c[0x0][0x448] ;  /* 0x0001120000077ab9 */ /* 0x000fe20000000800 */
[----:B------:R-:W-:Y:S01]  /*0ea0*/  ULDC UR5, c[0x0][0xc3c] ;  /* 0x00030f0000057ab9 */ /* 0x000fe20000000800 */
[----:B------:R-:W-:Y:S02]  /*0eb0*/  UISETP.NE.AND UP3, UPT, UR7, 0x1, UPT ;  /* 0x000000010700788c */ /* 0x000fe4000bf65270 */
[----:B------:R-:W-:Y:S01]  /*0ec0*/  UIADD3 UR6, UR6, UR5, URZ ;  /* 0x0000000506067290 */ /* 0x000fe2000fffe03f */
[----:B------:R-:W-:Y:S01]  /*0ed0*/  ULDC.64 UR10, c[0x0][0x418] ;  /* 0x00010600000a7ab9 */ /* 0x000fe20000000a00 */
[----:B------:R-:W-:Y:S01]  /*0ee0*/  UIADD3 UR4, UR9, -UR4, URZ ;  /* 0x8000000409047290 */ /* 0x000fe2000fffe03f */
[----:B------:R-:W-:Y:S01]  /*0ef0*/  ULDC UR38, c[0x0][0xc48] ;  /* 0x0003120000267ab9 */ /* 0x000fe20000000800 */
[----:B------:R-:W-:Y:S02]  /*0f00*/  UISETP.NE.U32.AND UP0, UPT, UR10, URZ, UPT ;  /* 0x0000003f0a00728c */ /* 0x000fe4000bf05070 */
[----:B------:R-:W-:-:S02]  /*0f10*/  USHF.L.U32 UR37, UR6, 0x7, URZ ;  /* 0x0000000706257899 */ /* 0x000fc4000800063f */
[----:B------:R-:W-:Y:S01]  /*0f20*/  UISETP.NE.AND UP1, UPT, UR38, 0x1, UPT ;  /* 0x000000012600788c */ /* 0x000fe2000bf25270 */
[----:B------:R-:W-:Y:S01]  /*0f30*/  ULDC UR13, c[0x0][0xc54] ;  /* 0x00031500000d7ab9 */ /* 0x000fe20000000800 */
[----:B------:R-:W-:Y:S02]  /*0f40*/  UISETP.NE.AND.EX UP0, UPT, UR11, URZ, UPT, UP0 ;  /* 0x0000003f0b00728c */ /* 0x000fe4000bf05300 */
[----:B------:R-:W-:Y:S02]  /*0f50*/  UIADD3 UR10, UR37, 0x7f, URZ ;  /* 0x0000007f250a7890 */ /* 0x000fe4000fffe03f */
[----:B------:R-:W-:Y:S01]  /*0f60*/  UIMAD UR13, UR8, UR13, UR4 ;  /* 0x0000000d080d72a4 */ /* 0x000fe2000f8e0204 */
[----:B------:R-:W-:Y:S01]  /*0f70*/  ULDC UR43, c[0x0][0x424] ;  /* 0x00010900002b7ab9 */ /* 0x000fe20000000800 */
[----:B------:R-:W-:Y:S01]  /*0f80*/  ULDC UR54, c[0x0][0x288] ;  /* 0x0000a20000367ab9 */ /* 0x000fe20000000800 */
[----:B------:R-:W-:Y:S01]  /*0f90*/  ULDC.64 UR4, c[0x0][0x9e0] ;  /* 0x0002780000047ab9 */ /* 0x000fe20000000a00 */
[----:B------:R-:W-:Y:S01]  /*0fa0*/  @UP3 ULDC UR8, c[0x0][0x44c] ;  /* 0x0001130000083ab9 */ /* 0x000fe20000000800 */
[----:B------:R-:W-:-:S02]  /*0fb0*/  UIADD3 UR11, -UR54, 0x1, URZ ;  /* 0x00000001360b7890 */ /* 0x000fc4000fffe13f */
[----:B------:R-:W-:Y:S02]  /*0fc0*/  UISETP.GE.AND UP2, UPT, UR5, 0x1, UPT ;  /* 0x000000010500788c */ /* 0x000fe4000bf46270 */
[----:B------:R-:W-:Y:S02]  /*0fd0*/  USEL UR43, UR43, 0x1, UP0 ;  /* 0x000000012b2b7887 */ /* 0x000fe40008000000 */
[----:B------:R-:W-:Y:S01]  /*0fe0*/  UIMAD.WIDE.U32 UR8, UR10, UR8, URZ ;  /* 0x000000080a0872a5 */ /* 0x000fe2000f8e003f */
[----:B------:R-:W-:Y:S01]  /*0ff0*/  ULDC UR12, c[0x0][0x2f0] ;  /* 0x0000bc00000c7ab9 */ /* 0x000fe20000000800 */
[----:B------:R-:W-:Y:S01]  /*1000*/  @UP3 ULDC UR15, c[0x0][0x450] ;  /* 0x00011400000f3ab9 */ /* 0x000fe20000000800 */
[----:B------:R-:W-:Y:S01]  /*1010*/  @UP1 ULDC UR6, c[0x0][0xc4c] ;  /* 0x0003130000061ab9 */ /* 0x000fe20000000800 */
[----:B------:R-:W-:Y:S01]  /*1020*/  UIMAD UR11, UR43, UR12, UR11 ;  /* 0x0000000c2b0b72a4 */ /* 0x000fe2000f8e020b */
[----:B------:R-:W-:Y:S01]  /*1030*/  PLOP3.LUT P0, PT, PT, PT, UP2, 0x40, 0x0 ;  /* 0x000000000000781c */ /* 0x000fe20003f0e828 */
[----:B------:R-:W-:-:S02]  /*1040*/  @UP3 USHF.R.U32.HI UR10, URZ, UR15, UR9 ;  /* 0x0000000f3f0a3299 */ /* 0x000fc40008011609 */
[----:B------:R-:W-:Y:S01]  /*1050*/  UIMAD.WIDE.U32 UR6, UR13, UR6, URZ ;  /* 0x000000060d0672a5 */ /* 0x000fe2000f8e003f */
[----:B------:R-:W-:Y:S01]  /*1060*/  @UP1 ULDC UR14, c[0x0][0xc50] ;  /* 0x00031400000e1ab9 */ /* 0x000fe20000000800 */
[----:B------:R-:W-:Y:S01]  /*1070*/  UIADD3 UR10, UR11, UR10, URZ ;  /* 0x0000000a0b0a7290 */ /* 0x000fe2000fffe03f */
[----:B------:R-:W-:Y:S01]  /*1080*/  UMOV UR44, UR13 ;  /* 0x0000000d002c7c82 */ /* 0x000fe20008000000 */
[----:B------:R-:W-:Y:S02]  /*1090*/  @UP1 USHF.R.U32.HI UR44, URZ, UR14, UR7 ;  /* 0x0000000e3f2c1299 */ /* 0x000fe40008011607 */
[----:B------:R-:W-:Y:S02]  /*10a0*/  UIADD3 UR4, UR10, UR4, URZ ;  /* 0x000000040a047290 */ /* 0x000fe4000fffe03f */
[----:B------:R-:W-:Y:S02]  /*10b0*/  UIADD3 UR6, -UR44, URZ, URZ ;  /* 0x0000003f2c067290 */ /* 0x000fe4000fffe13f */
[----:B------:R-:W-:-:S02]  /*10c0*/  UP2UR UR50, UPR, URZ, 0x8 ;  /* 0x000000083f327883 */ /* 0x000fc40008000000 */
[----:B------:R-:W-:Y:S01]  /*10d0*/  UP2UR UR49, UPR, URZ, 0x4 ;  /* 0x000000043f317883 */ /* 0x000fe20008000000 */
[----:B------:R-:W-:Y:S01]  /*10e0*/  IMAD.U32 R0, RZ, RZ, UR4 ;  /* 0x00000004ff007e24 */ /* 0x000fe2000f8e00ff */
[----:B------:R-:W-:Y:S01]  /*10f0*/  UIMAD UR38, UR38, UR6, UR13 ;  /* 0x00000006262672a4 */ /* 0x000fe2000f8e020d */
[----:B------:R-:W-:Y:S11]  /*1100*/  @P0 BRA `(.L_x_1032) ;  /* 0x0000000000400947 */ /* 0x000ff60003800000 */
[----:B------:R-:W-:Y:S01]  /*1110*/  ISETP.LT.AND P0, PT, RZ, UR10, PT ;  /* 0x0000000aff007c0c */ /* 0x000fe2000bf01270 */
[----:B------:R-:W-:-:S12]  /*1120*/  UIADD3 UR4, UR10, -0x1, URZ ;  /* 0xffffffff0a047890 */ /* 0x000fd8000fffe03f */
[----:B------:R-:W-:Y:S05]  /*1130*/  @P0 BRA `(.L_x_1033) ;  /* 0x00000000001c0947 */ /* 0x000fea0003800000 */
[----:B------:R-:W-:Y:S02]  /*1140*/  UISETP.NE.AND UP0, UPT, UR5, 0x1, UPT ;  /* 0x000000010500788c */ /* 0x000fe4000bf05270 */
[----:B------:R-:W-:-:S09]  /*1150*/  UIADD3 UR4, -UR10, URZ, URZ ;  /* 0x0000003f0a047290 */ /* 0x000fd2000fffe13f */
[----:B------:R-:W-:Y:S02]  /*1160*/  @UP0 ULDC.64 UR8, c[0x0][0x9e8] ;  /* 0x00027a0000080ab9 */ /* 0x000fe40000000a00 */
[----:B------:R-:W-:-:S04]  /*1170*/  UIMAD.WIDE.U32 UR6, UR4, UR8, URZ ;  /* 0x00000008040672a5 */ /* 0x000fc8000f8e003f */
[----:B------:R-:W-:-:S04]  /*1180*/  @UP0 USHF.R.U32.HI UR4, URZ, UR9, UR7 ;  /* 0x000000093f040299 */ /* 0x000fc80008011607 */
[----:B------:R-:W-:Y:S01]  /*1190*/  ULOP3.LUT UR4, URZ, UR4, URZ, 0x33, !UPT ;  /* 0x000000043f047292 */ /* 0x000fe2000f8e333f */
[----:B------:R-:W-:Y:S11]  /*11a0*/  BRA `(.L_x_1034) ;  /* 0x0000000000107947 */ /* 0x000ff60003800000 */
.L_x_1033:
[----:B------:R-:W-:-:S11]  /*11b0*/  UISETP.NE.AND UP0, UPT, UR5, 0x1, UPT ;  /* 0x000000010500788c */ /* 0x000fd6000bf05270 */
[----:B------:R-:W-:Y:S02]  /*11c0*/  @UP0 ULDC.64 UR8, c[0x0][0x9e8] ;  /* 0x00027a0000080ab9 */ /* 0x000fe40000000a00 */
[----:B------:R-:W-:-:S04]  /*11d0*/  UIMAD.WIDE.U32 UR6, UR4, UR8, URZ ;  /* 0x00000008040672a5 */ /* 0x000fc8000f8e003f */
[----:B------:R-:W-:-:S12]  /*11e0*/  @UP0 USHF.R.U32.HI UR4, URZ, UR9, UR7 ;  /* 0x000000093f040299 */ /* 0x000fd80008011607 */
.L_x_1034:
[----:B------:R-:W-:-:S06]  /*11f0*/  UIMAD UR4, UR4, UR5, UR5 ;  /* 0x00000005040472a4 */ /* 0x000fcc000f8e0205 */
[----:B------:R-:W-:-:S07]  /*1200*/  VIMNMX R0, R0, UR4, PT ;  /* 0x0000000400007c48 */ /* 0x000fce000bfe0100 */
.L_x_1032:
[----:B------:R-:W-:Y:S01]  /*1210*/  UISETP.NE.AND UP0, UPT, UR50, URZ, UPT ;  /* 0x0000003f3200728c */ /* 0x000fe2000bf05270 */
[----:B------:R-:W-:Y:S01]  /*1220*/  VIADD R0, R0, 0x7f ;  /* 0x0000007f00007836 */ /* 0x000fe20000000000 */
[----:B------:R-:W-:Y:S01]  /*1230*/  UMOV UR9, UR37 ;  /* 0x0000002500097c82 */ /* 0x000fe20008000000 */
[----:B------:R-:W-:Y:S02]  /*1240*/  UIMAD UR4, UR43, UR12, 0x7f ;  /* 0x0000007f2b0474a4 */ /* 0x000fe4000f8e020c */
[----:B------:R-:W-:Y:S01]  /*1250*/  UIMAD UR54, UR43, UR12, -UR54 ;  /* 0x0000000c2b3672a4 */ /* 0x000fe2000f8e0a36 */
[----:B------:R-:W-:Y:S01]  /*1260*/  SHF.R.S32.HI R3, RZ, 0x1f, R0 ;  /* 0x0000001fff037819 */ /* 0x000fe20000011400 */
[----:B------:R-:W-:Y:S01]  /*1270*/  USHF.R.S32.HI UR8, URZ, 0x1f, UR4 ;  /* 0x0000001f3f087899 */ /* 0x000fe20008011404 */
[----:B------:R-:W-:Y:S02]  /*1280*/  ULDC UR10, c[0x0][0x9dc] ;  /* 0x00027700000a7ab9 */ /* 0x000fe40000000800 */
[----:B------:R-:W-:Y:S01]  /*1290*/  LEA.HI R3, R3, R0, RZ, 0x7 ;  /* 0x0000000003037211 */ /* 0x000fe200078f38ff */
[----:B------:R-:W-:Y:S01]  /*12a0*/  @UP0 ULDC UR6, c[0x0][0x44c] ;  /* 0x0001130000060ab9 */ /* 0x000fe20000000800 */
[----:B------:R-:W-:Y:S01]  /*12b0*/  @UP0 ULDC UR11, c[0x0][0x450] ;  /* 0x00011400000b0ab9 */ /* 0x000fe20000000800 */
[----:B------:R-:W-:Y:S01]  /*12c0*/  UIMAD.WIDE.U32 UR6, UR37, UR6, URZ ;  /* 0x00000006250672a5 */ /* 0x000fe2000f8e003f */
[----:B------:R-:W-:Y:S01]  /*12d0*/  SHF.R.S32.HI R3, RZ, 0x7, R3 ;  /* 0x00000007ff037819 */ /* 0x000fe20000011403 */
[----:B------:R-:W-:-:S02]  /*12e0*/  ULEA.HI UR8, UR8, UR4, URZ, 0x7 ;  /* 0x0000000408087291 */ /* 0x000fc4000f8f383f */
[----:B------:R-:W-:Y:S02]  /*12f0*/  @UP0 USHF.R.U32.HI UR9, URZ, UR11, UR7 ;  /* 0x0000000b3f090299 */ /* 0x000fe40008011607 */
[----:B------:R-:W-:Y:S02]  /*1300*/  UISETP.GE.AND UP0, UPT, UR5, 0x1, UPT ;  /* 0x000000010500788c */ /* 0x000fe4000bf06270 */
[----:B------:R-:W-:Y:S02]  /*1310*/  USHF.R.S32.HI UR8, URZ, 0x7, UR8 ;  /* 0x000000073f087899 */ /* 0x000fe40008011408 */
[----:B------:R-:W-:Y:S02]  /*1320*/  UIADD3 UR4, UR54, UR9, URZ ;  /* 0x0000000936047290 */ /* 0x000fe4000fffe03f */
[----:B------:R-:W-:Y:S02]  /*1330*/  PLOP3.LUT P0, PT, PT, PT, UP0, 0x40, 0x0 ;  /* 0x000000000000781c */ /* 0x000fe40003f0e808 */
[----:B------:R-:W-:Y:S01]  /*1340*/  UIADD3 UR9, UR4, -UR10, URZ ;  /* 0x8000000a04097290 */ /* 0x000fe2000fffe03f */
[----:B------:R-:W-:-:S10]  /*1350*/  VIMNMX R88, R3, UR8, PT ;  /* 0x0000000803587c48 */ /* 0x000fd4000bfe0100 */
[----:B------:R-:W-:Y:S05]  /*1360*/  @P0 BRA `(.L_x_1035) ;  /* 0x0000000000440947 */ /* 0x000fea0003800000 */
[----:B------:R-:W-:-:S06]  /*1370*/  UISETP.GT.AND UP0, UPT, UR4, -0x1, UPT ;  /* 0xffffffff0400788c */ /* 0x000fcc000bf04270 */
[----:B------:R-:W-:-:S13]  /*1380*/  PLOP3.LUT P0, PT, PT, PT, UP0, 0x80, 0x0 ;  /* 0x000000000000781c */ /* 0x000fda0003f0f008 */
[----:B------:R-:W-:Y:S05]  /*1390*/  @P0 BRA `(.L_x_1036) ;  /* 0x00000000001c0947 */ /* 0x000fea0003800000 */
[----:B------:R-:W-:Y:S02]  /*13a0*/  UISETP.NE.AND UP0, UPT, UR5, 0x1, UPT ;  /* 0x000000010500788c */ /* 0x000fe4000bf05270 */
[----:B------:R-:W-:-:S09]  /*13b0*/  ULOP3.LUT UR4, URZ, UR4, URZ, 0x33, !UPT ;  /* 0x000000043f047292 */ /* 0x000fd2000f8e333f */
[----:B------:R-:W-:Y:S02]  /*13c0*/  @UP0 ULDC.64 UR10, c[0x0][0x9e8] ;  /* 0x00027a00000a0ab9 */ /* 0x000fe40000000a00 */
[----:B------:R-:W-:-:S04]  /*13d0*/  UIMAD.WIDE.U32 UR6, UR4, UR10, URZ ;  /* 0x0000000a040672a5 */ /* 0x000fc8000f8e003f */
[----:B------:R-:W-:-:S04]  /*13e0*/  @UP0 USHF.R.U32.HI UR4, URZ, UR11, UR7 ;  /* 0x0000000b3f040299 */ /* 0x000fc80008011607 */
[----:B------:R-:W-:Y:S01]  /*13f0*/  ULOP3.LUT UR4, URZ, UR4, URZ, 0x33, !UPT ;  /* 0x000000043f047292 */ /* 0x000fe2000f8e333f */
[----:B------:R-:W-:Y:S11]  /*1400*/  BRA `(.L_x_1037) ;  /* 0x0000000000107947 */ /* 0x000ff60003800000 */
.L_x_1036:
[----:B------:R-:W-:-:S11]  /*1410*/  UISETP.NE.AND UP0, UPT, UR5, 0x1, UPT ;  /* 0x000000010500788c */ /* 0x000fd6000bf05270 */
[----:B------:R-:W-:Y:S02]  /*1420*/  @UP0 ULDC.64 UR10, c[0x0][0x9e8] ;  /* 0x00027a00000a0ab9 */ /* 0x000fe40000000a00 */
[----:B------:R-:W-:-:S04]  /*1430*/  UIMAD.WIDE.U32 UR6, UR4, UR10, URZ ;  /* 0x0000000a040672a5 */ /* 0x000fc8000f8e003f */
[----:B------:R-:W-:-:S12]  /*1440*/  @UP0 USHF.R.U32.HI UR4, URZ, UR11, UR7 ;  /* 0x0000000b3f040299 */ /* 0x000fd80008011607 */
.L_x_1037:
[----:B------:R-:W-:-:S04]  /*1450*/  UIMAD UR4, UR4, UR5, URZ ;  /* 0x00000005040472a4 */ /* 0x000fc8000f8e023f */
[----:B------:R-:W-:-:S04]  /*1460*/  UISETP.LT.AND UP0, UPT, UR9, UR4, UPT ;  /* 0x000000040900728c */ /* 0x000fc8000bf01270 */
[----:B------:R-:W-:-:S12]  /*1470*/  USEL UR9, UR9, UR4, !UP0 ;  /* 0x0000000409097287 */ /* 0x000fd8000c000000 */
.L_x_1035:
[----:B------:R-:W-:Y:S01]  /*1480*/  USHF.R.S32.HI UR4, URZ, 0x1f, UR9 ;  /* 0x0000001f3f047899 */ /* 0x000fe20008011409 */
[----:B------:R-:W-:Y:S02]  /*1490*/  PLOP3.LUT P0, PT, PT, PT, PT, 0x80, 0x0 ;  /* 0x000000000000781c */ /* 0x000fe40003f0f070 */
[----:B------:R-:W-:Y:S02]  /*14a0*/  CS2R R36, SRZ ;  /* 0x0000000000247805 */ /* 0x000fe4000001ff00 */
[----:B------:R-:W-:Y:S01]  /*14b0*/  CS2R R150, SRZ ;  /* 0x0000000000967805 */ /* 0x000fe2000001ff00 */
[----:B------:R-:W-:Y:S01]  /*14c0*/  ULEA.HI UR4, UR4, UR9, URZ, 0x7 ;  /* 0x0000000904047291 */ /* 0x000fe2000f8f383f */
[----:B------:R-:W-:Y:S02]  /*14d0*/  CS2R R148, SRZ ;  /* 0x0000000000947805 */ /* 0x000fe4000001ff00 */
[----:B------:R-:W-:Y:S02]  /*14e0*/  CS2R R146, SRZ ;  /* 0x0000000000927805 */ /* 0x000fe4000001ff00 */
[----:B------:R-:W-:Y:S01]  /*14f0*/  CS2R R144, SRZ ;  /* 0x0000000000907805 */ /* 0x000fe2000001ff00 */
[----:B------:R-:W-:Y:S01]  /*1500*/  USHF.R.S32.HI UR4, URZ, 0x7, UR4 ;  /* 0x000000073f047899 */ /* 0x000fe20008011404 */
[----:B------:R-:W-:-:S02]  /*1510*/  CS2R R142, SRZ ;  /* 0x00000000008e7805 */ /* 0x000fc4000001ff00 */
[----:B------:R-:W-:Y:S02]  /*1520*/  CS2R R140, SRZ ;  /* 0x00000000008c7805 */ /* 0x000fe4000001ff00 */
[----:B------:R-:W-:Y:S01]  /*1530*/  CS2R R138, SRZ ;  /* 0x00000000008a7805 */ /* 0x000fe2000001ff00 */
[----:B------:R-:W-:Y:S01]  /*1540*/  UISETP.LT.AND UP0, UPT, URZ, UR4, UPT ;  /* 0x000000043f00728c */ /* 0x000fe2000bf01270 */
[----:B------:R-:W-:Y:S02]  /*1550*/  CS2R R136, SRZ ;  /* 0x0000000000887805 */ /* 0x000fe4000001ff00 */
[----:B------:R-:W-:Y:S02]  /*1560*/  CS2R R134, SRZ ;  /* 0x0000000000867805 */ /* 0x000fe4000001ff00 */
[----:B------:R-:W-:Y:S01]  /*1570*/  CS2R R132, SRZ ;  /* 0x0000000000847805 */ /* 0x000fe2000001ff00 */
[----:B------:R-:W-:Y:S01]  /*1580*/  USEL UR39, URZ, UR4, !UP0 ;  /* 0x000000043f277287 */ /* 0x000fe2000c000000 */
[----:B------:R-:W-:-:S02]  /*1590*/  CS2R R130, SRZ ;  /* 0x0000000000827805 */ /* 0x000fc4000001ff00 */
[----:B------:R-:W-:Y:S02]  /*15a0*/  CS2R R128, SRZ ;  /* 0x0000000000807805 */ /* 0x000fe4000001ff00 */
[----:B------:R-:W-:Y:S02]  /*15b0*/  CS2R R126, SRZ ;  /* 0x00000000007e7805 */ /* 0x000fe4000001ff00 */
[----:B------:R-:W-:Y:S02]  /*15c0*/  CS2R R124, SRZ ;  /* 0x00000000007c7805 */ /* 0x000fe4000001ff00 */
[----:B------:R-:W-:Y:S02]  /*15d0*/  CS2R R122, SRZ ;  /* 0x00000000007a7805 */ /* 0x000fe4000001ff00 */
[----:B------:R-:W-:Y:S02]  /*15e0*/  ISETP.GT.AND P1, PT, R88, UR39, PT ;  /* 0x0000002758007c0c */ /* 0x000fe4000bf24270 */
        /* <DEDUP_REMOVED lines=13> */
[----:B------:R-:W-:Y:S01]  /*16c0*/  CS2R R94, SRZ ;  /* 0x00000000005e7805 */ /* 0x000fe2000001ff00 */
[----:B------:R-:W-:Y:S01]  /*16d0*/  IMAD.MOV.U32 R93, RZ, RZ, RZ ;  /* 0x000000ffff5d7224 */ /* 0x000fe200078e00ff */
[----:B------:R-:W-:Y:S02]  /*16e0*/  CS2R R6, SRZ ;  /* 0x0000000000067805 */ /* 0x000fe4000001ff00 */
[----:B------:R-:W-:Y:S01]  /*16f0*/  CS2R R90, SRZ ;  /* 0x00000000005a7805 */ /* 0x000fe2000001ff00 */
[----:B------:R-:W-:Y:S01]  /*1700*/  IMAD.MOV.U32 R46, RZ, RZ, RZ ;  /* 0x000000ffff2e7224 */ /* 0x000fe200078e00ff */
[----:B------:R-:W-:Y:S06]  /*1710*/  @!P1 BRA `(.L_x_1038) ;  /* 0x000000c400389947 */ /* 0x000fec0003800000 */
[----:B------:R-:W0:Y:S01]  /*1720*/  SHFL.IDX PT, R0, R186, RZ, 0x1f ;  /* 0x00001fffba007589 */ /* 0x000e2200000e0000 */
[----:B------:R-:W1:Y:S01]  /*1730*/  S2UR UR40, SR_CgaCtaId ;  /* 0x00000000002879c3 */ /* 0x000e620000008800 */
[----:B------:R-:W-:Y:S01]  /*1740*/  UMOV UR41, 0x400 ;  /* 0x0000040000297882 */ /* 0x000fe20000000000 */
        /* <DEDUP_REMOVED lines=28> */
.L_x_1039:
[----:B------:R-:W-:Y:S01]  /*1910*/  ULEA.HI UR4, UR47, UR47, URZ, 0x1 ;  /* 0x0000002f2f047291 */ /* 0x000fe2000f8f083f */
[----:B------:R-:W-:-:S03]  /*1920*/  IMAD.U32 R2, RZ, RZ, UR48 ;  /* 0x00000030ff027e24 */ /* 0x000fc6000f8e00ff */
[----:B------:R-:W-:Y:S02]  /*1930*/  ULOP3.LUT UR4, UR4, 0xfffffffe, URZ, 0xc0, !UPT ;  /* 0xfffffffe04047892 */ /* 0x000fe4000f8ec03f */
[----:B------:R-:W-:Y:S02]  /*1940*/  ISETP.NE.AND P0, PT, R2, 0x3, PT ;  /* 0x000000030200780c */ /* 0x000fe40003f05270 */
[----:B------:R-:W-:-:S06]  /*1950*/  UIADD3 UR4, UR47, -UR4, URZ ;  /* 0x800000042f047290 */ /* 0x000fcc000fffe03f */
[----:B------:R-:W-:-:S05]  /*1960*/  IMAD.U32 R0, RZ, RZ, UR4 ;  /* 0x00000004ff007e24 */ /* 0x000fca000f8e00ff */
[----:B------:R-:W-:-:S04]  /*1970*/  SHF.L.U32 R0, R0, 0x1f, RZ ;  /* 0x0000001f00007819 */ /* 0x000fc800000006ff */
[----:B------:R-:W0:Y:S02]  /*1980*/  SYNCS.PHASECHK.TRANS64.TRYWAIT P1, [UR41+0x28800], R0 ;  /* 0x02880000ff0075a7 */ /* 0x000e240008020169 */
[----:B0-----:R-:W-:Y:S05]  /*1990*/  @!P1 BRA `(.L_x_1040) ;  /* 0x0000012400509947 */ /* 0x001fea0003800000 */
.L_x_1204:
[----:B------:R-:W-:Y:S05]  /*19a0*/  @!P0 BRA `(.L_x_1041) ;  /* 0x0000000000048947 */ /* 0x000fea0003800000 */
[----:B------:R-:W-:Y:S01]  /*19b0*/  BPT.TRAP 0x1 ;  /* 0x000000040000795c */ /* 0x000fe20000300000 */
.L_x_1041:
[----:B0-----:R-:W-:Y:S02]  /*19c0*/  IMAD.U32 R3, RZ, RZ, UR45 ;  /* 0x0000002dff037e24 */ /* 0x001fe4000f8e00ff */
[----:B------:R-:W-:-:S03]  /*19d0*/  IMAD.U32 R0, RZ, RZ, UR46 ;  /* 0x0000002eff007e24 */ /* 0x000fc6000f8e00ff */
[----:B------:R-:W-:Y:S02]  /*19e0*/  LEA R3, R3, UR41, 0x3 ;  /* 0x0000002903037c11 */ /* 0x000fe4000f8e18ff */
[----:B------:R-:W-:-:S04]  /*19f0*/  SHF.L.U32 R0, R0, 0x1f, RZ ;  /* 0x0000001f00007819 */ /* 0x000fc800000006ff */
[----:B------:R0:W1:Y:S01]  /*1a00*/  SYNCS.PHASECHK.TRANS64.TRYWAIT P1, [R3+URZ+0x28830], R0 ;  /* 0x02883000030075a7 */ /* 0x000062000802017f */
[----:B------:R-:W-:Y:S05]  /*1a10*/  @!P0 BRA `(.L_x_1042) ;  /* 0x0000000000048947 */ /* 0x000fea0003800000 */
[----:B------:R-:W-:Y:S01]  /*1a20*/  BPT.TRAP 0x1 ;  /* 0x000000040000795c */ /* 0x000fe20000300000 */
.L_x_1042:
[----:B-1----:R-:W-:Y:S05]  /*1a30*/  @P1 BRA `(.L_x_1043) ;  /* 0x0000000000081947 */ /* 0x002fea0003800000 */
[----:B------:R-:W1:Y:S02]  /*1a40*/  SYNCS.PHASECHK.TRANS64.TRYWAIT P1, [R3+URZ+0x28830], R0 ;  /* 0x02883000030075a7 */ /* 0x000e64000802017f */
[----:B-1----:R-:W-:Y:S05]  /*1a50*/  @!P1 BRA `(.L_x_1044) ;  /* 0x0000012400389947 */ /* 0x002fea0003800000 */
.L_x_1043:
        /* <DEDUP_REMOVED lines=63> */
.L_x_1045:
[----:B------:R-:W-:Y:S01]  /*1e50*/  UISETP.NE.AND UP1, UPT, UR50, URZ, UPT ;  /* 0x0000003f3200728c */ /* 0x000fe2000bf25270 */
[----:B01----:R-:W-:Y:S01]  /*1e60*/  VIADD R0, R17, UR37 ;  /* 0x0000002511007c36 */ /* 0x003fe20008000000 */
[----:B------:R-:W-:Y:S01]  /*1e70*/  R2UR UR6, R3 ;  /* 0x00000000030672ca */ /* 0x000fe200000e0000 */
[----:B------:R-:W0:Y:S01]  /*1e80*/  LDC R5, c[0x0][0x2f0] ;  /* 0x0000bc00ff057b82 */ /* 0x000e220000000800 */
[----:B------:R-:W-:Y:S01]  /*1e90*/  IMAD.MOV.U32 R3, RZ, RZ, -0x80 ;  /* 0xffffff80ff037424 */ /* 0x000fe200078e00ff */
[----:B------:R-:W-:Y:S01]  /*1ea0*/  UISETP.NE.AND UP0, UPT, UR49, URZ, UPT ;  /* 0x0000003f3100728c */ /* 0x000fe2000bf05270 */
[----:B------:R-:W-:Y:S01]  /*1eb0*/  PLOP3.LUT P1, PT, PT, PT, UP1, 0x80, 0x0 ;  /* 0x000000000000781c */ /* 0x000fe20003f2f018 */
[----:B------:R-:W-:Y:S01]  /*1ec0*/  ULDC UR55, c[0x0][0x9dc] ;  /* 0x0002770000377ab9 */ /* 0x000fe20000000800 */
[----:B------:R-:W-:Y:S01]  /*1ed0*/  PLOP3.LUT P2, PT, PT, PT, UP1, 0x80, 0x0 ;  /* 0x000000000000781c */ /* 0x000fe20003f4f018 */
[----:B------:R-:W-:Y:S01]  /*1ee0*/  IMAD R12, R88, R3, 0x80 ;  /* 0x00000080580c7424 */ /* 0x000fe200078e0203 */
[----:B------:R-:W-:Y:S01]  /*1ef0*/  ULDC UR14, c[0x0][0x9e0] ;  /* 0x00027800000e7ab9 */ /* 0x000fe20000000800 */
[----:B------:R-:W-:Y:S01]  /*1f00*/  @UP1 ULDC UR7, c[0x0][0x44c] ;  /* 0x0001130000071ab9 */ /* 0x000fe20000000800 */
[----:B------:R-:W1:Y:S01]  /*1f10*/  LDC R6, c[0x0][0x288] ;  /* 0x0000a200ff067b82 */ /* 0x000e620000000800 */
[----:B------:R-:W-:Y:S01]  /*1f20*/  VIADD R3, R12, 0x1 ;  /* 0x000000010c037836 */ /* 0x000fe20000000000 */
[----:B------:R-:W-:Y:S01]  /*1f30*/  LEA R10, R88, 0xffffff80, 0x7 ;  /* 0xffffff80580a7811 */ /* 0x000fe200078e38ff */
[----:B------:R-:W-:-:S04]  /*1f40*/  UIADD3 UR6, UR6, 0x28840, URZ ;  /* 0x0002884006067890 */ /* 0x000fc8000fffe03f */
[----:B------:R-:W-:Y:S01]  /*1f50*/  @P1 IMAD.HI.U32 R2, R0, UR7, RZ ;  /* 0x0000000700021c27 */ /* 0x000fe2000f8e00ff */
[----:B------:R-:W-:Y:S01]  /*1f60*/  @UP1 ULDC UR7, c[0x0][0x450] ;  /* 0x0001140000071ab9 */ /* 0x000fe20000000800 */
[----:B------:R-:W-:Y:S01]  /*1f70*/  UPRMT UR6, UR40, 0x654, UR6 ;  /* 0x0000065428067896 */ /* 0x000fe20008000006 */
[----:B------:R-:W-:Y:S02]  /*1f80*/  PLOP3.LUT P1, PT, PT, PT, UP0, 0x40, 0x0 ;  /* 0x000000000000781c */ /* 0x000fe40003f2e808 */
[----:B------:R-:W-:Y:S01]  /*1f90*/  @P2 SHF.R.U32.HI R0, RZ, UR7, R2 ;  /* 0x00000007ff002c19 */ /* 0x000fe20008011602 */
[C---:B------:R-:W-:Y:S02]  /*1fa0*/  IMAD R2, R16.reuse, -0x2, R3 ;  /* 0xfffffffe10027824 */ /* 0x040fe400078e0203 */
[C---:B0-----:R-:W-:Y:S02]  /*1fb0*/  IMAD R3, R5.reuse, UR43, R12 ;  /* 0x0000002b05037c24 */ /* 0x041fe4000f8e020c */
[----:B------:R-:W0:Y:S01]  /*1fc0*/  SHFL.IDX PT, R8, R0, RZ, 0x1c1f ;  /* 0x001c1fff00087589 */ /* 0x000e2200000e0000 */
[----:B------:R-:W-:Y:S01]  /*1fd0*/  IMAD R7, R5, UR43, R2 ;  /* 0x0000002b05077c24 */ /* 0x000fe2000f8e0202 */
[----:B------:R-:W-:Y:S01]  /*1fe0*/  SYNCS.ARRIVE.TRANS64.RED.A1T0 RZ, [UR6], RZ ;  /* 0x000000ffffff79a7 */ /* 0x000fe20008100406 */
[----:B------:R-:W-:Y:S01]  /*1ff0*/  ULOP3.LUT UR6, URZ, UR55, URZ, 0x33, !UPT ;  /* 0x000000373f067292 */ /* 0x000fe2000f8e333f */
[----:B------:R-:W-:-:S02]  /*2000*/  IMAD R14, R16, -0x2, R3 ;  /* 0xfffffffe100e7824 */ /* 0x000fc400078e0203 */
[----:B-1----:R-:W-:-:S04]  /*2010*/  IMAD.IADD R7, R7, 0x1, -R6 ;  /* 0x0000000107077824 */ /* 0x002fc800078e0a06 */
[C---:B------:R-:W-:Y:S02]  /*2020*/  VIADD R89, R7.reuse, UR14 ;  /* 0x0000000e07597c36 */ /* 0x040fe40008000000 */
[----:B------:R-:W-:-:S03]  /*2030*/  VIADD R20, R7, UR6 ;  /* 0x0000000607147c36 */ /* 0x000fc60008000000 */
[----:B0-----:R-:W-:Y:S01]  /*2040*/  VIADDMNMX R2, R8, R89, R14, PT ;  /* 0x0000005908027246 */ /* 0x001fe2000380010e */
[----:B------:R-:W-:Y:S01]  /*2050*/  IMAD.IADD R4, R20, 0x1, R8 ;  /* 0x0000000114047824 */ /* 0x000fe200078e0208 */
[----:B------:R-:W-:Y:S06]  /*2060*/  @P1 BRA `(.L_x_1046) ;  /* 0x0000000000641947 */ /* 0x000fec0003800000 */
[----:B------:R-:W-:Y:S01]  /*2070*/  IMAD R3, R5, UR43, R8 ;  /* 0x0000002b05037c24 */ /* 0x000fe2000f8e0208 */
[----:B------:R-:W-:Y:S03]  /*2080*/  BSSY B0, `(.L_x_1047) ;  /* 0x0000013000007945 */ /* 0x000fe60003800000 */
[----:B------:R-:W-:-:S05]  /*2090*/  IMAD.IADD R3, R3, 0x1, -R6 ;  /* 0x0000000103037824 */ /* 0x000fca00078e0a06 */
[----:B------:R-:W-:-:S13]  /*20a0*/  ISETP.GT.AND P1, PT, R3, -0x1, PT ;  /* 0xffffffff0300780c */ /* 0x000fda0003f24270 */
[----:B------:R-:W-:Y:S05]  /*20b0*/  @P1 BRA `(.L_x_1048) ;  /* 0x0000000000241947 */ /* 0x000fea0003800000 */
[----:B------:R-:W-:Y:S01]  /*20c0*/  ULDC UR6, c[0x0][0x9e4] ;  /* 0x0002790000067ab9 */ /* 0x000fe20000000800 */
[----:B------:R-:W-:Y:S01]  /*20d0*/  LOP3.LUT R3, RZ, R3, RZ, 0x33, !PT ;  /* 0x00000003ff037212 */ /* 0x000fe200078e33ff */
[----:B------:R-:W-:-:S05]  /*20e0*/  IMAD.U32 R7, RZ, RZ, UR6 ;  /* 0x00000006ff077e24 */ /* 0x000fca000f8e00ff */
[----:B------:R-:W-:-:S13]  /*20f0*/  ISETP.NE.AND P1, PT, R7, 0x1, PT ;  /* 0x000000010700780c */ /* 0x000fda0003f25270 */
[----:B------:R-:W0:Y:S02]  /*2100*/  @P1 LDC.64 R8, c[0x0][0x9e8] ;  /* 0x00027a00ff081b82 */ /* 0x000e240000000a00 */
[----:B0-----:R-:W-:-:S05]  /*2110*/  @P1 IMAD.HI.U32 R8, R3, R8, RZ ;  /* 0x0000000803081227 */ /* 0x001fca00078e00ff */
[----:B------:R-:W-:-:S04]  /*2120*/  @P1 SHF.R.U32.HI R3, RZ, R9, R8 ;  /* 0x00000009ff031219 */ /* 0x000fc80000011608 */
[----:B------:R-:W-:Y:S01]  /*2130*/  LOP3.LUT R3, RZ, R3, RZ, 0x33, !PT ;  /* 0x00000003ff037212 */ /* 0x000fe200078e33ff */
[----:B------:R-:W-:Y:S06]  /*2140*/  BRA `(.L_x_1049) ;  /* 0x0000000000187947 */ /* 0x000fec0003800000 */
.L_x_1048:
[----:B------:R-:W-:Y:S02]  /*2150*/  ULDC UR6, c[0x0][0x9e4] ;  /* 0x0002790000067ab9 */ /* 0x000fe40000000800 */
[----:B------:R-:W-:-:S05]  /*2160*/  IMAD.U32 R7, RZ, RZ, UR6 ;  /* 0x00000006ff077e24 */ /* 0x000fca000f8e00ff */
[----:B------:R-:W-:-:S13]  /*2170*/  ISETP.NE.AND P1, PT, R7, 0x1, PT ;  /* 0x000000010700780c */ /* 0x000fda0003f25270 */
[----:B------:R-:W0:Y:S02]  /*2180*/  @P1 LDC.64 R8, c[0x0][0x9e8] ;  /* 0x00027a00ff081b82 */ /* 0x000e240000000a00 */
[----:B0-----:R-:W-:-:S05]  /*2190*/  @P1 IMAD.HI.U32 R8, R3, R8, RZ ;  /* 0x0000000803081227 */ /* 0x001fca00078e00ff */
[----:B------:R-:W-:-:S07]  /*21a0*/  @P1 SHF.R.U32.HI R3, RZ, R9, R8 ;  /* 0x00000009ff031219 */ /* 0x000fce0000011608 */
.L_x_1049:
[----:B------:R-:W-:Y:S05]  /*21b0*/  BSYNC B0 ;  /* 0x0000000000007941 */ /* 0x000fea0003800000 */
.L_x_1047:
[----:B------:R-:W-:-:S04]  /*21c0*/  IMAD R3, R3, R7, -R10 ;  /* 0x0000000703037224 */ /* 0x000fc800078e0a0a */
[----:B------:R-:W-:-:S05]  /*21d0*/  IMAD R3, R16, -0x2, R3 ;  /* 0xfffffffe10037824 */ /* 0x000fca00078e0203 */
[----:B------:R-:W-:Y:S02]  /*21e0*/  VIADDMNMX R2, R3, R7, R2, PT ;  /* 0x0000000703027246 */ /* 0x000fe40003800102 */
[----:B------:R-:W-:-:S07]  /*21f0*/  VIMNMX R4, R4, R3, !PT ;  /* 0x0000000304047248 */ /* 0x000fce0007fe0100 */
.L_x_1046:
[C---:B------:R-:W-:Y:S01]  /*2200*/  ISETP.GE.AND P2, PT, R12.reuse, 0x9, PT ;  /* 0x000000090c00780c */ /* 0x040fe20003f46270 */
[----:B------:R-:W0:Y:S01]  /*2210*/  SHFL.IDX PT, R0, R0, 0x1, 0x1c1f ;  /* 0x003c1f0000007f89 */ /* 0x000e2200000e0000 */
[----:B------:R-:W-:Y:S01]  /*2220*/  ISETP.GE.AND P1, PT, R12, 0x2, PT ;  /* 0x000000020c00780c */ /* 0x000fe20003f26270 */
[----:B------:R-:W-:Y:S01]  /*2230*/  UISETP.NE.AND UP0, UPT, UR49, URZ, UPT ;  /* 0x0000003f3100728c */ /* 0x000fe2000bf05270 */
[C---:B------:R-:W-:Y:S02]  /*2240*/  ISETP.GT.AND P3, PT, R4.reuse, 0x8, !P2 ;  /* 0x000000080400780c */ /* 0x040fe40005764270 */
[----:B------:R-:W-:Y:S02]  /*2250*/  ISETP.GT.AND P4, PT, R4, 0x1, !P1 ;  /* 0x000000010400780c */ /* 0x000fe40004f84270 */
[----:B------:R-:W-:Y:S02]  /*2260*/  ISETP.LT.OR P3, PT, R2, 0x9, P3 ;  /* 0x000000090200780c */ /* 0x000fe40001f61670 */
[----:B------:R-:W-:-:S02]  /*2270*/  ISETP.GE.AND P5, PT, R12, 0x11, PT ;  /* 0x000000110c00780c */ /* 0x000fc40003fa6270 */
[----:B------:R-:W-:Y:S02]  /*2280*/  FSEL R127, R28, -INF , !P3 ;  /* 0xff8000001c7f7808 */ /* 0x000fe40005800000 */
[----:B------:R-:W-:Y:S02]  /*2290*/  ISETP.LT.OR P4, PT, R2, 0x2, P4 ;  /* 0x000000020200780c */ /* 0x000fe40002781670 */
[----:B------:R-:W-:Y:S02]  /*22a0*/  ISETP.GT.AND P3, PT, R4, 0x10, !P5 ;  /* 0x000000100400780c */ /* 0x000fe40006f64270 */
[----:B------:R-:W-:Y:S02]  /*22b0*/  ISETP.GE.AND P6, PT, R12, 0xa, PT ;  /* 0x0000000a0c00780c */ /* 0x000fe40003fc6270 */
[----:B------:R-:W-:Y:S02]  /*22c0*/  FSEL R131, R25, -INF , !P4 ;  /* 0xff80000019837808 */ /* 0x000fe40006000000 */
[----:B------:R-:W-:-:S02]  /*22d0*/  P2R R91, PR, RZ, 0x20 ;  /* 0x00000020ff5b7803 */ /* 0x000fc40000000000 */
[----:B------:R-:W-:Y:S01]  /*22e0*/  ISETP.LT.OR P3, PT, R2, 0x11, P3 ;  /* 0x000000110200780c */ /* 0x000fe20001f61670 */
[----:B0-----:R-:W-:Y:S01]  /*22f0*/  IMAD.IADD R8, R20, 0x1, R0 ;  /* 0x0000000114087824 */ /* 0x001fe200078e0200 */
[----:B------:R-:W-:Y:S02]  /*2300*/  ISETP.GT.AND P4, PT, R4, 0x9, !P6 ;  /* 0x000000090400780c */ /* 0x000fe40007784270 */
[----:B------:R-:W-:Y:S02]  /*2310*/  ISETP.GE.AND P5, PT, R12, 0x12, PT ;  /* 0x000000120c00780c */ /* 0x000fe40003fa6270 */
[----:B------:R-:W-:Y:S02]  /*2320*/  FSEL R125, R32, -INF , !P3 ;  /* 0xff800000207d7808 */ /* 0x000fe40005800000 */
[----:B------:R-:W-:Y:S02]  /*2330*/  ISETP.LT.OR P4, PT, R2, 0xa, P4 ;  /* 0x0000000a0200780c */ /* 0x000fe40002781670 */
[----:B------:R-:W-:-:S02]  /*2340*/  ISETP.GT.AND P3, PT, R4, 0x11, !P5 ;  /* 0x000000110400780c */ /* 0x000fc40006f64270 */
[----:B------:R-:W-:Y:S02]  /*2350*/  FSEL R101, R29, -INF , !P4 ;  /* 0xff8000001d657808 */ /* 0x000fe40006000000 */
[----:B------:R-:W-:Y:S02]  /*2360*/  ISETP.LT.OR P3, PT, R2, 0x12, P3 ;  /* 0x000000120200780c */ /* 0x000fe40001f61670 */
[----:B------:R-:W-:Y:S02]  /*2370*/  ISETP.GE.AND P4, PT, R12, 0x19, PT ;  /* 0x000000190c00780c */ /* 0x000fe40003f86270 */
[----:B------:R-:W-:Y:S02]  /*2380*/  FSEL R103, R33, -INF , !P3 ;  /* 0xff80000021677808 */ /* 0x000fe40005800000 */
[----:B------:R-:W-:Y:S02]  /*2390*/  ISETP.GT.AND P3, PT, R4, 0x18, !P4 ;  /* 0x000000180400780c */ /* 0x000fe40006764270 */
[----:B------:R-:W-:-:S02]  /*23a0*/  P2R R93, PR, RZ, 0x10 ;  /* 0x00000010ff5d7803 */ /* 0x000fc40000000000 */
[----:B------:R-:W-:Y:S02]  /*23b0*/  ISETP.LT.OR P3, PT, R2, 0x19, P3 ;  /* 0x000000190200780c */ /* 0x000fe40001f61670 */
[----:B------:R-:W-:Y:S02]  /*23c0*/  ISETP.GE.AND P4, PT, R12, 0x1a, PT ;  /* 0x0000001a0c00780c */ /* 0x000fe40003f86270 */
[----:B------:R-:W-:Y:S02]  /*23d0*/  FSEL R123, R36, -INF , !P3 ;  /* 0xff800000247b7808 */ /* 0x000fe40005800000 */
[----:B------:R-:W-:Y:S02]  /*23e0*/  ISETP.GT.AND P3, PT, R4, 0x19, !P4 ;  /* 0x000000190400780c */ /* 0x000fe40006764270 */
[----:B------:R-:W-:Y:S02]  /*23f0*/  P2R R36, PR, RZ, 0x10 ;  /* 0x00000010ff247803 */ /* 0x000fe40000000000 */
[----:B------:R-:W-:-:S02]  /*2400*/  ISETP.LT.OR P3, PT, R2, 0x1a, P3 ;  /* 0x0000001a0200780c */ /* 0x000fc40001f61670 */
[----:B------:R-:W-:Y:S02]  /*2410*/  ISETP.GE.AND P4, PT, R12, 0x21, PT ;  /* 0x000000210c00780c */ /* 0x000fe40003f86270 */
[----:B------:R-:W-:Y:S02]  /*2420*/  FSEL R105, R37, -INF , !P3 ;  /* 0xff80000025697808 */ /* 0x000fe40005800000 */
[----:B------:R-:W-:Y:S02]  /*2430*/  ISETP.GT.AND P3, PT, R4, 0x20, !P4 ;  /* 0x000000200400780c */ /* 0x000fe40006764270 */
[----:B------:R-:W-:Y:S02]  /*2440*/  P2R R94, PR, RZ, 0x10 ;  /* 0x00000010ff5e7803 */ /* 0x000fe40000000000 */
[----:B------:R-:W-:Y:S02]  /*2450*/  ISETP.LT.OR P3, PT, R2, 0x21, P3 ;  /* 0x000000210200780c */ /* 0x000fe40001f61670 */
[----:B------:R-:W-:-:S02]  /*2460*/  ISETP.GE.AND P4, PT, R12, 0x22, PT ;  /* 0x000000220c00780c */ /* 0x000fc40003f86270 */
[----:B------:R-:W-:Y:S02]  /*2470*/  FSEL R121, R40, -INF , !P3 ;  /* 0xff80000028797808 */ /* 0x000fe40005800000 */
[----:B------:R-:W-:Y:S02]  /*2480*/  ISETP.GT.AND P3, PT, R4, 0x21, !P4 ;  /* 0x000000210400780c */ /* 0x000fe40006764270 */
[----:B------:R-:W-:Y:S02]  /*2490*/  P2R R40, PR, RZ, 0x10 ;  /* 0x00000010ff287803 */ /* 0x000fe40000000000 */
[----:B------:R-:W-:Y:S02]  /*24a0*/  ISETP.LT.OR P3, PT, R2, 0x22, P3 ;  /* 0x000000220200780c */ /* 0x000fe40001f61670 */
[----:B------:R-:W-:Y:S02]  /*24b0*/  ISETP.GE.AND P4, PT, R12, 0x29, PT ;  /* 0x000000290c00780c */ /* 0x000fe40003f86270 */
[----:B------:R-:W-:-:S02]  /*24c0*/  FSEL R107, R41, -INF , !P3 ;  /* 0xff800000296b7808 */ /* 0x000fc40005800000 */
[----:B------:R-:W-:Y:S02]  /*24d0*/  ISETP.GT.AND P3, PT, R4, 0x28, !P4 ;  /* 0x000000280400780c */ /* 0x000fe40006764270 */
[----:B------:R-:W-:Y:S02]  /*24e0*/  P2R R95, PR, RZ, 0x10 ;  /* 0x00000010ff5f7803 */ /* 0x000fe40000000000 */
[----:B------:R-:W-:Y:S02]  /*24f0*/  ISETP.LT.OR P3, PT, R2, 0x29, P3 ;  /* 0x000000290200780c */ /* 0x000fe40001f61670 */
[----:B------:R-:W-:Y:S02]  /*2500*/  ISETP.GE.AND P4, PT, R12, 0x2a, PT ;  /* 0x0000002a0c00780c */ /* 0x000fe40003f86270 */
[----:B------:R-:W-:Y:S02]  /*2510*/  FSEL R119, R44, -INF , !P3 ;  /* 0xff8000002c777808 */ /* 0x000fe40005800000 */
[----:B------:R-:W-:-:S02]  /*2520*/  ISETP.GT.AND P3, PT, R4, 0x29, !P4 ;  /* 0x000000290400780c */ /* 0x000fc40006764270 */
[----:B------:R-:W-:Y:S02]  /*2530*/  P2R R44, PR, RZ, 0x10 ;  /* 0x00000010ff2c7803 */ /* 0x000fe40000000000 */
        /* <DEDUP_REMOVED lines=81> */
[----:B------:R-:W-:Y:S02]  /*2a50*/  P2R R92, PR, RZ, 0x20 ;  /* 0x00000020ff5c7803 */ /* 0x000fe40000000000 */
[----:B------:R-:W-:-:S02]  /*2a60*/  FSEL R77, R77, -INF , !P3 ;  /* 0xff8000004d4d7808 */ /* 0x000fc40005800000 */
[----:B------:R-:W-:Y:S02]  /*2a70*/  ISETP.GE.AND P3, PT, R12, 0x71, PT ;  /* 0x000000710c00780c */ /* 0x000fe40003f66270 */
[----:B------:R-:W-:Y:S02]  /*2a80*/  P2R R90, PR, RZ, 0x40 ;  /* 0x00000040ff5a7803 */ /* 0x000fe40000000000 */
[----:B------:R-:W-:-:S04]  /*2a90*/  ISETP.GT.AND P4, PT, R4, 0x70, !P3 ;  /* 0x000000700400780c */ /* 0x000fc80005f84270 */
[----:B------:R-:W-:-:S04]  /*2aa0*/  ISETP.LT.OR P4, PT, R2, 0x71, P4 ;  /* 0x000000710200780c */ /* 0x000fc80002781670 */
[----:B------:R-:W-:Y:S02]  /*2ab0*/  FSEL R15, R80, -INF , !P4 ;  /* 0xff800000500f7808 */ /* 0x000fe40006000000 */
[----:B------:R-:W-:-:S04]  /*2ac0*/  ISETP.GE.AND P4, PT, R12, 0x72, PT ;  /* 0x000000720c00780c */ /* 0x000fc80003f86270 */
        /* <DEDUP_REMOVED lines=8> */
[----:B------:R-:W-:Y:S02]  /*2b50*/  P2R R28, PR, RZ, 0x40 ;  /* 0x00000040ff1c7803 */ /* 0x000fe40000000000 */
[----:B------:R-:W-:-:S04]  /*2b60*/  ISETP.GT.AND P6, PT, R4, RZ, !P6 ;  /* 0x000000ff0400720c */ /* 0x000fc800077c4270 */
[----:B------:R-:W-:-:S04]  /*2b70*/  ISETP.LT.OR P6, PT, R2, 0x1, P6 ;  /* 0x000000010200780c */ /* 0x000fc800037c1670 */
[----:B------:R-:W-:Y:S02]  /*2b80*/  FSEL R129, R24, -INF , !P6 ;  /* 0xff80000018817808 */ /* 0x000fe40007000000 */
[----:B------:R-:W-:-:S04]  /*2b90*/  ISETP.GE.AND P6, PT, R12, 0x7a, PT ;  /* 0x0000007a0c00780c */ /* 0x000fc80003fc6270 */
[----:B------:R-:W-:Y:S02]  /*2ba0*/  P2R R24, PR, RZ, 0x40 ;  /* 0x00000040ff187803 */ /* 0x000fe40000000000 */
[----:B------:R-:W-:Y:S02]  /*2bb0*/  ISETP.GT.AND P6, PT, R4, 0x79, !P6 ;  /* 0x000000790400780c */ /* 0x000fe400077c4270 */
[----:B------:R-:W-:Y:S02]  /*2bc0*/  VIADDMNMX R4, R0, R89, R14, PT ;  /* 0x0000005900047246 */ /* 0x000fe4000380010e */
[----:B------:R-:W-:-:S04]  /*2bd0*/  ISETP.LT.OR P6, PT, R2, 0x7a, P6 ;  /* 0x0000007a0200780c */ /* 0x000fc800037c1670 */
[----:B------:R-:W-:Y:S02]  /*2be0*/  FSEL R85, R85, -INF , !P6 ;  /* 0xff80000055557808 */ /* 0x000fe40007000000 */
[----:B------:R-:W-:-:S13]  /*2bf0*/  PLOP3.LUT P6, PT, PT, PT, UP0, 0x40, 0x0 ;  /* 0x000000000000781c */ /* 0x000fda0003fce808 */
[----:B------:R-:W-:Y:S05]  /*2c00*/  @P6 BRA `(.L_x_1050) ;  /* 0x0000000000646947 */ /* 0x000fea0003800000 */
        /* <DEDUP_REMOVED lines=14> */
.L_x_1052:
[----:B------:R-:W-:Y:S02]  /*2cf0*/  ULDC UR6, c[0x0][0x9e4] ;  /* 0x0002790000067ab9 */ /* 0x000fe40000000800 */
[----:B------:R-:W-:-:S05]  /*2d00*/  IMAD.U32 R2, RZ, RZ, UR6 ;  /* 0x00000006ff027e24 */ /* 0x000fca000f8e00ff */
[----:B------:R-:W-:-:S13]  /*2d10*/  ISETP.NE.AND P6, PT, R2, 0x1, PT ;  /* 0x000000010200780c */ /* 0x000fda0003fc5270 */
[----:B------:R-:W0:Y:S02]  /*2d20*/  @P6 LDC.64 R32, c[0x0][0x9e8] ;  /* 0x00027a00ff206b82 */ /* 0x000e240000000a00 */
[----:B0-----:R-:W-:-:S05]  /*2d30*/  @P6 IMAD.HI.U32 R0, R29, R32, RZ ;  /* 0x000000201d006227 */ /* 0x001fca00078e00ff */
[----:B------:R-:W-:-:S07]  /*2d40*/  @P6 SHF.R.U32.HI R29, RZ, R33, R0 ;  /* 0x00000021ff1d6219 */ /* 0x000fce0000011600 */
.L_x_1053:
[----:B------:R-:W-:Y:S05]  /*2d50*/  BSYNC B0 ;  /* 0x0000000000007941 */ /* 0x000fea0003800000 */
.L_x_1051:
[----:B------:R-:W-:-:S04]  /*2d60*/  IMAD R29, R29, R2, -R10 ;  /* 0x000000021d1d7224 */ /* 0x000fc800078e0a0a */
[----:B------:R-:W-:-:S05]  /*2d70*/  IMAD R29, R16, -0x2, R29 ;  /* 0xfffffffe101d7824 */ /* 0x000fca00078e021d */
[----:B------:R-:W-:Y:S02]  /*2d80*/  VIADDMNMX R4, R29, R2, R4, PT ;  /* 0x000000021d047246 */ /* 0x000fe40003800104 */
[----:B------:R-:W-:-:S07]  /*2d90*/  VIMNMX R8, R8, R29, !PT ;  /* 0x0000001d08087248 */ /* 0x000fce0007fe0100 */
.L_x_1050:
[----:B------:R-:W-:Y:S01]  /*2da0*/  ISETP.GT.AND P1, PT, R8, 0x1, !P1 ;  /* 0x000000010800780c */ /* 0x000fe20004f24270 */
[----:B------:R-:W-:Y:S01]  /*2db0*/  ULDC UR6, c[0x0][0x988] ;  /* 0x0002620000067ab9 */ /* 0x000fe20000000800 */
[----:B------:R-:W-:Y:S01]  /*2dc0*/  ISETP.NE.AND P6, PT, R90, RZ, PT ;  /* 0x000000ff5a00720c */ /* 0x000fe20003fc5270 */
[----:B------:R-:W-:Y:S01]  /*2dd0*/  UISETP.NE.AND UP1, UPT, UR50, URZ, UPT ;  /* 0x0000003f3200728c */ /* 0x000fe2000bf25270 */
[----:B------:R-:W-:Y:S01]  /*2de0*/  ISETP.LT.OR P1, PT, R4, 0x2, P1 ;  /* 0x000000020400780c */ /* 0x000fe20000f21670 */
[----:B------:R-:W-:Y:S01]  /*2df0*/  UISETP.NE.AND UP0, UPT, UR49, URZ, UPT ;  /* 0x0000003f3100728c */ /* 0x000fe2000bf05270 */
[C---:B------:R-:W-:Y:S01]  /*2e00*/  ISETP.GT.AND P2, PT, R8.reuse, 0x8, !P2 ;  /* 0x000000080800780c */ /* 0x040fe20005744270 */
[----:B------:R-:W-:Y:S01]  /*2e10*/  UMOV UR10, UR37 ;  /* 0x00000025000a7c82 */ /* 0x000fe20008000000 */
[----:B------:R-:W-:Y:S02]  /*2e20*/  FSEL R27, R27, -INF , !P1 ;  /* 0xff8000001b1b7808 */ /* 0x000fe40004800000 */
[----:B------:R-:W-:-:S02]  /*2e30*/  ISETP.GT.AND P1, PT, R8, 0x9, !P6 ;  /* 0x000000090800780c */ /* 0x000fc40007724270 */
[C---:B------:R-:W-:Y:S02]  /*2e40*/  ISETP.LT.OR P2, PT, R4.reuse, 0x9, P2 ;  /* 0x000000090400780c */ /* 0x040fe40001741670 */
[----:B------:R-:W-:Y:S01]  /*2e50*/  ISETP.LT.OR P1, PT, R4, 0xa, P1 ;  /* 0x0000000a0400780c */ /* 0x000fe20000f21670 */
[----:B------:R-:W-:Y:S01]  /*2e60*/  @UP1 ULDC UR11, c[0x0][0x450] ;  /* 0x00011400000b1ab9 */ /* 0x000fe20000000800 */
[----:B------:R-:W-:Y:S02]  /*2e70*/  FSEL R29, R30, -INF , !P2 ;  /* 0xff8000001e1d7808 */ /* 0x000fe40005000000 */
[----:B------:R-:W-:Y:S02]  /*2e80*/  FSEL R31, R31, -INF , !P1 ;  /* 0xff8000001f1f7808 */ /* 0x000fe40004800000 */
[----:B------:R-:W-:Y:S02]  /*2e90*/  ISETP.NE.AND P1, PT, R91, RZ, PT ;  /* 0x000000ff5b00720c */ /* 0x000fe40003f25270 */
[----:B------:R-:W-:-:S02]  /*2ea0*/  ISETP.NE.AND P2, PT, R37, RZ, PT ;  /* 0x000000ff2500720c */ /* 0x000fc40003f45270 */
[----:B------:R-:W-:Y:S02]  /*2eb0*/  ISETP.GT.AND P1, PT, R8, 0x10, !P1 ;  /* 0x000000100800780c */ /* 0x000fe40004f24270 */
[----:B------:R-:W-:Y:S02]  /*2ec0*/  ISETP.NE.AND P6, PT, R41, RZ, PT ;  /* 0x000000ff2900720c */ /* 0x000fe40003fc5270 */
[----:B------:R-:W-:Y:S02]  /*2ed0*/  ISETP.LT.OR P1, PT, R4, 0x11, P1 ;  /* 0x000000110400780c */ /* 0x000fe40000f21670 */
[----:B------:R-:W-:Y:S02]  /*2ee0*/  FMNMX.FTZ R0, R129, R131, !PT ;  /* 0x0000008381007209 */ /* 0x000fe40007810000 */
[----:B------:R-:W-:Y:S02]  /*2ef0*/  FSEL R33, R34, -INF , !P1 ;  /* 0xff80000022217808 */ /* 0x000fe40004800000 */
[----:B------:R-:W-:-:S02]  /*2f00*/  ISETP.NE.AND P1, PT, R92, RZ, PT ;  /* 0x000000ff5c00720c */ /* 0x000fc40003f25270 */
[----:B------:R-:W-:Y:S02]  /*2f10*/  FMNMX.FTZ R0, R127, R0, !PT ;  /* 0x000000007f007209 */ /* 0x000fe40007810000 */
[----:B------:R-:W-:Y:S02]  /*2f20*/  ISETP.GT.AND P1, PT, R8, 0x11, !P1 ;  /* 0x000000110800780c */ /* 0x000fe40004f24270 */
[----:B------:R-:W-:Y:S02]  /*2f30*/  FMNMX.FTZ R0, R101, R0, !PT ;  /* 0x0000000065007209 */ /* 0x000fe40007810000 */
[----:B------:R-:W-:Y:S02]  /*2f40*/  ISETP.LT.OR P1, PT, R4, 0x12, P1 ;  /* 0x000000120400780c */ /* 0x000fe40000f21670 */
[----:B------:R-:W-:Y:S02]  /*2f50*/  FMNMX.FTZ R0, R125, R0, !PT ;  /* 0x000000007d007209 */ /* 0x000fe40007810000 */
[----:B------:R-:W-:-:S02]  /*2f60*/  FSEL R35, R35, -INF , !P1 ;  /* 0xff80000023237808 */ /* 0x000fc40004800000 */
[----:B------:R-:W-:Y:S02]  /*2f70*/  ISETP.NE.AND P1, PT, R93, RZ, PT ;  /* 0x000000ff5d00720c */ /* 0x000fe40003f25270 */
[----:B------:R-:W-:Y:S02]  /*2f80*/  FMNMX.FTZ R0, R103, R0, !PT ;  /* 0x0000000067007209 */ /* 0x000fe40007810000 */
[----:B------:R-:W-:Y:S02]  /*2f90*/  ISETP.GT.AND P1, PT, R8, 0x18, !P1 ;  /* 0x000000180800780c */ /* 0x000fe40004f24270 */
[----:B------:R-:W-:Y:S02]  /*2fa0*/  FMNMX.FTZ R0, R123, R0, !PT ;  /* 0x000000007b007209 */ /* 0x000fe40007810000 */
[----:B------:R-:W-:Y:S02]  /*2fb0*/  ISETP.LT.OR P1, PT, R4, 0x19, P1 ;  /* 0x000000190400780c */ /* 0x000fe40000f21670 */
[----:B------:R-:W-:-:S02]  /*2fc0*/  FMNMX.FTZ R0, R105, R0, !PT ;  /* 0x0000000069007209 */ /* 0x000fc40007810000 */
[----:B------:R-:W-:Y:S02]  /*2fd0*/  FSEL R37, R38, -INF , !P1 ;  /* 0xff80000026257808 */ /* 0x000fe40004800000 */
[----:B------:R-:W-:Y:S02]  /*2fe0*/  ISETP.NE.AND P1, PT, R36, RZ, PT ;  /* 0x000000ff2400720c */ /* 0x000fe40003f25270 */
[----:B------:R-:W-:Y:S02]  /*2ff0*/  FMNMX.FTZ R0, R121, R0, !PT ;  /* 0x0000000079007209 */ /* 0x000fe40007810000 */
[----:B------:R-:W-:Y:S02]  /*3000*/  ISETP.GT.AND P1, PT, R8, 0x19, !P1 ;  /* 0x000000190800780c */ /* 0x000fe40004f24270 */
[----:B------:R-:W-:Y:S02]  /*3010*/  FMNMX.FTZ R0, R107, R0, !PT ;  /* 0x000000006b007209 */ /* 0x000fe40007810000 */
[----:B------:R-:W-:-:S02]  /*3020*/  ISETP.LT.OR P1, PT, R4, 0x1a, P1 ;  /* 0x0000001a0400780c */ /* 0x000fc40000f21670 */
[----:B------:R-:W-:Y:S02]  /*3030*/  FMNMX.FTZ R0, R119, R0, !PT ;  /* 0x0000000077007209 */ /* 0x000fe40007810000 */
[----:B------:R-:W-:Y:S02]  /*3040*/  FSEL R39, R39, -INF , !P1 ;  /* 0xff80000027277808 */ /* 0x000fe40004800000 */
[----:B------:R-:W-:Y:S02]  /*3050*/  ISETP.NE.AND P1, PT, R94, RZ, PT ;  /* 0x000000ff5e00720c */ /* 0x000fe40003f25270 */
[----:B------:R-:W-:Y:S02]  /*3060*/  FMNMX.FTZ R0, R109, R0, !PT ;  /* 0x000000006d007209 */ /* 0x000fe40007810000 */
[----:B------:R-:W-:Y:S02]  /*3070*/  ISETP.GT.AND P1, PT, R8, 0x20, !P1 ;  /* 0x000000200800780c */ /* 0x000fe40004f24270 */
[----:B------:R-:W-:-:S02]  /*3080*/  FMNMX.FTZ R0, R117, R0, !PT ;  /* 0x0000000075007209 */ /* 0x000fc40007810000 */
[----:B------:R-:W-:Y:S02]  /*3090*/  ISETP.LT.OR P1, PT, R4, 0x21, P1 ;  /* 0x000000210400780c */ /* 0x000fe40000f21670 */
[----:B------:R-:W-:Y:S02]  /*30a0*/  FMNMX.FTZ R0, R111, R0, !PT ;  /* 0x000000006f007209 */ /* 0x000fe40007810000 */
[----:B------:R-:W-:Y:S02]  /*30b0*/  FSEL R41, R42, -INF , !P1 ;  /* 0xff8000002a297808 */ /* 0x000fe40004800000 */
[----:B------:R-:W-:Y:S02]  /*30c0*/  ISETP.NE.AND P1, PT, R40, RZ, PT ;  /* 0x000000ff2800720c */ /* 0x000fe40003f25270 */
[----:B------:R-:W-:Y:S02]  /*30d0*/  FMNMX.FTZ R0, R115, R0, !PT ;  /* 0x0000000073007209 */ /* 0x000fe40007810000 */
[----:B------:R-:W-:-:S02]  /*30e0*/  ISETP.GT.AND P1, PT, R8, 0x21, !P1 ;  /* 0x000000210800780c */ /* 0x000fc40004f24270 */
[----:B------:R-:W-:Y:S02]  /*30f0*/  FMNMX.FTZ R0, R113, R0, !PT ;  /* 0x0000000071007209 */ /* 0x000fe40007810000 */
[----:B------:R-:W-:Y:S02]  /*3100*/  ISETP.LT.OR P1, PT, R4, 0x22, P1 ;  /* 0x000000220400780c */ /* 0x000fe40000f21670 */
[----:B------:R-:W-:Y:S02]  /*3110*/  FMNMX.FTZ R0, R25, R0, !PT ;  /* 0x0000000019007209 */ /* 0x000fe40007810000 */
[----:B------:R-:W-:Y:S02]  /*3120*/  FSEL R43, R43, -INF , !P1 ;  /* 0xff8000002b2b7808 */ /* 0x000fe40004800000 */
[----:B------:R-:W-:Y:S02]  /*3130*/  ISETP.NE.AND P1, PT, R95, RZ, PT ;  /* 0x000000ff5f00720c */ /* 0x000fe40003f25270 */
[----:B------:R-:W-:-:S02]  /*3140*/  FMNMX.FTZ R0, R57, R0, !PT ;  /* 0x0000000039007209 */ /* 0x000fc40007810000 */
[----:B------:R-:W-:Y:S02]  /*3150*/  ISETP.GT.AND P1, PT, R8, 0x28, !P1 ;  /* 0x000000280800780c */ /* 0x000fe40004f24270 */
[----:B------:R-:W-:Y:S02]  /*3160*/  FMNMX.FTZ R0, R9, R0, !PT ;  /* 0x0000000009007209 */ /* 0x000fe40007810000 */
        /* <DEDUP_REMOVED lines=17> */
[----:B------:R-:W-:Y:S02]  /*3280*/  ISETP.GT.AND P1, PT, R8, 0x31, !P2 ;  /* 0x000000310800780c */ /* 0x000fe40005724270 */
[----:B------:R-:W-:Y:S02]  /*3290*/  ISETP.NE.AND P2, PT, R53, RZ, PT ;  /* 0x000000ff3500720c */ /* 0x000fe40003f45270 */
[----:B------:R-:W-:Y:S02]  /*32a0*/  ISETP.LT.OR P1, PT, R4, 0x32, P1 ;  /* 0x000000320400780c */ /* 0x000fe40000f21670 */
[----:B------:R-:W-:Y:S02]  /*32b0*/  FMNMX.FTZ R0, R13, R0, !PT ;  /* 0x000000000d007209 */ /* 0x000fe40007810000 */
[----:B------:R-:W-:-:S02]  /*32c0*/  FSEL R51, R51, -INF , !P1 ;  /* 0xff80000033337808 */ /* 0x000fc40004800000 */
        /* <DEDUP_REMOVED lines=10> */
[----:B------:R-:W-:Y:S01]  /*3370*/  FMNMX.FTZ R10, R85, R0, !PT ;  /* 0x00000000550a7209 */ /* 0x000fe20007810000 */
[----:B------:R-:W-:Y:S01]  /*3380*/  IMAD.U32 R0, RZ, RZ, UR6 ;  /* 0x00000006ff007e24 */ /* 0x000fe2000f8e00ff */
[----:B------:R-:W-:Y:S01]  /*3390*/  FSEL R55, R55, -INF , !P1 ;  /* 0xff80000037377808 */ /* 0x000fe20004800000 */
[----:B------:R-:W-:Y:S01]  /*33a0*/  @UP1 ULDC UR6, c[0x0][0x44c] ;  /* 0x0001130000061ab9 */ /* 0x000fe20000000800 */
[----:B------:R-:W-:Y:S01]  /*33b0*/  ISETP.NE.AND P1, PT, R52, RZ, PT ;  /* 0x000000ff3400720c */ /* 0x000fe20003f25270 */
[----:B------:R-:W-:Y:S01]  /*33c0*/  UIMAD.WIDE.U32 UR6, UR37, UR6, URZ ;  /* 0x00000006250672a5 */ /* 0x000fe2000f8e003f */
[----:B------:R-:W-:-:S02]  /*33d0*/  ISETP.NE.AND P6, PT, R72, RZ, PT ;  /* 0x000000ff4800720c */ /* 0x000fc40003fc5270 */
[C---:B------:R-:W-:Y:S01]  /*33e0*/  ISETP.GT.AND P1, PT, R8.reuse, 0x40, !P1 ;  /* 0x000000400800780c */ /* 0x040fe20004f24270 */
[----:B------:R-:W-:Y:S01]  /*33f0*/  @UP1 USHF.R.U32.HI UR10, URZ, UR11, UR7 ;  /* 0x0000000b3f0a1299 */ /* 0x000fe20008011607 */
[----:B------:R-:W-:Y:S02]  /*3400*/  ISETP.GT.AND P3, PT, R8, 0x70, !P3 ;  /* 0x000000700800780c */ /* 0x000fe40005f64270 */
[----:B------:R-:W-:Y:S01]  /*3410*/  ISETP.LT.OR P1, PT, R4, 0x41, P1 ;  /* 0x000000410400780c */ /* 0x000fe20000f21670 */
[----:B------:R-:W-:Y:S01]  /*3420*/  UIADD3 UR54, UR54, UR10, URZ ;  /* 0x0000000a36367290 */ /* 0x000fe2000fffe03f */
[----:B------:R-:W-:Y:S02]  /*3430*/  ISETP.GT.AND P4, PT, R8, 0x71, !P4 ;  /* 0x000000710800780c */ /* 0x000fe40006784270 */
[----:B------:R-:W-:Y:S01]  /*3440*/  FSEL R89, R58, -INF , !P1 ;  /* 0xff8000003a597808 */ /* 0x000fe20004800000 */
[----:B------:R-:W-:Y:S01]  /*3450*/  UIADD3 UR14, UR54, UR14, URZ ;  /* 0x0000000e360e7290 */ /* 0x000fe2000fffe03f */
[----:B------:R-:W-:-:S02]  /*3460*/  ISETP.NE.AND P1, PT, R56, RZ, PT ;  /* 0x000000ff3800720c */ /* 0x000fc40003f25270 */
[----:B------:R-:W-:Y:S02]  /*3470*/  ISETP.LT.OR P3, PT, R4, 0x71, P3 ;  /* 0x000000710400780c */ /* 0x000fe40001f61670 */
[C---:B------:R-:W-:Y:S02]  /*3480*/  ISETP.GT.AND P1, PT, R8.reuse, 0x41, !P1 ;  /* 0x000000410800780c */ /* 0x040fe40004f24270 */
[----:B------:R-:W-:Y:S02]  /*3490*/  ISETP.GT.AND P5, PT, R8, 0x78, !P5 ;  /* 0x000000780800780c */ /* 0x000fe40006fa4270 */
[C---:B------:R-:W-:Y:S02]  /*34a0*/  ISETP.LT.OR P1, PT, R4.reuse, 0x42, P1 ;  /* 0x000000420400780c */ /* 0x040fe40000f21670 */
[----:B------:R-:W-:Y:S02]  /*34b0*/  ISETP.LT.OR P4, PT, R4, 0x72, P4 ;  /* 0x000000720400780c */ /* 0x000fe40002781670 */
[----:B------:R-:W-:-:S02]  /*34c0*/  FSEL R59, R59, -INF , !P1 ;  /* 0xff8000003b3b7808 */ /* 0x000fc40004800000 */
[----:B------:R-:W-:Y:S02]  /*34d0*/  ISETP.NE.AND P1, PT, R97, RZ, PT ;  /* 0x000000ff6100720c */ /* 0x000fe40003f25270 */
[----:B------:R-:W-:Y:S02]  /*34e0*/  ISETP.LT.OR P5, PT, R4, 0x79, P5 ;  /* 0x000000790400780c */ /* 0x000fe40002fa1670 */
[----:B------:R-:W-:Y:S02]  /*34f0*/  ISETP.GT.AND P1, PT, R8, 0x48, !P1 ;  /* 0x000000480800780c */ /* 0x000fe40004f24270 */
[----:B------:R-:W-:Y:S02]  /*3500*/  FSEL R83, R83, -INF , !P4 ;  /* 0xff80000053537808 */ /* 0x000fe40006000000 */
[----:B------:R-:W-:-:S04]  /*3510*/  ISETP.LT.OR P1, PT, R4, 0x49, P1 ;  /* 0x000000490400780c */ /* 0x000fc80000f21670 */
[----:B------:R-:W-:Y:S02]  /*3520*/  FSEL R91, R62, -INF , !P1 ;  /* 0xff8000003e5b7808 */ /* 0x000fe40004800000 */
[----:B------:R-:W-:-:S04]  /*3530*/  ISETP.NE.AND P1, PT, R60, RZ, PT ;  /* 0x000000ff3c00720c */ /* 0x000fc80003f25270 */
[----:B------:R-:W-:-:S04]  /*3540*/  ISETP.GT.AND P1, PT, R8, 0x49, !P1 ;  /* 0x000000490800780c */ /* 0x000fc80004f24270 */
        /* <DEDUP_REMOVED lines=10> */
[----:B------:R-:W-:Y:S02]  /*35f0*/  ISETP.NE.AND P1, PT, R99, RZ, PT ;  /* 0x000000ff6300720c */ /* 0x000fe40003f25270 */
[----:B------:R-:W0:Y:S02]  /*3600*/  SHFL.BFLY PT, R99, R10, 0x2, 0x1f ;  /* 0x0c401f000a637f89 */ /* 0x000e2400000e0000 */
[----:B------:R-:W-:-:S04]  /*3610*/  ISETP.GT.AND P1, PT, R8, 0x58, !P1 ;  /* 0x000000580800780c */ /* 0x000fc80004f24270 */
[----:B------:R-:W-:-:S04]  /*3620*/  ISETP.LT.OR P1, PT, R4, 0x59, P1 ;  /* 0x000000590400780c */ /* 0x000fc80000f21670 */
[----:B------:R-:W-:Y:S02]  /*3630*/  FSEL R95, R70, -INF , !P1 ;  /* 0xff800000465f7808 */ /* 0x000fe40004800000 */
[----:B------:R-:W-:-:S04]  /*3640*/  ISETP.NE.AND P1, PT, R68, RZ, PT ;  /* 0x000000ff4400720c */ /* 0x000fc80003f25270 */
[----:B------:R-:W-:-:S04]  /*3650*/  ISETP.GT.AND P1, PT, R8, 0x59, !P1 ;  /* 0x000000590800780c */ /* 0x000fc80004f24270 */
[----:B------:R-:W-:Y:S02]  /*3660*/  ISETP.LT.OR P1, PT, R4, 0x5a, P1 ;  /* 0x0000005a0400780c */ /* 0x000fe40000f21670 */
[----:B0-----:R-:W-:Y:S02]  /*3670*/  FMNMX.FTZ R99, R10, R99, !PT ;  /* 0x000000630a637209 */ /* 0x001fe40007810000 */
[----:B------:R-:W-:Y:S02]  /*3680*/  FSEL R71, R71, -INF , !P1 ;  /* 0xff80000047477808 */ /* 0x000fe40004800000 */
[----:B------:R-:W-:Y:S01]  /*3690*/  ISETP.GT.AND P1, PT, R8, 0x60, !P2 ;  /* 0x000000600800780c */ /* 0x000fe20005724270 */
[----:B------:R-:W0:Y:S01]  /*36a0*/  SHFL.BFLY PT, R2, R99, 0x1, 0x1f ;  /* 0x0c201f0063027f89 */ /* 0x000e2200000e0000 */
[----:B------:R-:W-:Y:S02]  /*36b0*/  ISETP.NE.AND P2, PT, R76, RZ, PT ;  /* 0x000000ff4c00720c */ /* 0x000fe40003f45270 */
[----:B------:R-:W-:-:S02]  /*36c0*/  ISETP.LT.OR P1, PT, R4, 0x61, P1 ;  /* 0x000000610400780c */ /* 0x000fc40000f21670 */
[----:B------:R-:W-:Y:S02]  /*36d0*/  ISETP.GT.AND P2, PT, R8, 0x69, !P2 ;  /* 0x000000690800780c */ /* 0x000fe40005744270 */
[----:B------:R-:W-:Y:S02]  /*36e0*/  FSEL R97, R74, -INF , !P1 ;  /* 0xff8000004a617808 */ /* 0x000fe40004800000 */
[----:B------:R-:W-:Y:S02]  /*36f0*/  ISETP.GT.AND P1, PT, R8, 0x61, !P6 ;  /* 0x000000610800780c */ /* 0x000fe40007724270 */
[----:B------:R-:W-:Y:S02]  /*3700*/  ISETP.NE.AND P6, PT, R28, RZ, PT ;  /* 0x000000ff1c00720c */ /* 0x000fe40003fc5270 */
[C---:B------:R-:W-:Y:S02]  /*3710*/  ISETP.LT.OR P1, PT, R4.reuse, 0x62, P1 ;  /* 0x000000620400780c */ /* 0x040fe40000f21670 */
[----:B------:R-:W-:-:S02]  /*3720*/  ISETP.LT.OR P2, PT, R4, 0x6a, P2 ;  /* 0x0000006a0400780c */ /* 0x000fc40001741670 */
[----:B------:R-:W-:Y:S02]  /*3730*/  FSEL R75, R75, -INF , !P1 ;  /* 0xff8000004b4b7808 */ /* 0x000fe40004800000 */
[----:B------:R-:W-:Y:S02]  /*3740*/  FSEL R79, R79, -INF , !P2 ;  /* 0xff8000004f4f7808 */ /* 0x000fe40005000000 */
[----:B0-----:R-:W-:-:S04]  /*3750*/  FMNMX.FTZ R2, R99, R2, !PT ;  /* 0x0000000263027209 */ /* 0x001fc80007810000 */
[C---:B------:R-:W-:Y:S01]  /*3760*/  FSETP.NEU.FTZ.AND P1, PT, R2.reuse, -INF , PT ;  /* 0xff8000000200780b */ /* 0x040fe20003f3d000 */
[----:B------:R-:W-:-:S05]  /*3770*/  FMUL.FTZ R12, R2, R0 ;  /* 0x00000000020c7220 */ /* 0x000fca0000410000 */
[----:B------:R-:W-:Y:S02]  /*3780*/  FSEL R12, R12, RZ, P1 ;  /* 0x000000ff0c0c7208 */ /* 0x000fe40000800000 */
[----:B------:R-:W-:Y:S02]  /*3790*/  ISETP.GT.AND P1, PT, R8, RZ, !P6 ;  /* 0x000000ff0800720c */ /* 0x000fe40007724270 */
[----:B------:R-:W-:Y:S01]  /*37a0*/  ISETP.NE.AND P6, PT, R24, RZ, PT ;  /* 0x000000ff1800720c */ /* 0x000fe20003fc5270 */
[-CC-:B------:R-:W-:Y:S01]  /*37b0*/  FFMA.FTZ R170, R115, R0.reuse, -R12.reuse ;  /* 0x0000000073aa7223 */ /* 0x180fe2000001080c */
[----:B------:R-:W-:Y:S01]  /*37c0*/  ISETP.LT.OR P1, PT, R4, 0x1, P1 ;  /* 0x000000010400780c */ /* 0x000fe20000f21670 */
[-CC-:B------:R-:W-:Y:S01]  /*37d0*/  FFMA.FTZ R168, R117, R0.reuse, -R12.reuse ;  /* 0x0000000075a87223 */ /* 0x180fe2000001080c */
[----:B------:R-:W-:Y:S01]  /*37e0*/  FSEL R117, R82, -INF , !P3 ;  /* 0xff80000052757808 */ /* 0x000fe20005800000 */
[-CC-:B------:R-:W-:Y:S01]  /*37f0*/  FFMA.FTZ R164, R25, R0.reuse, -R12.reuse ;  /* 0x0000000019a47223 */ /* 0x180fe2000001080c */
[----:B------:R-:W-:Y:S01]  /*3800*/  FSEL R26, R26, -INF , !P1 ;  /* 0xff8000001a1a7808 */ /* 0x000fe20004800000 */
[-CC-:B------:R-:W-:Y:S01]  /*3810*/  FFMA.FTZ R25, R57, R0.reuse, -R12.reuse ;  /* 0x0000000039197223 */ /* 0x180fe2000001080c */
[----:B------:R-:W-:Y:S01]  /*3820*/  ISETP.NE.AND P1, PT, R100, RZ, PT ;  /* 0x000000ff6400720c */ /* 0x000fe20003f25270 */
[-CC-:B------:R-:W-:Y:S01]  /*3830*/  FFMA.FTZ R166, R9, R0.reuse, -R12.reuse ;  /* 0x0000000009a67223 */ /* 0x180fe2000001080c */
[----:B------:R-:W-:Y:S01]  /*3840*/  FMNMX.FTZ R10, R26, R27, !PT ;  /* 0x0000001b1a0a7209 */ /* 0x000fe20007810000 */
[-CC-:B------:R-:W-:Y:S01]  /*3850*/  FFMA.FTZ R180, R129, R0.reuse, -R12.reuse ;  /* 0x0000000081b47223 */ /* 0x180fe2000001080c */
[----:B------:R-:W-:Y:S01]  /*3860*/  ISETP.GT.AND P1, PT, R8, 0x68, !P1 ;  /* 0x000000680800780c */ /* 0x000fe20004f24270 */
[--C-:B------:R-:W-:Y:S01]  /*3870*/  FFMA.FTZ R99, R131, R0, -R12.reuse ;  /* 0x0000000083637223 */ /* 0x100fe2000001080c */
[----:B------:R-:W-:Y:S01]  /*3880*/  FMNMX.FTZ R10, R29, R10, !PT ;  /* 0x0000000a1d0a7209 */ /* 0x000fe20007810000 */
[--C-:B------:R-:W-:Y:S01]  /*3890*/  FFMA.FTZ R182, R127, R0, -R12.reuse ;  /* 0x000000007fb67223 */ /* 0x100fe2000001080c */
[----:B------:R-:W-:Y:S01]  /*38a0*/  ISETP.LT.OR P1, PT, R4, 0x69, P1 ;  /* 0x000000690400780c */ /* 0x000fe20000f21670 */
[----:B------:R-:W-:Y:S01]  /*38b0*/  MUFU.EX2 R180, R180 ;  /* 0x000000b400b47308 */ /* 0x000fe20000000800 */
[----:B------:R-:W-:Y:S01]  /*38c0*/  FMNMX.FTZ R10, R31, R10, !PT ;  /* 0x0000000a1f0a7209 */ /* 0x000fe20007810000 */
[-CC-:B------:R-:W-:Y:S01]  /*38d0*/  FFMA.FTZ R101, R101, R0.reuse, -R12.reuse ;  /* 0x0000000065657223 */ /* 0x180fe2000001080c */
[----:B------:R-:W-:Y:S01]  /*38e0*/  FSEL R115, R78, -INF , !P1 ;  /* 0xff8000004e737808 */ /* 0x000fe20004800000 */
[--C-:B------:R-:W-:Y:S01]  /*38f0*/  FFMA.FTZ R176, R125, R0, -R12.reuse ;  /* 0x000000007db07223 */ /* 0x100fe2000001080c */
[----:B------:R-:W-:Y:S01]  /*3900*/  FMNMX.FTZ R10, R33, R10, !PT ;  /* 0x0000000a210a7209 */ /* 0x000fe20007810000 */
[--C-:B------:R-:W-:Y:S01]  /*3910*/  FFMA.FTZ R103, R103, R0, -R12.reuse ;  /* 0x0000000067677223 */ /* 0x100fe2000001080c */
[----:B------:R-:W-:Y:S01]  /*3920*/  ISETP.GT.AND P6, PT, R8, 0x79, !P6 ;  /* 0x000000790800780c */ /* 0x000fe200077c4270 */
[----:B------:R-:W0:Y:S01]  /*3930*/  MUFU.EX2 R99, R99 ;  /* 0x0000006300637308 */ /* 0x000e220000000800 */
[----:B------:R-:W-:Y:S01]  /*3940*/  FMNMX.FTZ R10, R35, R10, !PT ;  /* 0x0000000a230a7209 */ /* 0x000fe20007810000 */
[-CC-:B------:R-:W-:Y:S01]  /*3950*/  FFMA.FTZ R7, R7, R0.reuse, -R12.reuse ;  /* 0x0000000007077223 */ /* 0x180fe2000001080c */
[----:B------:R-:W-:Y:S01]  /*3960*/  ISETP.LT.OR P6, PT, R4, 0x7a, P6 ;  /* 0x0000007a0400780c */ /* 0x000fe200037c1670 */
[--C-:B------:R-:W-:Y:S01]  /*3970*/  FFMA.FTZ R178, R123, R0, -R12.reuse ;  /* 0x000000007bb27223 */ /* 0x100fe2000001080c */
[----:B------:R-:W-:Y:S01]  /*3980*/  FMNMX.FTZ R10, R37, R10, !PT ;  /* 0x0000000a250a7209 */ /* 0x000fe20007810000 */
[--C-:B------:R-:W-:Y:S01]  /*3990*/  FFMA.FTZ R105, R105, R0, -R12.reuse ;  /* 0x0000000069697223 */ /* 0x100fe2000001080c */
[----:B------:R-:W-:Y:S01]  /*39a0*/  FSEL R57, R86, -INF , !P5 ;  /* 0xff80000056397808 */ /* 0x000fe20006800000 */
[----:B------:R-:W1:Y:S01]  /*39b0*/  MUFU.EX2 R182, R182 ;  /* 0x000000b600b67308 */ /* 0x000e620000000800 */
[----:B------:R-:W-:Y:S01]  /*39c0*/  FMNMX.FTZ R10, R39, R10, !PT ;  /* 0x0000000a270a7209 */ /* 0x000fe20007810000 */
[-CC-:B------:R-:W-:Y:S01]  /*39d0*/  FFMA.FTZ R172, R121, R0.reuse, -R12.reuse ;  /* 0x0000000079ac7223 */ /* 0x180fe2000001080c */
[----:B------:R-:W-:Y:S01]  /*39e0*/  FSEL R87, R87, -INF , !P6 ;  /* 0xff80000057577808 */ /* 0x000fe20007000000 */
[--C-:B------:R-:W-:Y:S01]  /*39f0*/  FFMA.FTZ R107, R107, R0, -R12.reuse ;  /* 0x000000006b6b7223 */ /* 0x100fe2000001080c */
[----:B------:R-:W-:Y:S01]  /*3a00*/  FMNMX.FTZ R10, R41, R10, !PT ;  /* 0x0000000a290a7209 */ /* 0x000fe20007810000 */
[-CC-:B------:R-:W-:Y:S01]  /*3a10*/  FFMA.FTZ R174, R119, R0.reuse, -R12.reuse ;  /* 0x0000000077ae7223 */ /* 0x180fe2000001080c */
[--C-:B------:R-:W-:Y:S01]  /*3a20*/  FFMA.FTZ R109, R109, R0, -R12.reuse ;  /* 0x000000006d6d7223 */ /* 0x100fe2000001080c */
[----:B------:R-:W2:Y:S01]  /*3a30*/  MUFU.EX2 R101, R101 ;  /* 0x0000006500657308 */ /* 0x000ea20000000800 */
[----:B------:R-:W-:Y:S01]  /*3a40*/  FMNMX.FTZ R10, R43, R10, !PT ;  /* 0x0000000a2b0a7209 */ /* 0x000fe20007810000 */
[-CC-:B------:R-:W-:Y:S01]  /*3a50*/  FFMA.FTZ R111, R111, R0.reuse, -R12.reuse ;  /* 0x000000006f6f7223 */ /* 0x180fe2000001080c */
[-CC-:B------:R-:W-:Y:S01]  /*3a60*/  FFMA.FTZ R113, R113, R0.reuse, -R12.reuse ;  /* 0x0000000071717223 */ /* 0x180fe2000001080c */
[--C-:B------:R-:W-:Y:S01]  /*3a70*/  FFMA.FTZ R61, R61, R0, -R12.reuse ;  /* 0x000000003d3d7223 */ /* 0x100fe2000001080c */
[----:B------:R-:W-:Y:S01]  /*3a80*/  FMNMX.FTZ R10, R45, R10, !PT ;  /* 0x0000000a2d0a7209 */ /* 0x000fe20007810000 */
[-CC-:B------:R-:W-:Y:S01]  /*3a90*/  FFMA.FTZ R3, R3, R0.reuse, -R12.reuse ;  /* 0x0000000003037223 */ /* 0x180fe2000001080c */
[--C-:B------:R-:W-:Y:S01]  /*3aa0*/  FFMA.FTZ R65, R65, R0, -R12.reuse ;  /* 0x0000000041417223 */ /* 0x100fe2000001080c */
[----:B------:R-:W3:Y:S01]  /*3ab0*/  MUFU.EX2 R176, R176 ;  /* 0x000000b000b07308 */ /* 0x000ee20000000800 */
[----:B------:R-:W-:Y:S01]  /*3ac0*/  FMNMX.FTZ R10, R47, R10, !PT ;  /* 0x0000000a2f0a7209 */ /* 0x000fe20007810000 */
[-CC-:B------:R-:W-:Y:S01]  /*3ad0*/  FFMA.FTZ R69, R69, R0.reuse, -R12.reuse ;  /* 0x0000000045457223 */ /* 0x180fe2000001080c */
[-CC-:B------:R-:W-:Y:S01]  /*3ae0*/  FFMA.FTZ R11, R11, R0.reuse, -R12.reuse ;  /* 0x000000000b0b7223 */ /* 0x180fe2000001080c */
[--C-:B------:R-:W-:Y:S01]  /*3af0*/  FFMA.FTZ R73, R73, R0, -R12.reuse ;  /* 0x0000000049497223 */ /* 0x100fe2000001080c */
[----:B------:R-:W-:Y:S01]  /*3b00*/  FMNMX.FTZ R10, R49, R10, !PT ;  /* 0x0000000a310a7209 */ /* 0x000fe20007810000 */
[-CC-:B------:R-:W-:Y:S01]  /*3b10*/  FFMA.FTZ R13, R13, R0.reuse, -R12.reuse ;  /* 0x000000000d0d7223 */ /* 0x180fe2000001080c */
[--C-:B------:R-:W-:Y:S01]  /*3b20*/  FFMA.FTZ R77, R77, R0, -R12.reuse ;  /* 0x000000004d4d7223 */ /* 0x100fe2000001080c */
[----:B------:R4:W-:Y:S01]  /*3b30*/  MUFU.EX2 R162, R7 ;  /* 0x0000000700a27308 */ /* 0x0009e20000000800 */
[----:B------:R-:W-:Y:S01]  /*3b40*/  FMNMX.FTZ R10, R51, R10, !PT ;  /* 0x0000000a330a7209 */ /* 0x000fe20007810000 */
[-CC-:B------:R-:W-:Y:S01]  /*3b50*/  FFMA.FTZ R15, R15, R0.reuse, -R12.reuse ;  /* 0x000000000f0f7223 */ /* 0x180fe2000001080c */
[-CC-:B------:R-:W-:Y:S01]  /*3b60*/  FFMA.FTZ R81, R81, R0.reuse, -R12.reuse ;  /* 0x0000000051517223 */ /* 0x180fe2000001080c */
[--C-:B------:R-:W-:Y:S01]  /*3b70*/  FFMA.FTZ R21, R21, R0, -R12.reuse ;  /* 0x0000000015157223 */ /* 0x100fe2000001080c */
[----:B------:R-:W-:Y:S01]  /*3b80*/  FMNMX.FTZ R10, R53, R10, !PT ;  /* 0x0000000a350a7209 */ /* 0x000fe20007810000 */
[----:B------:R-:W-:-:S02]  /*3b90*/  FFMA.FTZ R12, R85, R0, -R12 ;  /* 0x00000000550c7223 */ /* 0x000fc4000001080c */
[----:B------:R-:W5:Y:S01]  /*3ba0*/  MUFU.EX2 R103, R103 ;  /* 0x0000006700677308 */ /* 0x000f620000000800 */
[----:B------:R-:W-:-:S04]  /*3bb0*/  FMNMX.FTZ R10, R55, R10, !PT ;  /* 0x0000000a370a7209 */ /* 0x000fc80007810000 */
[----:B------:R-:W-:-:S03]  /*3bc0*/  FMNMX.FTZ R10, R89, R10, !PT ;  /* 0x0000000a590a7209 */ /* 0x000fc60007810000 */
        /* <DEDUP_REMOVED lines=15> */
[----:B------:R-:W-:Y:S01]  /*3cc0*/  MUFU.EX2 R109, R109 ;  /* 0x0000006d006d7308 */ /* 0x000fe20000000800 */
[----:B------:R-:W-:-:S04]  /*3cd0*/  FMNMX.FTZ R10, R79, R10, !PT ;  /* 0x0000000a4f0a7209 */ /* 0x000fc80007810000 */
[----:B------:R-:W-:-:S03]  /*3ce0*/  FMNMX.FTZ R10, R117, R10, !PT ;  /* 0x0000000a750a7209 */ /* 0x000fc60007810000 */
[----:B------:R-:W-:Y:S01]  /*3cf0*/  MUFU.EX2 R168, R168 ;  /* 0x000000a800a87308 */ /* 0x000fe20000000800 */
[----:B------:R-:W-:-:S04]  /*3d00*/  FMNMX.FTZ R10, R83, R10, !PT ;  /* 0x0000000a530a7209 */ /* 0x000fc80007810000 */
[----:B------:R-:W-:-:S03]  /*3d10*/  FMNMX.FTZ R10, R57, R10, !PT ;  /* 0x0000000a390a7209 */ /* 0x000fc60007810000 */
[----:B------:R-:W-:Y:S01]  /*3d20*/  MUFU.EX2 R111, R111 ;  /* 0x0000006f006f7308 */ /* 0x000fe20000000800 */
[----:B------:R-:W-:-:S05]  /*3d30*/  FMNMX.FTZ R10, R87, R10, !PT ;  /* 0x0000000a570a7209 */ /* 0x000fca0007810000 */
[----:B------:R-:W0:Y:S02]  /*3d40*/  SHFL.BFLY PT, R9, R10, 0x2, 0x1f ;  /* 0x0c401f000a097f89 */ /* 0x000e2400000e0000 */
[----:B------:R-:W-:Y:S08]  /*3d50*/  MUFU.EX2 R170, R170 ;  /* 0x000000aa00aa7308 */ /* 0x000ff00000000800 */
[----:B------:R-:W-:Y:S08]  /*3d60*/  MUFU.EX2 R113, R113 ;  /* 0x0000007100717308 */ /* 0x000ff00000000800 */
[----:B------:R-:W-:Y:S01]  /*3d70*/  MUFU.EX2 R164, R164 ;  /* 0x000000a400a47308 */ /* 0x000fe20000000800 */
[----:B0-----:R-:W-:-:S07]  /*3d80*/  FMNMX.FTZ R9, R10, R9, !PT ;  /* 0x000000090a097209 */ /* 0x001fce0007810000 */
[----:B------:R-:W-:Y:S01]  /*3d90*/  MUFU.EX2 R25, R25 ;  /* 0x0000001900197308 */ /* 0x000fe20000000800 */
[----:B------:R-:W4:Y:S07]  /*3da0*/  SHFL.BFLY PT, R4, R9, 0x1, 0x1f ;  /* 0x0c201f0009047f89 */ /* 0x000f2e00000e0000 */
[----:B------:R-:W-:Y:S08]  /*3db0*/  MUFU.EX2 R166, R166 ;  /* 0x000000a600a67308 */ /* 0x000ff00000000800 */
[----:B------:R-:W-:Y:S08]  /*3dc0*/  MUFU.EX2 R61, R61 ;  /* 0x0000003d003d7308 */ /* 0x000ff00000000800 */
[----:B------:R-:W-:Y:S01]  /*3dd0*/  MUFU.EX2 R3, R3 ;  /* 0x0000000300037308 */ /* 0x000fe20000000800 */
[----:B----4-:R-:W-:Y:S01]  /*3de0*/  FMNMX.FTZ R7, R9, R4, !PT ;  /* 0x0000000409077209 */ /* 0x010fe20007810000 */
[----:B------:R-:W-:Y:S01]  /*3df0*/  FADD.FTZ R9, R180, R99 ;  /* 0x00000063b4097221 */ /* 0x000fe20000010000 */
[----:B------:R-:W-:-:S02]  /*3e00*/  F2FP.BF16.F32.PACK_AB R180, R99, R180 ;  /* 0x000000b463b4723e */ /* 0x000fc400000010ff */
[C---:B------:R-:W-:Y:S01]  /*3e10*/  FSETP.NEU.FTZ.AND P1, PT, R7.reuse, -INF , PT ;  /* 0xff8000000700780b */ /* 0x040fe20003f3d000 */
[----:B------:R-:W-:Y:S01]  /*3e20*/  FMUL.FTZ R4, R7, R0 ;  /* 0x0000000007047220 */ /* 0x000fe20000410000 */
[----:B-1----:R-:W-:Y:S01]  /*3e30*/  FADD.FTZ R30, R182, R9 ;  /* 0x00000009b61e7221 */ /* 0x002fe20000010000 */
[----:B------:R-:W-:Y:S01]  /*3e40*/  MUFU.EX2 R160, R65 ;  /* 0x0000004100a07308 */ /* 0x000fe20000000800 */
[C---:B--2---:R-:W-:Y:S02]  /*3e50*/  F2FP.BF16.F32.PACK_AB R182, R101.reuse, R182 ;  /* 0x000000b665b6723e */ /* 0x044fe400000010ff */
[----:B------:R-:W-:Y:S01]  /*3e60*/  FADD.FTZ R9, R101, R30 ;  /* 0x0000001e65097221 */ /* 0x000fe20000010000 */
[----:B------:R-:W-:Y:S02]  /*3e70*/  FSEL R4, R4, RZ, P1 ;  /* 0x000000ff04047208 */ /* 0x000fe40000800000 */
[----:B------:R-:W-:Y:S01]  /*3e80*/  PLOP3.LUT P1, PT, PT, PT, UP0, 0x40, 0x0 ;  /* 0x000000000000781c */ /* 0x000fe20003f2e808 */
[----:B---3--:R-:W-:Y:S01]  /*3e90*/  FADD.FTZ R32, R176, R9 ;  /* 0x00000009b0207221 */ /* 0x008fe20000010000 */
[----:B------:R-:W-:Y:S01]  /*3ea0*/  MUFU.EX2 R69, R69 ;  /* 0x0000004500457308 */ /* 0x000fe20000000800 */
[-CC-:B------:R-:W-:Y:S01]  /*3eb0*/  FFMA.FTZ R26, R26, R0.reuse, -R4.reuse ;  /* 0x000000001a1a7223 */ /* 0x180fe20000010804 */
[-C--:B------:R-:W-:Y:S01]  /*3ec0*/  FFMA.FTZ R27, R27, R0.reuse, -R4 ;  /* 0x000000001b1b7223 */ /* 0x080fe20000010804 */
[----:B-----5:R-:W-:Y:S01]  /*3ed0*/  FADD.FTZ R9, R103, R32 ;  /* 0x0000002067097221 */ /* 0x020fe20000010000 */
[-CC-:B------:R-:W-:Y:S01]  /*3ee0*/  FFMA.FTZ R29, R29, R0.reuse, -R4.reuse ;  /* 0x000000001d1d7223 */ /* 0x180fe20000010804 */
[-CC-:B------:R-:W-:Y:S01]  /*3ef0*/  FFMA.FTZ R31, R31, R0.reuse, -R4.reuse ;  /* 0x000000001f1f7223 */ /* 0x180fe20000010804 */
[-CC-:B------:R-:W-:Y:S01]  /*3f00*/  FFMA.FTZ R33, R33, R0.reuse, -R4.reuse ;  /* 0x0000000021217223 */ /* 0x180fe20000010804 */
[----:B------:R-:W-:Y:S01]  /*3f10*/  FADD.FTZ R32, R178, R9 ;  /* 0x00000009b2207221 */ /* 0x000fe20000010000 */
[----:B------:R-:W-:Y:S01]  /*3f20*/  MUFU.EX2 R26, R26 ;  /* 0x0000001a001a7308 */ /* 0x000fe20000000800 */
[-CC-:B------:R-:W-:Y:S01]  /*3f30*/  FFMA.FTZ R35, R35, R0.reuse, -R4.reuse ;  /* 0x0000000023237223 */ /* 0x180fe20000010804 */
[-C--:B------:R-:W-:Y:S01]  /*3f40*/  FFMA.FTZ R37, R37, R0.reuse, -R4 ;  /* 0x0000000025257223 */ /* 0x080fe20000010804 */
[----:B------:R-:W-:Y:S01]  /*3f50*/  FADD.FTZ R9, R105, R32 ;  /* 0x0000002069097221 */ /* 0x000fe20000010000 */
[-CC-:B------:R-:W-:Y:S01]  /*3f60*/  FFMA.FTZ R39, R39, R0.reuse, -R4.reuse ;  /* 0x0000000027277223 */ /* 0x180fe20000010804 */
[-CC-:B------:R-:W-:Y:S01]  /*3f70*/  FFMA.FTZ R41, R41, R0.reuse, -R4.reuse ;  /* 0x0000000029297223 */ /* 0x180fe20000010804 */
[-CC-:B------:R-:W-:Y:S01]  /*3f80*/  FFMA.FTZ R43, R43, R0.reuse, -R4.reuse ;  /* 0x000000002b2b7223 */ /* 0x180fe20000010804 */
[----:B------:R-:W-:Y:S01]  /*3f90*/  FADD.FTZ R34, R172, R9 ;  /* 0x00000009ac227221 */ /* 0x000fe20000010000 */
[----:B------:R-:W0:Y:S01]  /*3fa0*/  MUFU.EX2 R27, R27 ;  /* 0x0000001b001b7308 */ /* 0x000e220000000800 */
[-CC-:B------:R-:W-:Y:S01]  /*3fb0*/  FFMA.FTZ R45, R45, R0.reuse, -R4.reuse ;  /* 0x000000002d2d7223 */ /* 0x180fe20000010804 */
[-C--:B------:R-:W-:Y:S01]  /*3fc0*/  FFMA.FTZ R47, R47, R0.reuse, -R4 ;  /* 0x000000002f2f7223 */ /* 0x080fe20000010804 */
[----:B------:R-:W-:Y:S01]  /*3fd0*/  FADD.FTZ R9, R107, R34 ;  /* 0x000000226b097221 */ /* 0x000fe20000010000 */
[-CC-:B------:R-:W-:Y:S01]  /*3fe0*/  FFMA.FTZ R49, R49, R0.reuse, -R4.reuse ;  /* 0x0000000031317223 */ /* 0x180fe20000010804 */
[-CC-:B------:R-:W-:Y:S01]  /*3ff0*/  FFMA.FTZ R51, R51, R0.reuse, -R4.reuse ;  /* 0x0000000033337223 */ /* 0x180fe20000010804 */
[-CC-:B------:R-:W-:Y:S01]  /*4000*/  FFMA.FTZ R53, R53, R0.reuse, -R4.reuse ;  /* 0x0000000035357223 */ /* 0x180fe20000010804 */
[----:B------:R-:W-:Y:S01]  /*4010*/  FADD.FTZ R36, R174, R9 ;  /* 0x00000009ae247221 */ /* 0x000fe20000010000 */
        /* <DEDUP_REMOVED lines=8> */
[----:B------:R2:W3:Y:S01]  /*40a0*/  MUFU.EX2 R8, R31 ;  /* 0x0000001f00087308 */ /* 0x0004e20000000800 */
[----:B0-----:R-:W-:Y:S01]  /*40b0*/  FADD.FTZ R34, R26, R27 ;  /* 0x0000001b1a227221 */ /* 0x001fe20000010000 */
[-CC-:B------:R-:W-:Y:S01]  /*40c0*/  FFMA.FTZ R95, R95, R0.reuse, -R4.reuse ;  /* 0x000000005f5f7223 */ /* 0x180fe20000010804 */
[-CC-:B------:R-:W-:Y:S01]  /*40d0*/  FFMA.FTZ R71, R71, R0.reuse, -R4.reuse ;  /* 0x0000000047477223 */ /* 0x180fe20000010804 */
[-CC-:B------:R-:W-:Y:S01]  /*40e0*/  FFMA.FTZ R97, R97, R0.reuse, -R4.reuse ;  /* 0x0000000061617223 */ /* 0x180fe20000010804 */
[-CC-:B------:R-:W-:Y:S01]  /*40f0*/  FFMA.FTZ R75, R75, R0.reuse, -R4.reuse ;  /* 0x000000004b4b7223 */ /* 0x180fe20000010804 */
[-CC-:B------:R-:W-:Y:S01]  /*4100*/  FFMA.FTZ R115, R115, R0.reuse, -R4.reuse ;  /* 0x0000000073737223 */ /* 0x180fe20000010804 */
[-C--:B------:R-:W-:Y:S01]  /*4110*/  FFMA.FTZ R79, R79, R0.reuse, -R4 ;  /* 0x000000004f4f7223 */ /* 0x080fe20000010804 */
[----:B------:R-:W0:Y:S01]  /*4120*/  MUFU.EX2 R33, R33 ;  /* 0x0000002100217308 */ /* 0x000e220000000800 */
[----:B--2---:R-:W-:Y:S01]  /*4130*/  FADD.FTZ R31, R109, R36 ;  /* 0x000000246d1f7221 */ /* 0x004fe20000010000 */
[----:B-1----:R-:W-:Y:S01]  /*4140*/  FADD.FTZ R9, R29, R34 ;  /* 0x000000221d097221 */ /* 0x002fe20000010000 */
[-CC-:B------:R-:W-:Y:S01]  /*4150*/  FFMA.FTZ R117, R117, R0.reuse, -R4.reuse ;  /* 0x0000000075757223 */ /* 0x180fe20000010804 */
[-CC-:B------:R-:W-:Y:S01]  /*4160*/  FFMA.FTZ R83, R83, R0.reuse, -R4.reuse ;  /* 0x0000000053537223 */ /* 0x180fe20000010804 */
[----:B------:R-:W-:Y:S01]  /*4170*/  FADD.FTZ R38, R168, R31 ;  /* 0x0000001fa8267221 */ /* 0x000fe20000010000 */
[-CC-:B------:R-:W-:Y:S01]  /*4180*/  FFMA.FTZ R57, R57, R0.reuse, -R4.reuse ;  /* 0x0000000039397223 */ /* 0x180fe20000010804 */
[----:B------:R-:W-:Y:S01]  /*4190*/  FFMA.FTZ R87, R87, R0, -R4 ;  /* 0x0000000057577223 */ /* 0x000fe20000010804 */
[----:B------:R-:W1:Y:S01]  /*41a0*/  MUFU.EX2 R10, R35 ;  /* 0x00000023000a7308 */ /* 0x000e620000000800 */
[C---:B---3--:R-:W-:Y:S01]  /*41b0*/  FADD.FTZ R36, R8.reuse, R9 ;  /* 0x0000000908247221 */ /* 0x048fe20000010000 */
[----:B------:R-:W-:Y:S01]  /*41c0*/  FADD.FTZ R31, R111, R38 ;  /* 0x000000266f1f7221 */ /* 0x000fe20000010000 */
[----:B------:R-:W-:-:S02]  /*41d0*/  F2FP.BF16.F32.PACK_AB R183, R8, R29 ;  /* 0x0000001d08b7723e */ /* 0x000fc400000010ff */
[----:B------:R-:W-:Y:S01]  /*41e0*/  F2FP.BF16.F32.PACK_AB R176, R103, R176 ;  /* 0x000000b067b0723e */ /* 0x000fe200000010ff */
[----:B------:R-:W-:Y:S01]  /*41f0*/  FADD.FTZ R38, R170, R31 ;  /* 0x0000001faa267221 */ /* 0x000fe20000010000 */
[----:B------:R-:W-:Y:S01]  /*4200*/  F2FP.BF16.F32.PACK_AB R178, R105, R178 ;  /* 0x000000b269b2723e */ /* 0x000fe200000010ff */
[----:B------:R-:W2:Y:S01]  /*4210*/  MUFU.EX2 R37, R37 ;  /* 0x0000002500257308 */ /* 0x000ea20000000800 */
[----:B0-----:R-:W-:Y:S01]  /*4220*/  FADD.FTZ R9, R33, R36 ;  /* 0x0000002421097221 */ /* 0x001fe20000010000 */
[----:B------:R-:W-:Y:S01]  /*4230*/  FADD.FTZ R31, R113, R38 ;  /* 0x00000026711f7221 */ /* 0x000fe20000010000 */
[----:B------:R-:W-:Y:S02]  /*4240*/  F2FP.BF16.F32.PACK_AB R172, R107, R172 ;  /* 0x000000ac6bac723e */ /* 0x000fe400000010ff */
[----:B------:R-:W-:Y:S01]  /*4250*/  F2FP.BF16.F32.PACK_AB R174, R109, R174 ;  /* 0x000000ae6dae723e */ /* 0x000fe200000010ff */
[----:B------:R-:W-:Y:S01]  /*4260*/  FADD.FTZ R40, R164, R31 ;  /* 0x0000001fa4287221 */ /* 0x000fe20000010000 */
[----:B------:R-:W-:Y:S01]  /*4270*/  F2FP.BF16.F32.PACK_AB R168, R111, R168 ;  /* 0x000000a86fa8723e */ /* 0x000fe200000010ff */
[----:B------:R-:W0:Y:S01]  /*4280*/  MUFU.EX2 R14, R39 ;  /* 0x00000027000e7308 */ /* 0x000e220000000800 */
[C---:B-1----:R-:W-:Y:S01]  /*4290*/  FADD.FTZ R36, R10.reuse, R9 ;  /* 0x000000090a247221 */ /* 0x042fe20000010000 */
[----:B------:R-:W-:Y:S01]  /*42a0*/  FADD.FTZ R31, R25, R40 ;  /* 0x00000028191f7221 */ /* 0x000fe20000010000 */
[----:B------:R-:W-:-:S02]  /*42b0*/  F2FP.BF16.F32.PACK_AB R177, R10, R33 ;  /* 0x000000210ab1723e */ /* 0x000fc400000010ff */
[----:B------:R-:W-:Y:S01]  /*42c0*/  F2FP.BF16.F32.PACK_AB R170, R113, R170 ;  /* 0x000000aa71aa723e */ /* 0x000fe200000010ff */
[----:B------:R-:W-:Y:S01]  /*42d0*/  FADD.FTZ R40, R166, R31 ;  /* 0x0000001fa6287221 */ /* 0x000fe20000010000 */
[----:B------:R-:W-:Y:S01]  /*42e0*/  F2FP.BF16.F32.PACK_AB R164, R25, R164 ;  /* 0x000000a419a4723e */ /* 0x000fe200000010ff */
[----:B------:R-:W1:Y:S01]  /*42f0*/  MUFU.EX2 R41, R41 ;  /* 0x0000002900297308 */ /* 0x000e620000000800 */
[----:B--2---:R-:W-:Y:S01]  /*4300*/  FADD.FTZ R9, R37, R36 ;  /* 0x0000002425097221 */ /* 0x004fe20000010000 */
[C---:B------:R-:W-:Y:S01]  /*4310*/  FADD.FTZ R40, R61.reuse, R40 ;  /* 0x000000283d287221 */ /* 0x040fe20000010000 */
[----:B------:R-:W-:Y:S02]  /*4320*/  F2FP.BF16.F32.PACK_AB R166, R61, R166 ;  /* 0x000000a63da6723e */ /* 0x000fe400000010ff */
[----:B------:R-:W-:Y:S01]  /*4330*/  F2FP.BF16.F32.PACK_AB R181, R27, R26 ;  /* 0x0000001a1bb5723e */ /* 0x000fe200000010ff */
[----:B------:R-:W-:Y:S02]  /*4340*/  FADD.FTZ R31, R3, R40 ;  /* 0x00000028031f7221 */ /* 0x000fe40000010000 */
[----:B------:R-:W2:Y:S01]  /*4350*/  MUFU.EX2 R20, R43 ;  /* 0x0000002b00147308 */ /* 0x000ea20000000800 */
[----:B0-----:R-:W-:Y:S01]  /*4360*/  FADD.FTZ R38, R14, R9 ;  /* 0x000000090e267221 */ /* 0x001fe20000010000 */
[C---:B------:R-:W-:Y:S01]  /*4370*/  FADD.FTZ R31, R160.reuse, R31 ;  /* 0x0000001fa01f7221 */ /* 0x040fe20000010000 */
[----:B------:R-:W-:-:S02]  /*4380*/  F2FP.BF16.F32.PACK_AB R160, R160, R3 ;  /* 0x00000003a0a0723e */ /* 0x000fc400000010ff */
[----:B------:R-:W-:-:S03]  /*4390*/  F2FP.BF16.F32.PACK_AB R179, R14, R37 ;  /* 0x000000250eb3723e */ /* 0x000fc600000010ff */
        /* <DEDUP_REMOVED lines=9> */
[----:B------:R-:W-:-:S06]  /*4430*/  F2FP.BF16.F32.PACK_AB R175, R24, R45 ;  /* 0x0000002d18af723e */ /* 0x000fcc00000010ff */
[----:B------:R-:W1:Y:S01]  /*4440*/  MUFU.EX2 R53, R53 ;  /* 0x0000003500357308 */ /* 0x000e620000000800 */
[----:B--2---:R-:W-:Y:S01]  /*4450*/  FADD.FTZ R9, R49, R40 ;  /* 0x0000002831097221 */ /* 0x004fe20000010000 */
[----:B------:R-:W-:Y:S01]  /*4460*/  FADD.FTZ R40, R162, R31 ;  /* 0x0000001fa2287221 */ /* 0x000fe20000010000 */
[----:B------:R-:W-:-:S03]  /*4470*/  F2FP.BF16.F32.PACK_AB R162, R69, R162 ;  /* 0x000000a245a2723e */ /* 0x000fc600000010ff */
[----:B------:R-:W-:Y:S02]  /*4480*/  FADD.FTZ R40, R69, R40 ;  /* 0x0000002845287221 */ /* 0x000fe40000010000 */
[----:B------:R-:W2:Y:S01]  /*4490*/  MUFU.EX2 R11, R11 ;  /* 0x0000000b000b7308 */ /* 0x000ea20000000800 */
[C---:B0-----:R-:W-:Y:S01]  /*44a0*/  FADD.FTZ R4, R28.reuse, R9 ;  /* 0x000000091c047221 */ /* 0x041fe20000010000 */
[----:B------:R-:W-:-:S06]  /*44b0*/  F2FP.BF16.F32.PACK_AB R169, R28, R49 ;  /* 0x000000311ca9723e */ /* 0x000fcc00000010ff */
[----:B------:R-:W0:Y:S01]  /*44c0*/  MUFU.EX2 R30, R55 ;  /* 0x00000037001e7308 */ /* 0x000e220000000800 */
[----:B-1----:R-:W-:-:S07]  /*44d0*/  FADD.FTZ R9, R53, R4 ;  /* 0x0000000435097221 */ /* 0x002fce0000010000 */
[----:B------:R-:W1:Y:S01]  /*44e0*/  MUFU.EX2 R156, R73 ;  /* 0x00000049009c7308 */ /* 0x000e620000000800 */
[----:B--2---:R-:W-:-:S07]  /*44f0*/  FADD.FTZ R31, R11, R40 ;  /* 0x000000280b1f7221 */ /* 0x004fce0000010000 */
[----:B------:R-:W2:Y:S01]  /*4500*/  MUFU.EX2 R89, R89 ;  /* 0x0000005900597308 */ /* 0x000ea20000000800 */
[C---:B0-----:R-:W-:Y:S01]  /*4510*/  FADD.FTZ R4, R30.reuse, R9 ;  /* 0x000000091e047221 */ /* 0x041fe20000010000 */
[----:B------:R-:W-:-:S06]  /*4520*/  F2FP.BF16.F32.PACK_AB R171, R30, R53 ;  /* 0x000000351eab723e */ /* 0x000fcc00000010ff */
[----:B------:R-:W0:Y:S01]  /*4530*/  MUFU.EX2 R13, R13 ;  /* 0x0000000d000d7308 */ /* 0x000e220000000800 */
[C---:B-1----:R-:W-:Y:S01]  /*4540*/  FADD.FTZ R42, R156.reuse, R31 ;  /* 0x0000001f9c2a7221 */ /* 0x042fe20000010000 */
[----:B------:R-:W-:-:S06]  /*4550*/  F2FP.BF16.F32.PACK_AB R156, R156, R11 ;  /* 0x0000000b9c9c723e */ /* 0x000fcc00000010ff */
[----:B------:R-:W1:Y:S01]  /*4560*/  MUFU.EX2 R32, R59 ;  /* 0x0000003b00207308 */ /* 0x000e620000000800 */
[----:B--2---:R-:W-:-:S07]  /*4570*/  FADD.FTZ R9, R89, R4 ;  /* 0x0000000459097221 */ /* 0x004fce0000010000 */
[----:B------:R-:W2:Y:S01]  /*4580*/  MUFU.EX2 R158, R77 ;  /* 0x0000004d009e7308 */ /* 0x000ea20000000800 */
[----:B0-----:R-:W-:-:S07]  /*4590*/  FADD.FTZ R31, R13, R42 ;  /* 0x0000002a0d1f7221 */ /* 0x001fce0000010000 */
[----:B------:R-:W0:Y:S01]  /*45a0*/  MUFU.EX2 R91, R91 ;  /* 0x0000005b005b7308 */ /* 0x000e220000000800 */
[C---:B-1----:R-:W-:Y:S01]  /*45b0*/  FADD.FTZ R4, R32.reuse, R9 ;  /* 0x0000000920047221 */ /* 0x042fe20000010000 */
[----:B------:R-:W-:-:S06]  /*45c0*/  F2FP.BF16.F32.PACK_AB R165, R32, R89 ;  /* 0x0000005920a5723e */ /* 0x000fcc00000010ff */
[----:B------:R-:W1:Y:S01]  /*45d0*/  MUFU.EX2 R15, R15 ;  /* 0x0000000f000f7308 */ /* 0x000e620000000800 */
[C---:B--2---:R-:W-:Y:S01]  /*45e0*/  FADD.FTZ R42, R158.reuse, R31 ;  /* 0x0000001f9e2a7221 */ /* 0x044fe20000010000 */
        /* <DEDUP_REMOVED lines=40> */
[----:B------:R-:W-:-:S03]  /*4870*/  F2FP.BF16.F32.PACK_AB R153, R8, R117 ;  /* 0x000000750899723e */ /* 0x000fc600000010ff */
[----:B-1----:R-:W-:-:S04]  /*4880*/  FADD.FTZ R3, R57, R12 ;  /* 0x0000000c39037221 */ /* 0x002fc80000010000 */
[C---:B--2---:R-:W-:Y:S01]  /*4890*/  FADD.FTZ R3, R10.reuse, R3 ;  /* 0x000000030a037221 */ /* 0x044fe20000010000 */
[----:B------:R-:W-:Y:S01]  /*48a0*/  F2FP.BF16.F32.PACK_AB R155, R10, R57 ;  /* 0x000000390a9b723e */ /* 0x000fe200000010ff */
[----:B------:R-:W-:Y:S01]  /*48b0*/  VIADD R10, R88, 0xfffffffe ;  /* 0xfffffffe580a7836 */ /* 0x000fe20000000000 */
[----:B------:R-:W-:Y:S06]  /*48c0*/  @P1 BRA `(.L_x_1054) ;  /* 0x00000000004c1947 */ /* 0x000fec0003800000 */
[----:B------:R-:W-:Y:S01]  /*48d0*/  ISETP.LT.AND P1, PT, RZ, UR54, PT ;  /* 0x00000036ff007c0c */ /* 0x000fe2000bf21270 */
[----:B------:R-:W-:-:S12]  /*48e0*/  UIADD3 UR15, UR54, -0x1, URZ ;  /* 0xffffffff360f7890 */ /* 0x000fd8000fffe03f */
[----:B------:R-:W-:Y:S05]  /*48f0*/  @P1 BRA `(.L_x_1055) ;  /* 0x0000000000201947 */ /* 0x000fea0003800000 */
[----:B------:R-:W-:Y:S01]  /*4900*/  ULDC UR18, c[0x0][0x9e4] ;  /* 0x0002790000127ab9 */ /* 0x000fe20000000800 */
[----:B------:R-:W-:Y:S02]  /*4910*/  UIADD3 UR15, -UR54, URZ, URZ ;  /* 0x0000003f360f7290 */ /* 0x000fe4000fffe13f */
[----:B------:R-:W-:-:S11]  /*4920*/  UISETP.NE.AND UP0, UPT, UR18, 0x1, UPT ;  /* 0x000000011200788c */ /* 0x000fd6000bf05270 */
[----:B------:R-:W-:Y:S02]  /*4930*/  @UP0 ULDC.64 UR6, c[0x0][0x9e8] ;  /* 0x00027a0000060ab9 */ /* 0x000fe40000000a00 */
[----:B------:R-:W-:-:S04]  /*4940*/  UIMAD.WIDE.U32 UR10, UR15, UR6, URZ ;  /* 0x000000060f0a72a5 */ /* 0x000fc8000f8e003f */
[----:B------:R-:W-:-:S04]  /*4950*/  @UP0 USHF.R.U32.HI UR15, URZ, UR7, UR11 ;  /* 0x000000073f0f0299 */ /* 0x000fc8000801160b */
[----:B------:R-:W-:Y:S01]  /*4960*/  ULOP3.LUT UR15, URZ, UR15, URZ, 0x33, !UPT ;  /* 0x0000000f3f0f7292 */ /* 0x000fe2000f8e333f */
[----:B------:R-:W-:Y:S11]  /*4970*/  BRA `(.L_x_1056) ;  /* 0x0000000000147947 */ /* 0x000ff60003800000 */
.L_x_1055:
[----:B------:R-:W-:Y:S02]  /*4980*/  ULDC UR18, c[0x0][0x9e4] ;  /* 0x0002790000127ab9 */ /* 0x000fe40000000800 */
[----:B------:R-:W-:-:S11]  /*4990*/  UISETP.NE.AND UP0, UPT, UR18, 0x1, UPT ;  /* 0x000000011200788c */ /* 0x000fd6000bf05270 */
[----:B------:R-:W-:Y:S02]  /*49a0*/  @UP0 ULDC.64 UR6, c[0x0][0x9e8] ;  /* 0x00027a0000060ab9 */ /* 0x000fe40000000a00 */
[----:B------:R-:W-:-:S04]  /*49b0*/  UIMAD.WIDE.U32 UR10, UR15, UR6, URZ ;  /* 0x000000060f0a72a5 */ /* 0x000fc8000f8e003f */
[----:B------:R-:W-:-:S12]  /*49c0*/  @UP0 USHF.R.U32.HI UR15, URZ, UR7, UR11 ;  /* 0x000000073f0f0299 */ /* 0x000fd8000801160b */
.L_x_1056:
[----:B------:R-:W-:-:S04]  /*49d0*/  UIMAD UR15, UR15, UR18, UR18 ;  /* 0x000000120f0f72a4 */ /* 0x000fc8000f8e0212 */
[----:B------:R-:W-:-:S04]  /*49e0*/  UISETP.LT.AND UP0, UPT, UR14, UR15, UPT ;  /* 0x0000000f0e00728c */ /* 0x000fc8000bf01270 */
[----:B------:R-:W-:-:S12]  /*49f0*/  USEL UR14, UR14, UR15, UP0 ;  /* 0x0000000f0e0e7287 */ /* 0x000fd80008000000 */
.L_x_1054:
[----:B------:R-:W-:Y:S01]  /*4a00*/  USHF.R.S32.HI UR6, URZ, 0x1f, UR14 ;  /* 0x0000001f3f067899 */ /* 0x000fe2000801140e */
[----:B------:R-:W-:Y:S02]  /*4a10*/  CS2R R150, SRZ ;  /* 0x0000000000967805 */ /* 0x000fe4000001ff00 */
        /* <DEDUP_REMOVED lines=10> */
[----:B------:R-:W-:Y:S01]  /*4ac0*/  UISETP.LT.AND UP0, UPT, UR39, UR6, UPT ;  /* 0x000000062700728c */ /* 0x000fe2000bf01270 */
[----:B------:R-:W-:Y:S02]  /*4ad0*/  CS2R R132, SRZ ;  /* 0x0000000000847805 */ /* 0x000fe4000001ff00 */
[----:B------:R-:W-:Y:S02]  /*4ae0*/  CS2R R130, SRZ ;  /* 0x0000000000827805 */ /* 0x000fe4000001ff00 */
[----:B------:R-:W-:Y:S01]  /*4af0*/  CS2R R128, SRZ ;  /* 0x0000000000807805 */ /* 0x000fe2000001ff00 */
[----:B------:R-:W-:Y:S01]  /*4b00*/  USEL UR57, UR39, UR6, !UP0 ;  /* 0x0000000627397287 */ /* 0x000fe2000c000000 */
[----:B------:R-:W-:-:S02]  /*4b10*/  CS2R R126, SRZ ;  /* 0x00000000007e7805 */ /* 0x000fc4000001ff00 */
[----:B------:R-:W-:Y:S02]  /*4b20*/  CS2R R124, SRZ ;  /* 0x00000000007c7805 */ /* 0x000fe4000001ff00 */
[----:B------:R-:W-:Y:S02]  /*4b30*/  CS2R R122, SRZ ;  /* 0x00000000007a7805 */ /* 0x000fe4000001ff00 */
[----:B------:R-:W-:Y:S02]  /*4b40*/  CS2R R120, SRZ ;  /* 0x0000000000787805 */ /* 0x000fe4000001ff00 */
[----:B------:R-:W-:Y:S02]  /*4b50*/  CS2R R118, SRZ ;  /* 0x0000000000767805 */ /* 0x000fe4000001ff00 */
[----:B------:R-:W-:Y:S02]  /*4b60*/  ISETP.GE.AND P1, PT, R10, UR57, PT ;  /* 0x000000390a007c0c */ /* 0x000fe4000bf26270 */
        /* <DEDUP_REMOVED lines=15> */
[----:B------:R-:W-:Y:S06]  /*4c60*/  @!P1 BRA `(.L_x_1057) ;  /* 0x0000003000689947 */ /* 0x000fec0003800000 */
[----:B------:R-:W-:Y:S01]  /*4c70*/  IMAD.MOV.U32 R9, RZ, RZ, R7 ;  /* 0x000000ffff097224 */ /* 0x000fe200078e0007 */
[----:B------:R-:W-:Y:S01]  /*4c80*/  UMOV UR59, UR46 ;  /* 0x0000002e003b7c82 */ /* 0x000fe20008000000 */
[----:B------:R-:W-:Y:S01]  /*4c90*/  IMAD.MOV.U32 R8, RZ, RZ, R2 ;  /* 0x000000ffff087224 */ /* 0x000fe200078e0002 */
[----:B------:R-:W-:Y:S01]  /*4ca0*/  UMOV UR58, UR45 ;  /* 0x0000002d003a7c82 */ /* 0x000fe20008000000 */
[----:B------:R-:W-:Y:S01]  /*4cb0*/  IMAD.MOV.U32 R151, RZ, RZ, RZ ;  /* 0x000000ffff977224 */ /* 0x000fe200078e00ff */
[----:B------:R-:W-:Y:S01]  /*4cc0*/  ULDC UR54, c[0x0][0x9e4] ;  /* 0x0002790000367ab9 */ /* 0x000fe20000000800 */
[----:B------:R-:W-:Y:S01]  /*4cd0*/  ULDC UR55, c[0x0][0x9dc] ;  /* 0x0002770000377ab9 */ /* 0x000fe20000000800 */
[----:B------:R-:W-:-:S05]  /*4ce0*/  ULDC UR56, c[0x0][0x9e0] ;  /* 0x0002780000387ab9 */ /* 0x000fca0000000800 */
.L_x_1076:
[----:B------:R-:W-:Y:S01]  /*4cf0*/  ISETP.NE.AND P2, PT, RZ, UR42, PT ;  /* 0x0000002aff007c0c */ /* 0x000fe2000bf45270 */
[----:B------:R-:W-:-:S04]  /*4d00*/  UISETP.NE.AND UP0, UPT, UR58, 0x1, UPT ;  /* 0x000000013a00788c */ /* 0x000fc8000bf05270 */
[----:B------:R-:W-:-:S04]  /*4d10*/  USEL UR46, URZ, 0x1, UP0 ;  /* 0x000000013f2e7887 */ /* 0x000fc80008000000 */
[----:B------:R-:W-:-:S04]  /*4d20*/  ULOP3.LUT UR46, UR59, UR46, URZ, 0x3c, !UPT ;  /* 0x0000002e3b2e7292 */ /* 0x000fc8000f8e3c3f */
[----:B------:R-:W-:Y:S08]  /*4d30*/  @P2 BRA `(.L_x_1058) ;  /* 0x0000000000382947 */ /* 0x000ff00003800000 */
[----:B------:R-:W-:Y:S05]  /*4d40*/  @!P0 BRA `(.L_x_1059) ;  /* 0x0000000000048947 */ /* 0x000fea0003800000 */
[----:B------:R-:W-:Y:S01]  /*4d50*/  BPT.TRAP 0x1 ;  /* 0x000000040000795c */ /* 0x000fe20000300000 */
.L_x_1059:
[----:B------:R-:W-:Y:S01]  /*4d60*/  UIADD3 UR6, UR58, 0x1, URZ ;  /* 0x000000013a067890 */ /* 0x000fe2000fffe03f */
[----:B------:R-:W-:-:S03]  /*4d70*/  IMAD.U32 R0, RZ, RZ, UR46 ;  /* 0x0000002eff007e24 */ /* 0x000fc6000f8e00ff */
[----:B------:R-:W-:Y:S02]  /*4d80*/  UISETP.NE.AND UP0, UPT, UR6, 0x2, UPT ;  /* 0x000000020600788c */ /* 0x000fe4000bf05270 */
[----:B------:R-:W-:Y:S02]  /*4d90*/  SHF.L.U32 R0, R0, 0x1f, RZ ;  /* 0x0000001f00007819 */ /* 0x000fe400000006ff */
[----:B------:R-:W-:-:S04]  /*4da0*/  USEL UR6, UR6, URZ, UP0 ;  /* 0x0000003f06067287 */ /* 0x000fc80008000000 */
[----:B------:R-:W-:-:S09]  /*4db0*/  ULEA UR6, UR6, UR41, 0x3 ;  /* 0x0000002906067291 */ /* 0x000fd2000f8e183f */
[----:B------:R0:W1:Y:S01]  /*4dc0*/  SYNCS.PHASECHK.TRANS64.TRYWAIT P1, [UR6+0x28830], R0 ;  /* 0x02883000ff0075a7 */ /* 0x0000620008020146 */
[----:B------:R-:W-:Y:S05]  /*4dd0*/  @!P0 BRA `(.L_x_1060) ;  /* 0x0000000000048947 */ /* 0x000fea0003800000 */
[----:B------:R-:W-:Y:S01]  /*4de0*/  BPT.TRAP 0x1 ;  /* 0x000000040000795c */ /* 0x000fe20000300000 */
.L_x_1060:
[----:B-1----:R-:W-:Y:S05]  /*4df0*/  @P1 BRA `(.L_x_1058) ;  /* 0x0000000000081947 */ /* 0x002fea0003800000 */
[----:B------:R-:W1:Y:S02]  /*4e00*/  SYNCS.PHASECHK.TRANS64.TRYWAIT P1, [UR6+0x28830], R0 ;  /* 0x02883000ff0075a7 */ /* 0x000e640008020146 */
[----:B-1----:R-:W-:Y:S05]  /*4e10*/  @!P1 BRA `(.L_x_1061) ;  /* 0x000000f0005c9947 */ /* 0x002fea0003800000 */
.L_x_1058:
        /* <DEDUP_REMOVED lines=48> */
.L_x_1063:
[----:B------:R-:W-:Y:S01]  /*5120*/  ULEA UR6, UR58, UR41, 0x3 ;  /* 0x000000293a067291 */ /* 0x000fe2000f8e183f */
[----:B------:R-:W-:-:S05]  /*5130*/  IMAD.U32 R0, RZ, RZ, UR59 ;  /* 0x0000003bff007e24 */ /* 0x000fca000f8e00ff */
[----:B------:R-:W-:-:S04]  /*5140*/  SHF.L.U32 R0, R0, 0x1f, RZ ;  /* 0x0000001f00007819 */ /* 0x000fc800000006ff */
[----:B------:R0:W1:Y:S01]  /*5150*/  SYNCS.PHASECHK.TRANS64.TRYWAIT P1, [UR6+0x28850], R0 ;  /* 0x02885000ff0075a7 */ /* 0x0000620008020146 */
[----:B------:R-:W-:Y:S05]  /*5160*/  @!P0 BRA `(.L_x_1064) ;  /* 0x0000000000048947 */ /* 0x000fea0003800000 */
[----:B------:R-:W-:Y:S01]  /*5170*/  BPT.TRAP 0x1 ;  /* 0x000000040000795c */ /* 0x000fe20000300000 */
.L_x_1064:
[----:B-1----:R-:W-:Y:S05]  /*5180*/  @P1 BRA `(.L_x_1062) ;  /* 0x0000000000081947 */ /* 0x002fea0003800000 */
[----:B------:R-:W1:Y:S02]  /*5190*/  SYNCS.PHASECHK.TRANS64.TRYWAIT P1, [UR6+0x28850], R0 ;  /* 0x02885000ff0075a7 */ /* 0x000e640008020146 */
[----:B-1----:R-:W-:Y:S05]  /*51a0*/  @!P1 BRA `(.L_x_1065) ;  /* 0x000000ec00909947 */ /* 0x002fea0003800000 */
.L_x_1062:
        /* <DEDUP_REMOVED lines=49> */
.L_x_1066:
[----:B------:R-:W-:Y:S01]  /*54c0*/  UISETP.NE.AND UP1, UPT, UR50, URZ, UPT ;  /* 0x0000003f3200728c */ /* 0x000fe2000bf25270 */
[----:B0-----:R-:W-:Y:S01]  /*54d0*/  VIADD R0, R17, UR37 ;  /* 0x0000002511007c36 */ /* 0x001fe20008000000 */
[----:B------:R-:W0:Y:S01]  /*54e0*/  LDC R5, c[0x0][0x2f0] ;  /* 0x0000bc00ff057b82 */ /* 0x000e220000000800 */
[----:B------:R-:W-:Y:S01]  /*54f0*/  ULEA UR6, UR45, UR41, 0x3 ;  /* 0x000000292d067291 */ /* 0x000fe2000f8e183f */
[----:B------:R-:W-:Y:S01]  /*5500*/  IMAD.SHL.U32 R20, R10, 0x80, RZ ;  /* 0x000000800a147824 */ /* 0x000fe200078e00ff */
[----:B------:R-:W-:Y:S01]  /*5510*/  UISETP.NE.AND UP0, UPT, UR49, URZ, UPT ;  /* 0x0000003f3100728c */ /* 0x000fe2000bf05270 */
[----:B------:R-:W-:Y:S01]  /*5520*/  PLOP3.LUT P1, PT, PT, PT, UP1, 0x80, 0x0 ;  /* 0x000000000000781c */ /* 0x000fe20003f2f018 */
[----:B------:R-:W-:Y:S01]  /*5530*/  UIADD3 UR6, UR6, 0x28840, URZ ;  /* 0x0002884006067890 */ /* 0x000fe2000fffe03f */
[----:B------:R-:W-:Y:S02]  /*5540*/  PLOP3.LUT P2, PT, PT, PT, UP1, 0x80, 0x0 ;  /* 0x000000000000781c */ /* 0x000fe40003f4f018 */
[----:B------:R-:W1:Y:S01]  /*5550*/  LDC R6, c[0x0][0x288] ;  /* 0x0000a200ff067b82 */ /* 0x000e620000000800 */
[----:B------:R-:W-:Y:S01]  /*5560*/  @UP1 ULDC UR7, c[0x0][0x44c] ;  /* 0x0001130000071ab9 */ /* 0x000fe20000000800 */
[----:B------:R-:W-:Y:S01]  /*5570*/  IADD3 R7, -R20, 0x1, RZ ;  /* 0x0000000114077810 */ /* 0x000fe20007ffe1ff */
[----:B------:R-:W-:-:S06]  /*5580*/  UPRMT UR6, UR40, 0x654, UR6 ;  /* 0x0000065428067896 */ /* 0x000fcc0008000006 */
[----:B------:R-:W-:Y:S01]  /*5590*/  @P1 IMAD.HI.U32 R2, R0, UR7, RZ ;  /* 0x0000000700021c27 */ /* 0x000fe2000f8e00ff */
[----:B------:R-:W-:Y:S01]  /*55a0*/  @UP1 ULDC UR7, c[0x0][0x450] ;  /* 0x0001140000071ab9 */ /* 0x000fe20000000800 */
[----:B------:R-:W-:Y:S01]  /*55b0*/  PLOP3.LUT P1, PT, PT, PT, UP0, 0x40, 0x0 ;  /* 0x000000000000781c */ /* 0x000fe20003f2e808 */
[----:B------:R-:W-:Y:S01]  /*55c0*/  SYNCS.ARRIVE.TRANS64.RED.A1T0 RZ, [UR6], RZ ;  /* 0x000000ffffff79a7 */ /* 0x000fe20008100406 */
[----:B------:R-:W-:Y:S01]  /*55d0*/  ULOP3.LUT UR6, URZ, UR55, URZ, 0x33, !UPT ;  /* 0x000000373f067292 */ /* 0x000fe2000f8e333f */
[----:B------:R-:W-:Y:S01]  /*55e0*/  @P2 SHF.R.U32.HI R0, RZ, UR7, R2 ;  /* 0x00000007ff002c19 */ /* 0x000fe20008011602 */
[----:B------:R-:W-:-:S04]  /*55f0*/  IMAD R2, R16, -0x2, R7 ;  /* 0xfffffffe10027824 */ /* 0x000fc800078e0207 */
[----:B------:R-:W2:Y:S01]  /*5600*/  SHFL.IDX PT, R11, R0, RZ, 0x1c1f ;  /* 0x001c1fff000b7589 */ /* 0x000ea200000e0000 */
[----:B0-----:R-:W-:-:S04]  /*5610*/  IMAD R7, R5, UR43, R2 ;  /* 0x0000002b05077c24 */ /* 0x001fc8000f8e0202 */
[----:B-1----:R-:W-:-:S04]  /*5620*/  IMAD.IADD R7, R7, 0x1, -R6 ;  /* 0x0000000107077824 */ /* 0x002fc800078e0a06 */
[C---:B------:R-:W-:Y:S02]  /*5630*/  VIADD R152, R7.reuse, UR56 ;  /* 0x0000003807987c36 */ /* 0x040fe40008000000 */
[----:B------:R-:W-:Y:S02]  /*5640*/  VIADD R154, R7, UR6 ;  /* 0x00000006079a7c36 */ /* 0x000fe40008000000 */
[--C-:B--2---:R-:W-:Y:S02]  /*5650*/  IMAD.IADD R2, R152, 0x1, R11.reuse ;  /* 0x0000000198027824 */ /* 0x104fe400078e020b */
[----:B------:R-:W-:Y:S01]  /*5660*/  IMAD.IADD R12, R154, 0x1, R11 ;  /* 0x000000019a0c7824 */ /* 0x000fe200078e020b */
[----:B------:R-:W-:Y:S06]  /*5670*/  @P1 BRA `(.L_x_1067) ;  /* 0x00000000005c1947 */ /* 0x000fec0003800000 */
[----:B------:R-:W-:Y:S01]  /*5680*/  IMAD R7, R5, UR43, R11 ;  /* 0x0000002b05077c24 */ /* 0x000fe2000f8e020b */
[----:B------:R-:W-:Y:S03]  /*5690*/  BSSY B0, `(.L_x_1068) ;  /* 0x0000011000007945 */ /* 0x000fe60003800000 */
[----:B------:R-:W-:-:S05]  /*56a0*/  IMAD.IADD R7, R7, 0x1, -R6 ;  /* 0x0000000107077824 */ /* 0x000fca00078e0a06 */
[----:B------:R-:W-:-:S13]  /*56b0*/  ISETP.GT.AND P1, PT, R7, -0x1, PT ;  /* 0xffffffff0700780c */ /* 0x000fda0003f24270 */
[----:B------:R-:W-:Y:S05]  /*56c0*/  @P1 BRA `(.L_x_1069) ;  /* 0x0000000000201947 */ /* 0x000fea0003800000 */
[----:B------:R-:W-:Y:S01]  /*56d0*/  IMAD.U32 R11, RZ, RZ, UR54 ;  /* 0x00000036ff0b7e24 */ /* 0x000fe2000f8e00ff */
[----:B------:R-:W-:-:S04]  /*56e0*/  LOP3.LUT R7, RZ, R7, RZ, 0x33, !PT ;  /* 0x00000007ff077212 */ /* 0x000fc800078e33ff */
[----:B------:R-:W-:-:S13]  /*56f0*/  ISETP.NE.AND P1, PT, R11, 0x1, PT ;  /* 0x000000010b00780c */ /* 0x000fda0003f25270 */
[----:B------:R-:W0:Y:S02]  /*5700*/  @P1 LDC.64 R14, c[0x0][0x9e8] ;  /* 0x00027a00ff0e1b82 */ /* 0x000e240000000a00 */
[----:B0-----:R-:W-:-:S05]  /*5710*/  @P1 IMAD.HI.U32 R14, R7, R14, RZ ;  /* 0x0000000e070e1227 */ /* 0x001fca00078e00ff */
[----:B------:R-:W-:-:S04]  /*5720*/  @P1 SHF.R.U32.HI R7, RZ, R15, R14 ;  /* 0x0000000fff071219 */ /* 0x000fc8000001160e */
[----:B------:R-:W-:Y:S01]  /*5730*/  LOP3.LUT R7, RZ, R7, RZ, 0x33, !PT ;  /* 0x00000007ff077212 */ /* 0x000fe200078e33ff */
[----:B------:R-:W-:Y:S06]  /*5740*/  BRA `(.L_x_1070) ;  /* 0x0000000000147947 */ /* 0x000fec0003800000 */
.L_x_1069:
[----:B------:R-:W-:-:S05]  /*5750*/  IMAD.U32 R11, RZ, RZ, UR54 ;  /* 0x00000036ff0b7e24 */ /* 0x000fca000f8e00ff */
[----:B------:R-:W-:-:S13]  /*5760*/  ISETP.NE.AND P1, PT, R11, 0x1, PT ;  /* 0x000000010b00780c */ /* 0x000fda0003f25270 */
[----:B------:R-:W0:Y:S02]  /*5770*/  @P1 LDC.64 R14, c[0x0][0x9e8] ;  /* 0x00027a00ff0e1b82 */ /* 0x000e240000000a00 */
[----:B0-----:R-:W-:-:S05]  /*5780*/  @P1 IMAD.HI.U32 R14, R7, R14, RZ ;  /* 0x0000000e070e1227 */ /* 0x001fca00078e00ff */
[----:B------:R-:W-:-:S07]  /*5790*/  @P1 SHF.R.U32.HI R7, RZ, R15, R14 ;  /* 0x0000000fff071219 */ /* 0x000fce000001160e */
.L_x_1070:
[----:B------:R-:W-:Y:S05]  /*57a0*/  BSYNC B0 ;  /* 0x0000000000007941 */ /* 0x000fea0003800000 */
.L_x_1068:
[----:B------:R-:W-:-:S04]  /*57b0*/  IMAD R7, R7, R11, -R20 ;  /* 0x0000000b07077224 */ /* 0x000fc800078e0a14 */
[----:B------:R-:W-:-:S05]  /*57c0*/  IMAD R7, R16, -0x2, R7 ;  /* 0xfffffffe10077824 */ /* 0x000fca00078e0207 */
[----:B------:R-:W-:Y:S02]  /*57d0*/  VIADDMNMX R2, R7, R11, R2, PT ;  /* 0x0000000b07027246 */ /* 0x000fe40003800102 */
[----:B------:R-:W-:-:S07]  /*57e0*/  VIMNMX R12, R12, R7, !PT ;  /* 0x000000070c0c7248 */ /* 0x000fce0007fe0100 */
.L_x_1067:
[----:B------:R-:W-:Y:S01]  /*57f0*/  ISETP.GT.AND P1, PT, R10, -0x1, PT ;  /* 0xffffffff0a00780c */ /* 0x000fe20003f24270 */
[----:B------:R-:W0:Y:S01]  /*5800*/  SHFL.IDX PT, R161, R0, 0x1, 0x1c1f ;  /* 0x003c1f0000a17f89 */ /* 0x000e2200000e0000 */
[----:B------:R-:W-:Y:S02]  /*5810*/  UISETP.NE.AND UP0, UPT, UR49, URZ, UPT ;  /* 0x0000003f3100728c */ /* 0x000fe4000bf05270 */
[C---:B------:R-:W-:Y:S02]  /*5820*/  ISETP.GT.AND P3, PT, R12.reuse, 0x8, P1 ;  /* 0x000000080c00780c */ /* 0x040fe40000f64270 */
[----:B------:R-:W-:Y:S02]  /*5830*/  ISETP.GT.AND P6, PT, R12, RZ, P1 ;  /* 0x000000ff0c00720c */ /* 0x000fe40000fc4270 */
[----:B------:R-:W-:Y:S02]  /*5840*/  ISETP.LT.OR P3, PT, R2, 0x9, P3 ;  /* 0x000000090200780c */ /* 0x000fe40001f61670 */
[----:B------:R-:W-:-:S02]  /*5850*/  ISETP.GT.AND P2, PT, R12, 0x1, P1 ;  /* 0x000000010c00780c */ /* 0x000fc40000f44270 */
[----:B------:R-:W-:Y:S02]  /*5860*/  FSEL R175, R28, -INF , !P3 ;  /* 0xff8000001caf7808 */ /* 0x000fe40005800000 */
[----:B------:R-:W-:Y:S02]  /*5870*/  ISETP.GT.AND P3, PT, R12, 0x19, P1 ;  /* 0x000000190c00780c */ /* 0x000fe40000f64270 */
[C---:B------:R-:W-:Y:S02]  /*5880*/  ISETP.LT.OR P6, PT, R2.reuse, 0x1, P6 ;  /* 0x000000010200780c */ /* 0x040fe400037c1670 */
[C---:B------:R-:W-:Y:S02]  /*5890*/  ISETP.LT.OR P2, PT, R2.reuse, 0x2, P2 ;  /* 0x000000020200780c */ /* 0x040fe40001741670 */
[----:B------:R-:W-:Y:S02]  /*58a0*/  ISETP.LT.OR P3, PT, R2, 0x1a, P3 ;  /* 0x0000001a0200780c */ /* 0x000fe40001f61670 */
[----:B------:R-:W-:-:S02]  /*58b0*/  ISETP.GT.AND P5, PT, R12, 0x9, P1 ;  /* 0x000000090c00780c */ /* 0x000fc40000fa4270 */
[----:B------:R-:W-:Y:S01]  /*58c0*/  FSEL R11, R24, -INF , !P6 ;  /* 0xff800000180b7808 */ /* 0x000fe20007000000 */
[----:B0-----:R-:W-:Y:S01]  /*58d0*/  IMAD.IADD R14, R154, 0x1, R161 ;  /* 0x000000019a0e7824 */ /* 0x001fe200078e02a1 */
[----:B------:R-:W-:Y:S02]  /*58e0*/  FSEL R173, R25, -INF , !P2 ;  /* 0xff80000019ad7808 */ /* 0x000fe40005000000 */
[C---:B------:R-:W-:Y:S02]  /*58f0*/  ISETP.GT.AND P4, PT, R12.reuse, 0x10, P1 ;  /* 0x000000100c00780c */ /* 0x040fe40000f84270 */
[C---:B------:R-:W-:Y:S02]  /*5900*/  ISETP.GT.AND P6, PT, R12.reuse, 0x11, P1 ;  /* 0x000000110c00780c */ /* 0x040fe40000fc4270 */
[----:B------:R-:W-:Y:S02]  /*5910*/  ISETP.GT.AND P2, PT, R12, 0x18, P1 ;  /* 0x000000180c00780c */ /* 0x000fe40000f44270 */
[----:B------:R-:W-:-:S02]  /*5920*/  FSEL R21, R37, -INF , !P3 ;  /* 0xff80000025157808 */ /* 0x000fc40005800000 */
[----:B------:R-:W-:Y:S02]  /*5930*/  ISETP.GT.AND P3, PT, R12, 0x30, P1 ;  /* 0x000000300c00780c */ /* 0x000fe40000f64270 */
[C---:B------:R-:W-:Y:S02]  /*5940*/  ISETP.LT.OR P5, PT, R2.reuse, 0xa, P5 ;  /* 0x0000000a0200780c */ /* 0x040fe40002fa1670 */
[C---:B------:R-:W-:Y:S02]  /*5950*/  ISETP.LT.OR P4, PT, R2.reuse, 0x11, P4 ;  /* 0x000000110200780c */ /* 0x040fe40002781670 */
[C---:B------:R-:W-:Y:S02]  /*5960*/  ISETP.LT.OR P6, PT, R2.reuse, 0x12, P6 ;  /* 0x000000120200780c */ /* 0x040fe400037c1670 */
[C---:B------:R-:W-:Y:S02]  /*5970*/  ISETP.LT.OR P2, PT, R2.reuse, 0x19, P2 ;  /* 0x000000190200780c */ /* 0x040fe40001741670 */
[----:B------:R-:W-:-:S02]  /*5980*/  ISETP.LT.OR P3, PT, R2, 0x31, P3 ;  /* 0x000000310200780c */ /* 0x000fc40001f61670 */
[----:B------:R-:W-:Y:S02]  /*5990*/  FSEL R13, R29, -INF , !P5 ;  /* 0xff8000001d0d7808 */ /* 0x000fe40006800000 */
[----:B------:R-:W-:Y:S02]  /*59a0*/  ISETP.GT.AND P5, PT, R12, 0x20, P1 ;  /* 0x000000200c00780c */ /* 0x000fe40000fa4270 */
[----:B------:R-:W-:Y:S02]  /*59b0*/  FSEL R177, R32, -INF , !P4 ;  /* 0xff80000020b17808 */ /* 0x000fe40006000000 */
[----:B------:R-:W-:Y:S02]  /*59c0*/  FSEL R15, R33, -INF , !P6 ;  /* 0xff800000210f7808 */ /* 0x000fe40007000000 */
[----:B------:R-:W-:Y:S02]  /*59d0*/  FSEL R179, R36, -INF , !P2 ;  /* 0xff80000024b37808 */ /* 0x000fe40005000000 */
[----:B------:R-:W-:-:S02]  /*59e0*/  ISETP.GT.AND P4, PT, R12, 0x21, P1 ;  /* 0x000000210c00780c */ /* 0x000fc40000f84270 */
[C---:B------:R-:W-:Y:S02]  /*59f0*/  ISETP.GT.AND P6, PT, R12.reuse, 0x28, P1 ;  /* 0x000000280c00780c */ /* 0x040fe40000fc4270 */
[----:B------:R-:W-:Y:S02]  /*5a00*/  ISETP.GT.AND P2, PT, R12, 0x29, P1 ;  /* 0x000000290c00780c */ /* 0x000fe40000f44270 */
[----:B------:R-:W-:Y:S02]  /*5a10*/  FSEL R157, R48, -INF , !P3 ;  /* 0xff800000309d7808 */ /* 0x000fe40005800000 */
[----:B------:R-:W-:Y:S02]  /*5a20*/  ISETP.GT.AND P3, PT, R12, 0x41, P1 ;  /* 0x000000410c00780c */ /* 0x000fe40000f64270 */
[C---:B------:R-:W-:Y:S02]  /*5a30*/  ISETP.LT.OR P5, PT, R2.reuse, 0x21, P5 ;  /* 0x000000210200780c */ /* 0x040fe40002fa1670 */
[----:B------:R-:W-:-:S02]  /*5a40*/  ISETP.LT.OR P4, PT, R2, 0x22, P4 ;  /* 0x000000220200780c */ /* 0x000fc40002781670 */
[C---:B------:R-:W-:Y:S02]  /*5a50*/  ISETP.LT.OR P6, PT, R2.reuse, 0x29, P6 ;  /* 0x000000290200780c */ /* 0x040fe400037c1670 */
[C---:B------:R-:W-:Y:S02]  /*5a60*/  ISETP.LT.OR P2, PT, R2.reuse, 0x2a, P2 ;  /* 0x0000002a0200780c */ /* 0x040fe40001741670 */
[----:B------:R-:W-:Y:S02]  /*5a70*/  ISETP.LT.OR P3, PT, R2, 0x42, P3 ;  /* 0x000000420200780c */ /* 0x000fe40001f61670 */
[----:B------:R-:W-:Y:S02]  /*5a80*/  FSEL R171, R40, -INF , !P5 ;  /* 0xff80000028ab7808 */ /* 0x000fe40006800000 */
[----:B------:R-:W-:Y:S02]  /*5a90*/  ISETP.GT.AND P5, PT, R12, 0x31, P1 ;  /* 0x000000310c00780c */ /* 0x000fe40000fa4270 */
[----:B------:R-:W-:-:S02]  /*5aa0*/  FSEL R167, R41, -INF , !P4 ;  /* 0xff80000029a77808 */ /* 0x000fc40006000000 */
[----:B------:R-:W-:Y:S02]  /*5ab0*/  FSEL R165, R44, -INF , !P6 ;  /* 0xff8000002ca57808 */ /* 0x000fe40007000000 */
        /* <DEDUP_REMOVED lines=12> */
[----:B------:R-:W-:Y:S02]  /*5b80*/  FSEL R153, R52, -INF , !P4 ;  /* 0xff80000034997808 */ /* 0x000fe40006000000 */
[----:B------:R-:W-:Y:S02]  /*5b90*/  FSEL R53, R53, -INF , !P6 ;  /* 0xff80000035357808 */ /* 0x000fe40007000000 */
[----:B------:R-:W-:Y:S02]  /*5ba0*/  FSEL R49, R56, -INF , !P2 ;  /* 0xff80000038317808 */ /* 0x000fe40005000000 */
[C---:B------:R-:W-:Y:S02]  /*5bb0*/  ISETP.GT.AND P5, PT, R12.reuse, 0x48, P1 ;  /* 0x000000480c00780c */ /* 0x040fe40000fa4270 */
        /* <DEDUP_REMOVED lines=11> */
[----:B------:R-:W-:Y:S02]  /*5c70*/  FSEL R61, R61, -INF , !P4 ;  /* 0xff8000003d3d7808 */ /* 0x000fe40006000000 */
[----:B------:R-:W-:-:S02]  /*5c80*/  FSEL R25, R64, -INF , !P6 ;  /* 0xff80000040197808 */ /* 0x000fc40007000000 */
[----:B------:R-:W-:Y:S02]  /*5c90*/  FSEL R65, R65, -INF , !P2 ;  /* 0xff80000041417808 */ /* 0x000fe40005000000 */
[C---:B------:R-:W-:Y:S02]  /*5ca0*/  ISETP.GT.AND P5, PT, R12.reuse, 0x59, P1 ;  /* 0x000000590c00780c */ /* 0x040fe40000fa4270 */
[C---:B------:R-:W-:Y:S02]  /*5cb0*/  ISETP.GT.AND P4, PT, R12.reuse, 0x60, P1 ;  /* 0x000000600c00780c */ /* 0x040fe40000f84270 */
[C---:B------:R-:W-:Y:S02]  /*5cc0*/  ISETP.GT.AND P6, PT, R12.reuse, 0x61, P1 ;  /* 0x000000610c00780c */ /* 0x040fe40000fc4270 */
[----:B------:R-:W-:Y:S02]  /*5cd0*/  ISETP.GT.AND P2, PT, R12, 0x68, P1 ;  /* 0x000000680c00780c */ /* 0x000fe40000f44270 */
[----:B------:R-:W-:-:S02]  /*5ce0*/  FSEL R77, R77, -INF , !P3 ;  /* 0xff8000004d4d7808 */ /* 0x000fc40005800000 */
[----:B------:R-:W-:Y:S02]  /*5cf0*/  PLOP3.LUT P3, PT, PT, PT, UP0, 0x40, 0x0 ;  /* 0x000000000000781c */ /* 0x000fe40003f6e808 */
[C---:B------:R-:W-:Y:S02]  /*5d00*/  ISETP.LT.OR P5, PT, R2.reuse, 0x5a, P5 ;  /* 0x0000005a0200780c */ /* 0x040fe40002fa1670 */
[C---:B------:R-:W-:Y:S02]  /*5d10*/  ISETP.LT.OR P4, PT, R2.reuse, 0x61, P4 ;  /* 0x000000610200780c */ /* 0x040fe40002781670 */
[C---:B------:R-:W-:Y:S02]  /*5d20*/  ISETP.LT.OR P6, PT, R2.reuse, 0x62, P6 ;  /* 0x000000620200780c */ /* 0x040fe400037c1670 */
[----:B------:R-:W-:Y:S02]  /*5d30*/  ISETP.LT.OR P2, PT, R2, 0x69, P2 ;  /* 0x000000690200780c */ /* 0x000fe40001741670 */
[----:B------:R-:W-:-:S02]  /*5d40*/  FSEL R69, R69, -INF , !P5 ;  /* 0xff80000045457808 */ /* 0x000fc40006800000 */
[----:B------:R-:W-:Y:S02]  /*5d50*/  FSEL R33, R72, -INF , !P4 ;  /* 0xff80000048217808 */ /* 0x000fe40006000000 */
[----:B------:R-:W-:Y:S02]  /*5d60*/  FSEL R73, R73, -INF , !P6 ;  /* 0xff80000049497808 */ /* 0x000fe40007000000 */
[----:B------:R-:W-:Y:S02]  /*5d70*/  FSEL R7, R76, -INF , !P2 ;  /* 0xff8000004c077808 */ /* 0x000fe40005000000 */
[C---:B------:R-:W-:Y:S02]  /*5d80*/  ISETP.GT.AND P5, PT, R12.reuse, 0x70, P1 ;  /* 0x000000700c00780c */ /* 0x040fe40000fa4270 */
[C---:B------:R-:W-:Y:S02]  /*5d90*/  ISETP.GT.AND P4, PT, R12.reuse, 0x71, P1 ;  /* 0x000000710c00780c */ /* 0x040fe40000f84270 */
[----:B------:R-:W-:-:S02]  /*5da0*/  ISETP.GT.AND P6, PT, R12, 0x78, P1 ;  /* 0x000000780c00780c */ /* 0x000fc40000fc4270 */
[----:B------:R-:W-:Y:S01]  /*5db0*/  ISETP.GT.AND P2, PT, R12, 0x79, P1 ;  /* 0x000000790c00780c */ /* 0x000fe20000f44270 */
[----:B------:R-:W-:Y:S01]  /*5dc0*/  IMAD.IADD R12, R152, 0x1, R161 ;  /* 0x00000001980c7824 */ /* 0x000fe200078e02a1 */
[C---:B------:R-:W-:Y:S02]  /*5dd0*/  ISETP.LT.OR P5, PT, R2.reuse, 0x71, P5 ;  /* 0x000000710200780c */ /* 0x040fe40002fa1670 */
[C---:B------:R-:W-:Y:S02]  /*5de0*/  ISETP.LT.OR P4, PT, R2.reuse, 0x72, P4 ;  /* 0x000000720200780c */ /* 0x040fe40002781670 */
[C---:B------:R-:W-:Y:S02]  /*5df0*/  ISETP.LT.OR P6, PT, R2.reuse, 0x79, P6 ;  /* 0x000000790200780c */ /* 0x040fe400037c1670 */
[----:B------:R-:W-:Y:S02]  /*5e00*/  ISETP.LT.OR P2, PT, R2, 0x7a, P2 ;  /* 0x0000007a0200780c */ /* 0x000fe40001741670 */
[----:B------:R-:W-:-:S02]  /*5e10*/  FSEL R45, R80, -INF , !P5 ;  /* 0xff800000502d7808 */ /* 0x000fc40006800000 */
[----:B------:R-:W-:Y:S02]  /*5e20*/  FSEL R81, R81, -INF , !P4 ;  /* 0xff80000051517808 */ /* 0x000fe40006000000 */
[----:B------:R-:W-:Y:S02]  /*5e30*/  FSEL R41, R84, -INF , !P6 ;  /* 0xff80000054297808 */ /* 0x000fe40007000000 */
[----:B------:R-:W-:Y:S01]  /*5e40*/  FSEL R85, R85, -INF , !P2 ;  /* 0xff80000055557808 */ /* 0x000fe20005000000 */
        /* <DEDUP_REMOVED lines=14> */
.L_x_1073:
[----:B------:R-:W-:-:S05]  /*5f30*/  IMAD.U32 R2, RZ, RZ, UR54 ;  /* 0x00000036ff027e24 */ /* 0x000fca000f8e00ff */
[----:B------:R-:W-:-:S13]  /*5f40*/  ISETP.NE.AND P2, PT, R2, 0x1, PT ;  /* 0x000000010200780c */ /* 0x000fda0003f45270 */
[----:B------:R-:W0:Y:S02]  /*5f50*/  @P2 LDC.64 R162, c[0x0][0x9e8] ;  /* 0x00027a00ffa22b82 */ /* 0x000e240000000a00 */
[----:B0-----:R-:W-:-:S05]  /*5f60*/  @P2 IMAD.HI.U32 R0, R161, R162, RZ ;  /* 0x000000a2a1002227 */ /* 0x001fca00078e00ff */
[----:B------:R-:W-:-:S07]  /*5f70*/  @P2 SHF.R.U32.HI R161, RZ, R163, R0 ;  /* 0x000000a3ffa12219 */ /* 0x000fce0000011600 */
.L_x_1074:
[----:B------:R-:W-:Y:S05]  /*5f80*/  BSYNC B0 ;  /* 0x0000000000007941 */ /* 0x000fea0003800000 */
.L_x_1072:
[----:B------:R-:W-:-:S04]  /*5f90*/  IMAD R161, R161, R2, -R20 ;  /* 0x00000002a1a17224 */ /* 0x000fc800078e0a14 */
[----:B------:R-:W-:-:S05]  /*5fa0*/  IMAD R161, R16, -0x2, R161 ;  /* 0xfffffffe10a17824 */ /* 0x000fca00078e02a1 */
[----:B------:R-:W-:Y:S02]  /*5fb0*/  VIADDMNMX R12, R161, R2, R12, PT ;  /* 0x00000002a10c7246 */ /* 0x000fe4000380010c */
[----:B------:R-:W-:-:S07]  /*5fc0*/  VIMNMX R14, R14, R161, !PT ;  /* 0x000000a10e0e7248 */ /* 0x000fce0007fe0100 */
.L_x_1071:
[----:B------:R-:W-:Y:S02]  /*5fd0*/  FMNMX.FTZ R0, R11, R8, !PT ;  /* 0x000000080b007209 */ /* 0x000fe40007810000 */
[C---:B------:R-:W-:Y:S02]  /*5fe0*/  ISETP.GT.AND P6, PT, R14.reuse, 0x1, P1 ;  /* 0x000000010e00780c */ /* 0x040fe40000fc4270 */
[----:B------:R-:W-:Y:S02]  /*5ff0*/  FMNMX.FTZ R0, R173, R0, !PT ;  /* 0x00000000ad007209 */ /* 0x000fe40007810000 */
[----:B------:R-:W-:Y:S02]  /*6000*/  ISETP.GT.AND P5, PT, R14, 0x10, P1 ;  /* 0x000000100e00780c */ /* 0x000fe40000fa4270 */
[----:B------:R-:W-:Y:S02]  /*6010*/  FMNMX.FTZ R0, R175, R0, !PT ;  /* 0x00000000af007209 */ /* 0x000fe40007810000 */
[----:B------:R-:W-:-:S02]  /*6020*/  ISETP.LT.OR P6, PT, R12, 0x2, P6 ;  /* 0x000000020c00780c */ /* 0x000fc400037c1670 */
[----:B------:R-:W-:Y:S02]  /*6030*/  FMNMX.FTZ R0, R13, R0, !PT ;  /* 0x000000000d007209 */ /* 0x000fe40007810000 */
[----:B------:R-:W-:Y:S02]  /*6040*/  ISETP.LT.OR P5, PT, R12, 0x11, P5 ;  /* 0x000000110c00780c */ /* 0x000fe40002fa1670 */
[----:B------:R-:W-:Y:S02]  /*6050*/  FMNMX.FTZ R0, R177, R0, !PT ;  /* 0x00000000b1007209 */ /* 0x000fe40007810000 */
[----:B------:R-:W-:Y:S02]  /*6060*/  FSEL R27, R27, -INF , !P6 ;  /* 0xff8000001b1b7808 */ /* 0x000fe40007000000 */
[----:B------:R-:W-:Y:S02]  /*6070*/  FMNMX.FTZ R0, R15, R0, !PT ;  /* 0x000000000f007209 */ /* 0x000fe40007810000 */
[----:B------:R-:W-:-:S02]  /*6080*/  FSEL R163, R34, -INF , !P5 ;  /* 0xff80000022a37808 */ /* 0x000fc40006800000 */
[----:B------:R-:W-:Y:S02]  /*6090*/  FMNMX.FTZ R0, R179, R0, !PT ;  /* 0x00000000b3007209 */ /* 0x000fe40007810000 */
[----:B------:R-:W-:Y:S02]  /*60a0*/  ISETP.GT.AND P5, PT, R14, 0x20, P1 ;  /* 0x000000200e00780c */ /* 0x000fe40000fa4270 */
[----:B------:R-:W-:Y:S02]  /*60b0*/  FMNMX.FTZ R0, R21, R0, !PT ;  /* 0x0000000015007209 */ /* 0x000fe40007810000 */
[----:B------:R-:W-:Y:S02]  /*60c0*/  ISETP.LT.OR P5, PT, R12, 0x21, P5 ;  /* 0x000000210c00780c */ /* 0x000fe40002fa1670 */
[----:B------:R-:W-:Y:S02]  /*60d0*/  FMNMX.FTZ R0, R171, R0, !PT ;  /* 0x00000000ab007209 */ /* 0x000fe40007810000 */
[----:B------:R-:W-:-:S02]  /*60e0*/  ISETP.GT.AND P3, PT, R14, 0x8, P1 ;  /* 0x000000080e00780c */ /* 0x000fc40000f64270 */
[----:B------:R-:W-:Y:S02]  /*60f0*/  FMNMX.FTZ R0, R167, R0, !PT ;  /* 0x00000000a7007209 */ /* 0x000fe40007810000 */
[----:B------:R-:W-:Y:S02]  /*6100*/  ISETP.GT.AND P4, PT, R14, 0x9, P1 ;  /* 0x000000090e00780c */ /* 0x000fe40000f84270 */
[----:B------:R-:W-:Y:S02]  /*6110*/  FMNMX.FTZ R0, R165, R0, !PT ;  /* 0x00000000a5007209 */ /* 0x000fe40007810000 */
[C---:B------:R-:W-:Y:S02]  /*6120*/  ISETP.LT.OR P3, PT, R12.reuse, 0x9, P3 ;  /* 0x000000090c00780c */ /* 0x040fe40001f61670 */
[----:B------:R-:W-:Y:S02]  /*6130*/  FMNMX.FTZ R0, R159, R0, !PT ;  /* 0x000000009f007209 */ /* 0x000fe40007810000 */
[----:B------:R-:W-:-:S02]  /*6140*/  ISETP.LT.OR P4, PT, R12, 0xa, P4 ;  /* 0x0000000a0c00780c */ /* 0x000fc40002781670 */
[----:B------:R-:W-:Y:S02]  /*6150*/  FMNMX.FTZ R0, R157, R0, !PT ;  /* 0x000000009d007209 */ /* 0x000fe40007810000 */
[----:B------:R-:W-:Y:S02]  /*6160*/  ISETP.GT.AND P2, PT, R14, 0x11, P1 ;  /* 0x000000110e00780c */ /* 0x000fe40000f44270 */
[----:B------:R-:W-:Y:S02]  /*6170*/  FMNMX.FTZ R0, R155, R0, !PT ;  /* 0x000000009b007209 */ /* 0x000fe40007810000 */
[----:B------:R-:W-:Y:S02]  /*6180*/  FSEL R31, R31, -INF , !P4 ;  /* 0xff8000001f1f7808 */ /* 0x000fe40006000000 */
        /* <DEDUP_REMOVED lines=15> */
[C---:B------:R-:W-:Y:S02]  /*6280*/  ISETP.GT.AND P4, PT, R14.reuse, 0x29, P1 ;  /* 0x000000290e00780c */ /* 0x040fe40000f84270 */
[----:B------:R-:W-:Y:S02]  /*6290*/  FMNMX.FTZ R0, R29, R0, !PT ;  /* 0x000000001d007209 */ /* 0x000fe40007810000 */
[----:B------:R-:W-:Y:S02]  /*62a0*/  FSEL R43, R43, -INF , !P2 ;  /* 0xff8000002b2b7808 */ /* 0x000fe40005000000 */
[----:B------:R-:W-:Y:S02]  /*62b0*/  FMNMX.FTZ R0, R69, R0, !PT ;  /* 0x0000000045007209 */ /* 0x000fe40007810000 */
[----:B------:R-:W-:-:S02]  /*62c0*/  ISETP.GT.AND P2, PT, R14, 0x30, P1 ;  /* 0x000000300e00780c */ /* 0x000fc40000f44270 */
[----:B------:R-:W-:Y:S02]  /*62d0*/  FMNMX.FTZ R0, R33, R0, !PT ;  /* 0x0000000021007209 */ /* 0x000fe40007810000 */
[C---:B------:R-:W-:Y:S02]  /*62e0*/  ISETP.LT.OR P4, PT, R12.reuse, 0x2a, P4 ;  /* 0x0000002a0c00780c */ /* 0x040fe40002781670 */
[----:B------:R-:W-:Y:S02]  /*62f0*/  FMNMX.FTZ R0, R73, R0, !PT ;  /* 0x0000000049007209 */ /* 0x000fe40007810000 */
[----:B------:R-:W-:Y:S02]  /*6300*/  ISETP.LT.OR P2, PT, R12, 0x31, P2 ;  /* 0x000000310c00780c */ /* 0x000fe40001741670 */
[----:B------:R-:W-:Y:S02]  /*6310*/  FMNMX.FTZ R0, R7, R0, !PT ;  /* 0x0000000007007209 */ /* 0x000fe40007810000 */
[----:B------:R-:W-:-:S02]  /*6320*/  FSEL R181, R50, -INF , !P2 ;  /* 0xff80000032b57808 */ /* 0x000fc40005000000 */
[----:B------:R-:W-:Y:S02]  /*6330*/  FMNMX.FTZ R0, R77, R0, !PT ;  /* 0x000000004d007209 */ /* 0x000fe40007810000 */
[----:B------:R-:W-:Y:S02]  /*6340*/  ISETP.GT.AND P2, PT, R14, 0x40, P1 ;  /* 0x000000400e00780c */ /* 0x000fe40000f44270 */
[----:B------:R-:W-:Y:S02]  /*6350*/  FMNMX.FTZ R0, R45, R0, !PT ;  /* 0x000000002d007209 */ /* 0x000fe40007810000 */
[----:B------:R-:W-:Y:S02]  /*6360*/  ISETP.LT.OR P2, PT, R12, 0x41, P2 ;  /* 0x000000410c00780c */ /* 0x000fe40001741670 */
[----:B------:R-:W-:Y:S02]  /*6370*/  FMNMX.FTZ R0, R81, R0, !PT ;  /* 0x0000000051007209 */ /* 0x000fe40007810000 */
[----:B------:R-:W-:-:S02]  /*6380*/  FSEL R193, R58, -INF , !P2 ;  /* 0xff8000003ac17808 */ /* 0x000fc40005000000 */
[----:B------:R-:W-:Y:S02]  /*6390*/  FMNMX.FTZ R0, R41, R0, !PT ;  /* 0x0000000029007209 */ /* 0x000fe40007810000 */
[----:B------:R-:W-:Y:S02]  /*63a0*/  ISETP.GT.AND P2, PT, R14, 0x50, P1 ;  /* 0x000000500e00780c */ /* 0x000fe40000f44270 */
[----:B------:R-:W-:Y:S02]  /*63b0*/  FMNMX.FTZ R20, R85, R0, !PT ;  /* 0x0000000055147209 */ /* 0x000fe40007810000 */
[----:B------:R-:W0:Y:S01]  /*63c0*/  LDC R0, c[0x0][0x988] ;  /* 0x00026200ff007b82 */ /* 0x000e220000000800 */
[----:B------:R-:W-:Y:S02]  /*63d0*/  ISETP.LT.OR P2, PT, R12, 0x51, P2 ;  /* 0x000000510c00780c */ /* 0x000fe40001741670 */
[----:B------:R-:W1:Y:S02]  /*63e0*/  SHFL.BFLY PT, R161, R20, 0x2, 0x1f ;  /* 0x0c401f0014a17f89 */ /* 0x000e6400000e0000 */
[----:B-1----:R-:W-:-:S05]  /*63f0*/  FMNMX.FTZ R161, R20, R161, !PT ;  /* 0x000000a114a17209 */ /* 0x002fca0007810000 */
[----:B------:R-:W1:Y:S02]  /*6400*/  SHFL.BFLY PT, R2, R161, 0x1, 0x1f ;  /* 0x0c201f00a1027f89 */ /* 0x000e6400000e0000 */
[----:B-1----:R-:W-:Y:S02]  /*6410*/  FMNMX.FTZ R2, R161, R2, !PT ;  /* 0x00000002a1027209 */ /* 0x002fe40007810000 */
[----:B------:R-:W-:Y:S02]  /*6420*/  FSEL R161, R30, -INF , !P3 ;  /* 0xff8000001ea17808 */ /* 0x000fe40005800000 */
[C---:B------:R-:W-:Y:S01]  /*6430*/  FSETP.NEU.FTZ.AND P6, PT, R2.reuse, -INF , PT ;  /* 0xff8000000200780b */ /* 0x040fe20003fdd000 */
[----:B0-----:R-:W-:Y:S01]  /*6440*/  FMUL.FTZ R20, R2, R0 ;  /* 0x0000000002147220 */ /* 0x001fe20000410000 */
[----:B------:R-:W-:-:S04]  /*6450*/  ISETP.GT.AND P3, PT, R14, 0x18, P1 ;  /* 0x000000180e00780c */ /* 0x000fc80000f64270 */
[----:B------:R-:W-:Y:S02]  /*6460*/  FSEL R20, R20, RZ, P6 ;  /* 0x000000ff14147208 */ /* 0x000fe40003000000 */
[----:B------:R-:W-:-:S03]  /*6470*/  ISETP.LT.OR P3, PT, R12, 0x19, P3 ;  /* 0x000000190c00780c */ /* 0x000fc60001f61670 */
[-CC-:B------:R-:W-:Y:S01]  /*6480*/  FFMA.FTZ R180, R173, R0.reuse, -R20.reuse ;  /* 0x00000000adb47223 */ /* 0x180fe20000010814 */
[----:B------:R-:W-:Y:S01]  /*6490*/  FSEL R173, R42, -INF , !P5 ;  /* 0xff8000002aad7808 */ /* 0x000fe20006800000 */
[-CC-:B------:R-:W-:Y:S01]  /*64a0*/  FFMA.FTZ R182, R175, R0.reuse, -R20.reuse ;  /* 0x00000000afb67223 */ /* 0x180fe20000010814 */
[----:B------:R-:W-:Y:S01]  /*64b0*/  ISETP.GT.AND P5, PT, R14, RZ, P1 ;  /* 0x000000ff0e00720c */ /* 0x000fe20000fa4270 */
[-CC-:B------:R-:W-:Y:S01]  /*64c0*/  FFMA.FTZ R176, R177, R0.reuse, -R20.reuse ;  /* 0x00000000b1b07223 */ /* 0x180fe20000010814 */
[----:B------:R-:W-:Y:S01]  /*64d0*/  FSEL R169, R38, -INF , !P3 ;  /* 0xff80000026a97808 */ /* 0x000fe20005800000 */
[-CC-:B------:R-:W-:Y:S01]  /*64e0*/  FFMA.FTZ R178, R179, R0.reuse, -R20.reuse ;  /* 0x00000000b3b27223 */ /* 0x180fe20000010814 */
[----:B------:R-:W-:Y:S01]  /*64f0*/  ISETP.LT.OR P5, PT, R12, 0x1, P5 ;  /* 0x000000010c00780c */ /* 0x000fe20002fa1670 */
[-CC-:B------:R-:W-:Y:S01]  /*6500*/  FFMA.FTZ R172, R171, R0.reuse, -R20.reuse ;  /* 0x00000000abac7223 */ /* 0x180fe20000010814 */
[----:B------:R-:W-:Y:S01]  /*6510*/  ISETP.GT.AND P3, PT, R14, 0x28, P1 ;  /* 0x000000280e00780c */ /* 0x000fe20000f64270 */
[-CC-:B------:R-:W-:Y:S01]  /*6520*/  FFMA.FTZ R174, R165, R0.reuse, -R20.reuse ;  /* 0x00000000a5ae7223 */ /* 0x180fe20000010814 */
[----:B------:R-:W-:Y:S01]  /*6530*/  FSEL R26, R26, -INF , !P5 ;  /* 0xff8000001a1a7808 */ /* 0x000fe20006800000 */
[-CC-:B------:R-:W-:Y:S01]  /*6540*/  FFMA.FTZ R168, R157, R0.reuse, -R20.reuse ;  /* 0x000000009da87223 */ /* 0x180fe20000010814 */
[----:B------:R-:W-:Y:S01]  /*6550*/  ISETP.LT.OR P3, PT, R12, 0x29, P3 ;  /* 0x000000290c00780c */ /* 0x000fe20001f61670 */
[-CC-:B------:R-:W-:Y:S01]  /*6560*/  FFMA.FTZ R170, R153, R0.reuse, -R20.reuse ;  /* 0x0000000099aa7223 */ /* 0x180fe20000010814 */
[----:B------:R-:W-:Y:S01]  /*6570*/  FMNMX.FTZ R24, R26, R9, !PT ;  /* 0x000000091a187209 */ /* 0x000fe20007810000 */
[-CC-:B------:R-:W-:Y:S01]  /*6580*/  FFMA.FTZ R164, R49, R0.reuse, -R20.reuse ;  /* 0x0000000031a47223 */ /* 0x180fe20000010814 */
[----:B------:R-:W-:Y:S01]  /*6590*/  FSEL R175, R46, -INF , !P3 ;  /* 0xff8000002eaf7808 */ /* 0x000fe20005800000 */
[--C-:B------:R-:W-:Y:S01]  /*65a0*/  FFMA.FTZ R49, R57, R0, -R20.reuse ;  /* 0x0000000039317223 */ /* 0x100fe20000010814 */
[----:B------:R-:W-:Y:S01]  /*65b0*/  FMNMX.FTZ R24, R27, R24, !PT ;  /* 0x000000181b187209 */ /* 0x000fe20007810000 */
[-CC-:B------:R-:W-:Y:S01]  /*65c0*/  FFMA.FTZ R166, R37, R0.reuse, -R20.reuse ;  /* 0x0000000025a67223 */ /* 0x180fe20000010814 */
[C---:B------:R-:W-:Y:S01]  /*65d0*/  ISETP.GT.AND P3, PT, R14.reuse, 0x31, P1 ;  /* 0x000000310e00780c */ /* 0x040fe20000f64270 */
[--C-:B------:R-:W-:Y:S01]  /*65e0*/  FFMA.FTZ R37, R61, R0, -R20.reuse ;  /* 0x000000003d257223 */ /* 0x100fe20000010814 */
[----:B------:R-:W-:Y:S01]  /*65f0*/  FMNMX.FTZ R24, R161, R24, !PT ;  /* 0x00000018a1187209 */ /* 0x000fe20007810000 */
[-CC-:B------:R-:W-:Y:S01]  /*6600*/  FFMA.FTZ R158, R7, R0.reuse, -R20.reuse ;  /* 0x00000000079e7223 */ /* 0x180fe20000010814 */
[----:B------:R-:W-:Y:S01]  /*6610*/  FSEL R177, R47, -INF , !P4 ;  /* 0xff8000002fb17808 */ /* 0x000fe20006000000 */
[--C-:B------:R-:W-:Y:S01]  /*6620*/  FFMA.FTZ R47, R167, R0, -R20.reuse ;  /* 0x00000000a72f7223 */ /* 0x100fe20000010814 */
[----:B------:R-:W-:Y:S01]  /*6630*/  FMNMX.FTZ R24, R31, R24, !PT ;  /* 0x000000181f187209 */ /* 0x000fe20007810000 */
[-CC-:B------:R-:W-:Y:S01]  /*6640*/  FFMA.FTZ R160, R25, R0.reuse, -R20.reuse ;  /* 0x0000000019a07223 */ /* 0x180fe20000010814 */
[----:B------:R-:W-:Y:S01]  /*6650*/  ISETP.GT.AND P5, PT, R14, 0x38, P1 ;  /* 0x000000380e00780c */ /* 0x000fe20000fa4270 */
[--C-:B------:R-:W-:Y:S01]  /*6660*/  FFMA.FTZ R25, R65, R0, -R20.reuse ;  /* 0x0000000041197223 */ /* 0x100fe20000010814 */
[----:B------:R-:W-:Y:S01]  /*6670*/  FMNMX.FTZ R24, R163, R24, !PT ;  /* 0x00000018a3187209 */ /* 0x000fe20007810000 */
[-CC-:B------:R-:W-:Y:S01]  /*6680*/  FFMA.FTZ R11, R11, R0.reuse, -R20.reuse ;  /* 0x000000000b0b7223 */ /* 0x180fe20000010814 */
[----:B------:R-:W-:Y:S01]  /*6690*/  ISETP.LT.OR P3, PT, R12, 0x32, P3 ;  /* 0x000000320c00780c */ /* 0x000fe20001f61670 */
[--C-:B------:R-:W-:Y:S01]  /*66a0*/  FFMA.FTZ R162, R29, R0, -R20.reuse ;  /* 0x000000001da27223 */ /* 0x100fe20000010814 */
[----:B------:R-:W-:Y:S01]  /*66b0*/  FMNMX.FTZ R24, R35, R24, !PT ;  /* 0x0000001823187209 */ /* 0x000fe20007810000 */
[--C-:B------:R-:W-:Y:S01]  /*66c0*/  FFMA.FTZ R156, R33, R0, -R20.reuse ;  /* 0x00000000219c7223 */ /* 0x100fe20000010814 */
[----:B------:R-:W-:Y:S01]  /*66d0*/  ISETP.GT.AND P4, PT, R14, 0x39, P1 ;  /* 0x000000390e00780c */ /* 0x000fe20000f84270 */
[----:B------:R-:W-:Y:S01]  /*66e0*/  MUFU.EX2 R11, R11 ;  /* 0x0000000b000b7308 */ /* 0x000fe20000000800 */
[----:B------:R-:W-:Y:S01]  /*66f0*/  FMNMX.FTZ R24, R169, R24, !PT ;  /* 0x00000018a9187209 */ /* 0x000fe20007810000 */
[-CC-:B------:R-:W-:Y:S01]  /*6700*/  FFMA.FTZ R152, R45, R0.reuse, -R20.reuse ;  /* 0x000000002d987223 */ /* 0x180fe20000010814 */
[----:B------:R-:W-:Y:S01]  /*6710*/  ISETP.LT.OR P5, PT, R12, 0x39, P5 ;  /* 0x000000390c00780c */ /* 0x000fe20002fa1670 */
[--C-:B------:R-:W-:Y:S01]  /*6720*/  FFMA.FTZ R154, R41, R0, -R20.reuse ;  /* 0x00000000299a7223 */ /* 0x100fe20000010814 */
[----:B------:R-:W-:Y:S01]  /*6730*/  FMNMX.FTZ R24, R39, R24, !PT ;  /* 0x0000001827187209 */ /* 0x000fe20007810000 */
[-CC-:B------:R-:W-:Y:S01]  /*6740*/  FFMA.FTZ R13, R13, R0.reuse, -R20.reuse ;  /* 0x000000000d0d7223 */ /* 0x180fe20000010814 */
[----:B------:R-:W-:Y:S01]  /*6750*/  FSEL R51, R51, -INF , !P3 ;  /* 0xff80000033337808 */ /* 0x000fe20005800000 */
[--C-:B------:R-:W-:Y:S01]  /*6760*/  FFMA.FTZ R15, R15, R0, -R20.reuse ;  /* 0x000000000f0f7223 */ /* 0x100fe20000010814 */
[----:B------:R-:W-:Y:S01]  /*6770*/  FMNMX.FTZ R24, R173, R24, !PT ;  /* 0x00000018ad187209 */ /* 0x000fe20007810000 */
[-CC-:B------:R-:W-:Y:S01]  /*6780*/  FFMA.FTZ R21, R21, R0.reuse, -R20.reuse ;  /* 0x0000000015157223 */ /* 0x180fe20000010814 */
[----:B------:R-:W-:Y:S01]  /*6790*/  FSEL R179, R54, -INF , !P5 ;  /* 0xff80000036b37808 */ /* 0x000fe20006800000 */
[--C-:B------:R-:W-:Y:S01]  /*67a0*/  FFMA.FTZ R53, R53, R0, -R20.reuse ;  /* 0x0000000035357223 */ /* 0x100fe20000010814 */
[----:B------:R-:W-:Y:S01]  /*67b0*/  FMNMX.FTZ R24, R43, R24, !PT ;  /* 0x000000182b187209 */ /* 0x000fe20007810000 */
[-CC-:B------:R-:W-:Y:S01]  /*67c0*/  FFMA.FTZ R29, R69, R0.reuse, -R20.reuse ;  /* 0x00000000451d7223 */ /* 0x180fe20000010814 */
[----:B------:R-:W-:Y:S01]  /*67d0*/  ISETP.LT.OR P4, PT, R12, 0x3a, P4 ;  /* 0x0000003a0c00780c */ /* 0x000fe20002781670 */
[--C-:B------:R-:W-:Y:S01]  /*67e0*/  FFMA.FTZ R33, R73, R0, -R20.reuse ;  /* 0x0000000049217223 */ /* 0x100fe20000010814 */
[----:B------:R-:W-:Y:S01]  /*67f0*/  FMNMX.FTZ R24, R175, R24, !PT ;  /* 0x00000018af187209 */ /* 0x000fe20007810000 */
[-CC-:B------:R-:W-:Y:S01]  /*6800*/  FFMA.FTZ R45, R81, R0.reuse, -R20.reuse ;  /* 0x00000000512d7223 */ /* 0x180fe20000010814 */
[----:B------:R-:W-:Y:S01]  /*6810*/  ISETP.GT.AND P3, PT, R14, 0x41, P1 ;  /* 0x000000410e00780c */ /* 0x000fe20000f64270 */
[--C-:B------:R-:W-:Y:S01]  /*6820*/  FFMA.FTZ R41, R85, R0, -R20.reuse ;  /* 0x0000000055297223 */ /* 0x100fe20000010814 */
[----:B------:R-:W-:Y:S01]  /*6830*/  FMNMX.FTZ R24, R177, R24, !PT ;  /* 0x00000018b1187209 */ /* 0x000fe20007810000 */
[----:B------:R-:W-:Y:S01]  /*6840*/  MUFU.EX2 R180, R180 ;  /* 0x000000b400b47308 */ /* 0x000fe20000000800 */
[----:B------:R-:W-:Y:S01]  /*6850*/  FSEL R183, R55, -INF , !P4 ;  /* 0xff80000037b77808 */ /* 0x000fe20006000000 */
[----:B------:R-:W-:Y:S01]  /*6860*/  FFMA.FTZ R55, R159, R0, -R20 ;  /* 0x000000009f377223 */ /* 0x000fe20000010814 */
[----:B------:R-:W-:-:S02]  /*6870*/  FMNMX.FTZ R24, R181, R24, !PT ;  /* 0x00000018b5187209 */ /* 0x000fc40007810000 */
[----:B------:R-:W-:Y:S02]  /*6880*/  ISETP.GT.AND P5, PT, R14, 0x48, P1 ;  /* 0x000000480e00780c */ /* 0x000fe40000fa4270 */
[----:B------:R-:W-:Y:S01]  /*6890*/  FMNMX.FTZ R24, R51, R24, !PT ;  /* 0x0000001833187209 */ /* 0x000fe20007810000 */
[----:B------:R-:W-:Y:S01]  /*68a0*/  MUFU.EX2 R182, R182 ;  /* 0x000000b600b67308 */ /* 0x000fe20000000800 */
[----:B------:R-:W-:Y:S02]  /*68b0*/  ISETP.LT.OR P3, PT, R12, 0x42, P3 ;  /* 0x000000420c00780c */ /* 0x000fe40001f61670 */
[----:B------:R-:W-:Y:S02]  /*68c0*/  FMNMX.FTZ R24, R179, R24, !PT ;  /* 0x00000018b3187209 */ /* 0x000fe40007810000 */
[----:B------:R-:W-:Y:S02]  /*68d0*/  ISETP.GT.AND P4, PT, R14, 0x49, P1 ;  /* 0x000000490e00780c */ /* 0x000fe40000f84270 */
[----:B------:R-:W-:Y:S01]  /*68e0*/  FMNMX.FTZ R24, R183, R24, !PT ;  /* 0x00000018b7187209 */ /* 0x000fe20007810000 */
[----:B------:R-:W-:Y:S01]  /*68f0*/  MUFU.EX2 R13, R13 ;  /* 0x0000000d000d7308 */ /* 0x000fe20000000800 */
[----:B------:R-:W-:-:S02]  /*6900*/  ISETP.LT.OR P5, PT, R12, 0x49, P5 ;  /* 0x000000490c00780c */ /* 0x000fc40002fa1670 */
[----:B------:R-:W-:Y:S01]  /*6910*/  FSEL R171, R59, -INF , !P3 ;  /* 0xff8000003bab7808 */ /* 0x000fe20005800000 */
[----:B------:R-:W-:Y:S01]  /*6920*/  FFMA.FTZ R59, R155, R0, -R20 ;  /* 0x000000009b3b7223 */ /* 0x000fe20000010814 */
[----:B------:R-:W-:Y:S02]  /*6930*/  FMNMX.FTZ R24, R193, R24, !PT ;  /* 0x00000018c1187209 */ /* 0x000fe40007810000 */
[----:B------:R-:W-:Y:S01]  /*6940*/  FSEL R167, R62, -INF , !P5 ;  /* 0xff8000003ea77808 */ /* 0x000fe20006800000 */
[----:B------:R-:W-:Y:S01]  /*6950*/  MUFU.EX2 R176, R176 ;  /* 0x000000b000b07308 */ /* 0x000fe20000000800 */
[----:B------:R-:W-:Y:S02]  /*6960*/  ISETP.LT.OR P4, PT, R12, 0x4a, P4 ;  /* 0x0000004a0c00780c */ /* 0x000fe40002781670 */
[----:B------:R-:W-:Y:S02]  /*6970*/  FMNMX.FTZ R24, R171, R24, !PT ;  /* 0x00000018ab187209 */ /* 0x000fe40007810000 */
[----:B------:R-:W-:-:S02]  /*6980*/  ISETP.GT.AND P3, PT, R14, 0x51, P1 ;  /* 0x000000510e00780c */ /* 0x000fc40000f64270 */
[----:B------:R-:W-:Y:S01]  /*6990*/  FSEL R63, R63, -INF , !P4 ;  /* 0xff8000003f3f7808 */ /* 0x000fe20006000000 */
[----:B------:R-:W-:Y:S01]  /*69a0*/  MUFU.EX2 R15, R15 ;  /* 0x0000000f000f7308 */ /* 0x000fe20000000800 */
[----:B------:R-:W-:Y:S02]  /*69b0*/  FMNMX.FTZ R24, R167, R24, !PT ;  /* 0x00000018a7187209 */ /* 0x000fe40007810000 */
[----:B------:R-:W-:Y:S02]  /*69c0*/  ISETP.GT.AND P5, PT, R14, 0x58, P1 ;  /* 0x000000580e00780c */ /* 0x000fe40000fa4270 */
[----:B------:R-:W-:Y:S02]  /*69d0*/  FSEL R165, R66, -INF , !P2 ;  /* 0xff80000042a57808 */ /* 0x000fe40005000000 */
[----:B------:R-:W-:Y:S01]  /*69e0*/  ISETP.LT.OR P3, PT, R12, 0x52, P3 ;  /* 0x000000520c00780c */ /* 0x000fe20001f61670 */
[----:B------:R-:W-:Y:S01]  /*69f0*/  MUFU.EX2 R178, R178 ;  /* 0x000000b200b27308 */ /* 0x000fe20000000800 */
[----:B------:R-:W-:-:S02]  /*6a00*/  FMNMX.FTZ R24, R63, R24, !PT ;  /* 0x000000183f187209 */ /* 0x000fc40007810000 */
[----:B------:R-:W-:Y:S02]  /*6a10*/  ISETP.GT.AND P4, PT, R14, 0x59, P1 ;  /* 0x000000590e00780c */ /* 0x000fe40000f84270 */
[----:B------:R-:W-:Y:S02]  /*6a20*/  ISETP.LT.OR P5, PT, R12, 0x59, P5 ;  /* 0x000000590c00780c */ /* 0x000fe40002fa1670 */
[----:B------:R-:W-:Y:S01]  /*6a30*/  FSEL R67, R67, -INF , !P3 ;  /* 0xff80000043437808 */ /* 0x000fe20005800000 */
[----:B------:R-:W-:Y:S01]  /*6a40*/  MUFU.EX2 R21, R21 ;  /* 0x0000001500157308 */ /* 0x000fe20000000800 */
[----:B------:R-:W-:Y:S02]  /*6a50*/  FMNMX.FTZ R24, R165, R24, !PT ;  /* 0x00000018a5187209 */ /* 0x000fe40007810000 */
[----:B------:R-:W-:Y:S02]  /*6a60*/  ISETP.GT.AND P2, PT, R14, 0x60, P1 ;  /* 0x000000600e00780c */ /* 0x000fe40000f44270 */
[----:B------:R-:W-:-:S02]  /*6a70*/  FSEL R157, R70, -INF , !P5 ;  /* 0xff800000469d7808 */ /* 0x000fc40006800000 */
[----:B------:R-:W-:Y:S01]  /*6a80*/  ISETP.LT.OR P4, PT, R12, 0x5a, P4 ;  /* 0x0000005a0c00780c */ /* 0x000fe20002781670 */
[----:B------:R-:W-:Y:S01]  /*6a90*/  MUFU.EX2 R172, R172 ;  /* 0x000000ac00ac7308 */ /* 0x000fe20000000800 */
[----:B------:R-:W-:Y:S02]  /*6aa0*/  FMNMX.FTZ R24, R67, R24, !PT ;  /* 0x0000001843187209 */ /* 0x000fe40007810000 */
[----:B------:R-:W-:Y:S02]  /*6ab0*/  ISETP.GT.AND P3, PT, R14, 0x61, P1 ;  /* 0x000000610e00780c */ /* 0x000fe40000f64270 */
[----:B------:R-:W-:Y:S02]  /*6ac0*/  ISETP.LT.OR P2, PT, R12, 0x61, P2 ;  /* 0x000000610c00780c */ /* 0x000fe40001741670 */
[----:B------:R-:W-:Y:S01]  /*6ad0*/  FSEL R71, R71, -INF , !P4 ;  /* 0xff80000047477808 */ /* 0x000fe20006000000 */
[----:B------:R-:W-:Y:S01]  /*6ae0*/  MUFU.EX2 R47, R47 ;  /* 0x0000002f002f7308 */ /* 0x000fe20000000800 */
[----:B------:R-:W-:-:S02]  /*6af0*/  FMNMX.FTZ R24, R157, R24, !PT ;  /* 0x000000189d187209 */ /* 0x000fc40007810000 */
[----:B------:R-:W-:Y:S02]  /*6b00*/  ISETP.GT.AND P5, PT, R14, 0x68, P1 ;  /* 0x000000680e00780c */ /* 0x000fe40000fa4270 */
[----:B------:R-:W-:Y:S02]  /*6b10*/  FSEL R155, R74, -INF , !P2 ;  /* 0xff8000004a9b7808 */ /* 0x000fe40005000000 */
[----:B------:R-:W-:Y:S01]  /*6b20*/  ISETP.LT.OR P3, PT, R12, 0x62, P3 ;  /* 0x000000620c00780c */ /* 0x000fe20001f61670 */
[----:B------:R-:W-:Y:S01]  /*6b30*/  MUFU.EX2 R174, R174 ;  /* 0x000000ae00ae7308 */ /* 0x000fe20000000800 */
[----:B------:R-:W-:Y:S02]  /*6b40*/  FMNMX.FTZ R24, R71, R24, !PT ;  /* 0x0000001847187209 */ /* 0x000fe40007810000 */
[----:B------:R-:W-:Y:S02]  /*6b50*/  ISETP.GT.AND P4, PT, R14, 0x69, P1 ;  /* 0x000000690e00780c */ /* 0x000fe40000f84270 */
[----:B------:R-:W-:-:S02]  /*6b60*/  ISETP.LT.OR P5, PT, R12, 0x69, P5 ;  /* 0x000000690c00780c */ /* 0x000fc40002fa1670 */
        /* <DEDUP_REMOVED lines=19> */
[----:B------:R-:W-:Y:S02]  /*6ca0*/  ISETP.LT.OR P5, PT, R12, 0x79, P5 ;  /* 0x000000790c00780c */ /* 0x000fe40002fa1670 */
[----:B------:R-:W-:Y:S01]  /*6cb0*/  FSEL R83, R83, -INF , !P3 ;  /* 0xff80000053537808 */ /* 0x000fe20005800000 */
[----:B------:R-:W-:Y:S01]  /*6cc0*/  MUFU.EX2 R53, R53 ;  /* 0x0000003500357308 */ /* 0x000fe20000000800 */
[----:B------:R-:W-:-:S02]  /*6cd0*/  FMNMX.FTZ R24, R159, R24, !PT ;  /* 0x000000189f187209 */ /* 0x000fc40007810000 */
[----:B------:R-:W-:Y:S02]  /*6ce0*/  ISETP.LT.OR P1, PT, R12, 0x7a, P1 ;  /* 0x0000007a0c00780c */ /* 0x000fe40000f21670 */
[----:B------:R-:W-:Y:S02]  /*6cf0*/  FSEL R195, R86, -INF , !P5 ;  /* 0xff80000056c37808 */ /* 0x000fe40006800000 */
[----:B------:R-:W-:Y:S01]  /*6d00*/  FMNMX.FTZ R24, R83, R24, !PT ;  /* 0x0000001853187209 */ /* 0x000fe20007810000 */
[----:B------:R-:W-:Y:S01]  /*6d10*/  MUFU.EX2 R164, R164 ;  /* 0x000000a400a47308 */ /* 0x000fe20000000800 */
[----:B------:R-:W-:Y:S02]  /*6d20*/  FSEL R87, R87, -INF , !P1 ;  /* 0xff80000057577808 */ /* 0x000fe40004800000 */
[----:B------:R-:W-:Y:S02]  /*6d30*/  FMNMX.FTZ R24, R195, R24, !PT ;  /* 0x00000018c3187209 */ /* 0x000fe40007810000 */
[----:B------:R-:W-:-:S02]  /*6d40*/  FSEL R65, R2, RZ, P6 ;  /* 0x000000ff02417208 */ /* 0x000fc40003000000 */
[----:B------:R-:W-:Y:S01]  /*6d50*/  FMNMX.FTZ R24, R87, R24, !PT ;  /* 0x0000001857187209 */ /* 0x000fe20007810000 */
[----:B------:R-:W-:Y:S02]  /*6d60*/  MUFU.EX2 R49, R49 ;  /* 0x0000003100317308 */ /* 0x000fe40000000800 */
[----:B------:R-:W-:Y:S02]  /*6d70*/  FADD.FTZ R65, -R65, R8 ;  /* 0x0000000841417221 */ /* 0x000fe40000010100 */
[----:B------:R-:W0:Y:S02]  /*6d80*/  SHFL.BFLY PT, R57, R24, 0x2, 0x1f ;  /* 0x0c401f0018397f89 */ /* 0x000e2400000e0000 */
[-C--:B------:R-:W-:Y:S02]  /*6d90*/  FMUL.FTZ R8, R65, R0.reuse ;  /* 0x0000000041087220 */ /* 0x080fe40000410000 */
[----:B------:R-:W-:Y:S08]  /*6da0*/  MUFU.EX2 R166, R166 ;  /* 0x000000a600a67308 */ /* 0x000ff00000000800 */
[----:B------:R-:W1:Y:S08]  /*6db0*/  MUFU.EX2 R8, R8 ;  /* 0x0000000800087308 */ /* 0x000e700000000800 */
[----:B------:R-:W-:Y:S01]  /*6dc0*/  MUFU.EX2 R37, R37 ;  /* 0x0000002500257308 */ /* 0x000fe20000000800 */
[----:B0-----:R-:W-:Y:S01]  /*6dd0*/  FMNMX.FTZ R12, R24, R57, !PT ;  /* 0x00000039180c7209 */ /* 0x001fe20007810000 */
[----:B------:R-:W-:-:S06]  /*6de0*/  FFMA.FTZ R57, R77, R0, -R20 ;  /* 0x000000004d397223 */ /* 0x000fcc0000010814 */
[----:B------:R-:W-:Y:S01]  /*6df0*/  MUFU.EX2 R160, R160 ;  /* 0x000000a000a07308 */ /* 0x000fe20000000800 */
[----:B------:R-:W0:Y:S07]  /*6e00*/  SHFL.BFLY PT, R61, R12, 0x1, 0x1f ;  /* 0x0c201f000c3d7f89 */ /* 0x000e2e00000e0000 */
[----:B------:R-:W-:Y:S08]  /*6e10*/  MUFU.EX2 R25, R25 ;  /* 0x0000001900197308 */ /* 0x000ff00000000800 */
[----:B------:R-:W-:Y:S08]  /*6e20*/  MUFU.EX2 R162, R162 ;  /* 0x000000a200a27308 */ /* 0x000ff00000000800 */
[----:B------:R-:W-:Y:S01]  /*6e30*/  MUFU.EX2 R29, R29 ;  /* 0x0000001d001d7308 */ /* 0x000fe20000000800 */
[----:B0-----:R-:W-:Y:S01]  /*6e40*/  FMNMX.FTZ R7, R12, R61, !PT ;  /* 0x0000003d0c077209 */ /* 0x001fe20007810000 */
[----:B-1----:R-:W-:-:S03]  /*6e50*/  FFMA.FTZ R61, R8, R4, R11 ;  /* 0x00000004083d7223 */ /* 0x002fc6000001000b */
[C---:B------:R-:W-:Y:S01]  /*6e60*/  FSETP.NEU.FTZ.AND P1, PT, R7.reuse, -INF , PT ;  /* 0xff8000000700780b */ /* 0x040fe20003f3d000 */
[C---:B------:R-:W-:Y:S01]  /*6e70*/  FMUL.FTZ R12, R7.reuse, R0 ;  /* 0x00000000070c7220 */ /* 0x040fe20000410000 */
[----:B------:R-:W-:Y:S01]  /*6e80*/  FADD.FTZ R61, R180, R61 ;  /* 0x0000003db43d7221 */ /* 0x000fe20000010000 */
[----:B------:R-:W-:Y:S01]  /*6e90*/  MUFU.EX2 R156, R156 ;  /* 0x0000009c009c7308 */ /* 0x000fe20000000800 */
[----:B------:R-:W-:Y:S02]  /*6ea0*/  FSEL R34, R7, RZ, P1 ;  /* 0x000000ff07227208 */ /* 0x000fe40000800000 */
[----:B------:R-:W-:-:S03]  /*6eb0*/  FSEL R12, R12, RZ, P1 ;  /* 0x000000ff0c0c7208 */ /* 0x000fc60000800000 */
[----:B------:R-:W-:Y:S02]  /*6ec0*/  FADD.FTZ R9, -R34, R9 ;  /* 0x0000000922097221 */ /* 0x000fe40000010100 */
[-CC-:B------:R-:W-:Y:S01]  /*6ed0*/  FFMA.FTZ R14, R26, R0.reuse, -R12.reuse ;  /* 0x000000001a0e7223 */ /* 0x180fe2000001080c */
[-CC-:B------:R-:W-:Y:S01]  /*6ee0*/  FFMA.FTZ R27, R27, R0.reuse, -R12.reuse ;  /* 0x000000001b1b7223 */ /* 0x180fe2000001080c */
[-C--:B------:R-:W-:Y:S01]  /*6ef0*/  FMUL.FTZ R9, R9, R0.reuse ;  /* 0x0000000009097220 */ /* 0x080fe20000410000 */
        /* <DEDUP_REMOVED lines=26> */
[-C--:B------:R-:W-:Y:S01]  /*70a0*/  FFMA.FTZ R79, R79, R0.reuse, -R12 ;  /* 0x000000004f4f7223 */ /* 0x080fe2000001080c */
[----:B------:R-:W2:Y:S01]  /*70b0*/  MUFU.EX2 R20, R20 ;  /* 0x0000001400147308 */ /* 0x000ea20000000800 */
[----:B0-----:R-:W-:Y:S01]  /*70c0*/  FFMA.FTZ R4, R9, R3, R14 ;  /* 0x0000000309047223 */ /* 0x001fe2000001000e */
[-CC-:B------:R-:W-:Y:S01]  /*70d0*/  FFMA.FTZ R159, R159, R0.reuse, -R12.reuse ;  /* 0x000000009f9f7223 */ /* 0x180fe2000001080c */
[-CC-:B------:R-:W-:Y:S01]  /*70e0*/  FFMA.FTZ R83, R83, R0.reuse, -R12.reuse ;  /* 0x0000000053537223 */ /* 0x180fe2000001080c */
[----:B------:R-:W-:-:S04]  /*70f0*/  FFMA.FTZ R195, R195, R0, -R12 ;  /* 0x00000000c3c37223 */ /* 0x000fc8000001080c */
[----:B------:R-:W0:Y:S01]  /*7100*/  MUFU.EX2 R31, R31 ;  /* 0x0000001f001f7308 */ /* 0x000e220000000800 */
[----:B-1----:R-:W-:Y:S01]  /*7110*/  FADD.FTZ R3, R27, R4 ;  /* 0x000000041b037221 */ /* 0x002fe20000010000 */
[----:B------:R-:W-:-:S06]  /*7120*/  FADD.FTZ R4, R182, R61 ;  /* 0x0000003db6047221 */ /* 0x000fcc0000010000 */
[----:B------:R-:W1:Y:S01]  /*7130*/  MUFU.EX2 R24, R24 ;  /* 0x0000001800187308 */ /* 0x000e620000000800 */
[----:B--2---:R-:W-:Y:S01]  /*7140*/  FADD.FTZ R40, R20, R3 ;  /* 0x0000000314287221 */ /* 0x004fe20000010000 */
[----:B------:R-:W-:-:S04]  /*7150*/  FADD.FTZ R3, R13, R4 ;  /* 0x000000040d037221 */ /* 0x000fc80000010000 */
[----:B------:R-:W-:Y:S02]  /*7160*/  FADD.FTZ R4, R176, R3 ;  /* 0x00000003b0047221 */ /* 0x000fe40000010000 */
[----:B------:R-:W2:Y:S01]  /*7170*/  MUFU.EX2 R35, R35 ;  /* 0x0000002300237308 */ /* 0x000ea20000000800 */
[----:B0-----:R-:W-:Y:S01]  /*7180*/  FADD.FTZ R61, R31, R40 ;  /* 0x000000281f3d7221 */ /* 0x001fe20000010000 */
[----:B------:R-:W-:-:S04]  /*7190*/  FADD.FTZ R3, R15, R4 ;  /* 0x000000040f037221 */ /* 0x000fc80000010000 */
[----:B------:R-:W-:Y:S02]  /*71a0*/  FADD.FTZ R4, R178, R3 ;  /* 0x00000003b2047221 */ /* 0x000fe40000010000 */
[----:B------:R-:W0:Y:S01]  /*71b0*/  MUFU.EX2 R26, R26 ;  /* 0x0000001a001a7308 */ /* 0x000e220000000800 */
[----:B-1----:R-:W-:Y:S01]  /*71c0*/  FADD.FTZ R40, R24, R61 ;  /* 0x0000003d18287221 */ /* 0x002fe20000010000 */
[----:B------:R-:W-:-:S04]  /*71d0*/  FADD.FTZ R3, R21, R4 ;  /* 0x0000000415037221 */ /* 0x000fc80000010000 */
[----:B------:R-:W-:Y:S02]  /*71e0*/  FADD.FTZ R4, R172, R3 ;  /* 0x00000003ac047221 */ /* 0x000fe40000010000 */
[----:B------:R-:W1:Y:S01]  /*71f0*/  MUFU.EX2 R39, R39 ;  /* 0x0000002700277308 */ /* 0x000e620000000800 */
[----:B--2---:R-:W-:Y:S01]  /*7200*/  FADD.FTZ R61, R35, R40 ;  /* 0x00000028233d7221 */ /* 0x004fe20000010000 */
[----:B------:R-:W-:-:S06]  /*7210*/  FFMA.FTZ R40, R67, R0, -R12 ;  /* 0x0000000043287223 */ /* 0x000fcc000001080c */
        /* <DEDUP_REMOVED lines=10> */
[----:B------:R-:W-:Y:S01]  /*72c0*/  FADD.FTZ R61, R59, R44 ;  /* 0x0000002c3b3d7221 */ /* 0x000fe20000010000 */
[-CC-:B------:R-:W-:Y:S01]  /*72d0*/  FFMA.FTZ R42, R71, R0.reuse, -R12.reuse ;  /* 0x00000000472a7223 */ /* 0x180fe2000001080c */
[----:B------:R-:W-:-:S04]  /*72e0*/  FFMA.FTZ R12, R87, R0, -R12 ;  /* 0x00000000570c7223 */ /* 0x000fc8000001080c */
        /* <DEDUP_REMOVED lines=8> */
[----:B------:R-:W-:-:S06]  /*7370*/  FADD.FTZ R4, R170, R61 ;  /* 0x0000003daa047221 */ /* 0x000fcc0000010000 */
[----:B------:R-:W0:Y:S01]  /*7380*/  MUFU.EX2 R43, R43 ;  /* 0x0000002b002b7308 */ /* 0x000e220000000800 */
[----:B-1----:R-:W-:-:S07]  /*7390*/  FADD.FTZ R3, R32, R3 ;  /* 0x0000000320037221 */ /* 0x002fce0000010000 */
        /* <DEDUP_REMOVED lines=10> */
[----:B------:R-:W-:-:S06]  /*7440*/  FADD.FTZ R61, R37, R4 ;  /* 0x00000004253d7221 */ /* 0x000fcc0000010000 */
[----:B------:R-:W1:Y:S01]  /*7450*/  MUFU.EX2 R38, R38 ;  /* 0x0000002600267308 */ /* 0x000e620000000800 */
[----:B--2---:R-:W-:-:S07]  /*7460*/  FADD.FTZ R44, R51, R44 ;  /* 0x0000002c332c7221 */ /* 0x004fce0000010000 */
        /* <DEDUP_REMOVED lines=10> */
[----:B------:R-:W-:-:S06]  /*7510*/  FADD.FTZ R44, R156, R61 ;  /* 0x0000003d9c2c7221 */ /* 0x000fcc0000010000 */
        /* <DEDUP_REMOVED lines=32> */
[----:B-1----:R-:W-:-:S03]  /*7720*/  FADD.FTZ R4, R41, R44 ;  /* 0x0000002c29047221 */ /* 0x002fc60000010000 */
[----:B--2---:R-:W-:Y:S01]  /*7730*/  FADD.FTZ R3, R12, R3 ;  /* 0x000000030c037221 */ /* 0x004fe20000010000 */
[----:B------:R-:W-:Y:S06]  /*7740*/  @!P0 BRA `(.L_x_1075) ;  /* 0x0000000000048947 */ /* 0x000fec0003800000 */
[----:B------:R-:W-:Y:S01]  /*7750*/  BPT.TRAP 0x1 ;  /* 0x000000040000795c */ /* 0x000fe20000300000 */
.L_x_1075:
[----:B------:R-:W-:Y:S01]  /*7760*/  ULEA UR6, UR58, UR41, 0x3 ;  /* 0x000000293a067291 */ /* 0x000fe2000f8e183f */
[----:B------:R-:W-:Y:S01]  /*7770*/  ISETP.GT.AND P1, PT, R10, UR57, PT ;  /* 0x000000390a007c0c */ /* 0x000fe2000bf24270 */
[----:B------:R-:W-:Y:S01]  /*7780*/  UMOV UR59, UR46 ;  /* 0x0000002e003b7c82 */ /* 0x000fe20008000000 */
[----:B------:R-:W-:Y:S01]  /*7790*/  UMOV UR58, UR45 ;  /* 0x0000002d003a7c82 */ /* 0x000fe20008000000 */
[----:B------:R-:W-:Y:S01]  /*77a0*/  UIADD3 UR6, UR6, 0x28860, URZ ;  /* 0x0002886006067890 */ /* 0x000fe2000fffe03f */
[----:B------:R-:W-:Y:S01]  /*77b0*/  F2FP.BF16.F32.PACK_AB R159, R79, R153 ;  /* 0x000000994f9f723e */ /* 0x000fe200000010ff */
[-C--:B------:R-:W-:Y:S01]  /*77c0*/  FMUL.FTZ R88, R88, R8.reuse ;  /* 0x0000000858587220 */ /* 0x080fe20000410000 */
[-C--:B------:R-:W-:Y:S01]  /*77d0*/  FMUL.FTZ R89, R89, R8.reuse ;  /* 0x0000000859597220 */ /* 0x080fe20000410000 */
[----:B------:R-:W-:Y:S01]  /*77e0*/  UPRMT UR6, UR40, 0x654, UR6 ;  /* 0x0000065428067896 */ /* 0x000fe20008000006 */
        /* <DEDUP_REMOVED lines=96> */
[----:B------:R-:W-:Y:S01]  /*7df0*/  F2FP.BF16.F32.PACK_AB R155, R12, R155 ;  /* 0x0000009b0c9b723e */ /* 0x000fe200000010ff */
[----:B------:R-:W-:Y:S06]  /*7e00*/  @P1 BRA `(.L_x_1076) ;  /* 0xffffffcc00b81947 */ /* 0x000fec000383ffff */
.L_x_1057:
[----:B------:R-:W-:Y:S01]  /*7e10*/  UISETP.NE.AND UP1, UPT, UR50, URZ, UPT ;  /* 0x0000003f3200728c */ /* 0x000fe2000bf25270 */
[----:B------:R-:W-:Y:S01]  /*7e20*/  IADD3 R6, -R6, 0x1, RZ ;  /* 0x0000000106067810 */ /* 0x000fe20007ffe1ff */
[----:B------:R-:W-:Y:S02]  /*7e30*/  UISETP.NE.AND UP0, UPT, UR49, URZ, UPT ;  /* 0x0000003f3100728c */ /* 0x000fe4000bf05270 */
[----:B------:R-:W-:Y:S02]  /*7e40*/  UIADD3 UR10, UR37, 0x7f, URZ ;  /* 0x0000007f250a7890 */ /* 0x000fe4000fffe03f */
[----:B------:R-:W-:Y:S02]  /*7e50*/  IMAD R5, R5, UR43, R6 ;  /* 0x0000002b05057c24 */ /* 0x000fe4000f8e0206 */
[----:B------:R-:W-:-:S03]  /*7e60*/  PLOP3.LUT P1, PT, PT, PT, UP0, 0x40, 0x0 ;  /* 0x000000000000781c */ /* 0x000fc60003f2e808 */
[----:B------:R-:W-:Y:S01]  /*7e70*/  @UP1 ULDC UR6, c[0x0][0x44c] ;  /* 0x0001130000061ab9 */ /* 0x000fe20000000800 */
[----:B------:R-:W-:Y:S01]  /*7e80*/  @UP1 ULDC UR11, c[0x0][0x450] ;  /* 0x00011400000b1ab9 */ /* 0x000fe20000000800 */
[----:B------:R-:W-:-:S04]  /*7e90*/  UIMAD.WIDE.U32 UR6, UR10, UR6, URZ ;  /* 0x000000060a0672a5 */ /* 0x000fc8000f8e003f */
[----:B------:R-:W-:-:S06]  /*7ea0*/  @UP1 USHF.R.U32.HI UR10, URZ, UR11, UR7 ;  /* 0x0000000b3f0a1299 */ /* 0x000fcc0008011607 */
[----:B------:R-:W-:-:S04]  /*7eb0*/  VIADD R5, R5, UR10 ;  /* 0x0000000a05057c36 */ /* 0x000fc80008000000 */
[----:B------:R-:W-:Y:S01]  /*7ec0*/  VIADD R6, R5, -UR55 ;  /* 0x8000003705067c36 */ /* 0x000fe20008000000 */
[----:B------:R-:W-:Y:S06]  /*7ed0*/  @P1 BRA `(.L_x_1077) ;  /* 0x0000000000441947 */ /* 0x000fec0003800000 */
[----:B------:R-:W-:-:S13]  /*7ee0*/  ISETP.GT.AND P1, PT, R5, -0x1, PT ;  /* 0xffffffff0500780c */ /* 0x000fda0003f24270 */
[----:B------:R-:W-:Y:S05]  /*7ef0*/  @P1 BRA `(.L_x_1078) ;  /* 0x0000000000201947 */ /* 0x000fea0003800000 */
[----:B------:R-:W0:Y:S01]  /*7f00*/  LDC R12, c[0x0][0x9e4] ;  /* 0x00027900ff0c7b82 */ /* 0x000e220000000800 */
[----:B------:R-:W-:Y:S02]  /*7f10*/  LOP3.LUT R5, RZ, R5, RZ, 0x33, !PT ;  /* 0x00000005ff057212 */ /* 0x000fe400078e33ff */
[----:B0-----:R-:W-:-:S13]  /*7f20*/  ISETP.NE.AND P1, PT, R12, 0x1, PT ;  /* 0x000000010c00780c */ /* 0x001fda0003f25270 */
[----:B------:R-:W0:Y:S02]  /*7f30*/  @P1 LDC.64 R8, c[0x0][0x9e8] ;  /* 0x00027a00ff081b82 */ /* 0x000e240000000a00 */
[----:B0-----:R-:W-:-:S05]  /*7f40*/  @P1 IMAD.HI.U32 R8, R5, R8, RZ ;  /* 0x0000000805081227 */ /* 0x001fca00078e00ff */
[----:B------:R-:W-:-:S04]  /*7f50*/  @P1 SHF.R.U32.HI R5, RZ, R9, R8 ;  /* 0x00000009ff051219 */ /* 0x000fc80000011608 */
[----:B------:R-:W-:Y:S01]  /*7f60*/  LOP3.LUT R5, RZ, R5, RZ, 0x33, !PT ;  /* 0x00000005ff057212 */ /* 0x000fe200078e33ff */
[----:B------:R-:W-:Y:S06]  /*7f70*/  BRA `(.L_x_1079) ;  /* 0x0000000000147947 */ /* 0x000fec0003800000 */
.L_x_1078:
[----:B------:R-:W0:Y:S02]  /*7f80*/  LDC R12, c[0x0][0x9e4] ;  /* 0x00027900ff0c7b82 */ /* 0x000e240000000800 */
[----:B0-----:R-:W-:-:S13]  /*7f90*/  ISETP.NE.AND P1, PT, R12, 0x1, PT ;  /* 0x000000010c00780c */ /* 0x001fda0003f25270 */
[----:B------:R-:W0:Y:S02]  /*7fa0*/  @P1 LDC.64 R8, c[0x0][0x9e8] ;  /* 0x00027a00ff081b82 */ /* 0x000e240000000a00 */
[----:B0-----:R-:W-:-:S05]  /*7fb0*/  @P1 IMAD.HI.U32 R8, R5, R8, RZ ;  /* 0x0000000805081227 */ /* 0x001fca00078e00ff */
[----:B------:R-:W-:-:S07]  /*7fc0*/  @P1 SHF.R.U32.HI R5, RZ, R9, R8 ;  /* 0x00000009ff051219 */ /* 0x000fce0000011608 */
.L_x_1079:
[----:B------:R-:W-:-:S05]  /*7fd0*/  IMAD R5, R5, R12, RZ ;  /* 0x0000000c05057224 */ /* 0x000fca00078e02ff */
[----:B------:R-:W-:-:S07]  /*7fe0*/  VIMNMX R6, R6, R5, !PT ;  /* 0x0000000506067248 */ /* 0x000fce0007fe0100 */
.L_x_1077:
[----:B------:R-:W-:-:S05]  /*7ff0*/  VIADD R6, R6, 0x7f ;  /* 0x0000007f06067836 */ /* 0x000fca0000000000 */
[----:B------:R-:W-:-:S04]  /*8000*/  SHF.R.S32.HI R5, RZ, 0x1f, R6 ;  /* 0x0000001fff057819 */ /* 0x000fc80000011406 */
[----:B------:R-:W-:-:S04]  /*8010*/  LEA.HI R5, R5, R6, RZ, 0x7 ;  /* 0x0000000605057211 */ /* 0x000fc800078f38ff */
[----:B------:R-:W-:-:S04]  /*8020*/  SHF.R.S32.HI R5, RZ, 0x7, R5 ;  /* 0x00000007ff057819 */ /* 0x000fc80000011405 */
[----:B------:R-:W-:-:S04]  /*8030*/  VIMNMX R5, R5, UR39, !PT ;  /* 0x0000002705057c48 */ /* 0x000fc8000ffe0100 */
[----:B------:R-:W-:-:S13]  /*8040*/  ISETP.GE.AND P1, PT, R10, R5, PT ;  /* 0x000000050a00720c */ /* 0x000fda0003f26270 */
[----:B------:R-:W-:Y:S05]  /*8050*/  @!P1 BRA `(.L_x_1080) ;  /* 0x0000002000149947 */ /* 0x000fea0003800000 */
[----:B------:R-:W-:Y:S01]  /*8060*/  IMAD.MOV.U32 R8, RZ, RZ, R7 ;  /* 0x000000ffff087224 */ /* 0x000fe200078e0007 */
[----:B------:R-:W-:Y:S01]  /*8070*/  UMOV UR55, UR46 ;  /* 0x0000002e00377c82 */ /* 0x000fe20008000000 */
[----:B------:R-:W-:Y:S01]  /*8080*/  IMAD.MOV.U32 R9, RZ, RZ, R2 ;  /* 0x000000ffff097224 */ /* 0x000fe200078e0002 */
[----:B------:R-:W-:Y:S01]  /*8090*/  UMOV UR54, UR45 ;  /* 0x0000002d00367c82 */ /* 0x000fe20008000000 */
[----:B------:R-:W-:-:S07]  /*80a0*/  IMAD.MOV.U32 R6, RZ, RZ, R10 ;  /* 0x000000ffff067224 */ /* 0x000fce00078e000a */
.L_x_1091:
[----:B------:R-:W-:Y:S01]  /*80b0*/  ISETP.NE.AND P2, PT, RZ, UR42, PT ;  /* 0x0000002aff007c0c */ /* 0x000fe2000bf45270 */
[----:B------:R-:W-:-:S04]  /*80c0*/  UISETP.NE.AND UP0, UPT, UR54, 0x1, UPT ;  /* 0x000000013600788c */ /* 0x000fc8000bf05270 */
[----:B------:R-:W-:-:S04]  /*80d0*/  USEL UR46, URZ, 0x1, UP0 ;  /* 0x000000013f2e7887 */ /* 0x000fc80008000000 */
[----:B------:R-:W-:-:S04]  /*80e0*/  ULOP3.LUT UR46, UR55, UR46, URZ, 0x3c, !UPT ;  /* 0x0000002e372e7292 */ /* 0x000fc8000f8e3c3f */
[----:B------:R-:W-:Y:S08]  /*80f0*/  @P2 BRA `(.L_x_1081) ;  /* 0x0000000000382947 */ /* 0x000ff00003800000 */
[----:B------:R-:W-:Y:S05]  /*8100*/  @!P0 BRA `(.L_x_1082) ;  /* 0x0000000000048947 */ /* 0x000fea0003800000 */
[----:B------:R-:W-:Y:S01]  /*8110*/  BPT.TRAP 0x1 ;  /* 0x000000040000795c */ /* 0x000fe20000300000 */
.L_x_1082:
        /* <DEDUP_REMOVED lines=9> */
.L_x_1083:
[----:B-1----:R-:W-:Y:S05]  /*81b0*/  @P1 BRA `(.L_x_1081) ;  /* 0x0000000000081947 */ /* 0x002fea0003800000 */
[----:B------:R-:W1:Y:S02]  /*81c0*/  SYNCS.PHASECHK.TRANS64.TRYWAIT P1, [UR6+0x28830], R0 ;  /* 0x02883000ff0075a7 */ /* 0x000e640008020146 */
[----:B-1----:R-:W-:Y:S05]  /*81d0*/  @!P1 BRA `(.L_x_1084) ;  /* 0x000000bc009c9947 */ /* 0x002fea0003800000 */
.L_x_1081:
        /* <DEDUP_REMOVED lines=48> */
.L_x_1086:
[----:B------:R-:W-:Y:S01]  /*84e0*/  ULEA UR6, UR54, UR41, 0x3 ;  /* 0x0000002936067291 */ /* 0x000fe2000f8e183f */
[----:B------:R-:W-:-:S05]  /*84f0*/  IMAD.U32 R0, RZ, RZ, UR55 ;  /* 0x00000037ff007e24 */ /* 0x000fca000f8e00ff */
[----:B------:R-:W-:-:S04]  /*8500*/  SHF.L.U32 R0, R0, 0x1f, RZ ;  /* 0x0000001f00007819 */ /* 0x000fc800000006ff */
[----:B------:R0:W1:Y:S01]  /*8510*/  SYNCS.PHASECHK.TRANS64.TRYWAIT P1, [UR6+0x28850], R0 ;  /* 0x02885000ff0075a7 */ /* 0x0000620008020146 */
[----:B------:R-:W-:Y:S05]  /*8520*/  @!P0 BRA `(.L_x_1087) ;  /* 0x0000000000048947 */ /* 0x000fea0003800000 */
[----:B------:R-:W-:Y:S01]  /*8530*/  BPT.TRAP 0x1 ;  /* 0x000000040000795c */ /* 0x000fe20000300000 */
.L_x_1087:
[----:B-1----:R-:W-:Y:S05]  /*8540*/  @P1 BRA `(.L_x_1085) ;  /* 0x0000000000081947 */ /* 0x002fea0003800000 */
[----:B------:R-:W1:Y:S02]  /*8550*/  SYNCS.PHASECHK.TRANS64.TRYWAIT P1, [UR6+0x28850], R0 ;  /* 0x02885000ff0075a7 */ /* 0x000e640008020146 */
[----:B-1----:R-:W-:Y:S05]  /*8560*/  @!P1 BRA `(.L_x_1088) ;  /* 0x000000b800d09947 */ /* 0x002fea0003800000 */
.L_x_1085:
        /* <DEDUP_REMOVED lines=49> */
.L_x_1089:
        /* <DEDUP_REMOVED lines=77> */
[C---:B-1----:R-:W-:Y:S01]  /*8d50*/  FMUL.FTZ R153, R2.reuse, R0 ;  /* 0x0000000002997220 */ /* 0x042fe20000410000 */
[----:B------:R-:W-:-:S03]  /*8d60*/  FADD.FTZ R9, -R2, R9 ;  /* 0x0000000902097221 */ /* 0x000fc60000010100 */
[-CC-:B------:R-:W-:Y:S01]  /*8d70*/  FFMA.FTZ R11, R25, R0.reuse, -R153.reuse ;  /* 0x00000000190b7223 */ /* 0x180fe20000010899 */
[-CC-:B------:R-:W-:Y:S01]  /*8d80*/  FFMA.FTZ R25, R41, R0.reuse, -R153.reuse ;  /* 0x0000000029197223 */ /* 0x180fe20000010899 */
[-CC-:B------:R-:W-:Y:S01]  /*8d90*/  FFMA.FTZ R41, R57, R0.reuse, -R153.reuse ;  /* 0x0000000039297223 */ /* 0x180fe20000010899 */
[-CC-:B------:R-:W-:Y:S01]  /*8da0*/  FFMA.FTZ R57, R73, R0.reuse, -R153.reuse ;  /* 0x0000000049397223 */ /* 0x180fe20000010899 */
[C---:B------:R-:W-:Y:S01]  /*8db0*/  FADD.FTZ R15, -R7.reuse, R8 ;  /* 0x00000008070f7221 */ /* 0x040fe20000010100 */
[-C--:B------:R-:W-:Y:S01]  /*8dc0*/  FMUL.FTZ R73, R7, R0.reuse ;  /* 0x0000000007497220 */ /* 0x080fe20000410000 */
[-C--:B------:R-:W-:Y:S01]  /*8dd0*/  FMUL.FTZ R9, R9, R0.reuse ;  /* 0x0000000009097220 */ /* 0x080fe20000410000 */
[-C--:B------:R-:W-:Y:S01]  /*8de0*/  FFMA.FTZ R180, R24, R0.reuse, -R153 ;  /* 0x0000000018b47223 */ /* 0x080fe20000010899 */
[-C--:B------:R-:W-:Y:S01]  /*8df0*/  FMUL.FTZ R8, R15, R0.reuse ;  /* 0x000000000f087220 */ /* 0x080fe20000410000 */
[-CC-:B------:R-:W-:Y:S01]  /*8e00*/  FFMA.FTZ R181, R26, R0.reuse, -R73.reuse ;  /* 0x000000001ab57223 */ /* 0x180fe20000010849 */
[-C--:B------:R-:W-:Y:S01]  /*8e10*/  FFMA.FTZ R10, R27, R0.reuse, -R73 ;  /* 0x000000001b0a7223 */ /* 0x080fe20000010849 */
[-C--:B------:R-:W-:Y:S01]  /*8e20*/  FFMA.FTZ R182, R28, R0.reuse, -R153 ;  /* 0x000000001cb67223 */ /* 0x080fe20000010899 */
[----:B------:R-:W-:Y:S01]  /*8e30*/  MUFU.EX2 R9, R9 ;  /* 0x0000000900097308 */ /* 0x000fe20000000800 */
[-C--:B------:R-:W-:Y:S01]  /*8e40*/  FFMA.FTZ R183, R30, R0.reuse, -R73 ;  /* 0x000000001eb77223 */ /* 0x080fe20000010849 */
[-C--:B------:R-:W-:Y:S01]  /*8e50*/  FFMA.FTZ R13, R29, R0.reuse, -R153 ;  /* 0x000000001d0d7223 */ /* 0x080fe20000010899 */
[-C--:B------:R-:W-:Y:S01]  /*8e60*/  FFMA.FTZ R12, R31, R0.reuse, -R73 ;  /* 0x000000001f0c7223 */ /* 0x080fe20000010849 */
[-C--:B------:R-:W-:Y:S01]  /*8e70*/  FFMA.FTZ R176, R32, R0.reuse, -R153 ;  /* 0x0000000020b07223 */ /* 0x080fe20000010899 */
[-C--:B------:R-:W-:Y:S01]  /*8e80*/  FFMA.FTZ R177, R34, R0.reuse, -R73 ;  /* 0x0000000022b17223 */ /* 0x080fe20000010849 */
[-C--:B------:R-:W-:Y:S01]  /*8e90*/  FFMA.FTZ R15, R33, R0.reuse, -R153 ;  /* 0x00000000210f7223 */ /* 0x080fe20000010899 */
[-C--:B------:R-:W-:Y:S01]  /*8ea0*/  FFMA.FTZ R14, R35, R0.reuse, -R73 ;  /* 0x00000000230e7223 */ /* 0x080fe20000010849 */
[----:B------:R-:W0:Y:S01]  /*8eb0*/  MUFU.EX2 R180, R180 ;  /* 0x000000b400b47308 */ /* 0x000e220000000800 */
[-C--:B------:R-:W-:Y:S01]  /*8ec0*/  FFMA.FTZ R178, R36, R0.reuse, -R153 ;  /* 0x0000000024b27223 */ /* 0x080fe20000010899 */
[-C--:B------:R-:W-:Y:S01]  /*8ed0*/  FFMA.FTZ R179, R38, R0.reuse, -R73 ;  /* 0x0000000026b37223 */ /* 0x080fe20000010849 */
[-C--:B------:R-:W-:Y:S01]  /*8ee0*/  FFMA.FTZ R21, R37, R0.reuse, -R153 ;  /* 0x0000000025157223 */ /* 0x080fe20000010899 */
[-C--:B------:R-:W-:Y:S01]  /*8ef0*/  FFMA.FTZ R20, R39, R0.reuse, -R73 ;  /* 0x0000000027147223 */ /* 0x080fe20000010849 */
[-C--:B------:R-:W-:Y:S01]  /*8f00*/  FFMA.FTZ R172, R40, R0.reuse, -R153 ;  /* 0x0000000028ac7223 */ /* 0x080fe20000010899 */
[-CC-:B------:R-:W-:Y:S01]  /*8f10*/  FFMA.FTZ R173, R42, R0.reuse, -R73.reuse ;  /* 0x000000002aad7223 */ /* 0x180fe20000010849 */
        /* <DEDUP_REMOVED lines=8> */
[----:B------:R-:W-:Y:S01]  /*8fa0*/  FFMA.FTZ R33, R49, R0, -R153 ;  /* 0x0000000031217223 */ /* 0x000fe20000010899 */
[----:B------:R-:W1:Y:S01]  /*8fb0*/  MUFU.EX2 R181, R181 ;  /* 0x000000b500b57308 */ /* 0x000e620000000800 */
[----:B0-----:R-:W-:Y:S01]  /*8fc0*/  FFMA.FTZ R4, R9, R4, R180 ;  /* 0x0000000409047223 */ /* 0x001fe200000100b4 */
[-C--:B------:R-:W-:Y:S01]  /*8fd0*/  FFMA.FTZ R28, R51, R0.reuse, -R73 ;  /* 0x00000000331c7223 */ /* 0x080fe20000010849 */
[-C--:B------:R-:W-:Y:S01]  /*8fe0*/  FFMA.FTZ R170, R52, R0.reuse, -R153 ;  /* 0x0000000034aa7223 */ /* 0x080fe20000010899 */
[-C--:B------:R-:W-:Y:S01]  /*8ff0*/  FFMA.FTZ R171, R54, R0.reuse, -R73 ;  /* 0x0000000036ab7223 */ /* 0x080fe20000010849 */
[-C--:B------:R-:W-:Y:S01]  /*9000*/  FFMA.FTZ R37, R53, R0.reuse, -R153 ;  /* 0x0000000035257223 */ /* 0x080fe20000010899 */
[-C--:B------:R-:W-:Y:S01]  /*9010*/  FFMA.FTZ R30, R55, R0.reuse, -R73 ;  /* 0x00000000371e7223 */ /* 0x080fe20000010849 */
[-C--:B------:R-:W-:Y:S01]  /*9020*/  FFMA.FTZ R164, R56, R0.reuse, -R153 ;  /* 0x0000000038a47223 */ /* 0x080fe20000010899 */
[----:B------:R-:W0:Y:S01]  /*9030*/  MUFU.EX2 R11, R11 ;  /* 0x0000000b000b7308 */ /* 0x000e220000000800 */
[-CC-:B------:R-:W-:Y:S01]  /*9040*/  FFMA.FTZ R165, R58, R0.reuse, -R73.reuse ;  /* 0x000000003aa57223 */ /* 0x180fe20000010849 */
[-C--:B------:R-:W-:Y:S01]  /*9050*/  FFMA.FTZ R32, R59, R0.reuse, -R73 ;  /* 0x000000003b207223 */ /* 0x080fe20000010849 */
[-C--:B------:R-:W-:Y:S01]  /*9060*/  FFMA.FTZ R166, R60, R0.reuse, -R153 ;  /* 0x000000003ca67223 */ /* 0x080fe20000010899 */
[-C--:B------:R-:W-:Y:S01]  /*9070*/  FFMA.FTZ R167, R62, R0.reuse, -R73 ;  /* 0x000000003ea77223 */ /* 0x080fe20000010849 */
[-C--:B------:R-:W-:Y:S01]  /*9080*/  FFMA.FTZ R45, R61, R0.reuse, -R153 ;  /* 0x000000003d2d7223 */ /* 0x080fe20000010899 */
[-C--:B------:R-:W-:Y:S01]  /*9090*/  FFMA.FTZ R34, R63, R0.reuse, -R73 ;  /* 0x000000003f227223 */ /* 0x080fe20000010849 */
[-C--:B------:R-:W-:Y:S01]  /*90a0*/  FFMA.FTZ R160, R64, R0.reuse, -R153 ;  /* 0x0000000040a07223 */ /* 0x080fe20000010899 */
[----:B------:R-:W2:Y:S01]  /*90b0*/  MUFU.EX2 R10, R10 ;  /* 0x0000000a000a7308 */ /* 0x000ea20000000800 */
[----:B-1----:R-:W-:Y:S01]  /*90c0*/  FFMA.FTZ R3, R8, R3, R181 ;  /* 0x0000000308037223 */ /* 0x002fe200000100b5 */
[-C--:B------:R-:W-:Y:S01]  /*90d0*/  FFMA.FTZ R161, R66, R0.reuse, -R73 ;  /* 0x0000000042a17223 */ /* 0x080fe20000010849 */
[-CC-:B------:R-:W-:Y:S01]  /*90e0*/  FFMA.FTZ R49, R65, R0.reuse, -R153.reuse ;  /* 0x0000000041317223 */ /* 0x180fe20000010899 */
[-C--:B------:R-:W-:Y:S01]  /*90f0*/  FFMA.FTZ R162, R68, R0.reuse, -R153 ;  /* 0x0000000044a27223 */ /* 0x080fe20000010899 */
[-C--:B------:R-:W-:Y:S01]  /*9100*/  FFMA.FTZ R163, R70, R0.reuse, -R73 ;  /* 0x0000000046a37223 */ /* 0x080fe20000010849 */
[-CC-:B------:R-:W-:Y:S01]  /*9110*/  FFMA.FTZ R53, R69, R0.reuse, -R153.reuse ;  /* 0x0000000045357223 */ /* 0x180fe20000010899 */
[-C--:B------:R-:W-:Y:S01]  /*9120*/  FFMA.FTZ R156, R72, R0.reuse, -R153 ;  /* 0x00000000489c7223 */ /* 0x080fe20000010899 */
[----:B------:R-:W1:Y:S01]  /*9130*/  MUFU.EX2 R182, R182 ;  /* 0x000000b600b67308 */ /* 0x000e620000000800 */
[----:B0-----:R-:W-:Y:S01]  /*9140*/  FADD.FTZ R27, R11, R4 ;  /* 0x000000040b1b7221 */ /* 0x001fe20000010000 */
[-CC-:B------:R-:W-:Y:S01]  /*9150*/  FFMA.FTZ R157, R74, R0.reuse, -R73.reuse ;  /* 0x000000004a9d7223 */ /* 0x180fe20000010849 */
[-C--:B------:R-:W-:Y:S01]  /*9160*/  FFMA.FTZ R75, R75, R0.reuse, -R73 ;  /* 0x000000004b4b7223 */ /* 0x080fe20000010849 */
[-C--:B------:R-:W-:Y:S01]  /*9170*/  FFMA.FTZ R158, R76, R0.reuse, -R153 ;  /* 0x000000004c9e7223 */ /* 0x080fe20000010899 */
[-C--:B------:R-:W-:Y:S01]  /*9180*/  FFMA.FTZ R78, R78, R0.reuse, -R73 ;  /* 0x000000004e4e7223 */ /* 0x080fe20000010849 */
[-C--:B------:R-:W-:Y:S01]  /*9190*/  FFMA.FTZ R61, R77, R0.reuse, -R153 ;  /* 0x000000004d3d7223 */ /* 0x080fe20000010899 */
[-C--:B------:R-:W-:Y:S01]  /*91a0*/  FFMA.FTZ R79, R79, R0.reuse, -R73 ;  /* 0x000000004f4f7223 */ /* 0x080fe20000010849 */
[----:B------:R-:W0:Y:S01]  /*91b0*/  MUFU.EX2 R183, R183 ;  /* 0x000000b700b77308 */ /* 0x000e220000000800 */
[----:B--2---:R-:W-:Y:S01]  /*91c0*/  FADD.FTZ R4, R10, R3 ;  /* 0x000000030a047221 */ /* 0x004fe20000010000 */
[-C--:B------:R-:W-:Y:S01]  /*91d0*/  FFMA.FTZ R152, R80, R0.reuse, -R153 ;  /* 0x0000000050987223 */ /* 0x080fe20000010899 */
[-C--:B------:R-:W-:Y:S01]  /*91e0*/  FFMA.FTZ R82, R82, R0.reuse, -R73 ;  /* 0x0000000052527223 */ /* 0x080fe20000010849 */
[-C--:B------:R-:W-:Y:S01]  /*91f0*/  FFMA.FTZ R65, R81, R0.reuse, -R153 ;  /* 0x0000000051417223 */ /* 0x080fe20000010899 */
[-C--:B------:R-:W-:Y:S01]  /*9200*/  FFMA.FTZ R83, R83, R0.reuse, -R73 ;  /* 0x0000000053537223 */ /* 0x080fe20000010849 */
[-CC-:B------:R-:W-:Y:S01]  /*9210*/  FFMA.FTZ R154, R84, R0.reuse, -R153.reuse ;  /* 0x00000000549a7223 */ /* 0x180fe20000010899 */
[-C--:B------:R-:W-:Y:S01]  /*9220*/  FFMA.FTZ R69, R85, R0.reuse, -R153 ;  /* 0x0000000055457223 */ /* 0x080fe20000010899 */
        /* <DEDUP_REMOVED lines=124> */
.L_x_1090:
[----:B------:R-:W-:Y:S01]  /*99f0*/  ULEA UR6, UR54, UR41, 0x3 ;  /* 0x0000002936067291 */ /* 0x000fe2000f8e183f */
[----:B------:R-:W-:Y:S01]  /*9a00*/  ISETP.GT.AND P1, PT, R6, R5, PT ;  /* 0x000000050600720c */ /* 0x000fe20003f24270 */
[----:B------:R-:W-:Y:S01]  /*9a10*/  UMOV UR55, UR46 ;  /* 0x0000002e00377c82 */ /* 0x000fe20008000000 */
[----:B------:R-:W-:Y:S01]  /*9a20*/  UMOV UR54, UR45 ;  /* 0x0000002d00367c82 */ /* 0x000fe20008000000 */
[----:B------:R-:W-:Y:S01]  /*9a30*/  UIADD3 UR6, UR6, 0x28860, URZ ;  /* 0x0002886006067890 */ /* 0x000fe2000fffe03f */
[-C--:B------:R-:W-:Y:S01]  /*9a40*/  FMUL.FTZ R88, R88, R9.reuse ;  /* 0x0000000958587220 */ /* 0x080fe20000410000 */
        /* <DEDUP_REMOVED lines=99> */
[----:B------:R-:W-:Y:S01]  /*a080*/  F2FP.BF16.F32.PACK_AB R155, R42, R155 ;  /* 0x0000009b2a9b723e */ /* 0x000fe200000010ff */
[----:B------:R-:W-:Y:S06]  /*a090*/  @P1 BRA `(.L_x_1091) ;  /* 0xffffffe000041947 */ /* 0x000fec000383ffff */
[----:B------:R-:W-:-:S07]  /*a0a0*/  IMAD.MOV.U32 R10, RZ, RZ, R6 ;  /* 0x000000ffff0a7224 */ /* 0x000fce00078e0006 */
.L_x_1080:
[----:B------:R-:W-:-:S13]  /*a0b0*/  ISETP.GE.AND P1, PT, R10, UR39, PT ;  /* 0x000000270a007c0c */ /* 0x000fda000bf26270 */
[----:B------:R-:W-:Y:S05]  /*a0c0*/  @!P1 BRA `(.L_x_1092) ;  /* 0x0000003000549947 */ /* 0x000fea0003800000 */
[----:B------:R-:W-:Y:S01]  /*a0d0*/  IMAD.MOV.U32 R6, RZ, RZ, R7 ;  /* 0x000000ffff067224 */ /* 0x000fe200078e0007 */
[----:B------:R-:W-:Y:S01]  /*a0e0*/  UMOV UR59, UR46 ;  /* 0x0000002e003b7c82 */ /* 0x000fe20008000000 */
[----:B------:R-:W-:Y:S01]  /*a0f0*/  IMAD.MOV.U32 R5, RZ, RZ, R2 ;  /* 0x000000ffff057224 */ /* 0x000fe200078e0002 */
[----:B------:R-:W-:Y:S01]  /*a100*/  UMOV UR58, UR45 ;  /* 0x0000002d003a7c82 */ /* 0x000fe20008000000 */
[----:B------:R-:W-:Y:S01]  /*a110*/  ULDC UR54, c[0x0][0x9e4] ;  /* 0x0002790000367ab9 */ /* 0x000fe20000000800 */
[----:B------:R-:W-:Y:S01]  /*a120*/  ULDC UR57, c[0x0][0x9dc] ;  /* 0x0002770000397ab9 */ /* 0x000fe20000000800 */
[----:B------:R-:W-:Y:S01]  /*a130*/  ULDC UR56, c[0x0][0x288] ;  /* 0x0000a20000387ab9 */ /* 0x000fe20000000800 */
[----:B------:R-:W-:-:S05]  /*a140*/  ULDC UR55, c[0x0][0x9e0] ;  /* 0x0002780000377ab9 */ /* 0x000fca0000000800 */
.L_x_1111:
[----:B------:R-:W-:Y:S01]  /*a150*/  UIADD3 UR45, UR58, 0x1, URZ ;  /* 0x000000013a2d7890 */ /* 0x000fe2000fffe03f */
[----:B------:R-:W-:-:S03]  /*a160*/  ISETP.NE.AND P2, PT, RZ, UR42, PT ;  /* 0x0000002aff007c0c */ /* 0x000fc6000bf45270 */
[----:B------:R-:W-:-:S04]  /*a170*/  UISETP.NE.AND UP0, UPT, UR45, 0x2, UPT ;  /* 0x000000022d00788c */ /* 0x000fc8000bf05270 */
[----:B------:R-:W-:Y:S02]  /*a180*/  USEL UR46, URZ, 0x1, UP0 ;  /* 0x000000013f2e7887 */ /* 0x000fe40008000000 */
[----:B------:R-:W-:Y:S02]  /*a190*/  USEL UR45, UR45, URZ, UP0 ;  /* 0x0000003f2d2d7287 */ /* 0x000fe40008000000 */
[----:B------:R-:W-:Y:S02]  /*a1a0*/  ULOP3.LUT UR46, UR59, UR46, URZ, 0x3c, !UPT ;  /* 0x0000002e3b2e7292 */ /* 0x000fe4000f8e3c3f */
[----:B------:R-:W-:Y:S10]  /*a1b0*/  @P2 BRA `(.L_x_1093) ;  /* 0x00000000002c2947 */ /* 0x000ff40003800000 */
[----:B------:R-:W-:Y:S05]  /*a1c0*/  @!P0 BRA `(.L_x_1094) ;  /* 0x0000000000048947 */ /* 0x000fea0003800000 */
[----:B------:R-:W-:Y:S01]  /*a1d0*/  BPT.TRAP 0x1 ;  /* 0x000000040000795c */ /* 0x000fe20000300000 */
.L_x_1094:
[----:B------:R-:W-:Y:S01]  /*a1e0*/  ULEA UR6, UR45, UR41, 0x3 ;  /* 0x000000292d067291 */ /* 0x000fe2000f8e183f */
[----:B------:R-:W-:-:S05]  /*a1f0*/  IMAD.U32 R0, RZ, RZ, UR46 ;  /* 0x0000002eff007e24 */ /* 0x000fca000f8e00ff */
[----:B------:R-:W-:-:S04]  /*a200*/  SHF.L.U32 R0, R0, 0x1f, RZ ;  /* 0x0000001f00007819 */ /* 0x000fc800000006ff */
[----:B------:R0:W1:Y:S01]  /*a210*/  SYNCS.PHASECHK.TRANS64.TRYWAIT P1, [UR6+0x28830], R0 ;  /* 0x02883000ff0075a7 */ /* 0x0000620008020146 */
[----:B------:R-:W-:Y:S05]  /*a220*/  @!P0 BRA `(.L_x_1095) ;  /* 0x0000000000048947 */ /* 0x000fea0003800000 */
[----:B------:R-:W-:Y:S01]  /*a230*/  BPT.TRAP 0x1 ;  /* 0x000000040000795c */ /* 0x000fe20000300000 */
.L_x_1095:
[----:B-1----:R-:W-:Y:S05]  /*a240*/  @P1 BRA `(.L_x_1093) ;  /* 0x0000000000081947 */ /* 0x002fea0003800000 */
[----:B------:R-:W1:Y:S02]  /*a250*/  SYNCS.PHASECHK.TRANS64.TRYWAIT P1, [UR6+0x28830], R0 ;  /* 0x02883000ff0075a7 */ /* 0x000e640008020146 */
[----:B-1----:R-:W-:Y:S05]  /*a260*/  @!P1 BRA `(.L_x_1096) ;  /* 0x0000009c00a89947 */ /* 0x002fea0003800000 */
.L_x_1093:
[----:B01----:R-:W-:Y:S01]  /*a270*/  VIADD R0, R23, 0x8 ;  /* 0x0000000817007836 */ /* 0x003fe20000000000 */
[----:B------:R-:W-:Y:S01]  /*a280*/  ULEA UR34, UR45, UR51, 0xb ;  /* 0x000000332d227291 */ /* 0x000fe2000f8e583f */
[----:B------:R-:W-:Y:S01]  /*a290*/  UMOV UR35, 0x40000040 ;  /* 0x4000004000237882 */ /* 0x000fe20000000000 */
[----:B------:R-:W-:Y:S02]  /*a2a0*/  UMOV UR7, 0x40000040 ;  /* 0x4000004000077882 */ /* 0x000fe40000000000 */
[----:B------:R0:W-:Y:S01]  /*a2b0*/  BAR.SYNC.DEFER_BLOCKING R0, 0x100 ;  /* 0x000400000000751d */ /* 0x0001e20000010000 */
[----:B------:R-:W-:Y:S02]  /*a2c0*/  UIADD3 UR6, UR34, 0x2, URZ ;  /* 0x0000000222067890 */ /* 0x000fe4000fffe03f */
[----:B------:R-:W-:Y:S02]  /*a2d0*/  UIADD3 UR10, UR34, 0x4, URZ ;  /* 0x00000004220a7890 */ /* 0x000fe4000fffe03f */
[----:B------:R-:W-:Y:S01]  /*a2e0*/  UIADD3 UR14, UR34, 0x6, URZ ;  /* 0x00000006220e7890 */ /* 0x000fe2000fffe03f */
[----:B------:R-:W-:Y:S01]  /*a2f0*/  UMOV UR11, 0x40000040 ;  /* 0x40000040000b7882 */ /* 0x000fe20000000000 */
[----:B------:R-:W-:Y:S01]  /*a300*/  UMOV UR15, 0x40000040 ;  /* 0x40000040000f7882 */ /* 0x000fe20000000000 */
[----:B------:R-:W-:Y:S01]  /*a310*/  UIADD3 UR18, UR34, 0x400, URZ ;  /* 0x0000040022127890 */ /* 0x000fe2000fffe03f */
[----:B------:R-:W-:Y:S01]  /*a320*/  UMOV UR19, 0x40000040 ;  /* 0x4000004000137882 */ /* 0x000fe20000000000 */
[----:B------:R-:W-:Y:S01]  /*a330*/  UIADD3 UR22, UR34, 0x402, URZ ;  /* 0x0000040222167890 */ /* 0x000fe2000fffe03f */
[----:B------:R-:W-:Y:S01]  /*a340*/  UMOV UR23, 0x40000040 ;  /* 0x4000004000177882 */ /* 0x000fe20000000000 */
[----:B------:R-:W-:Y:S01]  /*a350*/  UIADD3 UR26, UR34, 0x404, URZ ;  /* 0x00000404221a7890 */ /* 0x000fe2000fffe03f */
[----:B------:R-:W-:Y:S01]  /*a360*/  UMOV UR27, 0x40000040 ;  /* 0x40000040001b7882 */ /* 0x000fe20000000000 */
[----:B------:R-:W-:Y:S01]  /*a370*/  UIADD3 UR30, UR34, 0x406, URZ ;  /* 0x00000406221e7890 */ /* 0x000fe2000fffe03f */
[----:B------:R-:W-:Y:S01]  /*a380*/  UMOV UR31, 0x40000040 ;  /* 0x40000040001f7882 */ /* 0x000fe20000000000 */
        /* <DEDUP_REMOVED lines=27> */
.L_x_1098:
[----:B------:R-:W-:Y:S01]  /*a540*/  ULEA UR6, UR58, UR41, 0x3 ;  /* 0x000000293a067291 */ /* 0x000fe2000f8e183f */
[----:B------:R-:W-:-:S05]  /*a550*/  IMAD.U32 R0, RZ, RZ, UR59 ;  /* 0x0000003bff007e24 */ /* 0x000fca000f8e00ff */
[----:B------:R-:W-:-:S04]  /*a560*/  SHF.L.U32 R0, R0, 0x1f, RZ ;  /* 0x0000001f00007819 */ /* 0x000fc800000006ff */
[----:B------:R0:W1:Y:S01]  /*a570*/  SYNCS.PHASECHK.TRANS64.TRYWAIT P1, [UR6+0x28850], R0 ;  /* 0x02885000ff0075a7 */ /* 0x0000620008020146 */
[----:B------:R-:W-:Y:S05]  /*a580*/  @!P0 BRA `(.L_x_1099) ;  /* 0x0000000000048947 */ /* 0x000fea0003800000 */
[----:B------:R-:W-:Y:S01]  /*a590*/  BPT.TRAP 0x1 ;  /* 0x000000040000795c */ /* 0x000fe20000300000 */
.L_x_1099:
[----:B-1----:R-:W-:Y:S05]  /*a5a0*/  @P1 BRA `(.L_x_1097) ;  /* 0x0000000000081947 */ /* 0x002fea0003800000 */
[----:B------:R-:W1:Y:S02]  /*a5b0*/  SYNCS.PHASECHK.TRANS64.TRYWAIT P1, [UR6+0x28850], R0 ;  /* 0x02885000ff0075a7 */ /* 0x000e640008020146 */
[----:B-1----:R-:W-:Y:S05]  /*a5c0*/  @!P1 BRA `(.L_x_1100) ;  /* 0x0000009800e89947 */ /* 0x002fea0003800000 */
.L_x_1097:
        /* <DEDUP_REMOVED lines=49> */
.L_x_1101:
        /* <DEDUP_REMOVED lines=9> */
[----:B------:R-:W-:Y:S01]  /*a970*/  IADD3 R7, -R14, 0x1, RZ ;  /* 0x000000010e077810 */ /* 0x000fe20007ffe1ff */
[----:B------:R-:W-:Y:S01]  /*a980*/  @UP1 ULDC UR7, c[0x0][0x44c] ;  /* 0x0001130000071ab9 */ /* 0x000fe20000000800 */
[----:B------:R-:W-:-:S03]  /*a990*/  UPRMT UR6, UR40, 0x654, UR6 ;  /* 0x0000065428067896 */ /* 0x000fc60008000006 */
[----:B------:R-:W-:-:S04]  /*a9a0*/  IMAD R7, R16, -0x2, R7 ;  /* 0xfffffffe10077824 */ /* 0x000fc800078e0207 */
[----:B------:R-:W-:Y:S01]  /*a9b0*/  @P1 IMAD.HI.U32 R2, R0, UR7, RZ ;  /* 0x0000000700021c27 */ /* 0x000fe2000f8e00ff */
[----:B------:R-:W-:Y:S01]  /*a9c0*/  @UP1 ULDC UR7, c[0x0][0x450] ;  /* 0x0001140000071ab9 */ /* 0x000fe20000000800 */
[----:B------:R-:W-:Y:S01]  /*a9d0*/  PLOP3.LUT P1, PT, PT, PT, UP0, 0x40, 0x0 ;  /* 0x000000000000781c */ /* 0x000fe20003f2e808 */
[----:B------:R-:W-:Y:S01]  /*a9e0*/  SYNCS.ARRIVE.TRANS64.RED.A1T0 RZ, [UR6], RZ ;  /* 0x000000ffffff79a7 */ /* 0x000fe20008100406 */
[----:B------:R-:W-:Y:S01]  /*a9f0*/  ULOP3.LUT UR6, URZ, UR57, URZ, 0x33, !UPT ;  /* 0x000000393f067292 */ /* 0x000fe2000f8e333f */
[----:B------:R-:W-:Y:S01]  /*aa00*/  @P2 SHF.R.U32.HI R0, RZ, UR7, R2 ;  /* 0x00000007ff002c19 */ /* 0x000fe20008011602 */
[----:B0-----:R-:W-:-:S04]  /*aa10*/  IMAD R7, R154, UR43, R7 ;  /* 0x0000002b9a077c24 */ /* 0x001fc8000f8e0207 */
[----:B------:R-:W0:Y:S01]  /*aa20*/  SHFL.IDX PT, R9, R0, RZ, 0x1c1f ;  /* 0x001c1fff00097589 */ /* 0x000e2200000e0000 */
[----:B------:R-:W-:-:S04]  /*aa30*/  VIADD R7, R7, -UR56 ;  /* 0x8000003807077c36 */ /* 0x000fc80008000000 */
[C---:B------:R-:W-:Y:S02]  /*aa40*/  VIADD R20, R7.reuse, UR55 ;  /* 0x0000003707147c36 */ /* 0x040fe40008000000 */
[----:B------:R-:W-:Y:S02]  /*aa50*/  VIADD R152, R7, UR6 ;  /* 0x0000000607987c36 */ /* 0x000fe40008000000 */
[--C-:B0-----:R-:W-:Y:S02]  /*aa60*/  IMAD.IADD R2, R20, 0x1, R9.reuse ;  /* 0x0000000114027824 */ /* 0x101fe400078e0209 */
[----:B------:R-:W-:Y:S01]  /*aa70*/  IMAD.IADD R8, R152, 0x1, R9 ;  /* 0x0000000198087824 */ /* 0x000fe200078e0209 */
[----:B------:R-:W-:Y:S06]  /*aa80*/  @P1 BRA `(.L_x_1102) ;  /* 0x00000000005c1947 */ /* 0x000fec0003800000 */
[----:B------:R-:W-:Y:S01]  /*aa90*/  IMAD R7, R154, UR43, R9 ;  /* 0x0000002b9a077c24 */ /* 0x000fe2000f8e0209 */
[----:B------:R-:W-:Y:S03]  /*aaa0*/  BSSY B0, `(.L_x_1103) ;  /* 0x0000011000007945 */ /* 0x000fe60003800000 */
[----:B------:R-:W-:-:S05]  /*aab0*/  VIADD R7, R7, -UR56 ;  /* 0x8000003807077c36 */ /* 0x000fca0008000000 */
        /* <DEDUP_REMOVED lines=10> */
.L_x_1104:
[----:B------:R-:W-:-:S05]  /*ab60*/  IMAD.U32 R9, RZ, RZ, UR54 ;  /* 0x00000036ff097e24 */ /* 0x000fca000f8e00ff */
[----:B------:R-:W-:-:S13]  /*ab70*/  ISETP.NE.AND P1, PT, R9, 0x1, PT ;  /* 0x000000010900780c */ /* 0x000fda0003f25270 */
[----:B------:R-:W0:Y:S02]  /*ab80*/  @P1 LDC.64 R12, c[0x0][0x9e8] ;  /* 0x00027a00ff0c1b82 */ /* 0x000e240000000a00 */
[----:B0-----:R-:W-:-:S05]  /*ab90*/  @P1 IMAD.HI.U32 R12, R7, R12, RZ ;  /* 0x0000000c070c1227 */ /* 0x001fca00078e00ff */
[----:B------:R-:W-:-:S07]  /*aba0*/  @P1 SHF.R.U32.HI R7, RZ, R13, R12 ;  /* 0x0000000dff071219 */ /* 0x000fce000001160c */
.L_x_1105:
[----:B------:R-:W-:Y:S05]  /*abb0*/  BSYNC B0 ;  /* 0x0000000000007941 */ /* 0x000fea0003800000 */
.L_x_1103:
[----:B------:R-:W-:-:S04]  /*abc0*/  IMAD R7, R7, R9, -R14 ;  /* 0x0000000907077224 */ /* 0x000fc800078e0a0e */
[----:B------:R-:W-:-:S05]  /*abd0*/  IMAD R7, R16, -0x2, R7 ;  /* 0xfffffffe10077824 */ /* 0x000fca00078e0207 */
[----:B------:R-:W-:Y:S02]  /*abe0*/  VIADDMNMX R2, R7, R9, R2, PT ;  /* 0x0000000907027246 */ /* 0x000fe40003800102 */
[----:B------:R-:W-:-:S07]  /*abf0*/  VIMNMX R8, R8, R7, !PT ;  /* 0x0000000708087248 */ /* 0x000fce0007fe0100 */
.L_x_1102:
        /* <DEDUP_REMOVED lines=12> */
[----:B------:R-:W-:-:S02]  /*acc0*/  FSEL R9, R24, -INF , !P6 ;  /* 0xff80000018097808 */ /* 0x000fc40007000000 */
[----:B------:R-:W-:Y:S01]  /*acd0*/  FSEL R171, R25, -INF , !P2 ;  /* 0xff80000019ab7808 */ /* 0x000fe20005000000 */
[----:B0-----:R-:W-:Y:S01]  /*ace0*/  IMAD.IADD R12, R152, 0x1, R161 ;  /* 0x00000001980c7824 */ /* 0x001fe200078e02a1 */
[C---:B------:R-:W-:Y:S02]  /*acf0*/  ISETP.GT.AND P5, PT, R8.reuse, 0x9, P1 ;  /* 0x000000090800780c */ /* 0x040fe40000fa4270 */
        /* <DEDUP_REMOVED lines=100> */
.L_x_1108:
[----:B------:R-:W-:-:S05]  /*b340*/  IMAD.U32 R2, RZ, RZ, UR54 ;  /* 0x00000036ff027e24 */ /* 0x000fca000f8e00ff */
[----:B------:R-:W-:-:S13]  /*b350*/  ISETP.NE.AND P2, PT, R2, 0x1, PT ;  /* 0x000000010200780c */ /* 0x000fda0003f45270 */
[----:B------:R-:W0:Y:S02]  /*b360*/  @P2 LDC.64 R162, c[0x0][0x9e8] ;  /* 0x00027a00ffa22b82 */ /* 0x000e240000000a00 */
[----:B0-----:R-:W-:-:S05]  /*b370*/  @P2 IMAD.HI.U32 R0, R161, R162, RZ ;  /* 0x000000a2a1002227 */ /* 0x001fca00078e00ff */
[----:B------:R-:W-:-:S07]  /*b380*/  @P2 SHF.R.U32.HI R161, RZ, R163, R0 ;  /* 0x000000a3ffa12219 */ /* 0x000fce0000011600 */
.L_x_1109:
[----:B------:R-:W-:Y:S05]  /*b390*/  BSYNC B0 ;  /* 0x0000000000007941 */ /* 0x000fea0003800000 */
.L_x_1107:
[----:B------:R-:W-:-:S04]  /*b3a0*/  IMAD R161, R161, R2, -R14 ;  /* 0x00000002a1a17224 */ /* 0x000fc800078e0a0e */
[----:B------:R-:W-:-:S05]  /*b3b0*/  IMAD R161, R16, -0x2, R161 ;  /* 0xfffffffe10a17824 */ /* 0x000fca00078e02a1 */
[----:B------:R-:W-:Y:S02]  /*b3c0*/  VIADDMNMX R8, R161, R2, R8, PT ;  /* 0x00000002a1087246 */ /* 0x000fe40003800108 */
[----:B------:R-:W-:-:S07]  /*b3d0*/  VIMNMX R12, R12, R161, !PT ;  /* 0x000000a10c0c7248 */ /* 0x000fce0007fe0100 */
.L_x_1106:
        /* <DEDUP_REMOVED lines=11> */
[----:B------:R-:W-:-:S02]  /*b490*/  ISETP.GT.AND P5, PT, R12, 0x20, P1 ;  /* 0x000000200c00780c */ /* 0x000fc40000fa4270 */
[----:B------:R-:W-:Y:S02]  /*b4a0*/  FMNMX.FTZ R0, R179, R0, !PT ;  /* 0x00000000b3007209 */ /* 0x000fe40007810000 */
[----:B------:R-:W-:Y:S02]  /*b4b0*/  ISETP.LT.OR P5, PT, R8, 0x21, P5 ;  /* 0x000000210800780c */ /* 0x000fe40002fa1670 */
[----:B------:R-:W-:Y:S02]  /*b4c0*/  FMNMX.FTZ R0, R175, R0, !PT ;  /* 0x00000000af007209 */ /* 0x000fe40007810000 */
[C---:B------:R-:W-:Y:S02]  /*b4d0*/  ISETP.GT.AND P3, PT, R12.reuse, 0x8, P1 ;  /* 0x000000080c00780c */ /* 0x040fe40000f64270 */
        /* <DEDUP_REMOVED lines=9> */
[C---:B------:R-:W-:Y:S02]  /*b570*/  ISETP.GT.AND P2, PT, R12.reuse, 0x11, P1 ;  /* 0x000000110c00780c */ /* 0x040fe40000f44270 */
[----:B------:R-:W-:Y:S02]  /*b580*/  FMNMX.FTZ R0, R49, R0, !PT ;  /* 0x0000000031007209 */ /* 0x000fe40007810000 */
[----:B------:R-:W-:Y:S02]  /*b590*/  FSEL R31, R31, -INF , !P4 ;  /* 0xff8000001f1f7808 */ /* 0x000fe40006000000 */
[----:B------:R-:W-:Y:S02]  /*b5a0*/  FMNMX.FTZ R0, R45, R0, !PT ;  /* 0x000000002d007209 */ /* 0x000fe40007810000 */
[----:B------:R-:W-:-:S02]  /*b5b0*/  ISETP.GT.AND P3, PT, R12, 0x18, P1 ;  /* 0x000000180c00780c */ /* 0x000fc40000f64270 */
[----:B------:R-:W-:Y:S02]  /*b5c0*/  FMNMX.FTZ R0, R53, R0, !PT ;  /* 0x0000000035007209 */ /* 0x000fe40007810000 */
[----:B------:R-:W-:Y:S02]  /*b5d0*/  ISETP.LT.OR P2, PT, R8, 0x12, P2 ;  /* 0x000000120800780c */ /* 0x000fe40001741670 */
[----:B------:R-:W-:Y:S02]  /*b5e0*/  FMNMX.FTZ R0, R41, R0, !PT ;  /* 0x0000000029007209 */ /* 0x000fe40007810000 */
[----:B------:R-:W-:Y:S02]  /*b5f0*/  ISETP.GT.AND P4, PT, R12, 0x19, P1 ;  /* 0x000000190c00780c */ /* 0x000fe40000f84270 */
[----:B------:R-:W-:Y:S02]  /*b600*/  FMNMX.FTZ R0, R57, R0, !PT ;  /* 0x0000000039007209 */ /* 0x000fe40007810000 */
[----:B------:R-:W-:-:S02]  /*b610*/  ISETP.LT.OR P3, PT, R8, 0x19, P3 ;  /* 0x000000190800780c */ /* 0x000fc40001f61670 */
[----:B------:R-:W-:Y:S02]  /*b620*/  FMNMX.FTZ R0, R29, R0, !PT ;  /* 0x000000001d007209 */ /* 0x000fe40007810000 */
[----:B------:R-:W-:Y:S02]  /*b630*/  FSEL R35, R35, -INF , !P2 ;  /* 0xff80000023237808 */ /* 0x000fe40005000000 */
        /* <DEDUP_REMOVED lines=19> */
[----:B------:R-:W-:Y:S02]  /*b770*/  ISETP.GT.AND P2, PT, R12, 0x30, P1 ;  /* 0x000000300c00780c */ /* 0x000fe40000f44270 */
[----:B------:R-:W-:Y:S02]  /*b780*/  FMNMX.FTZ R0, R81, R0, !PT ;  /* 0x0000000051007209 */ /* 0x000fe40007810000 */
[----:B------:R-:W-:-:S02]  /*b790*/  ISETP.LT.OR P4, PT, R8, 0x2a, P4 ;  /* 0x0000002a0800780c */ /* 0x000fc40002781670 */
[----:B------:R-:W-:Y:S02]  /*b7a0*/  FMNMX.FTZ R0, R33, R0, !PT ;  /* 0x0000000021007209 */ /* 0x000fe40007810000 */
[----:B------:R-:W-:Y:S02]  /*b7b0*/  ISETP.LT.OR P2, PT, R8, 0x31, P2 ;  /* 0x000000310800780c */ /* 0x000fe40001741670 */
[----:B------:R-:W-:Y:S02]  /*b7c0*/  FMNMX.FTZ R14, R85, R0, !PT ;  /* 0x00000000550e7209 */ /* 0x000fe40007810000 */
[----:B------:R-:W0:Y:S01]  /*b7d0*/  LDC R0, c[0x0][0x988] ;  /* 0x00026200ff007b82 */ /* 0x000e220000000800 */
[----:B------:R-:W-:Y:S02]  /*b7e0*/  FSEL R181, R50, -INF , !P2 ;  /* 0xff80000032b57808 */ /* 0x000fe40005000000 */
[----:B------:R-:W1:Y:S01]  /*b7f0*/  SHFL.BFLY PT, R161, R14, 0x2, 0x1f ;  /* 0x0c401f000ea17f89 */ /* 0x000e6200000e0000 */
[----:B------:R-:W-:-:S04]  /*b800*/  ISETP.GT.AND P2, PT, R12, 0x40, P1 ;  /* 0x000000400c00780c */ /* 0x000fc80000f44270 */
[----:B------:R-:W-:-:S04]  /*b810*/  ISETP.LT.OR P2, PT, R8, 0x41, P2 ;  /* 0x000000410800780c */ /* 0x000fc80001741670 */
[----:B------:R-:W-:Y:S02]  /*b820*/  FSEL R193, R58, -INF , !P2 ;  /* 0xff8000003ac17808 */ /* 0x000fe40005000000 */
[----:B------:R-:W-:-:S04]  /*b830*/  ISETP.GT.AND P2, PT, R12, 0x50, P1 ;  /* 0x000000500c00780c */ /* 0x000fc80000f44270 */
[----:B------:R-:W-:Y:S02]  /*b840*/  ISETP.LT.OR P2, PT, R8, 0x51, P2 ;  /* 0x000000510800780c */ /* 0x000fe40001741670 */
[----:B-1----:R-:W-:-:S05]  /*b850*/  FMNMX.FTZ R161, R14, R161, !PT ;  /* 0x000000a10ea17209 */ /* 0x002fca0007810000 */
[----:B------:R-:W1:Y:S02]  /*b860*/  SHFL.BFLY PT, R2, R161, 0x1, 0x1f ;  /* 0x0c201f00a1027f89 */ /* 0x000e6400000e0000 */
[----:B-1----:R-:W-:Y:S02]  /*b870*/  FMNMX.FTZ R2, R161, R2, !PT ;  /* 0x00000002a1027209 */ /* 0x002fe40007810000 */
[----:B------:R-:W-:Y:S02]  /*b880*/  FSEL R161, R27, -INF , !P6 ;  /* 0xff8000001ba17808 */ /* 0x000fe40007000000 */
[C---:B------:R-:W-:Y:S01]  /*b890*/  FSETP.NEU.FTZ.AND P6, PT, R2.reuse, -INF , PT ;  /* 0xff8000000200780b */ /* 0x040fe20003fdd000 */
[----:B0-----:R-:W-:-:S05]  /*b8a0*/  FMUL.FTZ R14, R2, R0 ;  /* 0x00000000020e7220 */ /* 0x001fca0000410000 */
[----:B------:R-:W-:-:S05]  /*b8b0*/  FSEL R14, R14, RZ, P6 ;  /* 0x000000ff0e0e7208 */ /* 0x000fca0003000000 */
        /* <DEDUP_REMOVED lines=58> */
[----:B------:R-:W-:Y:S01]  /*bc60*/  FFMA.FTZ R37, R81, R0, -R14 ;  /* 0x0000000051257223 */ /* 0x000fe2000001080e */
[----:B------:R-:W-:Y:S01]  /*bc70*/  FMNMX.FTZ R20, R177, R20, !PT ;  /* 0x00000014b1147209 */ /* 0x000fe20007810000 */
[----:B------:R-:W-:Y:S01]  /*bc80*/  MUFU.EX2 R9, R9 ;  /* 0x0000000900097308 */ /* 0x000fe20000000800 */
[----:B------:R-:W-:-:S02]  /*bc90*/  ISETP.GT.AND P4, PT, R12, 0x49, P1 ;  /* 0x000000490c00780c */ /* 0x000fc40000f84270 */
[----:B------:R-:W-:Y:S02]  /*bca0*/  FMNMX.FTZ R20, R181, R20, !PT ;  /* 0x00000014b5147209 */ /* 0x000fe40007810000 */
[----:B------:R-:W-:Y:S02]  /*bcb0*/  ISETP.LT.OR P5, PT, R8, 0x49, P5 ;  /* 0x000000490800780c */ /* 0x000fe40002fa1670 */
[----:B------:R-:W-:Y:S01]  /*bcc0*/  FMNMX.FTZ R20, R51, R20, !PT ;  /* 0x0000001433147209 */ /* 0x000fe20007810000 */
[----:B------:R-:W-:Y:S01]  /*bcd0*/  MUFU.EX2 R180, R180 ;  /* 0x000000b400b47308 */ /* 0x000fe20000000800 */
[----:B------:R-:W-:Y:S02]  /*bce0*/  FSEL R59, R59, -INF , !P3 ;  /* 0xff8000003b3b7808 */ /* 0x000fe40005800000 */
[----:B------:R-:W-:Y:S02]  /*bcf0*/  FMNMX.FTZ R20, R179, R20, !PT ;  /* 0x00000014b3147209 */ /* 0x000fe40007810000 */
[----:B------:R-:W-:-:S02]  /*bd00*/  FSEL R159, R62, -INF , !P5 ;  /* 0xff8000003e9f7808 */ /* 0x000fc40006800000 */
[----:B------:R-:W-:Y:S01]  /*bd10*/  FMNMX.FTZ R20, R175, R20, !PT ;  /* 0x00000014af147209 */ /* 0x000fe20007810000 */
[----:B------:R-:W-:Y:S01]  /*bd20*/  MUFU.EX2 R182, R182 ;  /* 0x000000b600b67308 */ /* 0x000fe20000000800 */
[----:B------:R-:W-:Y:S02]  /*bd30*/  ISETP.LT.OR P4, PT, R8, 0x4a, P4 ;  /* 0x0000004a0800780c */ /* 0x000fe40002781670 */
[----:B------:R-:W-:Y:S02]  /*bd40*/  FMNMX.FTZ R20, R193, R20, !PT ;  /* 0x00000014c1147209 */ /* 0x000fe40007810000 */
[----:B------:R-:W-:Y:S02]  /*bd50*/  ISETP.GT.AND P3, PT, R12, 0x51, P1 ;  /* 0x000000510c00780c */ /* 0x000fe40000f64270 */
[----:B------:R-:W-:Y:S01]  /*bd60*/  FMNMX.FTZ R20, R59, R20, !PT ;  /* 0x000000143b147209 */ /* 0x000fe20007810000 */
[----:B------:R-:W-:Y:S01]  /*bd70*/  MUFU.EX2 R11, R11 ;  /* 0x0000000b000b7308 */ /* 0x000fe20000000800 */
[----:B------:R-:W-:-:S02]  /*bd80*/  FSEL R63, R63, -INF , !P4 ;  /* 0xff8000003f3f7808 */ /* 0x000fc40006000000 */
[----:B------:R-:W-:Y:S02]  /*bd90*/  FMNMX.FTZ R20, R159, R20, !PT ;  /* 0x000000149f147209 */ /* 0x000fe40007810000 */
[----:B------:R-:W-:Y:S02]  /*bda0*/  ISETP.GT.AND P5, PT, R12, 0x58, P1 ;  /* 0x000000580c00780c */ /* 0x000fe40000fa4270 */
[----:B------:R-:W-:Y:S01]  /*bdb0*/  FSEL R157, R66, -INF , !P2 ;  /* 0xff800000429d7808 */ /* 0x000fe20005000000 */
[----:B------:R-:W-:Y:S01]  /*bdc0*/  MUFU.EX2 R176, R176 ;  /* 0x000000b000b07308 */ /* 0x000fe20000000800 */
[----:B------:R-:W-:Y:S02]  /*bdd0*/  ISETP.LT.OR P3, PT, R8, 0x52, P3 ;  /* 0x000000520800780c */ /* 0x000fe40001f61670 */
[----:B------:R-:W-:Y:S02]  /*bde0*/  FMNMX.FTZ R20, R63, R20, !PT ;  /* 0x000000143f147209 */ /* 0x000fe40007810000 */
[----:B------:R-:W-:-:S02]  /*bdf0*/  ISETP.GT.AND P4, PT, R12, 0x59, P1 ;  /* 0x000000590c00780c */ /* 0x000fc40000f84270 */
[----:B------:R-:W-:Y:S01]  /*be00*/  ISETP.LT.OR P5, PT, R8, 0x59, P5 ;  /* 0x000000590800780c */ /* 0x000fe20002fa1670 */
[----:B------:R-:W-:Y:S01]  /*be10*/  MUFU.EX2 R13, R13 ;  /* 0x0000000d000d7308 */ /* 0x000fe20000000800 */
[----:B------:R-:W-:Y:S02]  /*be20*/  FSEL R67, R67, -INF , !P3 ;  /* 0xff80000043437808 */ /* 0x000fe40005800000 */
[----:B------:R-:W-:Y:S02]  /*be30*/  FMNMX.FTZ R20, R157, R20, !PT ;  /* 0x000000149d147209 */ /* 0x000fe40007810000 */
[----:B------:R-:W-:Y:S02]  /*be40*/  ISETP.GT.AND P2, PT, R12, 0x60, P1 ;  /* 0x000000600c00780c */ /* 0x000fe40000f44270 */
[----:B------:R-:W-:Y:S01]  /*be50*/  FSEL R153, R70, -INF , !P5 ;  /* 0xff80000046997808 */ /* 0x000fe20006800000 */
[----:B------:R-:W-:Y:S01]  /*be60*/  MUFU.EX2 R178, R178 ;  /* 0x000000b200b27308 */ /* 0x000fe20000000800 */
[----:B------:R-:W-:-:S02]  /*be70*/  ISETP.LT.OR P4, PT, R8, 0x5a, P4 ;  /* 0x0000005a0800780c */ /* 0x000fc40002781670 */
[----:B------:R-:W-:Y:S02]  /*be80*/  FMNMX.FTZ R20, R67, R20, !PT ;  /* 0x0000001443147209 */ /* 0x000fe40007810000 */
[----:B------:R-:W-:Y:S02]  /*be90*/  ISETP.GT.AND P3, PT, R12, 0x61, P1 ;  /* 0x000000610c00780c */ /* 0x000fe40000f64270 */
[----:B------:R-:W-:Y:S01]  /*bea0*/  ISETP.LT.OR P2, PT, R8, 0x61, P2 ;  /* 0x000000610800780c */ /* 0x000fe20001741670 */
[----:B------:R-:W-:Y:S01]  /*beb0*/  MUFU.EX2 R27, R27 ;  /* 0x0000001b001b7308 */ /* 0x000fe20000000800 */
[----:B------:R-:W-:Y:S02]  /*bec0*/  FSEL R71, R71, -INF , !P4 ;  /* 0xff80000047477808 */ /* 0x000fe40006000000 */
[----:B------:R-:W-:Y:S02]  /*bed0*/  FMNMX.FTZ R20, R153, R20, !PT ;  /* 0x0000001499147209 */ /* 0x000fe40007810000 */
[----:B------:R-:W-:-:S02]  /*bee0*/  ISETP.GT.AND P5, PT, R12, 0x68, P1 ;  /* 0x000000680c00780c */ /* 0x000fc40000fa4270 */
[----:B------:R-:W-:Y:S01]  /*bef0*/  FSEL R155, R74, -INF , !P2 ;  /* 0xff8000004a9b7808 */ /* 0x000fe20005000000 */
[----:B------:R-:W-:Y:S01]  /*bf00*/  MUFU.EX2 R172, R172 ;  /* 0x000000ac00ac7308 */ /* 0x000fe20000000800 */
[----:B------:R-:W-:Y:S02]  /*bf10*/  ISETP.LT.OR P3, PT, R8, 0x62, P3 ;  /* 0x000000620800780c */ /* 0x000fe40001f61670 */
[----:B------:R-:W-:Y:S02]  /*bf20*/  FMNMX.FTZ R20, R71, R20, !PT ;  /* 0x0000001447147209 */ /* 0x000fe40007810000 */
[----:B------:R-:W-:Y:S02]  /*bf30*/  ISETP.GT.AND P4, PT, R12, 0x69, P1 ;  /* 0x000000690c00780c */ /* 0x000fe40000f84270 */
[----:B------:R-:W-:Y:S01]  /*bf40*/  ISETP.LT.OR P5, PT, R8, 0x69, P5 ;  /* 0x000000690800780c */ /* 0x000fe20002fa1670 */
        /* <DEDUP_REMOVED lines=14> */
[----:B------:R-:W-:Y:S01]  /*c030*/  ISETP.LT.OR P3, PT, R8, 0x72, P3 ;  /* 0x000000720800780c */ /* 0x000fe20001f61670 */
[----:B------:R-:W-:Y:S01]  /*c040*/  MUFU.EX2 R168, R168 ;  /* 0x000000a800a87308 */ /* 0x000fe20000000800 */
[----:B------:R-:W-:-:S02]  /*c050*/  FSEL R167, R82, -INF , !P2 ;  /* 0xff80000052a77808 */ /* 0x000fc40005000000 */
[----:B------:R-:W-:Y:S02]  /*c060*/  FMNMX.FTZ R20, R79, R20, !PT ;  /* 0x000000144f147209 */ /* 0x000fe40007810000 */
[----:B------:R-:W-:Y:S02]  /*c070*/  ISETP.GT.AND P1, PT, R12, 0x79, P1 ;  /* 0x000000790c00780c */ /* 0x000fe40000f24270 */
[C---:B------:R-:W-:Y:S01]  /*c080*/  ISETP.LT.OR P5, PT, R8.reuse, 0x79, P5 ;  /* 0x000000790800780c */ /* 0x040fe20002fa1670 */
[----:B------:R-:W-:Y:S01]  /*c090*/  MUFU.EX2 R49, R49 ;  /* 0x0000003100317308 */ /* 0x000fe20000000800 */
[----:B------:R-:W-:Y:S02]  /*c0a0*/  FSEL R83, R83, -INF , !P3 ;  /* 0xff80000053537808 */ /* 0x000fe40005800000 */
[----:B------:R-:W-:Y:S02]  /*c0b0*/  FMNMX.FTZ R20, R167, R20, !PT ;  /* 0x00000014a7147209 */ /* 0x000fe40007810000 */
[----:B------:R-:W-:-:S02]  /*c0c0*/  ISETP.LT.OR P1, PT, R8, 0x7a, P1 ;  /* 0x0000007a0800780c */ /* 0x000fc40000f21670 */
[----:B------:R-:W-:Y:S01]  /*c0d0*/  FSEL R195, R86, -INF , !P5 ;  /* 0xff80000056c37808 */ /* 0x000fe20006800000 */
[----:B------:R-:W-:Y:S01]  /*c0e0*/  MUFU.EX2 R170, R170 ;  /* 0x000000aa00aa7308 */ /* 0x000fe20000000800 */
[----:B------:R-:W-:Y:S02]  /*c0f0*/  FMNMX.FTZ R20, R83, R20, !PT ;  /* 0x0000001453147209 */ /* 0x000fe40007810000 */
[----:B------:R-:W-:Y:S02]  /*c100*/  FSEL R87, R87, -INF , !P1 ;  /* 0xff80000057577808 */ /* 0x000fe40004800000 */
[----:B------:R-:W-:Y:S02]  /*c110*/  FMNMX.FTZ R20, R195, R20, !PT ;  /* 0x00000014c3147209 */ /* 0x000fe40007810000 */
[----:B------:R-:W-:Y:S01]  /*c120*/  FSEL R12, R2, RZ, P6 ;  /* 0x000000ff020c7208 */ /* 0x000fe20003000000 */
[----:B------:R-:W-:Y:S01]  /*c130*/  MUFU.EX2 R45, R45 ;  /* 0x0000002d002d7308 */ /* 0x000fe20000000800 */
[----:B------:R-:W-:-:S03]  /*c140*/  FMNMX.FTZ R20, R87, R20, !PT ;  /* 0x0000001457147209 */ /* 0x000fc60007810000 */
[----:B------:R-:W-:Y:S01]  /*c150*/  FADD.FTZ R33, -R12, R5 ;  /* 0x000000050c217221 */ /* 0x000fe20000010100 */
[-CC-:B------:R-:W-:Y:S01]  /*c160*/  FFMA.FTZ R5, R85, R0.reuse, -R14.reuse ;  /* 0x0000000055057223 */ /* 0x180fe2000001080e */
[----:B------:R-:W0:Y:S02]  /*c170*/  SHFL.BFLY PT, R57, R20, 0x2, 0x1f ;  /* 0x0c401f0014397f89 */ /* 0x000e2400000e0000 */
[----:B------:R-:W-:Y:S08]  /*c180*/  MUFU.EX2 R164, R164 ;  /* 0x000000a400a47308 */ /* 0x000ff00000000800 */
[----:B------:R-:W-:Y:S08]  /*c190*/  MUFU.EX2 R41, R41 ;  /* 0x0000002900297308 */ /* 0x000ff00000000800 */
        /* <DEDUP_REMOVED lines=9> */
[----:B------:R-:W-:-:S03]  /*c230*/  FMUL.FTZ R8, R33, R0 ;  /* 0x0000000021087220 */ /* 0x000fc60000410000 */
[C---:B------:R-:W-:Y:S01]  /*c240*/  FSETP.NEU.FTZ.AND P1, PT, R7.reuse, -INF , PT ;  /* 0xff8000000700780b */ /* 0x040fe20003f3d000 */
[----:B------:R-:W-:Y:S02]  /*c250*/  FMUL.FTZ R12, R7, R0 ;  /* 0x00000000070c7220 */ /* 0x000fe40000410000 */
[----:B------:R-:W-:Y:S03]  /*c260*/  MUFU.EX2 R21, R21 ;  /* 0x0000001500157308 */ /* 0x000fe60000000800 */
[----:B------:R-:W-:-:S05]  /*c270*/  FSEL R12, R12, RZ, P1 ;  /* 0x000000ff0c0c7208 */ /* 0x000fca0000800000 */
[----:B------:R-:W0:Y:S01]  /*c280*/  MUFU.EX2 R8, R8 ;  /* 0x0000000800087308 */ /* 0x000e220000000800 */
[-CC-:B------:R-:W-:Y:S01]  /*c290*/  FFMA.FTZ R20, R31, R0.reuse, -R12.reuse ;  /* 0x000000001f147223 */ /* 0x180fe2000001080c */
[----:B------:R-:W-:Y:S01]  /*c2a0*/  FSEL R31, R7, RZ, P1 ;  /* 0x000000ff071f7208 */ /* 0x000fe20000800000 */
[-CC-:B------:R-:W-:Y:S01]  /*c2b0*/  FFMA.FTZ R14, R183, R0.reuse, -R12.reuse ;  /* 0x00000000b70e7223 */ /* 0x180fe2000001080c */
[-CC-:B------:R-:W-:Y:S01]  /*c2c0*/  FFMA.FTZ R33, R161, R0.reuse, -R12.reuse ;  /* 0x00000000a1217223 */ /* 0x180fe2000001080c */
[-CC-:B------:R-:W-:Y:S01]  /*c2d0*/  FFMA.FTZ R183, R163, R0.reuse, -R12.reuse ;  /* 0x00000000a3b77223 */ /* 0x180fe2000001080c */
[-C--:B------:R-:W-:Y:S01]  /*c2e0*/  FFMA.FTZ R24, R165, R0.reuse, -R12 ;  /* 0x00000000a5187223 */ /* 0x080fe2000001080c */
[----:B------:R-:W-:Y:S01]  /*c2f0*/  FADD.FTZ R31, -R31, R6 ;  /* 0x000000061f1f7221 */ /* 0x000fe20000010100 */
[----:B------:R-:W-:Y:S01]  /*c300*/  MUFU.EX2 R20, R20 ;  /* 0x0000001400147308 */ /* 0x000fe20000000800 */
[-CC-:B------:R-:W-:Y:S01]  /*c310*/  FFMA.FTZ R35, R35, R0.reuse, -R12.reuse ;  /* 0x0000000023237223 */ /* 0x180fe2000001080c */
[-CC-:B------:R-:W-:Y:S01]  /*c320*/  FFMA.FTZ R32, R51, R0.reuse, -R12.reuse ;  /* 0x0000000033207223 */ /* 0x180fe2000001080c */
[-C--:B------:R-:W-:Y:S01]  /*c330*/  FMUL.FTZ R31, R31, R0.reuse ;  /* 0x000000001f1f7220 */ /* 0x080fe20000410000 */
[-CC-:B------:R-:W-:Y:S01]  /*c340*/  FFMA.FTZ R26, R169, R0.reuse, -R12.reuse ;  /* 0x00000000a91a7223 */ /* 0x180fe2000001080c */
[-CC-:B------:R-:W-:Y:S01]  /*c350*/  FFMA.FTZ R39, R39, R0.reuse, -R12.reuse ;  /* 0x0000000027277223 */ /* 0x180fe2000001080c */
[-CC-:B------:R-:W-:Y:S01]  /*c360*/  FFMA.FTZ R28, R171, R0.reuse, -R12.reuse ;  /* 0x00000000ab1c7223 */ /* 0x180fe2000001080c */
[--C-:B------:R-:W-:Y:S01]  /*c370*/  FFMA.FTZ R34, R59, R0, -R12.reuse ;  /* 0x000000003b227223 */ /* 0x100fe2000001080c */
[----:B------:R-:W-:Y:S01]  /*c380*/  MUFU.EX2 R14, R14 ;  /* 0x0000000e000e7308 */ /* 0x000fe20000000800 */
        /* <DEDUP_REMOVED lines=19> */
[----:B------:R-:W-:-:S04]  /*c4c0*/  FFMA.FTZ R195, R195, R0, -R12 ;  /* 0x00000000c3c37223 */ /* 0x000fc8000001080c */
[----:B------:R-:W2:Y:S01]  /*c4d0*/  MUFU.EX2 R183, R183 ;  /* 0x000000b700b77308 */ /* 0x000ea20000000800 */
[----:B0-----:R-:W-:Y:S01]  /*c4e0*/  FFMA.FTZ R4, R31, R3, R14 ;  /* 0x000000031f047223 */ /* 0x001fe2000001000e */
[----:B------:R-:W-:Y:S01]  /*c4f0*/  FADD.FTZ R3, R180, R51 ;  /* 0x00000033b4037221 */ /* 0x000fe20000010000 */
[----:B------:R-:W-:-:S03]  /*c500*/  FFMA.FTZ R51, R63, R0, -R12 ;  /* 0x000000003f337223 */ /* 0x000fc6000001080c */
[----:B------:R-:W-:Y:S02]  /*c510*/  FADD.FTZ R38, R182, R3 ;  /* 0x00000003b6267221 */ /* 0x000fe40000010000 */
[----:B------:R-:W0:Y:S01]  /*c520*/  MUFU.EX2 R24, R24 ;  /* 0x0000001800187308 */ /* 0x000e220000000800 */
[----:B-1----:R-:W-:Y:S01]  /*c530*/  FADD.FTZ R4, R33, R4 ;  /* 0x0000000421047221 */ /* 0x002fe20000010000 */
[----:B------:R-:W-:-:S06]  /*c540*/  FADD.FTZ R59, R11, R38 ;  /* 0x000000260b3b7221 */ /* 0x000fcc0000010000 */
[----:B------:R-:W1:Y:S01]  /*c550*/  MUFU.EX2 R35, R35 ;  /* 0x0000002300237308 */ /* 0x000e620000000800 */
[----:B--2---:R-:W-:Y:S01]  /*c560*/  FADD.FTZ R3, R183, R4 ;  /* 0x00000004b7037221 */ /* 0x004fe20000010000 */
[----:B------:R-:W-:-:S03]  /*c570*/  FADD.FTZ R4, R176, R59 ;  /* 0x0000003bb0047221 */ /* 0x000fc60000010000 */
[----:B------:R-:W-:-:S03]  /*c580*/  FADD.FTZ R3, R20, R3 ;  /* 0x0000000314037221 */ /* 0x000fc60000010000 */
[----:B------:R-:W2:Y:S01]  /*c590*/  MUFU.EX2 R26, R26 ;  /* 0x0000001a001a7308 */ /* 0x000ea20000000800 */
[----:B0-----:R-:W-:Y:S01]  /*c5a0*/  FADD.FTZ R38, R24, R3 ;  /* 0x0000000318267221 */ /* 0x001fe20000010000 */
[----:B------:R-:W-:-:S04]  /*c5b0*/  FADD.FTZ R3, R13, R4 ;  /* 0x000000040d037221 */ /* 0x000fc80000010000 */
[----:B------:R-:W-:Y:S02]  /*c5c0*/  FADD.FTZ R4, R178, R3 ;  /* 0x00000003b2047221 */ /* 0x000fe40000010000 */
[----:B------:R-:W0:Y:S01]  /*c5d0*/  MUFU.EX2 R39, R39 ;  /* 0x0000002700277308 */ /* 0x000e220000000800 */
[----:B-1----:R-:W-:Y:S01]  /*c5e0*/  FADD.FTZ R59, R35, R38 ;  /* 0x00000026233b7221 */ /* 0x002fe20000010000 */
[----:B------:R-:W-:Y:S01]  /*c5f0*/  FADD.FTZ R3, R27, R4 ;  /* 0x000000041b037221 */ /* 0x000fe20000010000 */
[----:B------:R-:W-:-:S03]  /*c600*/  FFMA.FTZ R38, R67, R0, -R12 ;  /* 0x0000000043267223 */ /* 0x000fc6000001080c */
[----:B------:R-:W-:Y:S02]  /*c610*/  FADD.FTZ R4, R172, R3 ;  /* 0x00000003ac047221 */ /* 0x000fe40000010000 */
        /* <DEDUP_REMOVED lines=9> */
[----:B-1----:R-:W-:-:S07]  /*c6b0*/  FADD.FTZ R40, R28, R59 ;  /* 0x0000003b1c287221 */ /* 0x002fce0000010000 */
[----:B------:R-:W1:Y:S01]  /*c6c0*/  MUFU.EX2 R61, R61 ;  /* 0x0000003d003d7308 */ /* 0x000e620000000800 */
[----:B--2---:R-:W-:Y:S01]  /*c6d0*/  FADD.FTZ R59, R43, R40 ;  /* 0x000000282b3b7221 */ /* 0x004fe20000010000 */
[-CC-:B------:R-:W-:Y:S01]  /*c6e0*/  FFMA.FTZ R40, R71, R0.reuse, -R12.reuse ;  /* 0x0000000047287223 */ /* 0x180fe2000001080c */
[----:B------:R-:W-:-:S05]  /*c6f0*/  FFMA.FTZ R12, R87, R0, -R12 ;  /* 0x00000000570c7223 */ /* 0x000fca000001080c */
        /* <DEDUP_REMOVED lines=27> */
[----:B0-----:R-:W-:-:S07]  /*c8b0*/  FADD.FTZ R42, R51, R42 ;  /* 0x0000002a332a7221 */ /* 0x001fce0000010000 */
[----:B------:R-:W0:Y:S01]  /*c8c0*/  MUFU.EX2 R163, R163 ;  /* 0x000000a300a37308 */ /* 0x000e220000000800 */
[----:B-1----:R-:W-:-:S07]  /*c8d0*/  FADD.FTZ R3, R161, R42 ;  /* 0x0000002aa1037221 */ /* 0x002fce0000010000 */
[----:B------:R-:W1:Y:S08]  /*c8e0*/  MUFU.EX2 R40, R40 ;  /* 0x0000002800287308 */ /* 0x000e700000000800 */
[----:B------:R-:W3:Y:S08]  /*c8f0*/  MUFU.EX2 R156, R156 ;  /* 0x0000009c009c7308 */ /* 0x000ef00000000800 */
[----:B------:R-:W4:Y:S08]  /*c900*/  MUFU.EX2 R44, R155 ;  /* 0x0000009b002c7308 */ /* 0x000f300000000800 */
[----:B------:R5:W-:Y:S08]  /*c910*/  MUFU.EX2 R46, R53 ;  /* 0x00000035002e7308 */ /* 0x000bf00000000800 */
[----:B------:R-:W4:Y:S01]  /*c920*/  MUFU.EX2 R25, R25 ;  /* 0x0000001900197308 */ /* 0x000f220000000800 */
[----:B-----5:R-:W-:Y:S01]  /*c930*/  FADD.FTZ R53, R15, R4 ;  /* 0x000000040f357221 */ /* 0x020fe20000010000 */
[----:B--2---:R-:W-:-:S03]  /*c940*/  FADD.FTZ R4, R38, R3 ;  /* 0x0000000326047221 */ /* 0x004fc60000010000 */
[----:B------:R-:W-:Y:S01]  /*c950*/  FADD.FTZ R42, R162, R53 ;  /* 0x00000035a22a7221 */ /* 0x000fe20000010000 */
[----:B0-----:R-:W-:Y:S02]  /*c960*/  FADD.FTZ R3, R163, R4 ;  /* 0x00000004a3037221 */ /* 0x001fe40000010000 */
[----:B------:R-:W0:Y:S01]  /*c970*/  MUFU.EX2 R75, R75 ;  /* 0x0000004b004b7308 */ /* 0x000e220000000800 */
[----:B------:R-:W-:Y:S01]  /*c980*/  FADD.FTZ R53, R21, R42 ;  /* 0x0000002a15357221 */ /* 0x000fe20000010000 */
[----:B-1----:R-:W-:-:S03]  /*c990*/  FADD.FTZ R3, R40, R3 ;  /* 0x0000000328037221 */ /* 0x002fc60000010000 */
[----:B---3--:R-:W-:Y:S01]  /*c9a0*/  FADD.FTZ R4, R156, R53 ;  /* 0x000000359c047221 */ /* 0x008fe20000010000 */
[----:B----4-:R-:W-:Y:S02]  /*c9b0*/  FADD.FTZ R3, R44, R3 ;  /* 0x000000032c037221 */ /* 0x010fe40000010000 */
[----:B------:R-:W1:Y:S01]  /*c9c0*/  MUFU.EX2 R158, R158 ;  /* 0x0000009e009e7308 */ /* 0x000e620000000800 */
[----:B------:R-:W-:-:S07]  /*c9d0*/  FADD.FTZ R53, R25, R4 ;  /* 0x0000000419357221 */ /* 0x000fce0000010000 */
[----:B------:R-:W2:Y:S01]  /*c9e0*/  MUFU.EX2 R57, R57 ;  /* 0x0000003900397308 */ /* 0x000ea20000000800 */
[----:B0-----:R-:W-:-:S04]  /*c9f0*/  FADD.FTZ R3, R75, R3 ;  /* 0x000000034b037221 */ /* 0x001fc80000010000 */
[----:B------:R-:W-:-:S03]  /*ca00*/  FADD.FTZ R3, R46, R3 ;  /* 0x000000032e037221 */ /* 0x000fc60000010000 */
        /* <DEDUP_REMOVED lines=22> */
.L_x_1110:
[----:B------:R-:W-:Y:S01]  /*cb70*/  ULEA UR6, UR58, UR41, 0x3 ;  /* 0x000000293a067291 */ /* 0x000fe2000f8e183f */
[----:B------:R-:W-:Y:S01]  /*cb80*/  ISETP.GT.AND P1, PT, R10, UR39, PT ;  /* 0x000000270a007c0c */ /* 0x000fe2000bf24270 */
[----:B------:R-:W-:Y:S01]  /*cb90*/  UMOV UR59, UR46 ;  /* 0x0000002e003b7c82 */ /* 0x000fe20008000000 */
[----:B------:R-:W-:Y:S01]  /*cba0*/  UMOV UR58, UR45 ;  /* 0x0000002d003a7c82 */ /* 0x000fe20008000000 */
[----:B------:R-:W-:Y:S01]  /*cbb0*/  UIADD3 UR6, UR6, 0x28860, URZ ;  /* 0x0002886006067890 */ /* 0x000fe2000fffe03f */
[----:B------:R-:W-:Y:S01]  /*cbc0*/  F2FP.BF16.F32.PACK_AB R171, R6, R171 ;  /* 0x000000ab06ab723e */ /* 0x000fe200000010ff */
[----:B------:R-:W-:Y:S01]  /*cbd0*/  FMUL.FTZ R88, R88, R8 ;  /* 0x0000000858587220 */ /* 0x000fe20000410000 */
[----:B------:R-:W-:Y:S01]  /*cbe0*/  F2FP.BF16.F32.PACK_AB R154, R5, R154 ;  /* 0x0000009a059a723e */ /* 0x000fe200000010ff */
[----:B------:R-:W-:Y:S01]  /*cbf0*/  UPRMT UR6, UR40, 0x654, UR6 ;  /* 0x0000065428067896 */ /* 0x000fe20008000006 */
[----:B------:R-:W-:Y:S01]  /*cc00*/  F2FP.BF16.F32.PACK_AB R180, R180, R9 ;  /* 0x00000009b4b4723e */ /* 0x000fe200000010ff */
[----:B------:R-:W-:Y:S01]  /*cc10*/  FMUL.FTZ R89, R89, R8 ;  /* 0x0000000859597220 */ /* 0x000fe20000410000 */
[----:B------:R-:W-:Y:S01]  /*cc20*/  F2FP.BF16.F32.PACK_AB R181, R33, R14 ;  /* 0x0000000e21b5723e */ /* 0x000fe200000010ff */
[----:B------:R-:W-:Y:S01]  /*cc30*/  FMUL.FTZ R92, R92, R8 ;  /* 0x000000085c5c7220 */ /* 0x000fe20000410000 */
[----:B------:R-:W-:Y:S01]  /*cc40*/  F2FP.BF16.F32.PACK_AB R182, R11, R182 ;  /* 0x000000b60bb6723e */ /* 0x000fe200000010ff */
[-C--:B------:R-:W-:Y:S01]  /*cc50*/  FMUL.FTZ R93, R93, R8.reuse ;  /* 0x000000085d5d7220 */ /* 0x080fe20000410000 */
[----:B------:R-:W-:Y:S01]  /*cc60*/  F2FP.BF16.F32.PACK_AB R183, R20, R183 ;  /* 0x000000b714b7723e */ /* 0x000fe200000010ff */
[----:B------:R-:W-:Y:S01]  /*cc70*/  FMUL.FTZ R96, R96, R8 ;  /* 0x0000000860607220 */ /* 0x000fe20000410000 */
[----:B------:R-:W-:Y:S01]  /*cc80*/  SYNCS.ARRIVE.TRANS64.RED.A1T0 RZ, [UR6], RZ ;  /* 0x000000ffffff79a7 */ /* 0x000fe20008100406 */
        /* <DEDUP_REMOVED lines=53> */
[----:B------:R-:W-:-:S02]  /*cfe0*/  VIADD R10, R10, 0xffffffff ;  /* 0xffffffff0a0a7836 */ /* 0x000fc40000000000 */
        /* <DEDUP_REMOVED lines=32> */
[----:B------:R-:W-:-:S02]  /*d1f0*/  IMAD.MOV.U32 R6, RZ, RZ, R7 ;  /* 0x000000ffff067224 */ /* 0x000fc400078e0007 */
[----:B------:R-:W-:Y:S01]  /*d200*/  IMAD.MOV.U32 R5, RZ, RZ, R2 ;  /* 0x000000ffff057224 */ /* 0x000fe200078e0002 */
[----:B------:R-:W-:Y:S06]  /*d210*/  @P1 BRA `(.L_x_1111) ;  /* 0xffffffcc00cc1947 */ /* 0x000fec000383ffff */
.L_x_1092:
[----:B------:R-:W-:Y:S06]  /*d220*/  BAR.ARV 0x8, 0x180 ;  /* 0x0206000000007b1d */ /* 0x000fec0000002000 */
[----:B------:R-:W-:Y:S05]  /*d230*/  @!P0 BRA `(.L_x_1112) ;  /* 0x0000000000048947 */ /* 0x000fea0003800000 */
[----:B------:R-:W-:Y:S01]  /*d240*/  BPT.TRAP 0x1 ;  /* 0x000000040000795c */ /* 0x000fe20000300000 */
.L_x_1112:
[----:B------:R-:W-:Y:S01]  /*d250*/  ULEA UR5, UR45, UR41, 0x3 ;  /* 0x000000292d057291 */ /* 0x000fe2000f8e183f */
[----:B------:R-:W-:-:S05]  /*d260*/  IMAD.U32 R5, RZ, RZ, UR46 ;  /* 0x0000002eff057e24 */ /* 0x000fca000f8e00ff */
[----:B------:R-:W-:-:S04]  /*d270*/  SHF.L.U32 R5, R5, 0x1f, RZ ;  /* 0x0000001f05057819 */ /* 0x000fc800000006ff */
[----:B------:R0:W1:Y:S01]  /*d280*/  SYNCS.PHASECHK.TRANS64.TRYWAIT P1, [UR5+0x28850], R5 ;  /* 0x02885005ff0075a7 */ /* 0x0000620008020145 */
[----:B------:R-:W-:Y:S05]  /*d290*/  @!P0 BRA `(.L_x_1113) ;  /* 0x0000000000048947 */ /* 0x000fea0003800000 */
[----:B------:R-:W-:Y:S01]  /*d2a0*/  BPT.TRAP 0x1 ;  /* 0x000000040000795c */ /* 0x000fe20000300000 */
.L_x_1113:
[----:B-1----:R-:W-:Y:S05]  /*d2b0*/  @P1 BRA `(.L_x_1114) ;  /* 0x0000000000081947 */ /* 0x002fea0003800000 */
[----:B------:R-:W1:Y:S02]  /*d2c0*/  SYNCS.PHASECHK.TRANS64.TRYWAIT P1, [UR5+0x28850], R5 ;  /* 0x02885005ff0075a7 */ /* 0x000e640008020145 */
[----:B-1----:R-:W-:Y:S05]  /*d2d0*/  @!P1 BRA `(.L_x_1115) ;  /* 0x0000006c00bc9947 */ /* 0x002fea0003800000 */
.L_x_1114:
[----:B------:R-:W-:Y:S01]  /*d2e0*/  UIADD3 UR41, UR41, 0x400, URZ ;  /* 0x0000040029297890 */ /* 0x000fe2000fffe03f */
[----:B------:R-:W-:Y:S01]  /*d2f0*/  WARPGROUP.ARRIVE ;  /* 0x00000000000079c5 */ /* 0x000fe20000000000 */
[----:B------:R-:W-:Y:S01]  /*d300*/  UMOV UR7, 0x40000040 ;  /* 0x4000004000077882 */ /* 0x000fe20000000000 */
[----:B01----:R-:W0:Y:S01]  /*d310*/  SHFL.BFLY PT, R5, R4, 0x2, 0x1f ;  /* 0x0c401f0004057f89 */ /* 0x003e2200000e0000 */
[----:B------:R-:W-:Y:S01]  /*d320*/  USHF.R.U32.HI UR41, URZ, 0x4, UR41 ;  /* 0x000000043f297899 */ /* 0x000fe20008011629 */
[----:B------:R-:W-:Y:S02]  /*d330*/  IMAD.MOV.U32 R37, RZ, RZ, -0x800000 ;  /* 0xff800000ff257424 */ /* 0x000fe400078e00ff */
        /* <DEDUP_REMOVED lines=10> */
[----:B-1----:R-:W-:Y:S01]  /*d3e0*/  FADD.FTZ R8, R6, R3 ;  /* 0x0000000306087221 */ /* 0x002fe20000010000 */
[----:B------:R-:W-:Y:S02]  /*d3f0*/  IMAD.MOV.U32 R3, RZ, RZ, RZ ;  /* 0x000000ffff037224 */ /* 0x000fe400078e00ff */
[----:B------:R-:W0:Y:S04]  /*d400*/  SHFL.BFLY PT, R6, R5, 0x1, 0x1f ;  /* 0x0c201f0005067f89 */ /* 0x000e2800000e0000 */
[----:B------:R-:W1:Y:S01]  /*d410*/  SHFL.BFLY PT, R9, R8, 0x1, 0x1f ;  /* 0x0c201f0008097f89 */ /* 0x000e6200000e0000 */
[----:B0-----:R-:W-:Y:S01]  /*d420*/  FADD.FTZ R10, R5, R6 ;  /* 0x00000006050a7221 */ /* 0x001fe20000010000 */
[----:B-1----:R-:W-:-:S04]  /*d430*/  FADD.FTZ R11, R8, R9 ;  /* 0x00000009080b7221 */ /* 0x002fc80000010000 */
[----:B------:R-:W-:Y:S01]  /*d440*/  FSETP.NE.FTZ.AND P1, PT, R10, RZ, PT ;  /* 0x000000ff0a00720b */ /* 0x000fe20003f35000 */
[----:B------:R-:W-:Y:S01]  /*d450*/  IMAD.MOV.U32 R9, RZ, RZ, RZ ;  /* 0x000000ffff097224 */ /* 0x000fe200078e00ff */
        /* <DEDUP_REMOVED lines=48> */
.L_x_1116:
        /* <DEDUP_REMOVED lines=74> */
.L_x_1038:
[----:B------:R-:W0:Y:S01]  /*dc00*/  S2R R3, SR_CgaCtaId ;  /* 0x0000000000037919 */ /* 0x000e220000008800 */
[----:B------:R-:W-:Y:S01]  /*dc10*/  MOV R0, 0x400 ;  /* 0x0000040000007802 */ /* 0x000fe20000000f00 */
[----:B------:R-:W-:Y:S01]  /*dc20*/  BSSY B0, `(.L_x_1117) ;  /* 0x00001c5000007945 */ /* 0x000fe20003800000 */
[----:B------:R-:W-:Y:S02]  /*dc30*/  BAR.SYNC.DEFER_BLOCKING 0x5, 0x180 ;  /* 0x0146000000007b1d */ /* 0x000fe40000010000 */
[----:B0-----:R-:W-:-:S05]  /*dc40*/  LEA R0, R3, R0, 0x18 ;  /* 0x0000000003007211 */ /* 0x001fca00078ec0ff */
[----:B------:R-:W0:Y:S02]  /*dc50*/  LDS R2, [R0+0x288d0] ;  /* 0x0288d00000027984 */ /* 0x000e240000000800 */
[----:B0-----:R-:W-:Y:S01]  /*dc60*/  R2UR UR4, R2 ;  /* 0x00000000020472ca */ /* 0x001fe200000e0000 */
[----:B------:R-:W-:Y:S06]  /*dc70*/  BAR.ARV 0x4, 0x180 ;  /* 0x0106000000007b1d */ /* 0x000fec0000002000 */
[----:B------:R-:W-:Y:S08]  /*dc80*/  @P0 BRA `(.L_x_1118) ;  /* 0x0000001000a40947 */ /* 0x000ff00003800000 */
[----:B------:R-:W0:Y:S01]  /*dc90*/  S2R R3, SR_SWINHI ;  /* 0x0000000000037919 */ /* 0x000e220000002f00 */
[----:B------:R-:W1:Y:S01]  /*dca0*/  LDC R44, c[0x0][0xbe8] ;  /* 0x0002fa00ff2c7b82 */ /* 0x000e620000000800 */
[----:B------:R-:W-:Y:S01]  /*dcb0*/  F2FP.BF16.F32.PACK_AB R6, R93, R6 ;  /* 0x000000065d06723e */ /* 0x000fe200000010ff */
[----:B------:R-:W-:Y:S01]  /*dcc0*/  USHF.R.S32.HI UR12, URZ, 0x1f, UR38 ;  /* 0x0000001f3f0c7899 */ /* 0x000fe20008011426 */
[----:B------:R-:W-:Y:S01]  /*dcd0*/  F2FP.BF16.F32.PACK_AB R136, R137, R136 ;  /* 0x000000888988723e */ /* 0x000fe200000010ff */
[----:B------:R-:W-:Y:S01]  /*dce0*/  ULDC.64 UR8, c[0x0][0xb90] ;  /* 0x0002e40000087ab9 */ /* 0x000fe20000000a00 */
[----:B------:R-:W-:Y:S01]  /*dcf0*/  USHF.R.S32.HI UR13, URZ, 0x1f, UR44 ;  /* 0x0000001f3f0d7899 */ /* 0x000fe2000801142c */
[----:B------:R-:W-:Y:S01]  /*dd00*/  F2FP.BF16.F32.PACK_AB R137, R139, R138 ;  /* 0x0000008a8b89723e */ /* 0x000fe200000010ff */
[----:B------:R-:W-:Y:S01]  /*dd10*/  UIMAD UR5, UR12, UR8, URZ ;  /* 0x000000080c0572a4 */ /* 0x000fe2000f8e023f */
[----:B------:R-:W-:Y:S01]  /*dd20*/  F2FP.BF16.F32.PACK_AB R144, R145, R144 ;  /* 0x000000909190723e */ /* 0x000fe200000010ff */
[----:B------:R-:W-:Y:S01]  /*dd30*/  UIMAD.WIDE.U32 UR6, UR38, UR8, URZ ;  /* 0x00000008260672a5 */ /* 0x000fe2000f8e003f */
[----:B------:R-:W-:Y:S01]  /*dd40*/  F2FP.BF16.F32.PACK_AB R138, R141, R140 ;  /* 0x0000008c8d8a723e */ /* 0x000fe200000010ff */
[----:B------:R-:W-:Y:S01]  /*dd50*/  UIMAD UR5, UR38, UR9, UR5 ;  /* 0x00000009260572a4 */ /* 0x000fe2000f8e0205 */
[----:B------:R-:W-:Y:S01]  /*dd60*/  F2FP.BF16.F32.PACK_AB R139, R143, R142 ;  /* 0x0000008e8f8b723e */ /* 0x000fe200000010ff */
[----:B------:R-:W-:Y:S01]  /*dd70*/  ULDC.64 UR10, c[0x0][0xb98] ;  /* 0x0002e600000a7ab9 */ /* 0x000fe20000000a00 */
[----:B------:R-:W-:Y:S01]  /*dd80*/  F2FP.BF16.F32.PACK_AB R145, R147, R146 ;  /* 0x000000929391723e */ /* 0x000fe200000010ff */
[----:B------:R-:W-:Y:S01]  /*dd90*/  UIMAD UR8, UR13, UR10, URZ ;  /* 0x0000000a0d0872a4 */ /* 0x000fe2000f8e023f */
[----:B------:R-:W-:Y:S01]  /*dda0*/  F2FP.BF16.F32.PACK_AB R146, R149, R148 ;  /* 0x000000949592723e */ /* 0x000fe200000010ff */
[----:B------:R-:W-:Y:S01]  /*ddb0*/  UIADD3 UR7, UR7, UR5, URZ ;  /* 0x0000000507077290 */ /* 0x000fe2000fffe03f */
[----:B------:R-:W-:Y:S01]  /*ddc0*/  F2FP.BF16.F32.PACK_AB R147, R151, R150 ;  /* 0x000000969793723e */ /* 0x000fe200000010ff */
[----:B------:R-:W-:-:S02]  /*ddd0*/  UIMAD UR8, UR44, UR11, UR8 ;  /* 0x0000000b2c0872a4 */ /* 0x000fc4000f8e0208 */
[----:B------:R-:W-:Y:S01]  /*dde0*/  UIMAD.WIDE.U32 UR6, UR44, UR10, UR6 ;  /* 0x0000000a2c0672a5 */ /* 0x000fe2000f8e0006 */
[----:B------:R-:W-:Y:S02]  /*ddf0*/  ULDC UR5, c[0x0][0xa88] ;  /* 0x0002a20000057ab9 */ /* 0x000fe40000000800 */
[----:B------:R-:W-:Y:S01]  /*de00*/  ULDC.64 UR10, c[0x0][0xaf0] ;  /* 0x0002bc00000a7ab9 */ /* 0x000fe20000000a00 */
[----:B------:R-:W-:Y:S02]  /*de10*/  MOV R34, R0 ;  /* 0x0000000000227202 */ /* 0x000fe40000000f00 */
[----:B0-----:R-:W-:Y:S01]  /*de20*/  MOV R35, R3 ;  /* 0x0000000300237202 */ /* 0x001fe20000000f00 */
[----:B------:R-:W-:Y:S02]  /*de30*/  IMAD R3, R184, 0x40, R18 ;  /* 0x00000040b8037824 */ /* 0x000fe400078e0212 */
[----:B------:R-:W-:-:S04]  /*de40*/  IMAD.WIDE R4, R188, 0x2, R34 ;  /* 0x00000002bc047825 */ /* 0x000fc800078e0222 */
[----:B------:R-:W-:Y:S01]  /*de50*/  IMAD.WIDE R34, R3, 0x2, R34 ;  /* 0x0000000203227825 */ /* 0x000fe200078e0222 */
[C---:B------:R-:W-:Y:S02]  /*de60*/  LOP3.LUT R3, R4.reuse, 0x380, RZ, 0xc0, !PT ;  /* 0x0000038004037812 */ /* 0x040fe400078ec0ff */
[C---:B------:R-:W-:Y:S02]  /*de70*/  IADD3 R29, P1, R4.reuse, 0x4040, RZ ;  /* 0x00004040041d7810 */ /* 0x040fe40007f3e0ff */
[C---:B------:R-:W-:Y:S02]  /*de80*/  IADD3 R21, P6, R4.reuse, 0x20, RZ ;  /* 0x0000002004157810 */ /* 0x040fe40007fde0ff */
[----:B------:R-:W-:Y:S01]  /*de90*/  SHF.R.U64 R3, R3, 0x3, RZ ;  /* 0x0000000303037819 */ /* 0x000fe200000012ff */
[--C-:B------:R-:W-:Y:S01]  /*dea0*/  IMAD.X R41, RZ, RZ, R5.reuse, P1 ;  /* 0x000000ffff297224 */ /* 0x100fe200008e0605 */
[C---:B------:R-:W-:Y:S01]  /*deb0*/  IADD3 R27, P2, R4.reuse, 0x4020, RZ ;  /* 0x00004020041b7810 */ /* 0x040fe20007f5e0ff */
[----:B------:R-:W-:Y:S01]  /*dec0*/  IMAD.X R13, RZ, RZ, R5, P6 ;  /* 0x000000ffff0d7224 */ /* 0x000fe200030e0605 */
[----:B------:R-:W-:-:S02]  /*ded0*/  IADD3 R10, P3, R4, 0x4000, RZ ;  /* 0x00004000040a7810 */ /* 0x000fc40007f7e0ff */
[C---:B------:R-:W-:Y:S01]  /*dee0*/  IADD3 R43, P0, R4.reuse, 0x4060, RZ ;  /* 0x00004060042b7810 */ /* 0x040fe20007f1e0ff */
[--C-:B------:R-:W-:Y:S01]  /*def0*/  IMAD.X R39, RZ, RZ, R5.reuse, P2 ;  /* 0x000000ffff277224 */ /* 0x100fe200010e0605 */
[C---:B------:R-:W-:Y:S01]  /*df00*/  IADD3 R8, P4, R4.reuse, 0x60, RZ ;  /* 0x0000006004087810 */ /* 0x040fe20007f9e0ff */
[--C-:B------:R-:W-:Y:S01]  /*df10*/  IMAD.X R15, RZ, RZ, R5.reuse, P3 ;  /* 0x000000ffff0f7224 */ /* 0x100fe200018e0605 */
[----:B------:R-:W-:Y:S02]  /*df20*/  IADD3 R25, P5, R4, 0x40, RZ ;  /* 0x0000004004197810 */ /* 0x000fe40007fbe0ff */
[----:B------:R-:W-:Y:S01]  /*df30*/  LOP3.LUT R4, R3, R4, RZ, 0x3c, !PT ;  /* 0x0000000403047212 */ /* 0x000fe200078e3cff */
[--C-:B------:R-:W-:Y:S01]  /*df40*/  IMAD.X R11, RZ, RZ, R5.reuse, P4 ;  /* 0x000000ffff0b7224 */ /* 0x100fe200020e0605 */
[----:B------:R-:W-:Y:S01]  /*df50*/  LOP3.LUT R14, R29, 0x380, RZ, 0xc0, !PT ;  /* 0x000003801d0e7812 */ /* 0x000fe200078ec0ff */
[----:B------:R-:W-:Y:S01]  /*df60*/  IMAD.X R9, RZ, RZ, R5, P5 ;  /* 0x000000ffff097224 */ /* 0x000fe200028e0605 */
[----:B------:R-:W-:-:S02]  /*df70*/  LOP3.LUT R12, R27, 0x380, RZ, 0xc0, !PT ;  /* 0x000003801b0c7812 */ /* 0x000fc400078ec0ff */
[----:B------:R-:W-:Y:S02]  /*df80*/  LOP3.LUT R3, R10, 0x380, RZ, 0xc0, !PT ;  /* 0x000003800a037812 */ /* 0x000fe400078ec0ff */
[----:B------:R-:W-:Y:S02]  /*df90*/  LOP3.LUT R2, R21, 0x380, RZ, 0xc0, !PT ;  /* 0x0000038015027812 */ /* 0x000fe400078ec0ff */
[----:B------:R-:W-:Y:S02]  /*dfa0*/  IADD3 R33, P6, R34, 0x1000, RZ ;  /* 0x0000100022217810 */ /* 0x000fe40007fde0ff */
[----:B------:R-:W-:Y:S02]  /*dfb0*/  SHF.R.U64 R14, R14, 0x3, RZ ;  /* 0x000000030e0e7819 */ /* 0x000fe400000012ff */
[----:B------:R-:W-:Y:S02]  /*dfc0*/  SHF.R.U64 R12, R12, 0x3, RZ ;  /* 0x000000030c0c7819 */ /* 0x000fe400000012ff */
[----:B------:R-:W-:-:S02]  /*dfd0*/  SHF.R.U64 R3, R3, 0x3, RZ ;  /* 0x0000000303037819 */ /* 0x000fc400000012ff */
[----:B------:R-:W-:Y:S02]  /*dfe0*/  SHF.R.U64 R2, R2, 0x3, RZ ;  /* 0x0000000302027819 */ /* 0x000fe400000012ff */
[----:B------:R-:W-:Y:S02]  /*dff0*/  LOP3.LUT R32, R33, 0x380, RZ, 0xc0, !PT ;  /* 0x0000038021207812 */ /* 0x000fe400078ec0ff */
[----:B------:R-:W-:Y:S02]  /*e000*/  LOP3.LUT R40, R14, R29, RZ, 0x3c, !PT ;  /* 0x0000001d0e287212 */ /* 0x000fe400078e3cff */
[----:B------:R-:W-:Y:S02]  /*e010*/  LOP3.LUT R38, R12, R27, RZ, 0x3c, !PT ;  /* 0x0000001b0c267212 */ /* 0x000fe400078e3cff */
[----:B------:R-:W-:Y:S02]  /*e020*/  LOP3.LUT R14, R3, R10, RZ, 0x3c, !PT ;  /* 0x0000000a030e7212 */ /* 0x000fe400078e3cff */
[----:B------:R-:W-:-:S02]  /*e030*/  LOP3.LUT R12, R2, R21, RZ, 0x3c, !PT ;  /* 0x00000015020c7212 */ /* 0x000fc400078e3cff */
[----:B------:R-:W-:Y:S02]  /*e040*/  LOP3.LUT R3, R8, 0x380, RZ, 0xc0, !PT ;  /* 0x0000038008037812 */ /* 0x000fe400078ec0ff */
[----:B------:R-:W-:Y:S02]  /*e050*/  SHF.R.U64 R32, R32, 0x3, RZ ;  /* 0x0000000320207819 */ /* 0x000fe400000012ff */
[----:B------:R-:W-:Y:S02]  /*e060*/  LOP3.LUT R2, R25, 0x380, RZ, 0xc0, !PT ;  /* 0x0000038019027812 */ /* 0x000fe400078ec0ff */
[----:B-1----:R-:W-:Y:S02]  /*e070*/  ISETP.NE.AND P1, PT, R44, 0x1, PT ;  /* 0x000000012c00780c */ /* 0x002fe40003f25270 */
[----:B------:R-:W-:Y:S02]  /*e080*/  SHF.R.U64 R3, R3, 0x3, RZ ;  /* 0x0000000303037819 */ /* 0x000fe400000012ff */
[----:B------:R-:W-:Y:S01]  /*e090*/  LOP3.LUT R32, R32, R33, RZ, 0x3c, !PT ;  /* 0x0000002120207212 */ /* 0x000fe200078e3cff */
[----:B------:R-:W-:Y:S01]  /*e0a0*/  IMAD.X R33, RZ, RZ, R35, P6 ;  /* 0x000000ffff217224 */ /* 0x000fe200030e0623 */
[----:B------:R-:W-:-:S02]  /*e0b0*/  SHF.R.U64 R2, R2, 0x3, RZ ;  /* 0x0000000302027819 */ /* 0x000fc400000012ff */
[----:B------:R-:W-:Y:S02]  /*e0c0*/  IADD3 R45, P6, R34, 0x7000, RZ ;  /* 0x00007000222d7810 */ /* 0x000fe40007fde0ff */
[----:B------:R-:W-:Y:S02]  /*e0d0*/  LOP3.LUT R10, R3, R8, RZ, 0x3c, !PT ;  /* 0x00000008030a7212 */ /* 0x000fe400078e3cff */
[----:B------:R-:W-:Y:S01]  /*e0e0*/  LOP3.LUT R8, R2, R25, RZ, 0x3c, !PT ;  /* 0x0000001902087212 */ /* 0x000fe200078e3cff */
[----:B------:R-:W0:Y:S01]  /*e0f0*/  @P1 LDC R47, c[0x0][0xbec] ;  /* 0x0002fb00ff2f1b82 */ /* 0x000e220000000800 */
[----:B------:R-:W-:Y:S02]  /*e100*/  LOP3.LUT R2, R45, 0x380, RZ, 0xc0, !PT ;  /* 0x000003802d027812 */ /* 0x000fe400078ec0ff */
[----:B------:R-:W-:Y:S02]  /*e110*/  LOP3.LUT R42, R43, 0x380, RZ, 0xc0, !PT ;  /* 0x000003802b2a7812 */ /* 0x000fe400078ec0ff */
[----:B------:R-:W-:-:S02]  /*e120*/  SHF.R.U64 R2, R2, 0x3, RZ ;  /* 0x0000000302027819 */ /* 0x000fc400000012ff */
[----:B------:R-:W-:Y:S02]  /*e130*/  SHF.R.U64 R42, R42, 0x3, RZ ;  /* 0x000000032a2a7819 */ /* 0x000fe400000012ff */
[----:B------:R-:W-:Y:S02]  /*e140*/  LOP3.LUT R2, R2, R45, RZ, 0x3c, !PT ;  /* 0x0000002d02027212 */ /* 0x000fe400078e3cff */
[----:B------:R-:W-:Y:S02]  /*e150*/  MOV R45, R4 ;  /* 0x00000004002d7202 */ /* 0x000fe40000000f00 */
[----:B------:R-:W-:Y:S02]  /*e160*/  F2FP.BF16.F32.PACK_AB R4, R46, R7 ;  /* 0x000000072e04723e */ /* 0x000fe400000010ff */
[----:B------:R-:W1:Y:S01]  /*e170*/  @P1 LDC R46, c[0x0][0xbf0] ;  /* 0x0002fc00ff2e1b82 */ /* 0x000e620000000800 */
[----:B------:R-:W-:Y:S01]  /*e180*/  LOP3.LUT R42, R42, R43, RZ, 0x3c, !PT ;  /* 0x0000002b2a2a7212 */ /* 0x000fe200078e3cff */
[----:B------:R-:W-:Y:S01]  /*e190*/  IMAD.X R43, RZ, RZ, R5, P0 ;  /* 0x000000ffff2b7224 */ /* 0x000fe200000e0605 */
[----:B------:R-:W-:-:S02]  /*e1a0*/  F2FP.BF16.F32.PACK_AB R5, R91, R90 ;  /* 0x0000005a5b05723e */ /* 0x000fc400000010ff */
[----:B------:R-:W-:-:S03]  /*e1b0*/  F2FP.BF16.F32.PACK_AB R7, R95, R94 ;  /* 0x0000005e5f07723e */ /* 0x000fc600000010ff */
[----:B------:R-:W-:Y:S01]  /*e1c0*/  BAR.SYNC.DEFER_BLOCKING 0x1, 0x100 ;  /* 0x0044000000007b1d */ /* 0x000fe20000010000 */
[----:B------:R-:W-:Y:S01]  /*e1d0*/  MOV R65, R40 ;  /* 0x0000002800417202 */ /* 0x000fe20000000f00 */
[----:B------:R-:W-:Y:S01]  /*e1e0*/  VIADD R40, R17, UR37 ;  /* 0x0000002511287c36 */ /* 0x000fe20008000000 */
[----:B------:R-:W-:Y:S02]  /*e1f0*/  IADD3 R21, P0, R34, 0x6000, RZ ;  /* 0x0000600022157810 */ /* 0x000fe40007f1e0ff */
[----:B------:R-:W-:Y:S02]  /*e200*/  MOV R58, R10 ;  /* 0x0000000a003a7202 */ /* 0x000fe40000000f00 */
[----:B------:R-:W-:Y:S02]  /*e210*/  LOP3.LUT R20, R21, 0x380, RZ, 0xc0, !PT ;  /* 0x0000038015147812 */ /* 0x000fe400078ec0ff */
[----:B------:R-:W-:Y:S02]  /*e220*/  MOV R57, R14 ;  /* 0x0000000e00397202 */ /* 0x000fe40000000f00 */
[----:B------:R-:W-:-:S02]  /*e230*/  SHF.R.U64 R20, R20, 0x3, RZ ;  /* 0x0000000314147819 */ /* 0x000fc400000012ff */
[----:B------:R-:W-:Y:S02]  /*e240*/  MOV R15, R12 ;  /* 0x0000000c000f7202 */ /* 0x000fe40000000f00 */
[----:B------:R-:W-:Y:S01]  /*e250*/  LOP3.LUT R20, R20, R21, RZ, 0x3c, !PT ;  /* 0x0000001514147212 */ /* 0x000fe200078e3cff */
[----:B------:R-:W-:Y:S01]  /*e260*/  IMAD.X R21, RZ, RZ, R35, P0 ;  /* 0x000000ffff157224 */ /* 0x000fe200000e0623 */
[C---:B------:R-:W-:Y:S02]  /*e270*/  IADD3 R27, P3, R34.reuse, 0x4000, RZ ;  /* 0x00004000221b7810 */ /* 0x040fe40007f7e0ff */
[----:B------:R-:W-:Y:S02]  /*e280*/  IADD3 R25, P2, R34, 0x5000, RZ ;  /* 0x0000500022197810 */ /* 0x000fe40007f5e0ff */
[----:B------:R-:W-:Y:S02]  /*e290*/  LOP3.LUT R26, R27, 0x380, RZ, 0xc0, !PT ;  /* 0x000003801b1a7812 */ /* 0x000fe400078ec0ff */
[----:B------:R-:W-:Y:S01]  /*e2a0*/  LOP3.LUT R24, R25, 0x380, RZ, 0xc0, !PT ;  /* 0x0000038019187812 */ /* 0x000fe200078ec0ff */
[----:B------:R0:W-:Y:S01]  /*e2b0*/  STSM.16.M88.4 [R45], R4 ;  /* 0x000000042d007844 */ /* 0x0001e20000000200 */
[----:B------:R-:W-:-:S02]  /*e2c0*/  SHF.R.U64 R26, R26, 0x3, RZ ;  /* 0x000000031a1a7819 */ /* 0x000fc400000012ff */
[----:B------:R-:W-:Y:S01]  /*e2d0*/  MOV R56, R38 ;  /* 0x0000002600387202 */ /* 0x000fe20000000f00 */
[----:B------:R-:W-:Y:S01]  /*e2e0*/  VIADD R38, R187, UR37 ;  /* 0x00000025bb267c36 */ /* 0x000fe20008000000 */
[----:B------:R-:W-:Y:S02]  /*e2f0*/  SHF.R.U64 R24, R24, 0x3, RZ ;  /* 0x0000000318187819 */ /* 0x000fe400000012ff */
[----:B------:R-:W-:Y:S01]  /*e300*/  LOP3.LUT R26, R26, R27, RZ, 0x3c, !PT ;  /* 0x0000001b1a1a7212 */ /* 0x000fe200078e3cff */
[----:B------:R-:W-:Y:S01]  /*e310*/  IMAD.X R27, RZ, RZ, R35, P3 ;  /* 0x000000ffff1b7224 */ /* 0x000fe200018e0623 */
[----:B------:R-:W-:Y:S02]  /*e320*/  MOV R14, R8 ;  /* 0x00000008000e7202 */ /* 0x000fe40000000f00 */
[----:B------:R-:W-:Y:S02]  /*e330*/  F2FP.BF16.F32.PACK_AB R8, R105, R104 ;  /* 0x000000686908723e */ /* 0x000fe400000010ff */
[----:B------:R-:W-:-:S02]  /*e340*/  F2FP.BF16.F32.PACK_AB R9, R107, R106 ;  /* 0x0000006a6b09723e */ /* 0x000fc400000010ff */
[----:B------:R-:W-:Y:S01]  /*e350*/  LOP3.LUT R24, R24, R25, RZ, 0x3c, !PT ;  /* 0x0000001918187212 */ /* 0x000fe200078e3cff */
[----:B0-----:R-:W-:Y:S01]  /*e360*/  @P1 IMAD.HI.U32 R5, R40, R47, RZ ;  /* 0x0000002f28051227 */ /* 0x001fe200078e00ff */
[----:B------:R-:W-:Y:S02]  /*e370*/  MOV R64, R42 ;  /* 0x0000002a00407202 */ /* 0x000fe40000000f00 */
[----:B------:R-:W-:Y:S01]  /*e380*/  IADD3 R29, P4, R34, 0x3000, RZ ;  /* 0x00003000221d7810 */ /* 0x000fe20007f9e0ff */
[----:B------:R-:W-:Y:S01]  /*e390*/  IMAD.MOV.U32 R4, RZ, RZ, R40 ;  /* 0x000000ffff047224 */ /* 0x000fe200078e0028 */
[----:B-1----:R-:W-:Y:S01]  /*e3a0*/  @P1 SHF.R.U32.HI R4, RZ, R46, R5 ;  /* 0x0000002eff041219 */ /* 0x002fe20000011605 */
[----:B------:R-:W-:Y:S01]  /*e3b0*/  IMAD.U32 R6, RZ, RZ, UR8 ;  /* 0x00000008ff067e24 */ /* 0x000fe2000f8e00ff */
[----:B------:R-:W-:Y:S01]  /*e3c0*/  LOP3.LUT R28, R29, 0x380, RZ, 0xc0, !PT ;  /* 0x000003801d1c7812 */ /* 0x000fe200078ec0ff */
[----:B------:R-:W-:Y:S01]  /*e3d0*/  IMAD R45, R44, UR5, RZ ;  /* 0x000000052c2d7c24 */ /* 0x000fe2000f8e02ff */
[--C-:B------:R-:W-:Y:S01]  /*e3e0*/  SHF.R.S32.HI R5, RZ, 0x1f, R4.reuse ;  /* 0x0000001fff057819 */ /* 0x100fe20000011404 */
[----:B------:R-:W-:Y:S01]  /*e3f0*/  IMAD.MOV R7, RZ, RZ, -R4 ;  /* 0x000000ffff077224 */ /* 0x000fe200078e0a04 */
[----:B------:R-:W-:Y:S01]  /*e400*/  IADD3 R12, P0, R4, UR6, RZ ;  /* 0x00000006040c7c10 */ /* 0x000fe2000ff1e0ff */
[----:B------:R-:W-:Y:S01]  /*e410*/  IMAD.X R25, RZ, RZ, R35, P2 ;  /* 0x000000ffff197224 */ /* 0x000fe200010e0623 */
[----:B------:R-:W-:Y:S01]  /*e420*/  F2FP.BF16.F32.PACK_AB R4, R97, R96 ;  /* 0x000000606104723e */ /* 0x000fe200000010ff */
[----:B------:R-:W-:Y:S01]  /*e430*/  IMAD R11, R44, R7, R40 ;  /* 0x000000072c0b7224 */ /* 0x000fe200078e0228 */
[----:B------:R-:W-:Y:S01]  /*e440*/  IADD3.X R13, R5, UR7, R6, P0, !PT ;  /* 0x00000007050d7c10 */ /* 0x000fe200087fe406 */
[----:B------:R-:W-:Y:S01]  /*e450*/  ULDC.64 UR6, c[0x0][0xb88] ;  /* 0x0002e20000067ab9 */ /* 0x000fe20000000a00 */
[----:B------:R-:W-:Y:S01]  /*e460*/  F2FP.BF16.F32.PACK_AB R5, R99, R98 ;  /* 0x000000626305723e */ /* 0x000fe200000010ff */
[----:B------:R-:W-:Y:S01]  /*e470*/  ULDC.64 UR8, c[0x0][0xae8] ;  /* 0x0002ba0000087ab9 */ /* 0x000fe20000000a00 */
[----:B------:R-:W-:Y:S01]  /*e480*/  SHF.R.S32.HI R10, RZ, 0x1f, R11 ;  /* 0x0000001fff0a7819 */ /* 0x000fe2000001140b */
[----:B------:R-:W-:Y:S01]  /*e490*/  IMAD.WIDE.U32 R12, R11, UR6, R12 ;  /* 0x000000060b0c7c25 */ /* 0x000fe2000f8e000c */
[----:B------:R-:W-:-:S02]  /*e4a0*/  F2FP.BF16.F32.PACK_AB R6, R101, R100 ;  /* 0x000000646506723e */ /* 0x000fc400000010ff */
[----:B------:R-:W-:Y:S01]  /*e4b0*/  F2FP.BF16.F32.PACK_AB R7, R103, R102 ;  /* 0x000000666707723e */ /* 0x000fe200000010ff */
[----:B------:R-:W-:Y:S01]  /*e4c0*/  IMAD R10, R10, UR6, RZ ;  /* 0x000000060a0a7c24 */ /* 0x000fe2000f8e02ff */
[----:B------:R-:W-:Y:S02]  /*e4d0*/  LOP3.LUT P0, RZ, R185, 0x3, RZ, 0xc0, !PT ;  /* 0x00000003b9ff7812 */ /* 0x000fe4000780c0ff */
[----:B------:R-:W-:Y:S01]  /*e4e0*/  SHF.R.U64 R28, R28, 0x3, RZ ;  /* 0x000000031c1c7819 */ /* 0x000fe200000012ff */
[----:B------:R-:W-:Y:S01]  /*e4f0*/  IMAD R39, R11, UR7, R10 ;  /* 0x000000070b277c24 */ /* 0x000fe2000f8e020a */
[----:B------:R0:W-:Y:S01]  /*e500*/  STSM.16.M88.4 [R15], R4 ;  /* 0x000000040f007844 */ /* 0x0001e20000000200 */
[----:B------:R-:W-:Y:S01]  /*e510*/  ULDC.64 UR6, c[0x0][0xb50] ;  /* 0x0002d40000067ab9 */ /* 0x000fe20000000a00 */
[----:B------:R-:W-:Y:S02]  /*e520*/  F2FP.BF16.F32.PACK_AB R10, R109, R108 ;  /* 0x0000006c6d0a723e */ /* 0x000fe400000010ff */
[----:B------:R-:W-:-:S02]  /*e530*/  F2FP.BF16.F32.PACK_AB R11, R111, R110 ;  /* 0x0000006e6f0b723e */ /* 0x000fc400000010ff */
[----:B------:R-:W-:Y:S02]  /*e540*/  LEA R40, P3, R12, UR6, 0x2 ;  /* 0x000000060c287c11 */ /* 0x000fe4000f8610ff */
[----:B------:R-:W-:Y:S01]  /*e550*/  ISETP.GE.OR P2, PT, R38, R45, P0 ;  /* 0x0000002d2600720c */ /* 0x000fe20000746670 */
[----:B------:R1:W-:Y:S01]  /*e560*/  STSM.16.M88.4 [R14], R8 ;  /* 0x000000080e007844 */ /* 0x0003e20000000200 */
[----:B------:R-:W-:Y:S01]  /*e570*/  LOP3.LUT R28, R28, R29, RZ, 0x3c, !PT ;  /* 0x0000001d1c1c7212 */ /* 0x000fe200078e3cff */
[----:B------:R-:W-:Y:S01]  /*e580*/  IMAD.X R29, RZ, RZ, R35, P4 ;  /* 0x000000ffff1d7224 */ /* 0x000fe200020e0623 */
[C---:B------:R-:W-:Y:S01]  /*e590*/  LOP3.LUT R3, R34.reuse, 0x380, RZ, 0xc0, !PT ;  /* 0x0000038022037812 */ /* 0x040fe200078ec0ff */
[----:B------:R-:W-:Y:S01]  /*e5a0*/  SHFL.IDX PT, R46, R40, 0x1, 0x1c1f ;  /* 0x003c1f00282e7f89 */ /* 0x000fe200000e0000 */
[----:B------:R-:W-:Y:S01]  /*e5b0*/  IADD3 R31, P5, R34, 0x2000, RZ ;  /* 0x00002000221f7810 */ /* 0x000fe20007fbe0ff */
[----:B0-----:R-:W-:Y:S01]  /*e5c0*/  VIADD R4, R38, 0x8 ;  /* 0x0000000826047836 */ /* 0x001fe20000000000 */
[----:B------:R-:W-:Y:S01]  /*e5d0*/  F2FP.BF16.F32.PACK_AB R6, R117, R116 ;  /* 0x000000747506723e */ /* 0x000fe200000010ff */
[----:B------:R-:W-:Y:S01]  /*e5e0*/  IMAD.IADD R5, R13, 0x1, R39 ;  /* 0x000000010d057824 */ /* 0x000fe200078e0227 */
[----:B------:R-:W-:Y:S01]  /*e5f0*/  F2FP.BF16.F32.PACK_AB R7, R119, R118 ;  /* 0x000000767707723e */ /* 0x000fe200000010ff */
[----:B------:R-:W-:Y:S01]  /*e600*/  SHFL.IDX PT, R38, R40, RZ, 0x1c1f ;  /* 0x001c1fff28267589 */ /* 0x000fe200000e0000 */
[----:B------:R-:W-:-:S02]  /*e610*/  ISETP.GE.OR P0, PT, R4, R45, P0 ;  /* 0x0000002d0400720c */ /* 0x000fc40000706670 */
[----:B------:R-:W-:Y:S02]  /*e620*/  LEA.HI.X R41, R12, UR7, R5, 0x2, P3 ;  /* 0x000000070c297c11 */ /* 0x000fe400098f1405 */
[----:B------:R-:W-:Y:S02]  /*e630*/  F2FP.BF16.F32.PACK_AB R4, R113, R112 ;  /* 0x000000707104723e */ /* 0x000fe400000010ff */
[----:B------:R-:W-:Y:S01]  /*e640*/  F2FP.BF16.F32.PACK_AB R5, R115, R114 ;  /* 0x000000727305723e */ /* 0x000fe200000010ff */
[----:B------:R-:W0:Y:S01]  /*e650*/  SHFL.IDX PT, R39, R41, RZ, 0x1c1f ;  /* 0x001c1fff29277589 */ /* 0x000e2200000e0000 */
[----:B------:R-:W-:Y:S02]  /*e660*/  F2FP.BF16.F32.PACK_AB R12, R121, R120 ;  /* 0x00000078790c723e */ /* 0x000fe400000010ff */
[----:B------:R-:W-:Y:S01]  /*e670*/  F2FP.BF16.F32.PACK_AB R13, R123, R122 ;  /* 0x0000007a7b0d723e */ /* 0x000fe200000010ff */
[----:B------:R-:W-:Y:S01]  /*e680*/  STSM.16.M88.4 [R58], R4 ;  /* 0x000000043a007844 */ /* 0x000fe20000000200 */
[----:B-1----:R-:W-:-:S02]  /*e690*/  F2FP.BF16.F32.PACK_AB R14, R125, R124 ;  /* 0x0000007c7d0e723e */ /* 0x002fc400000010ff */
[----:B------:R-:W-:Y:S01]  /*e6a0*/  F2FP.BF16.F32.PACK_AB R15, R127, R126 ;  /* 0x0000007e7f0f723e */ /* 0x000fe200000010ff */
[----:B------:R-:W1:Y:S01]  /*e6b0*/  SHFL.IDX PT, R47, R41, 0x1, 0x1c1f ;  /* 0x003c1f00292f7f89 */ /* 0x000e6200000e0000 */
[----:B------:R-:W-:Y:S02]  /*e6c0*/  F2FP.BF16.F32.PACK_AB R8, R129, R128 ;  /* 0x000000808108723e */ /* 0x000fe400000010ff */
[----:B------:R-:W-:Y:S01]  /*e6d0*/  F2FP.BF16.F32.PACK_AB R9, R131, R130 ;  /* 0x000000828309723e */ /* 0x000fe200000010ff */
[----:B------:R-:W-:Y:S01]  /*e6e0*/  STSM.16.M88.4 [R57], R12 ;  /* 0x0000000c39007844 */ /* 0x000fe20000000200 */
[----:B------:R-:W-:Y:S02]  /*e6f0*/  F2FP.BF16.F32.PACK_AB R10, R133, R132 ;  /* 0x00000084850a723e */ /* 0x000fe400000010ff */
[----:B------:R-:W-:Y:S02]  /*e700*/  F2FP.BF16.F32.PACK_AB R11, R135, R134 ;  /* 0x00000086870b723e */ /* 0x000fe400000010ff */
[----:B------:R-:W-:Y:S01]  /*e710*/  SHF.R.U64 R3, R3, 0x3, RZ ;  /* 0x0000000303037819 */ /* 0x000fe200000012ff */
[----:B------:R-:W-:Y:S01]  /*e720*/  UIMAD UR5, UR12, UR8, URZ ;  /* 0x000000080c0572a4 */ /* 0x000fe2000f8e023f */
[----:B------:R-:W-:Y:S01]  /*e730*/  LOP3.LUT R30, R31, 0x380, RZ, 0xc0, !PT ;  /* 0x000003801f1e7812 */ /* 0x000fe200078ec0ff */
[----:B------:R-:W-:Y:S01]  /*e740*/  STSM.16.M88.4 [R56], R8 ;  /* 0x0000000838007844 */ /* 0x000fe20000000200 */
[----:B------:R-:W-:Y:S01]  /*e750*/  LOP3.LUT R34, R3, R34, RZ, 0x3c, !PT ;  /* 0x0000002203227212 */ /* 0x000fe200078e3cff */
[----:B------:R-:W-:Y:S01]  /*e760*/  IMAD.X R3, RZ, RZ, R35, P6 ;  /* 0x000000ffff037224 */ /* 0x000fe200030e0623 */
[----:B------:R-:W-:Y:S01]  /*e770*/  UIMAD.WIDE.U32 UR6, UR38, UR8, URZ ;  /* 0x00000008260672a5 */ /* 0x000fe2000f8e003f */
[----:B------:R2:W-:Y:S01]  /*e780*/  STSM.16.M88.4 [R65], R136 ;  /* 0x0000008841007844 */ /* 0x0005e20000000200 */
[----:B------:R-:W-:Y:S01]  /*e790*/  UIMAD UR5, UR38, UR9, UR5 ;  /* 0x00000009260572a4 */ /* 0x000fe2000f8e0205 */
[----:B------:R-:W-:-:S02]  /*e7a0*/  SHF.R.U64 R30, R30, 0x3, RZ ;  /* 0x000000031e1e7819 */ /* 0x000fc400000012ff */
[----:B------:R-:W-:Y:S01]  /*e7b0*/  STSM.16.M88.4 [R64], R144 ;  /* 0x0000009040007844 */ /* 0x000fe20000000200 */
[----:B--2---:R-:W2:Y:S08]  /*e7c0*/  @P1 LDC R65, c[0x0][0xbec] ;  /* 0x0002fb00ff411b82 */ /* 0x004eb00000000800 */
[----:B------:R-:W-:Y:S01]  /*e7d0*/  BAR.SYNC.DEFER_BLOCKING 0x1, 0x100 ;  /* 0x0044000000007b1d */ /* 0x000fe20000010000 */
[----:B------:R-:W-:Y:S01]  /*e7e0*/  UIMAD UR8, UR13, UR10, URZ ;  /* 0x0000000a0d0872a4 */ /* 0x000fe2000f8e023f */
[----:B------:R-:W-:Y:S01]  /*e7f0*/  LOP3.LUT R30, R30, R31, RZ, 0x3c, !PT ;  /* 0x0000001f1e1e7212 */ /* 0x000fe200078e3cff */
[----:B------:R-:W-:Y:S01]  /*e800*/  UIADD3 UR7, UR7, UR5, URZ ;  /* 0x0000000507077290 */ /* 0x000fe2000fffe03f */
[----:B------:R-:W-:-:S02]  /*e810*/  IMAD.X R31, RZ, RZ, R35, P5 ;  /* 0x000000ffff1f7224 */ /* 0x000fc400028e0623 */
[----:B0-----:R0:W-:Y:S04]  /*e820*/  @!P2 ST.E desc[UR52][R38.64], R37 ;  /* 0x000000252600a985 */ /* 0x0011e8000c101934 */
[----:B-1----:R1:W-:Y:S04]  /*e830*/  @!P0 ST.E desc[UR52][R46.64], R36 ;  /* 0x000000242e008985 */ /* 0x0023e8000c101934 */
[----:B------:R3:W5:Y:S01]  /*e840*/  LD.E.128 R4, desc[UR52][R28.64] ;  /* 0x000000341c047980 */ /* 0x000762000c101d00 */
[----:B0-----:R-:W0:Y:S03]  /*e850*/  @P1 LDC R37, c[0x0][0xbf0] ;  /* 0x0002fc00ff251b82 */ /* 0x001e260000000800 */
[----:B------:R2:W5:Y:S01]  /*e860*/  LD.E.128 R8, desc[UR52][R2.64] ;  /* 0x0000003402087980 */ /* 0x000562000c101d00 */
[----:B------:R-:W-:-:S03]  /*e870*/  UIMAD UR5, UR44, UR11, UR8 ;  /* 0x0000000b2c0572a4 */ /* 0x000fc6000f8e0208 */
[----:B------:R4:W5:Y:S01]  /*e880*/  LD.E.128 R12, desc[UR52][R20.64] ;  /* 0x00000034140c7980 */ /* 0x000962000c101d00 */
[----:B---3--:R-:W-:Y:S01]  /*e890*/  IMAD R28, R22, 0x20, R184 ;  /* 0x00000020161c7824 */ /* 0x008fe200078e02b8 */
[----:B------:R-:W-:Y:S02]  /*e8a0*/  UIMAD.WIDE.U32 UR6, UR44, UR10, UR6 ;  /* 0x0000000a2c0672a5 */ /* 0x000fe4000f8e0006 */
[----:B------:R3:W5:Y:S01]  /*e8b0*/  LD.E.128 R56, desc[UR52][R24.64] ;  /* 0x0000003418387980 */ /* 0x000762000c101d00 */
[----:B------:R-:W-:Y:S01]  /*e8c0*/  VIADD R28, R28, UR37 ;  /* 0x000000251c1c7c36 */ /* 0x000fe20008000000 */
[----:B------:R-:W-:Y:S02]  /*e8d0*/  ULDC.64 UR8, c[0x0][0xae0] ;  /* 0x0002b80000087ab9 */ /* 0x000fe40000000a00 */
[----:B------:R-:W5:Y:S01]  /*e8e0*/  LD.E.128 R52, desc[UR52][R34.64] ;  /* 0x0000003422347980 */ /* 0x000f62000c101d00 */
[----:B--2---:R-:W-:-:S03]  /*e8f0*/  @P1 IMAD.HI.U32 R2, R28, R65, RZ ;  /* 0x000000411c021227 */ /* 0x004fc600078e00ff */
[----:B------:R-:W5:Y:S01]  /*e900*/  LD.E.128 R48, desc[UR52][R32.64] ;  /* 0x0000003420307980 */ /* 0x000f62000c101d00 */
[----:B----4-:R-:W-:Y:S01]  /*e910*/  IMAD.MOV.U32 R21, RZ, RZ, R28 ;  /* 0x000000ffff157224 */ /* 0x010fe200078e001c */
[----:B------:R-:W-:Y:S02]  /*e920*/  UIADD3 UR5, UR7, UR5, URZ ;  /* 0x0000000507057290 */ /* 0x000fe4000fffe03f */
[----:B------:R-:W5:Y:S01]  /*e930*/  LD.E.128 R40, desc[UR52][R30.64] ;  /* 0x000000341e287980 */ /* 0x000f62000c101d00 */
[----:B0-----:R-:W-:-:S03]  /*e940*/  @P1 SHF.R.U32.HI R21, RZ, R37, R2 ;  /* 0x00000025ff151219 */ /* 0x001fc60000011602 */
[----:B------:R0:W5:Y:S01]  /*e950*/  LD.E.128 R60, desc[UR52][R26.64] ;  /* 0x000000341a3c7980 */ /* 0x000162000c101d00 */
[--C-:B------:R-:W-:Y:S01]  /*e960*/  SHF.R.S32.HI R20, RZ, 0x1f, R21.reuse ;  /* 0x0000001fff147819 */ /* 0x100fe20000011415 */
[----:B---3--:R-:W-:Y:S01]  /*e970*/  IMAD.MOV R25, RZ, RZ, -R21 ;  /* 0x000000ffff197224 */ /* 0x008fe200078e0a15 */
[----:B------:R-:W-:Y:S01]  /*e980*/  @!PT LDS RZ, [RZ] ;  /* 0x00000000fffff984 */ /* 0x000fe20000000800 */
[----:B------:R-:W-:Y:S01]  /*e990*/  @!PT LDS RZ, [RZ] ;  /* 0x00000000fffff984 */ /* 0x000fe20000000800 */
[----:B------:R-:W-:Y:S01]  /*e9a0*/  @!PT LDS RZ, [RZ] ;  /* 0x00000000fffff984 */ /* 0x000fe20000000800 */
[----:B------:R-:W-:Y:S01]  /*e9b0*/  @!PT LDS RZ, [RZ] ;  /* 0x00000000fffff984 */ /* 0x000fe20000000800 */
[----:B------:R2:W-:Y:S06]  /*e9c0*/  MEMBAR.ALL.CTA ;  /* 0x0000000000007992 */ /* 0x0005ec0000008000 */
[----:B--2---:R-:W2:Y:S01]  /*e9d0*/  FENCE.VIEW.ASYNC.S ;  /* 0x00000000000073c6 */ /* 0x004ea20000000000 */
[----:B------:R-:W-:-:S02]  /*e9e0*/  IMAD.U32 R3, RZ, RZ, UR7 ;  /* 0x00000007ff037e24 */ /* 0x000fc4000f8e00ff */
[----:B------:R-:W-:Y:S02]  /*e9f0*/  IMAD R20, R20, UR8, RZ ;  /* 0x0000000814147c24 */ /* 0x000fe4000f8e02ff */
[----:B------:R-:W-:Y:S02]  /*ea00*/  IMAD R25, R44, R25, R28 ;  /* 0x000000192c197224 */ /* 0x000fe400078e021c */
[----:B------:R-:W-:Y:S01]  /*ea10*/  IMAD.U32 R2, RZ, RZ, UR6 ;  /* 0x00000006ff027e24 */ /* 0x000fe2000f8e00ff */
[----:B------:R-:W-:Y:S01]  /*ea20*/  ULDC.64 UR6, c[0x0][0xad8] ;  /* 0x0002b60000067ab9 */ /* 0x000fe20000000a00 */
[----:B------:R-:W-:Y:S02]  /*ea30*/  IMAD.U32 R3, RZ, RZ, UR5 ;  /* 0x00000005ff037e24 */ /* 0x000fe4000f8e00ff */
[C---:B0-----:R-:W-:Y:S01]  /*ea40*/  IMAD R27, R21.reuse, UR9, R20 ;  /* 0x00000009151b7c24 */ /* 0x041fe2000f8e0214 */
[----:B------:R-:W-:Y:S01]  /*ea50*/  SHF.R.S32.HI R20, RZ, 0x1f, R25 ;  /* 0x0000001fff147819 */ /* 0x000fe20000011419 */
[----:B------:R-:W-:-:S04]  /*ea60*/  IMAD.WIDE.U32 R2, R21, UR8, R2 ;  /* 0x0000000815027c25 */ /* 0x000fc8000f8e0002 */
[----:B------:R-:W-:Y:S02]  /*ea70*/  IMAD.IADD R3, R3, 0x1, R27 ;  /* 0x0000000103037824 */ /* 0x000fe400078e021b */
[----:B------:R-:W-:Y:S02]  /*ea80*/  IMAD R24, R20, UR6, RZ ;  /* 0x0000000614187c24 */ /* 0x000fe4000f8e02ff */
[----:B------:R-:W-:Y:S02]  /*ea90*/  VIADD R26, R184, UR37 ;  /* 0x00000025b81a7c36 */ /* 0x000fe40008000000 */
[C---:B------:R-:W-:Y:S02]  /*eaa0*/  IMAD R21, R25.reuse, UR7, R24 ;  /* 0x0000000719157c24 */ /* 0x040fe4000f8e0218 */
[----:B------:R-:W-:Y:S01]  /*eab0*/  IMAD.WIDE.U32 R2, R25, UR6, R2 ;  /* 0x0000000619027c25 */ /* 0x000fe2000f8e0002 */
[----:B------:R-:W-:Y:S01]  /*eac0*/  ISETP.GE.AND P2, PT, R26, R45, PT ;  /* 0x0000002d1a00720c */ /* 0x000fe20003f46270 */
[----:B------:R-:W-:-:S02]  /*ead0*/  ULDC.64 UR6, c[0x0][0xa80] ;  /* 0x0002a00000067ab9 */ /* 0x000fc40000000a00 */
[----:B------:R-:W-:Y:S02]  /*eae0*/  VIADD R20, R26, 0x20 ;  /* 0x000000201a147836 */ /* 0x000fe40000000000 */
[----:B------:R-:W-:Y:S01]  /*eaf0*/  VIADD R0, R0, 0x28820 ;  /* 0x0002882000007836 */ /* 0x000fe20000000000 */
[----:B------:R-:W-:Y:S01]  /*eb00*/  LEA R24, P3, R2, UR6, 0x1 ;  /* 0x0000000602187c11 */ /* 0x000fe2000f8608ff */
[----:B------:R-:W-:Y:S01]  /*eb10*/  IMAD.IADD R3, R3, 0x1, R21 ;  /* 0x0000000103037824 */ /* 0x000fe200078e0215 */
[-C--:B------:R-:W-:Y:S01]  /*eb20*/  ISETP.GE.AND P0, PT, R20, R45.reuse, PT ;  /* 0x0000002d1400720c */ /* 0x080fe20003f06270 */
[----:B------:R-:W-:Y:S01]  /*eb30*/  VIADD R20, R26, 0x40 ;  /* 0x000000401a147836 */ /* 0x000fe20000000000 */
[----:B------:R-:W-:Y:S02]  /*eb40*/  PRMT R0, RZ, 0x654, R0 ;  /* 0x00000654ff007816 */ /* 0x000fe40000000000 */
[----:B------:R-:W-:Y:S01]  /*eb50*/  LEA.HI.X R25, R2, UR7, R3, 0x1, P3 ;  /* 0x0000000702197c11 */ /* 0x000fe200098f0c03 */
[----:B------:R-:W-:Y:S01]  /*eb60*/  BSSY B1, `(.L_x_1119) ;  /* 0x000000f000017945 */ /* 0x000fe20003800000 */
[----:B------:R-:W-:Y:S01]  /*eb70*/  ISETP.GE.AND P1, PT, R20, R45, PT ;  /* 0x0000002d1400720c */ /* 0x000fe20003f26270 */
[----:B--2---:R0:W-:Y:S01]  /*eb80*/  SYNCS.ARRIVE.TRANS64.RED.A1T0 RZ, [R0+URZ], RZ ;  /* 0x000000ff00ff79a7 */ /* 0x0041e2000810043f */
[----:B------:R1:W2:Y:S04]  /*eb90*/  SHFL.IDX PT, R20, R24, RZ, 0x181f ;  /* 0x00181fff18147589 */ /* 0x0002a800000e0000 */
[----:B0-----:R1:W0:Y:S01]  /*eba0*/  SHFL.IDX PT, R0, R25, RZ, 0x181f ;  /* 0x00181fff19007589 */ /* 0x00122200000e0000 */
[----:B------:R-:W-:Y:S06]  /*ebb0*/  @P2 BRA `(.L_x_1120) ;  /* 0x0000000000242947 */ /* 0x000fec0003800000 */
[----:B------:R-:W-:Y:S02]  /*ebc0*/  ULDC UR5, c[0x0][0xac8] ;  /* 0x0002b20000057ab9 */ /* 0x000fe40000000800 */
[----:B------:R-:W-:Y:S02]  /*ebd0*/  ISETP.GE.AND P2, PT, R18, UR5, PT ;  /* 0x0000000512007c0c */ /* 0x000fe4000bf46270 */
[----:B------:R-:W-:-:S11]  /*ebe0*/  ISETP.GE.AND P3, PT, R19, UR5, PT ;  /* 0x0000000513007c0c */ /* 0x000fd6000bf66270 */
[CC--:B--2---:R-:W-:Y:S02]  /*ebf0*/  @!P2 LEA R2, P4, R18.reuse, R20.reuse, 0x1 ;  /* 0x000000141202a211 */ /* 0x0c4fe400078808ff */
[C---:B------:R-:W-:Y:S02]  /*ec00*/  @!P3 LEA R20, P5, R19.reuse, R20, 0x1 ;  /* 0x000000141314b211 */ /* 0x040fe400078a08ff */
[-C--:B0-----:R-:W-:Y:S02]  /*ec10*/  @!P2 LEA.HI.X R3, R18, R0.reuse, R190, 0x1, P4 ;  /* 0x000000001203a211 */ /* 0x081fe400020f0cbe */
[----:B------:R-:W-:-:S03]  /*ec20*/  @!P3 LEA.HI.X R21, R19, R0, R189, 0x1, P5 ;  /* 0x000000001315b211 */ /* 0x000fc600028f0cbd */
[----:B-----5:R3:W-:Y:S04]  /*ec30*/  @!P2 ST.E.128 desc[UR52][R2.64], R52 ;  /* 0x000000340200a985 */ /* 0x0207e8000c101d34 */
[----:B------:R3:W-:Y:S02]  /*ec40*/  @!P3 ST.E.128 desc[UR52][R20.64], R60 ;  /* 0x0000003c1400b985 */ /* 0x0007e4000c101d34 */
.L_x_1120:
[----:B------:R-:W-:Y:S05]  /*ec50*/  BSYNC B1 ;  /* 0x0000000000017941 */ /* 0x000fea0003800000 */
.L_x_1119:
[----:B0-----:R0:W4:Y:S01]  /*ec60*/  SHFL.IDX PT, R0, R25, 0x1, 0x181f ;  /* 0x00381f0019007f89 */ /* 0x00112200000e0000 */
[----:B------:R-:W-:Y:S03]  /*ec70*/  BSSY B1, `(.L_x_1121) ;  /* 0x000000c000017945 */ /* 0x000fe60003800000 */
[----:B--23--:R0:W2:Y:S01]  /*ec80*/  SHFL.IDX PT, R20, R24, 0x1, 0x181f ;  /* 0x00381f0018147f89 */ /* 0x00c0a200000e0000 */
[----:B------:R-:W-:Y:S05]  /*ec90*/  @P0 BRA `(.L_x_1122) ;  /* 0x0000000000240947 */ /* 0x000fea0003800000 */
[----:B------:R-:W-:Y:S02]  /*eca0*/  ULDC UR5, c[0x0][0xac8] ;  /* 0x0002b20000057ab9 */ /* 0x000fe40000000800 */
[----:B------:R-:W-:Y:S02]  /*ecb0*/  ISETP.GE.AND P3, PT, R18, UR5, PT ;  /* 0x0000000512007c0c */ /* 0x000fe4000bf66270 */
[----:B------:R-:W-:-:S11]  /*ecc0*/  ISETP.GE.AND P4, PT, R19, UR5, PT ;  /* 0x0000000513007c0c */ /* 0x000fd6000bf86270 */
[CC--:B--2---:R-:W-:Y:S02]  /*ecd0*/  @!P3 LEA R2, P0, R18.reuse, R20.reuse, 0x1 ;  /* 0x000000141202b211 */ /* 0x0c4fe400078008ff */
[C---:B------:R-:W-:Y:S02]  /*ece0*/  @!P4 LEA R20, P2, R19.reuse, R20, 0x1 ;  /* 0x000000141314c211 */ /* 0x040fe400078408ff */
[-C--:B----4-:R-:W-:Y:S02]  /*ecf0*/  @!P3 LEA.HI.X R3, R18, R0.reuse, R190, 0x1, P0 ;  /* 0x000000001203b211 */ /* 0x090fe400000f0cbe */
[----:B------:R-:W-:-:S03]  /*ed00*/  @!P4 LEA.HI.X R21, R19, R0, R189, 0x1, P2 ;  /* 0x000000001315c211 */ /* 0x000fc600010f0cbd */
[----:B-----5:R3:W-:Y:S04]  /*ed10*/  @!P3 ST.E.128 desc[UR52][R2.64], R48 ;  /* 0x000000300200b985 */ /* 0x0207e8000c101d34 */
[----:B------:R3:W-:Y:S02]  /*ed20*/  @!P4 ST.E.128 desc[UR52][R20.64], R56 ;  /* 0x000000381400c985 */ /* 0x0007e4000c101d34 */
.L_x_1122:
[----:B------:R-:W-:Y:S05]  /*ed30*/  BSYNC B1 ;  /* 0x0000000000017941 */ /* 0x000fea0003800000 */
.L_x_1121:
[----:B----4-:R4:W0:Y:S01]  /*ed40*/  SHFL.IDX PT, R0, R25, 0x2, 0x181f ;  /* 0x00581f0019007f89 */ /* 0x01082200000e0000 */
        /* <DEDUP_REMOVED lines=12> */
.L_x_1124:
[----:B------:R-:W-:Y:S05]  /*ee10*/  BSYNC B1 ;  /* 0x0000000000017941 */ /* 0x000fea0003800000 */
.L_x_1123:
[----:B0-----:R-:W-:Y:S01]  /*ee20*/  VIADD R0, R26, 0x60 ;  /* 0x000000601a007836 */ /* 0x001fe20000000000 */
[----:B-1--4-:R-:W0:Y:S04]  /*ee30*/  SHFL.IDX PT, R25, R25, 0x3, 0x181f ;  /* 0x00781f0019197f89 */ /* 0x012e2800000e0000 */
[----:B------:R-:W-:Y:S01]  /*ee40*/  ISETP.GE.AND P0, PT, R0, R45, PT ;  /* 0x0000002d0000720c */ /* 0x000fe20003f06270 */
[----:B------:R-:W1:-:S12]  /*ee50*/  SHFL.IDX PT, R24, R24, 0x3, 0x181f ;  /* 0x00781f0018187f89 */ /* 0x000e5800000e0000 */
[----:B------:R-:W-:Y:S05]  /*ee60*/  @P0 BRA `(.L_x_1125) ;  /* 0x0000000800800947 */ /* 0x000fea0003800000 */
[----:B------:R-:W-:Y:S02]  /*ee70*/  ULDC UR5, c[0x0][0xac8] ;  /* 0x0002b20000057ab9 */ /* 0x000fe40000000800 */
[----:B------:R-:W-:-:S13]  /*ee80*/  ISETP.GE.AND P1, PT, R18, UR5, PT ;  /* 0x0000000512007c0c */ /* 0x000fda000bf26270 */
[----:B-1-3--:R-:W-:-:S04]  /*ee90*/  @!P1 LEA R2, P0, R18, R24, 0x1 ;  /* 0x0000001812029211 */ /* 0x00afc800078008ff */
[----:B0-----:R-:W-:Y:S02]  /*eea0*/  @!P1 LEA.HI.X R3, R18, R25, R190, 0x1, P0 ;  /* 0x0000001912039211 */ /* 0x001fe400000f0cbe */
[----:B------:R-:W-:-:S03]  /*eeb0*/  ISETP.GE.AND P0, PT, R19, UR5, PT ;  /* 0x0000000513007c0c */ /* 0x000fc6000bf06270 */
[----:B-----5:R4:W-:Y:S10]  /*eec0*/  @!P1 ST.E.128 desc[UR52][R2.64], R4 ;  /* 0x0000000402009985 */ /* 0x0209f4000c101d34 */
[----:B------:R-:W-:Y:S05]  /*eed0*/  @P0 BRA `(.L_x_1125) ;  /* 0x0000000800640947 */ /* 0x000fea0003800000 */
[----:B----4-:R-:W-:-:S04]  /*eee0*/  LEA R2, P0, R19, R24, 0x1 ;  /* 0x0000001813027211 */ /* 0x010fc800078008ff */
[----:B------:R-:W-:-:S05]  /*eef0*/  LEA.HI.X R3, R19, R25, R189, 0x1, P0 ;  /* 0x0000001913037211 */ /* 0x000fca00000f0cbd */
[----:B------:R0:W-:Y:S01]  /*ef00*/  ST.E.128 desc[UR52][R2.64], R8 ;  /* 0x0000000802007985 */ /* 0x0001e2000c101d34 */
[----:B------:R-:W-:Y:S05]  /*ef10*/  BRA `(.L_x_1125) ;  /* 0x0000000800547947 */ /* 0x000fea0003800000 */
.L_x_1118:
[----:B------:R-:W0:Y:S01]  /*ef20*/  LDC R8, c[0x0][0xbe8] ;  /* 0x0002fa00ff087b82 */ /* 0x000e220000000800 */
[----:B------:R-:W-:Y:S01]  /*ef30*/  ISETP.GE.AND P0, PT, R191, 0x80, PT ;  /* 0x00000080bf00780c */ /* 0x000fe20003f06270 */
[----:B------:R-:W-:Y:S01]  /*ef40*/  USHF.R.S32.HI UR8, URZ, 0x1f, UR38 ;  /* 0x0000001f3f087899 */ /* 0x000fe20008011426 */
[----:B------:R-:W-:Y:S01]  /*ef50*/  BSSY B1, `(.L_x_1126) ;  /* 0x000002f000017945 */ /* 0x000fe20003800000 */
[----:B------:R-:W-:Y:S01]  /*ef60*/  USHF.R.S32.HI UR9, URZ, 0x1f, UR44 ;  /* 0x0000001f3f097899 */ /* 0x000fe2000801142c */
[----:B------:R-:W-:Y:S01]  /*ef70*/  IMAD R6, R22, 0x20, R184 ;  /* 0x0000002016067824 */ /* 0x000fe200078e02b8 */
[----:B0-----:R-:W-:-:S13]  /*ef80*/  ISETP.NE.AND P1, PT, R8, 0x1, PT ;  /* 0x000000010800780c */ /* 0x001fda0003f25270 */
[----:B------:R-:W0:Y:S08]  /*ef90*/  @P1 LDC R9, c[0x0][0xbec] ;  /* 0x0002fb00ff091b82 */ /* 0x000e300000000800 */
[----:B------:R-:W1:Y:S01]  /*efa0*/  @P1 LDC R11, c[0x0][0xbf0] ;  /* 0x0002fc00ff0b1b82 */ /* 0x000e620000000800 */
[----:B------:R-:W-:Y:S05]  /*efb0*/  @P0 BRA `(.L_x_1127) ;  /* 0x0000000000a00947 */ /* 0x000fea0003800000 */
[----:B------:R-:W2:Y:S01]  /*efc0*/  S2R R0, SR_TID.X ;  /* 0x0000000000007919 */ /* 0x000ea20000002100 */
[----:B------:R-:W3:Y:S01]  /*efd0*/  LDC R3, c[0x0][0xbe8] ;  /* 0x0002fa00ff037b82 */ /* 0x000ee20000000800 */
[----:B------:R-:W-:Y:S01]  /*efe0*/  IMAD.U32 R4, RZ, RZ, UR37 ;  /* 0x00000025ff047e24 */ /* 0x000fe2000f8e00ff */
[----:B------:R-:W-:Y:S02]  /*eff0*/  ULDC UR5, c[0x0][0xa88] ;  /* 0x0002a20000057ab9 */ /* 0x000fe40000000800 */
[----:B---3--:R-:W-:Y:S02]  /*f000*/  IMAD R5, R3, UR5, RZ ;  /* 0x0000000503057c24 */ /* 0x008fe4000f8e02ff */
[----:B--2---:R-:W-:-:S04]  /*f010*/  IADD3 R4, R4, -0x80, R0 ;  /* 0xffffff8004047810 */ /* 0x004fc80007ffe000 */
[----:B------:R-:W-:-:S13]  /*f020*/  ISETP.GE.AND P0, PT, R4, R5, PT ;  /* 0x000000050400720c */ /* 0x000fda0003f06270 */
[----:B------:R-:W-:Y:S05]  /*f030*/  @P0 BRA `(.L_x_1127) ;  /* 0x0000000000800947 */ /* 0x000fea0003800000 */
[----:B------:R-:W-:Y:S01]  /*f040*/  ISETP.NE.AND P0, PT, R3, 0x1, PT ;  /* 0x000000010300780c */ /* 0x000fe20003f05270 */
[----:B------:R-:W-:Y:S01]  /*f050*/  ULDC.64 UR10, c[0x0][0xb90] ;  /* 0x0002e400000a7ab9 */ /* 0x000fe20000000a00 */
[----:B------:R-:W-:Y:S01]  /*f060*/  IMAD.MOV.U32 R2, RZ, RZ, R4 ;  /* 0x000000ffff027224 */ /* 0x000fe200078e0004 */
[----:B------:R-:W-:Y:S02]  /*f070*/  UIMAD UR5, UR8, UR10, URZ ;  /* 0x0000000a080572a4 */ /* 0x000fe4000f8e023f */
[----:B------:R-:W-:Y:S02]  /*f080*/  UIMAD.WIDE.U32 UR6, UR38, UR10, URZ ;  /* 0x0000000a260672a5 */ /* 0x000fe4000f8e003f */
[----:B------:R-:W-:-:S03]  /*f090*/  UIMAD UR5, UR38, UR11, UR5 ;  /* 0x0000000b260572a4 */ /* 0x000fc6000f8e0205 */
[----:B------:R-:W-:Y:S01]  /*f0a0*/  ULDC.64 UR10, c[0x0][0xb98] ;  /* 0x0002e600000a7ab9 */ /* 0x000fe20000000a00 */
[----:B------:R-:W-:Y:S02]  /*f0b0*/  UIADD3 UR7, UR7, UR5, URZ ;  /* 0x0000000507077290 */ /* 0x000fe4000fffe03f */
[----:B------:R-:W2:Y:S01]  /*f0c0*/  @P0 LDC R5, c[0x0][0xbec] ;  /* 0x0002fb00ff050b82 */ /* 0x000ea20000000800 */
[----:B------:R-:W-:Y:S02]  /*f0d0*/  UIMAD UR5, UR9, UR10, URZ ;  /* 0x0000000a090572a4 */ /* 0x000fe4000f8e023f */
[----:B------:R-:W-:Y:S02]  /*f0e0*/  UIMAD.WIDE.U32 UR6, UR44, UR10, UR6 ;  /* 0x0000000a2c0672a5 */ /* 0x000fe4000f8e0006 */
[----:B------:R-:W-:-:S03]  /*f0f0*/  UIMAD UR5, UR44, UR11, UR5 ;  /* 0x0000000b2c0572a4 */ /* 0x000fc6000f8e0205 */
[----:B------:R-:W3:Y:S01]  /*f100*/  @P0 LDC R7, c[0x0][0xbf0] ;  /* 0x0002fc00ff070b82 */ /* 0x000ee20000000800 */
[----:B------:R-:W-:Y:S01]  /*f110*/  ULDC.64 UR10, c[0x0][0xb88] ;  /* 0x0002e200000a7ab9 */ /* 0x000fe20000000a00 */
[----:B--2---:R-:W-:-:S05]  /*f120*/  @P0 IMAD.HI.U32 R0, R4, R5, RZ ;  /* 0x0000000504000227 */ /* 0x004fca00078e00ff */
[----:B---3--:R-:W-:-:S05]  /*f130*/  @P0 SHF.R.U32.HI R2, RZ, R7, R0 ;  /* 0x00000007ff020219 */ /* 0x008fca0000011600 */
[----:B------:R-:W-:-:S04]  /*f140*/  IMAD.MOV R5, RZ, RZ, -R2 ;  /* 0x000000ffff057224 */ /* 0x000fc800078e0a02 */
[----:B------:R-:W-:Y:S01]  /*f150*/  IMAD R5, R3, R5, R4 ;  /* 0x0000000503057224 */ /* 0x000fe200078e0204 */
[----:B------:R-:W-:Y:S01]  /*f160*/  SHF.R.S32.HI R3, RZ, 0x1f, R2 ;  /* 0x0000001fff037819 */ /* 0x000fe20000011402 */
[----:B------:R-:W-:Y:S01]  /*f170*/  IMAD.U32 R4, RZ, RZ, UR5 ;  /* 0x00000005ff047e24 */ /* 0x000fe2000f8e00ff */
        /* <DEDUP_REMOVED lines=12> */
.L_x_1127:
[----:B------:R-:W-:Y:S05]  /*f240*/  BSYNC B1 ;  /* 0x0000000000017941 */ /* 0x000fea0003800000 */
.L_x_1126:
[----:B------:R-:W-:Y:S01]  /*f250*/  ULDC.64 UR10, c[0x0][0xae8] ;  /* 0x0002ba00000a7ab9 */ /* 0x000fe20000000a00 */
[----:B------:R-:W-:Y:S01]  /*f260*/  VIADD R6, R6, UR37 ;  /* 0x0000002506067c36 */ /* 0x000fe20008000000 */
[----:B------:R-:W-:Y:S01]  /*f270*/  UIMAD UR5, UR8, UR10, URZ ;  /* 0x0000000a080572a4 */ /* 0x000fe2000f8e023f */
[----:B------:R-:W-:Y:S01]  /*f280*/  BSSY B1, `(.L_x_1128) ;  /* 0x0000034000017945 */ /* 0x000fe20003800000 */
[----:B------:R-:W-:Y:S01]  /*f290*/  UIMAD.WIDE.U32 UR6, UR38, UR10, URZ ;  /* 0x0000000a260672a5 */ /* 0x000fe2000f8e003f */
[----:B0-----:R-:W-:Y:S01]  /*f2a0*/  @P1 IMAD.HI.U32 R0, R6, R9, RZ ;  /* 0x0000000906001227 */ /* 0x001fe200078e00ff */
[----:B------:R-:W-:-:S03]  /*f2b0*/  UIMAD UR5, UR38, UR11, UR5 ;  /* 0x0000000b260572a4 */ /* 0x000fc6000f8e0205 */
[----:B------:R-:W-:Y:S01]  /*f2c0*/  ULDC.64 UR10, c[0x0][0xaf0] ;  /* 0x0002bc00000a7ab9 */ /* 0x000fe20000000a00 */
[----:B------:R-:W-:Y:S01]  /*f2d0*/  UIADD3 UR7, UR7, UR5, URZ ;  /* 0x0000000507077290 */ /* 0x000fe2000fffe03f */
[----:B--2---:R-:W-:Y:S01]  /*f2e0*/  IMAD.MOV.U32 R5, RZ, RZ, R6 ;  /* 0x000000ffff057224 */ /* 0x004fe200078e0006 */
[----:B------:R-:W-:Y:S01]  /*f2f0*/  UIMAD UR5, UR9, UR10, URZ ;  /* 0x0000000a090572a4 */ /* 0x000fe2000f8e023f */
[----:B-1----:R-:W-:Y:S01]  /*f300*/  @P1 SHF.R.U32.HI R5, RZ, R11, R0 ;  /* 0x0000000bff051219 */ /* 0x002fe20000011600 */
[----:B------:R-:W-:Y:S02]  /*f310*/  UIMAD.WIDE.U32 UR6, UR44, UR10, UR6 ;  /* 0x0000000a2c0672a5 */ /* 0x000fe4000f8e0006 */
[----:B------:R-:W-:Y:S01]  /*f320*/  UIMAD UR5, UR44, UR11, UR5 ;  /* 0x0000000b2c0572a4 */ /* 0x000fe2000f8e0205 */
[--C-:B------:R-:W-:Y:S01]  /*f330*/  SHF.R.S32.HI R0, RZ, 0x1f, R5.reuse ;  /* 0x0000001fff007819 */ /* 0x100fe20000011405 */
[----:B------:R-:W-:Y:S01]  /*f340*/  IMAD.MOV R7, RZ, RZ, -R5 ;  /* 0x000000ffff077224 */ /* 0x000fe200078e0a05 */
[----:B------:R-:W-:Y:S01]  /*f350*/  ULDC.64 UR8, c[0x0][0xae0] ;  /* 0x0002b80000087ab9 */ /* 0x000fe20000000a00 */
[----:B------:R-:W-:-:S02]  /*f360*/  UIADD3 UR5, UR7, UR5, URZ ;  /* 0x0000000507057290 */ /* 0x000fc4000fffe03f */
[----:B------:R-:W-:Y:S02]  /*f370*/  IMAD.U32 R3, RZ, RZ, UR7 ;  /* 0x00000007ff037e24 */ /* 0x000fe4000f8e00ff */
[----:B------:R-:W-:Y:S02]  /*f380*/  IMAD R0, R0, UR8, RZ ;  /* 0x0000000800007c24 */ /* 0x000fe4000f8e02ff */
[----:B------:R-:W-:Y:S02]  /*f390*/  IMAD R7, R8, R7, R6 ;  /* 0x0000000708077224 */ /* 0x000fe400078e0206 */
[----:B------:R-:W-:Y:S01]  /*f3a0*/  IMAD.U32 R2, RZ, RZ, UR6 ;  /* 0x00000006ff027e24 */ /* 0x000fe2000f8e00ff */
[----:B------:R-:W-:Y:S01]  /*f3b0*/  ULDC.64 UR6, c[0x0][0xad8] ;  /* 0x0002b60000067ab9 */ /* 0x000fe20000000a00 */
[----:B------:R-:W-:Y:S01]  /*f3c0*/  IMAD.U32 R3, RZ, RZ, UR5 ;  /* 0x00000005ff037e24 */ /* 0x000fe2000f8e00ff */
[----:B------:R-:W-:Y:S01]  /*f3d0*/  ULDC UR5, c[0x0][0xa88] ;  /* 0x0002a20000057ab9 */ /* 0x000fe20000000800 */
[C---:B------:R-:W-:Y:S01]  /*f3e0*/  IMAD R9, R5.reuse, UR9, R0 ;  /* 0x0000000905097c24 */ /* 0x040fe2000f8e0200 */
[----:B------:R-:W-:Y:S01]  /*f3f0*/  SHF.R.S32.HI R0, RZ, 0x1f, R7 ;  /* 0x0000001fff007819 */ /* 0x000fe20000011407 */
[----:B------:R-:W-:-:S04]  /*f400*/  IMAD.WIDE.U32 R2, R5, UR8, R2 ;  /* 0x0000000805027c25 */ /* 0x000fc8000f8e0002 */
[----:B------:R-:W-:Y:S02]  /*f410*/  IMAD.IADD R3, R3, 0x1, R9 ;  /* 0x0000000103037824 */ /* 0x000fe400078e0209 */
[----:B------:R-:W-:Y:S02]  /*f420*/  IMAD R4, R0, UR6, RZ ;  /* 0x0000000600047c24 */ /* 0x000fe4000f8e02ff */
[----:B------:R-:W-:Y:S02]  /*f430*/  VIADD R6, R184, UR37 ;  /* 0x00000025b8067c36 */ /* 0x000fe40008000000 */
[----:B------:R-:W-:Y:S02]  /*f440*/  IMAD R9, R8, UR5, RZ ;  /* 0x0000000508097c24 */ /* 0x000fe4000f8e02ff */
[C---:B------:R-:W-:Y:S02]  /*f450*/  IMAD R5, R7.reuse, UR7, R4 ;  /* 0x0000000707057c24 */ /* 0x040fe4000f8e0204 */
[----:B------:R-:W-:Y:S01]  /*f460*/  IMAD.WIDE.U32 R2, R7, UR6, R2 ;  /* 0x0000000607027c25 */ /* 0x000fe2000f8e0002 */
[----:B------:R-:W-:Y:S01]  /*f470*/  ISETP.GE.AND P2, PT, R6, R9, PT ;  /* 0x000000090600720c */ /* 0x000fe20003f46270 */
[----:B------:R-:W-:-:S02]  /*f480*/  ULDC.64 UR6, c[0x0][0xa80] ;  /* 0x0002a00000067ab9 */ /* 0x000fc40000000a00 */
[----:B------:R-:W-:Y:S01]  /*f490*/  VIADD R0, R6, 0x20 ;  /* 0x0000002006007836 */ /* 0x000fe20000000000 */
[----:B------:R-:W-:Y:S01]  /*f4a0*/  LEA R4, P3, R2, UR6, 0x1 ;  /* 0x0000000602047c11 */ /* 0x000fe2000f8608ff */
[----:B------:R-:W-:-:S03]  /*f4b0*/  IMAD.IADD R3, R3, 0x1, R5 ;  /* 0x0000000103037824 */ /* 0x000fc600078e0205 */
[-C--:B------:R-:W-:Y:S01]  /*f4c0*/  ISETP.GE.AND P1, PT, R0, R9.reuse, PT ;  /* 0x000000090000720c */ /* 0x080fe20003f26270 */
[----:B------:R-:W-:Y:S01]  /*f4d0*/  VIADD R0, R6, 0x40 ;  /* 0x0000004006007836 */ /* 0x000fe20000000000 */
[----:B------:R-:W-:Y:S02]  /*f4e0*/  LEA.HI.X R5, R2, UR7, R3, 0x1, P3 ;  /* 0x0000000702057c11 */ /* 0x000fe400098f0c03 */
[----:B------:R0:W1:Y:S02]  /*f4f0*/  SHFL.IDX PT, R2, R4, RZ, 0x181f ;  /* 0x00181fff04027589 */ /* 0x00006400000e0000 */
[----:B------:R-:W-:Y:S02]  /*f500*/  ISETP.GE.AND P0, PT, R0, R9, PT ;  /* 0x000000090000720c */ /* 0x000fe40003f06270 */
[----:B------:R0:W2:Y:S01]  /*f510*/  SHFL.IDX PT, R0, R5, RZ, 0x181f ;  /* 0x00181fff05007589 */ /* 0x0000a200000e0000 */
[----:B------:R-:W-:Y:S10]  /*f520*/  @P2 BRA `(.L_x_1129) ;  /* 0x0000000000242947 */ /* 0x000ff40003800000 */
[----:B------:R-:W-:Y:S02]  /*f530*/  ULDC UR5, c[0x0][0xac8] ;  /* 0x0002b20000057ab9 */ /* 0x000fe40000000800 */
[----:B------:R-:W-:Y:S02]  /*f540*/  ISETP.GE.AND P4, PT, R18, UR5, PT ;  /* 0x0000000512007c0c */ /* 0x000fe4000bf86270 */
[----:B------:R-:W-:-:S11]  /*f550*/  ISETP.GE.AND P5, PT, R19, UR5, PT ;  /* 0x0000000513007c0c */ /* 0x000fd6000bfa6270 */
[CC--:B-1----:R-:W-:Y:S02]  /*f560*/  @!P4 LEA R10, P2, R18.reuse, R2.reuse, 0x1 ;  /* 0x00000002120ac211 */ /* 0x0c2fe400078408ff */
[C---:B------:R-:W-:Y:S02]  /*f570*/  @!P5 LEA R2, P3, R19.reuse, R2, 0x1 ;  /* 0x000000021302d211 */ /* 0x040fe400078608ff */
[-C--:B--2---:R-:W-:Y:S02]  /*f580*/  @!P4 LEA.HI.X R11, R18, R0.reuse, R190, 0x1, P2 ;  /* 0x00000000120bc211 */ /* 0x084fe400010f0cbe */
[----:B------:R-:W-:-:S03]  /*f590*/  @!P5 LEA.HI.X R3, R19, R0, R189, 0x1, P3 ;  /* 0x000000001303d211 */ /* 0x000fc600018f0cbd */
[----:B------:R3:W-:Y:S04]  /*f5a0*/  @!P4 ST.E.128 desc[UR52][R10.64], RZ ;  /* 0x000000ff0a00c985 */ /* 0x0007e8000c101d34 */
[----:B------:R3:W-:Y:S02]  /*f5b0*/  @!P5 ST.E.128 desc[UR52][R2.64], RZ ;  /* 0x000000ff0200d985 */ /* 0x0007e4000c101d34 */
.L_x_1129:
[----:B------:R-:W-:Y:S05]  /*f5c0*/  BSYNC B1 ;  /* 0x0000000000017941 */ /* 0x000fea0003800000 */
.L_x_1128:
[----:B--2---:R2:W4:Y:S01]  /*f5d0*/  SHFL.IDX PT, R0, R5, 0x1, 0x181f ;  /* 0x00381f0005007f89 */ /* 0x00452200000e0000 */
[----:B------:R-:W-:Y:S03]  /*f5e0*/  BSSY B1, `(.L_x_1130) ;  /* 0x000000c000017945 */ /* 0x000fe60003800000 */
[----:B-1-3--:R2:W1:Y:S01]  /*f5f0*/  SHFL.IDX PT, R2, R4, 0x1, 0x181f ;  /* 0x00381f0004027f89 */ /* 0x00a46200000e0000 */
[----:B------:R-:W-:Y:S05]  /*f600*/  @P1 BRA `(.L_x_1131) ;  /* 0x0000000000241947 */ /* 0x000fea0003800000 */
[----:B------:R-:W-:Y:S02]  /*f610*/  ULDC UR5, c[0x0][0xac8] ;  /* 0x0002b20000057ab9 */ /* 0x000fe40000000800 */
[----:B------:R-:W-:Y:S02]  /*f620*/  ISETP.GE.AND P3, PT, R18, UR5, PT ;  /* 0x0000000512007c0c */ /* 0x000fe4000bf66270 */
[----:B------:R-:W-:-:S11]  /*f630*/  ISETP.GE.AND P4, PT, R19, UR5, PT ;  /* 0x0000000513007c0c */ /* 0x000fd6000bf86270 */
[CC--:B-1----:R-:W-:Y:S02]  /*f640*/  @!P3 LEA R10, P1, R18.reuse, R2.reuse, 0x1 ;  /* 0x00000002120ab211 */ /* 0x0c2fe400078208ff */
[C---:B------:R-:W-:Y:S02]  /*f650*/  @!P4 LEA R2, P2, R19.reuse, R2, 0x1 ;  /* 0x000000021302c211 */ /* 0x040fe400078408ff */
[-C--:B----4-:R-:W-:Y:S02]  /*f660*/  @!P3 LEA.HI.X R11, R18, R0.reuse, R190, 0x1, P1 ;  /* 0x00000000120bb211 */ /* 0x090fe400008f0cbe */
[----:B------:R-:W-:-:S03]  /*f670*/  @!P4 LEA.HI.X R3, R19, R0, R189, 0x1, P2 ;  /* 0x000000001303c211 */ /* 0x000fc600010f0cbd */
[----:B------:R3:W-:Y:S04]  /*f680*/  @!P3 ST.E.128 desc[UR52][R10.64], RZ ;  /* 0x000000ff0a00b985 */ /* 0x0007e8000c101d34 */
[----:B------:R3:W-:Y:S02]  /*f690*/  @!P4 ST.E.128 desc[UR52][R2.64], RZ ;  /* 0x000000ff0200c985 */ /* 0x0007e4000c101d34 */
.L_x_1131:
[----:B------:R-:W-:Y:S05]  /*f6a0*/  BSYNC B1 ;  /* 0x0000000000017941 */ /* 0x000fea0003800000 */
.L_x_1130:
[----:B----4-:R4:W0:Y:S01]  /*f6b0*/  SHFL.IDX PT, R0, R5, 0x2, 0x181f ;  /* 0x00581f0005007f89 */ /* 0x01082200000e0000 */
        /* <DEDUP_REMOVED lines=8> */
[-C--:B0-----:R-:W-:Y:S02]  /*f740*/  @!P2 LEA.HI.X R11, R18, R0.reuse, R190, 0x1, P0 ;  /* 0x00000000120ba211 */ /* 0x081fe400000f0cbe */
[----:B------:R-:W-:-:S03]  /*f750*/  @!P3 LEA.HI.X R3, R19, R0, R189, 0x1, P1 ;  /* 0x000000001303b211 */ /* 0x000fc600008f0cbd */
[----:B------:R3:W-:Y:S04]  /*f760*/  @!P2 ST.E.128 desc[UR52][R10.64], RZ ;  /* 0x000000ff0a00a985 */ /* 0x0007e8000c101d34 */
[----:B------:R3:W-:Y:S02]  /*f770*/  @!P3 ST.E.128 desc[UR52][R2.64], RZ ;  /* 0x000000ff0200b985 */ /* 0x0007e4000c101d34 */
.L_x_1133:
[----:B------:R-:W-:Y:S05]  /*f780*/  BSYNC B1 ;  /* 0x0000000000017941 */ /* 0x000fea0003800000 */
.L_x_1132:
[----:B---3--:R-:W-:Y:S01]  /*f790*/  VIADD R3, R6, 0x60 ;  /* 0x0000006006037836 */ /* 0x008fe20000000000 */
[----:B0-----:R0:W3:Y:S04]  /*f7a0*/  SHFL.IDX PT, R0, R5, 0x3, 0x181f ;  /* 0x00781f0005007f89 */ /* 0x0010e800000e0000 */
[----:B------:R-:W-:Y:S01]  /*f7b0*/  ISETP.GE.AND P0, PT, R3, R9, PT ;  /* 0x000000090300720c */ /* 0x000fe20003f06270 */
[----:B-1----:R0:W1:-:S12]  /*f7c0*/  SHFL.IDX PT, R2, R4, 0x3, 0x181f ;  /* 0x00781f0004027f89 */ /* 0x00205800000e0000 */
[----:B0-----:R-:W-:Y:S05]  /*f7d0*/  @P0 BRA `(.L_x_1125) ;  /* 0x0000000000240947 */ /* 0x001fea0003800000 */
[----:B------:R-:W-:Y:S02]  /*f7e0*/  ULDC UR5, c[0x0][0xac8] ;  /* 0x0002b20000057ab9 */ /* 0x000fe40000000800 */
[----:B------:R-:W-:Y:S02]  /*f7f0*/  ISETP.GE.AND P2, PT, R18, UR5, PT ;  /* 0x0000000512007c0c */ /* 0x000fe4000bf46270 */
[----:B------:R-:W-:-:S11]  /*f800*/  ISETP.GE.AND P3, PT, R19, UR5, PT ;  /* 0x0000000513007c0c */ /* 0x000fd6000bf66270 */
[CC--:B-12-4-:R-:W-:Y:S02]  /*f810*/  @!P2 LEA R4, P0, R18.reuse, R2.reuse, 0x1 ;  /* 0x000000021204a211 */ /* 0x0d6fe400078008ff */
[C---:B------:R-:W-:Y:S02]  /*f820*/  @!P3 LEA R2, P1, R19.reuse, R2, 0x1 ;  /* 0x000000021302b211 */ /* 0x040fe400078208ff */
[-C--:B---3--:R-:W-:Y:S02]  /*f830*/  @!P2 LEA.HI.X R5, R18, R0.reuse, R190, 0x1, P0 ;  /* 0x000000001205a211 */ /* 0x088fe400000f0cbe */
[----:B------:R-:W-:-:S03]  /*f840*/  @!P3 LEA.HI.X R3, R19, R0, R189, 0x1, P1 ;  /* 0x000000001303b211 */ /* 0x000fc600008f0cbd */
[----:B------:R0:W-:Y:S04]  /*f850*/  @!P2 ST.E.128 desc[UR52][R4.64], RZ ;  /* 0x000000ff0400a985 */ /* 0x0001e8000c101d34 */
[----:B------:R0:W-:Y:S02]  /*f860*/  @!P3 ST.E.128 desc[UR52][R2.64], RZ ;  /* 0x000000ff0200b985 */ /* 0x0001e4000c101d34 */
.L_x_1125:
[----:B------:R-:W-:Y:S05]  /*f870*/  BSYNC B0 ;  /* 0x0000000000007941 */ /* 0x000fea0003800000 */
.L_x_1117:
[----:B------:R-:W-:Y:S02]  /*f880*/  ULDC UR5, c[0x0][0xc38] ;  /* 0x00030e0000057ab9 */ /* 0x000fe40000000800 */
[----:B------:R-:W-:-:S06]  /*f890*/  UISETP.GE.AND UP0, UPT, UR4, UR5, UPT ;  /* 0x000000050400728c */ /* 0x000fcc000bf06270 */
[----:B------:R-:W-:-:S13]  /*f8a0*/  PLOP3.LUT P0, PT, PT, PT, UP0, 0x80, 0x0 ;  /* 0x000000000000781c */ /* 0x000fda0003f0f008 */
[----:B------:R-:W-:Y:S05]  /*f8b0*/  @!P0 BRA `(.L_x_1134) ;  /* 0xffffff1400008947 */ /* 0x000fea000383ffff */
[----:B------:R-:W-:Y:S05]  /*f8c0*/  EXIT ;  /* 0x000000000000794d */ /* 0x000fea0003800000 */
.L_x_1028:
[----:B------:R-:W-:-:S08]  /*f8d0*/  NOP ;  /* 0x0000000000007918 */ /* 0x000fd00000000000 */
[----:B------:R-:W0:-:S00]  /*f8e0*/  USETMAXREG.DEALLOC.CTAPOOL 0x28 ;  /* 0x00000028000079c8 */ /* 0x000e0000080e0500 */
[----:B0-----:R-:W-:-:S06]  /*f8f0*/  LOP3.LUT R0, R0, 0x3, RZ, 0xc0, !PT ;  /* 0x0000000300007812 */ /* 0x001fcc00078ec0ff */
[----:B------:R-:W0:Y:S01]  /*f900*/  S2UR UR10, SR_CTAID.X ;  /* 0x00000000000a79c3 */ /* 0x000e220000002500 */
[----:B------:R-:W-:Y:S01]  /*f910*/  LOP3.LUT R19, R19, 0xfffffeff, RZ, 0xc0, !PT ;  /* 0xfffffeff13137812 */ /* 0x000fe200078ec0ff */
[----:B------:R-:W-:Y:S01]  /*f920*/  IMAD.MOV.U32 R23, RZ, RZ, RZ ;  /* 0x000000ffff177224 */ /* 0x000fe200078e00ff */
[----:B------:R1:W2:Y:S01]  /*f930*/  SHFL.IDX PT, R2, R0, RZ, 0x1f ;  /* 0x00001fff00027589 */ /* 0x0002a200000e0000 */
[----:B------:R-:W-:Y:S02]  /*f940*/  IMAD.MOV.U32 R26, RZ, RZ, 0x1 ;  /* 0x00000001ff1a7424 */ /* 0x000fe400078e00ff */
[----:B------:R-:W-:Y:S02]  /*f950*/  IMAD.MOV.U32 R36, RZ, RZ, RZ ;  /* 0x000000ffff247224 */ /* 0x000fe400078e00ff */
[----:B-1----:R-:W0:Y:S01]  /*f960*/  LDC R0, c[0x0][0xc38] ;  /* 0x00030e00ff007b82 */ /* 0x002e220000000800 */
[----:B--2---:R-:W-:-:S13]  /*f970*/  ISETP.NE.AND P0, PT, R2, RZ, PT ;  /* 0x000000ff0200720c */ /* 0x004fda0003f05270 */
[----:B------:R-:W-:Y:S01]  /*f980*/  @P0 LOP3.LUT R19, R19, 0x100, RZ, 0xfc, !PT ;  /* 0x0000010013130812 */ /* 0x000fe200078efcff */
[----:B------:R-:W-:Y:S06]  /*f990*/  @P0 BAR.ARV 0x4, 0x180 ;  /* 0x0106000000000b1d */ /* 0x000fec0000002000 */
[----:B0-----:R-:W-:-:S13]  /*f9a0*/  ISETP.LE.AND P0, PT, R0, UR10, PT ;  /* 0x0000000a00007c0c */ /* 0x001fda000bf03270 */
[----:B------:R-:W-:Y:S05]  /*f9b0*/  @P0 BRA `(.L_x_1135) ;  /* 0x0000004000640947 */ /* 0x000fea0003800000 */
[----:B------:R-:W0:Y:S01]  /*f9c0*/  S2R R5, SR_TID.X ;  /* 0x0000000000057919 */ /* 0x000e220000002100 */
[----:B------:R-:W-:Y:S01]  /*f9d0*/  ULDC.64 UR6, c[0x0][0x2f0] ;  /* 0x0000bc0000067ab9 */ /* 0x000fe20000000a00 */
[----:B------:R-:W-:Y:S01]  /*f9e0*/  ULDC UR9, c[0x0][0x2b8] ;  /* 0x0000ae0000097ab9 */ /* 0x000fe20000000800 */
[----:B------:R-:W-:Y:S01]  /*f9f0*/  LOP3.LUT R19, R19, 0xfffffffe, RZ, 0xc0, !PT ;  /* 0xfffffffe13137812 */ /* 0x000fe200078ec0ff */
[----:B------:R-:W1:Y:S01]  /*fa00*/  S2UR UR8, SR_CgaCtaId ;  /* 0x00000000000879c3 */ /* 0x000e620000008800 */
[----:B------:R-:W-:Y:S01]  /*fa10*/  ULDC.64 UR4, c[0x0][0x418] ;  /* 0x0001060000047ab9 */ /* 0x000fe20000000a00 */
[----:B------:R-:W-:Y:S01]  /*fa20*/  ULDC UR39, c[0x0][0x288] ;  /* 0x0000a20000277ab9 */ /* 0x000fe20000000800 */
[----:B------:R-:W-:Y:S01]  /*fa30*/  UISETP.NE.U32.AND UP0, UPT, UR4, URZ, UPT ;  /* 0x0000003f0400728c */ /* 0x000fe2000bf05070 */
[----:B------:R-:W-:Y:S01]  /*fa40*/  IMAD.U32 R34, RZ, RZ, UR10 ;  /* 0x0000000aff227e24 */ /* 0x000fe2000f8e00ff */
[----:B------:R-:W-:Y:S01]  /*fa50*/  ULDC UR38, c[0x0][0x448] ;  /* 0x0001120000267ab9 */ /* 0x000fe20000000800 */
[----:B------:R-:W-:Y:S01]  /*fa60*/  ULDC UR4, c[0x0][0x424] ;  /* 0x0001090000047ab9 */ /* 0x000fe20000000800 */
[----:B------:R-:W-:Y:S01]  /*fa70*/  UISETP.NE.AND.EX UP0, UPT, UR5, URZ, UPT, UP0 ;  /* 0x0000003f0500728c */ /* 0x000fe2000bf05300 */
[----:B------:R-:W-:Y:S01]  /*fa80*/  IMAD.MOV.U32 R26, RZ, RZ, 0x1 ;  /* 0x00000001ff1a7424 */ /* 0x000fe200078e00ff */
[----:B------:R-:W-:Y:S01]  /*fa90*/  UIMAD UR38, UR38, UR39, URZ ;  /* 0x00000027262672a4 */ /* 0x000fe2000f8e023f */
[----:B------:R-:W-:Y:S01]  /*faa0*/  IMAD.MOV.U32 R36, RZ, RZ, RZ ;  /* 0x000000ffff247224 */ /* 0x000fe200078e00ff */
[----:B------:R-:W-:Y:S01]  /*fab0*/  USEL UR4, UR4, 0x1, UP0 ;  /* 0x0000000104047887 */ /* 0x000fe20008000000 */
[----:B------:R-:W-:Y:S01]  /*fac0*/  IMAD.MOV.U32 R23, RZ, RZ, RZ ;  /* 0x000000ffff177224 */ /* 0x000fe200078e00ff */
[----:B------:R-:W-:Y:S01]  /*fad0*/  UMOV UR5, 0x400 ;  /* 0x0000040000057882 */ /* 0x000fe20000000000 */
[----:B------:R-:W-:-:S02]  /*fae0*/  ULOP3.LUT UR46, UR36, 0x2, URZ, 0xfc, !UPT ;  /* 0x00000002242e7892 */ /* 0x000fc4000f8efc3f */
[----:B------:R-:W-:Y:S01]  /*faf0*/  UIMAD UR37, UR4, UR6, URZ ;  /* 0x00000006042572a4 */ /* 0x000fe2000f8e023f */
[----:B------:R-:W-:-:S03]  /*fb00*/  ULDC UR48, c[0x0][0xc] ;  /* 0x0000030000307ab9 */ /* 0x000fc60000000800 */
[----:B------:R-:W-:Y:S02]  /*fb10*/  UIADD3 UR4, UR37, 0x7f, URZ ;  /* 0x0000007f25047890 */ /* 0x000fe4000fffe03f */
[----:B------:R-:W-:Y:S02]  /*fb20*/  UIADD3 UR47, UR37, 0x1, -UR39 ;  /* 0x00000001252f7890 */ /* 0x000fe4000fffe827 */
[----:B-1----:R-:W-:Y:S02]  /*fb30*/  ULEA UR8, UR8, UR5, 0x18 ;  /* 0x0000000508087291 */ /* 0x002fe4000f8ec03f */
[----:B------:R-:W-:Y:S01]  /*fb40*/  USHF.R.S32.HI UR5, URZ, 0x1f, UR4 ;  /* 0x0000001f3f057899 */ /* 0x000fe20008011404 */
[C---:B0-----:R-:W-:Y:S01]  /*fb50*/  IMAD.SHL.U32 R30, R5.reuse, 0x8, RZ ;  /* 0x00000008051e7824 */ /* 0x041fe200078e00ff */
[----:B------:R-:W-:Y:S02]  /*fb60*/  LOP3.LUT R4, R5, 0x7f, RZ, 0xc0, !PT ;  /* 0x0000007f05047812 */ /* 0x000fe400078ec0ff */
[----:B------:R-:W-:Y:S01]  /*fb70*/  IMAD.U32 R16, RZ, RZ, UR8 ;  /* 0x00000008ff107e24 */ /* 0x000fe2000f8e00ff */
[----:B------:R-:W-:Y:S01]  /*fb80*/  ULEA.HI UR5, UR5, UR4, URZ, 0x7 ;  /* 0x0000000405057291 */ /* 0x000fe2000f8f383f */
[C---:B------:R-:W-:Y:S01]  /*fb90*/  LOP3.LUT R0, R30.reuse, 0x1f8, RZ, 0xc0, !PT ;  /* 0x000001f81e007812 */ /* 0x040fe200078ec0ff */
[----:B------:R-:W-:Y:S01]  /*fba0*/  UIADD3 UR39, UR37, -UR39, URZ ;  /* 0x8000002725277290 */ /* 0x000fe2000fffe03f */
[----:B------:R-:W-:Y:S01]  /*fbb0*/  LOP3.LUT R35, R30, 0x38, RZ, 0xc0, !PT ;  /* 0x000000381e237812 */ /* 0x000fe200078ec0ff */
[----:B------:R-:W-:Y:S01]  /*fbc0*/  USHF.R.S32.HI UR40, URZ, 0x7, UR5 ;  /* 0x000000073f287899 */ /* 0x000fe20008011405 */
[----:B------:R-:W-:-:S02]  /*fbd0*/  LOP3.LUT R3, R0, 0x38, R5, 0x78, !PT ;  /* 0x0000003800037812 */ /* 0x000fc400078e7805 */
[----:B------:R-:W-:Y:S02]  /*fbe0*/  LOP3.LUT R0, R35, 0x40, RZ, 0xfc, !PT ;  /* 0x0000004023007812 */ /* 0x000fe400078efcff */
[----:B------:R-:W-:Y:S02]  /*fbf0*/  LOP3.LUT R30, R3, 0x200, R30, 0xf8, !PT ;  /* 0x00000200031e7812 */ /* 0x000fe400078ef81e */
[C---:B------:R-:W-:Y:S02]  /*fc00*/  ISETP.GE.AND P2, PT, R0.reuse, UR7, PT ;  /* 0x0000000700007c0c */ /* 0x040fe4000bf46270 */
[----:B------:R-:W-:Y:S01]  /*fc10*/  ISETP.GE.AND P1, PT, R0, UR9, PT ;  /* 0x0000000900007c0c */ /* 0x000fe2000bf26270 */
[----:B------:R-:W-:Y:S01]  /*fc20*/  IMAD R33, R30, 0x2, R16 ;  /* 0x000000021e217824 */ /* 0x000fe200078e0210 */
[----:B------:R-:W-:Y:S01]  /*fc30*/  ISETP.GE.AND P0, PT, R0, UR7, PT ;  /* 0x0000000700007c0c */ /* 0x000fe2000bf06270 */
[----:B------:R-:W-:Y:S01]  /*fc40*/  IMAD.SHL.U32 R0, R5, 0x10, RZ ;  /* 0x0000001005007824 */ /* 0x000fe200078e00ff */
[----:B------:R-:W-:-:S04]  /*fc50*/  SHF.R.U32.HI R37, RZ, 0x3, R4 ;  /* 0x00000003ff257819 */ /* 0x000fc80000011604 */
[----:B------:R-:W-:-:S03]  /*fc60*/  LOP3.LUT R2, R0, 0x70, RZ, 0xc0, !PT ;  /* 0x0000007000027812 */ /* 0x000fc600078ec0ff */
[----:B------:R-:W-:Y:S02]  /*fc70*/  @P2 LOP3.LUT R19, R19, 0x1, RZ, 0xfc, !PT ;  /* 0x0000000113132812 */ /* 0x000fe400078efcff */
[----:B------:R-:W-:Y:S02]  /*fc80*/  LOP3.LUT R0, R37, R2, RZ, 0xfc, !PT ;  /* 0x0000000225007212 */ /* 0x000fe400078efcff */
[----:B------:R-:W-:-:S04]  /*fc90*/  LOP3.LUT R19, R19, 0xffffffbf, RZ, 0xc0, !PT ;  /* 0xffffffbf13137812 */ /* 0x000fc800078ec0ff */
[----:B------:R-:W-:Y:S02]  /*fca0*/  @P1 LOP3.LUT R19, R19, 0x40, RZ, 0xfc, !PT ;  /* 0x0000004013131812 */ /* 0x000fe400078efcff */
[----:B------:R-:W-:Y:S02]  /*fcb0*/  ISETP.GE.AND P1, PT, R35, UR7, PT ;  /* 0x0000000723007c0c */ /* 0x000fe4000bf26270 */
[----:B------:R-:W-:-:S04]  /*fcc0*/  LOP3.LUT R19, R19, 0xfffffffb, RZ, 0xc0, !PT ;  /* 0xfffffffb13137812 */ /* 0x000fc800078ec0ff */
[----:B------:R-:W-:Y:S02]  /*fcd0*/  @P0 LOP3.LUT R19, R19, 0x4, RZ, 0xfc, !PT ;  /* 0x0000000413130812 */ /* 0x000fe400078efcff */
[----:B------:R-:W-:Y:S02]  /*fce0*/  ISETP.GE.AND P0, PT, R35, UR7, PT ;  /* 0x0000000723007c0c */ /* 0x000fe4000bf06270 */
[----:B------:R-:W-:-:S04]  /*fcf0*/  LOP3.LUT R19, R19, 0xfffffffd, RZ, 0xc0, !PT ;  /* 0xfffffffd13137812 */ /* 0x000fc800078ec0ff */
[----:B------:R-:W-:-:S04]  /*fd00*/  @P1 LOP3.LUT R19, R19, 0x2, RZ, 0xfc, !PT ;  /* 0x0000000213131812 */ /* 0x000fc800078efcff */
[----:B------:R-:W-:-:S04]  /*fd10*/  LOP3.LUT R19, R19, 0xfffffff7, RZ, 0xc0, !PT ;  /* 0xfffffff713137812 */ /* 0x000fc800078ec0ff */
[----:B------:R-:W-:Y:S02]  /*fd20*/  @P0 LOP3.LUT R19, R19, 0x8, RZ, 0xfc, !PT ;  /* 0x0000000813130812 */ /* 0x000fe400078efcff */
[----:B------:R-:W-:Y:S02]  /*fd30*/  ISETP.GE.AND P0, PT, R35, UR9, PT ;  /* 0x0000000923007c0c */ /* 0x000fe4000bf06270 */
[----:B------:R-:W-:-:S11]  /*fd40*/  LOP3.LUT R19, R19, 0xffffff7f, RZ, 0xc0, !PT ;  /* 0xffffff7f13137812 */ /* 0x000fd600078ec0ff */
[----:B------:R-:W-:-:S07]  /*fd50*/  @P0 LOP3.LUT R19, R19, 0x80, RZ, 0xfc, !PT ;  /* 0x0000008013130812 */ /* 0x000fce00078efcff */
.L_x_1190:
[----:B------:R-:W-:Y:S01]  /*fd60*/  ULDC UR7, c[0x0][0xc60] ;  /* 0x0003180000077ab9 */ /* 0x000fe20000000800 */
[C---:B------:R-:W-:Y:S01]  /*fd70*/  R2UR UR41, R34.reuse ;  /* 0x00000000222972ca */ /* 0x040fe200000e0000 */
[----:B------:R-:W-:Y:S01]  /*fd80*/  UISETP.NE.AND UP0, UPT, UR7, 0x1, UPT ;  /* 0x000000010700788c */ /* 0x000fe2000bf05270 */
[----:B------:R-:W-:-:S10]  /*fd90*/  R2UR UR6, R34 ;  /* 0x00000000220672ca */ /* 0x000fd400000e0000 */
        /* <DEDUP_REMOVED lines=9> */
[----:B0----5:R-:W-:Y:S05]  /*fe30*/  @P0 BRA `(.L_x_1136) ;  /* 0x0000000000200947 */ /* 0x021fea0003800000 */
        /* <DEDUP_REMOVED lines=8> */
.L_x_1136:
[----:B------:R-:W-:Y:S01]  /*fec0*/  ULDC UR8, c[0x0][0xc54] ;  /* 0x0003150000087ab9 */ /* 0x000fe20000000800 */
[----:B------:R-:W-:Y:S01]  /*fed0*/  UMOV UR6, UR7 ;  /* 0x0000000700067c82 */ /* 0x000fe20008000000 */
[----:B------:R-:W-:-:S11]  /*fee0*/  UISETP.NE.AND UP0, UPT, UR8, 0x1, UPT ;  /* 0x000000010800788c */ /* 0x000fd6000bf05270 */
[----:B------:R-:W-:Y:S02]  /*fef0*/  @UP0 ULDC.64 UR10, c[0x0][0xc58] ;  /* 0x00031600000a0ab9 */ /* 0x000fe40000000a00 */
[----:B------:R-:W-:-:S04]  /*ff00*/  UIMAD.WIDE.U32 UR4, UR7, UR10, URZ ;  /* 0x0000000a070472a5 */ /* 0x000fc8000f8e003f */
[----:B------:R-:W-:-:S04]  /*ff10*/  @UP0 USHF.R.U32.HI UR6, URZ, UR11, UR5 ;  /* 0x0000000b3f060299 */ /* 0x000fc80008011605 */
[----:B------:R-:W-:-:S12]  /*ff20*/  UIMAD UR4, UR6, UR8, URZ ;  /* 0x00000008060472a4 */ /* 0x000fd8000f8e023f */
.L_x_1137:
[----:B------:R-:W-:Y:S01]  /*ff30*/  ULDC UR5, c[0x0][0xc48] ;  /* 0x0003120000057ab9 */ /* 0x000fe20000000800 */
[----:B------:R-:W-:Y:S01]  /*ff40*/  ULDC.64 UR8, c[0x0][0xa28] ;  /* 0x00028a0000087ab9 */ /* 0x000fe20000000a00 */
[----:B------:R-:W-:Y:S01]  /*ff50*/  UISETP.NE.AND UP1, UPT, UR5, 0x1, UPT ;  /* 0x000000010500788c */ /* 0x000fe2000bf25270 */
[----:B------:R-:W-:Y:S01]  /*ff60*/  IMAD.MOV.U32 R32, RZ, RZ, RZ ;  /* 0x000000ffff207224 */ /* 0x000fe200078e00ff */
[----:B------:R-:W-:Y:S02]  /*ff70*/  UIADD3 UR4, UR7, -UR4, URZ ;  /* 0x8000000407047290 */ /* 0x000fe4000fffe03f */
[----:B------:R-:W-:Y:S01]  /*ff80*/  UISETP.NE.U32.AND UP0, UPT, UR8, URZ, UPT ;  /* 0x0000003f0800728c */ /* 0x000fe2000bf05070 */
[----:B------:R-:W-:Y:S02]  /*ff90*/  ULDC UR5, c[0x0][0xc54] ;  /* 0x0003150000057ab9 */ /* 0x000fe40000000800 */
[----:B------:R-:W-:Y:S02]  /*ffa0*/  UIMAD UR41, UR41, UR5, UR4 ;  /* 0x00000005292972a4 */ /* 0x000fe4000f8e0204 */
[----:B------:R-:W-:-:S02]  /*ffb0*/  UISETP.NE.AND.EX UP0, UPT, UR9, URZ, UPT, UP0 ;  /* 0x0000003f0900728c */ /* 0x000fc4000bf05300 */
[----:B------:R-:W-:Y:S01]  /*ffc0*/  @UP1 ULDC UR4, c[0x0][0xc4c] ;  /* 0x0003130000041ab9 */ /* 0x000fe20000000800 */
[----:B------:R-:W-:Y:S01]  /*ffd0*/  @UP1 ULDC UR7, c[0x0][0xc50] ;  /* 0x0003140000071ab9 */ /* 0x000fe20000000800 */
[----:B------:R-:W-:Y:S02]  /*ffe0*/  UIMAD.WIDE.U32 UR4, UR41, UR4, URZ ;  /* 0x00000004290472a5 */ /* 0x000fe4000f8e003f */
[----:B------:R-:W-:Y:S01]  /*fff0*/  UMOV UR42, UR41 ;  /* 0x00000029002a7c82 */ /* 0x000fe20008000000 */
[----:B------:R-:W-:Y:S01]  /*10000*/  ULOP3.LUT UR6, UR6, 0x1ffffff, URZ, 0x3c, !UPT ;  /* 0x01ffffff06067892 */ /* 0x000fe2000f8e3c3f */
[----:B------:R-:W-:Y:S01]  /*10010*/  PLOP3.LUT P0, PT, PT, PT, UP0, 0x80, 0x0 ;  /* 0x000000000000781c */ /* 0x000fe20003f0f008 */
[----:B------:R-:W-:-:S03]  /*10020*/  @UP1 USHF.R.U32.HI UR42, URZ, UR7, UR5 ;  /* 0x000000073f2a1299 */ /* 0x000fc60008011605 */
[----:B------:R-:W-:Y:S02]  /*10030*/  @UP0 ULDC.64 UR4, c[0x0][0xa28] ;  /* 0x00028a0000040ab9 */ /* 0x000fe40000000a00 */
[----:B------:R-:W-:-:S06]  /*10040*/  @UP0 UIMAD.WIDE UR4, UR42, 0x4, UR4 ;  /* 0x000000042a0408a5 */ /* 0x000fcc000f8e0204 */
[----:B------:R-:W-:Y:S01]  /*10050*/  IMAD.U32 R3, RZ, RZ, UR5 ;  /* 0x00000005ff037e24 */ /* 0x000fe2000f8e00ff */
[----:B------:R-:W-:Y:S01]  /*10060*/  ULDC UR5, c[0x0][0x448] ;  /* 0x0001120000057ab9 */ /* 0x000fe20000000800 */
[----:B------:R-:W-:Y:S01]  /*10070*/  IMAD.U32 R2, RZ, RZ, UR4 ;  /* 0x00000004ff027e24 */ /* 0x000fe2000f8e00ff */
[----:B------:R-:W-:Y:S01]  /*10080*/  ULDC UR4, c[0x0][0xc3c] ;  /* 0x00030f0000047ab9 */ /* 0x000fe20000000800 */
[----:B------:R-:W-:Y:S02]  /*10090*/  UISETP.NE.AND UP2, UPT, UR5, 0x1, UPT ;  /* 0x000000010500788c */ /* 0x000fe4000bf45270 */
[----:B------:R-:W-:Y:S01]  /*100a0*/  UIADD3 UR6, UR6, UR4, URZ ;  /* 0x0000000406067290 */ /* 0x000fe2000fffe03f */
[----:B------:R0:W5:Y:S01]  /*100b0*/  @P0 LDG.E R32, desc[UR52][R2.64] ;  /* 0x0000003402200981 */ /* 0x000162000c1e1900 */
[----:B------:R-:W-:Y:S02]  /*100c0*/  UP2UR UR49, UPR, URZ, 0x4 ;  /* 0x000000043f317883 */ /* 0x000fe40008000000 */
[----:B------:R-:W-:-:S04]  /*100d0*/  USHF.L.U32 UR43, UR6, 0x7, URZ ;  /* 0x00000007062b7899 */ /* 0x000fc8000800063f */
[----:B------:R-:W-:Y:S01]  /*100e0*/  UIADD3 UR6, UR43, 0x7f, URZ ;  /* 0x0000007f2b067890 */ /* 0x000fe2000fffe03f */
[----:B------:R-:W-:Y:S01]  /*100f0*/  @UP2 ULDC UR4, c[0x0][0x44c] ;  /* 0x0001130000042ab9 */ /* 0x000fe20000000800 */
[----:B------:R-:W-:Y:S02]  /*10100*/  @UP2 ULDC UR7, c[0x0][0x450] ;  /* 0x0001140000072ab9 */ /* 0x000fe40000000800 */
[----:B------:R-:W-:-:S04]  /*10110*/  UIMAD.WIDE.U32 UR4, UR6, UR4, URZ ;  /* 0x00000004060472a5 */ /* 0x000fc8000f8e003f */
[----:B------:R-:W-:-:S03]  /*10120*/  @UP2 USHF.R.U32.HI UR6, URZ, UR7, UR5 ;  /* 0x000000073f062299 */ /* 0x000fc60008011605 */
[----:B------:R-:W-:Y:S01]  /*10130*/  ULDC.64 UR4, c[0x0][0x9e0] ;  /* 0x0002780000047ab9 */ /* 0x000fe20000000a00 */
[----:B------:R-:W-:Y:S02]  /*10140*/  UIADD3 UR6, UR47, UR6, URZ ;  /* 0x000000062f067290 */ /* 0x000fe4000fffe03f */
[----:B------:R-:W-:Y:S02]  /*10150*/  UISETP.GE.AND UP0, UPT, UR5, 0x1, UPT ;  /* 0x000000010500788c */ /* 0x000fe4000bf06270 */
[----:B------:R-:W-:-:S04]  /*10160*/  UIADD3 UR4, UR6, UR4, URZ ;  /* 0x0000000406047290 */ /* 0x000fc8000fffe03f */
[----:B------:R-:W-:-:S13]  /*10170*/  PLOP3.LUT P0, PT, PT, PT, UP0, 0x40, 0x0 ;  /* 0x000000000000781c */ /* 0x000fda0003f0e808 */
[----:B0-----:R-:W-:Y:S05]  /*10180*/  @P0 BRA `(.L_x_1138) ;  /* 0x0000000000440947 */ /* 0x001fea0003800000 */
        /* <DEDUP_REMOVED lines=10> */
.L_x_1139:
[----:B------:R-:W-:-:S11]  /*10230*/  UISETP.NE.AND UP1, UPT, UR5, 0x1, UPT ;  /* 0x000000010500788c */ /* 0x000fd6000bf25270 */
[----:B------:R-:W-:Y:S02]  /*10240*/  @UP1 ULDC.64 UR10, c[0x0][0x9e8] ;  /* 0x00027a00000a1ab9 */ /* 0x000fe40000000a00 */
[----:B------:R-:W-:-:S04]  /*10250*/  UIMAD.WIDE.U32 UR6, UR8, UR10, URZ ;  /* 0x0000000a080672a5 */ /* 0x000fc8000f8e003f */
[----:B------:R-:W-:-:S12]  /*10260*/  @UP1 USHF.R.U32.HI UR8, URZ, UR11, UR7 ;  /* 0x0000000b3f081299 */ /* 0x000fd80008011607 */
.L_x_1140:
[----:B------:R-:W-:-:S04]  /*10270*/  UIMAD UR8, UR8, UR5, UR5 ;  /* 0x00000005080872a4 */ /* 0x000fc8000f8e0205 */
[----:B------:R-:W-:-:S04]  /*10280*/  UISETP.LT.AND UP1, UPT, UR4, UR8, UPT ;  /* 0x000000080400728c */ /* 0x000fc8000bf21270 */
[----:B------:R-:W-:-:S12]  /*10290*/  USEL UR4, UR4, UR8, UP1 ;  /* 0x0000000804047287 */ /* 0x000fd80008800000 */
.L_x_1138:
[----:B------:R-:W-:Y:S01]  /*102a0*/  UISETP.NE.AND UP1, UPT, UR49, URZ, UPT ;  /* 0x0000003f3100728c */ /* 0x000fe2000bf25270 */
[----:B------:R-:W-:Y:S01]  /*102b0*/  PLOP3.LUT P0, PT, PT, PT, UP0, 0x40, 0x0 ;  /* 0x000000000000781c */ /* 0x000fe20003f0e808 */
[----:B------:R-:W-:-:S04]  /*102c0*/  UIADD3 UR4, UR4, 0x7f, URZ ;  /* 0x0000007f04047890 */ /* 0x000fc8000fffe03f */
[----:B------:R-:W-:-:S04]  /*102d0*/  USHF.R.S32.HI UR8, URZ, 0x1f, UR4 ;  /* 0x0000001f3f087899 */ /* 0x000fc80008011404 */
[----:B------:R-:W-:Y:S01]  /*102e0*/  ULEA.HI UR8, UR8, UR4, URZ, 0x7 ;  /* 0x0000000408087291 */ /* 0x000fe2000f8f383f */
[----:B------:R-:W-:Y:S01]  /*102f0*/  @UP1 ULDC UR6, c[0x0][0x44c] ;  /* 0x0001130000061ab9 */ /* 0x000fe20000000800 */
[----:B------:R-:W-:Y:S01]  /*10300*/  @UP1 ULDC UR9, c[0x0][0x450] ;  /* 0x0001140000091ab9 */ /* 0x000fe20000000800 */
[----:B------:R-:W-:Y:S02]  /*10310*/  UIMAD.WIDE.U32 UR6, UR43, UR6, URZ ;  /* 0x000000062b0672a5 */ /* 0x000fe4000f8e003f */
[----:B------:R-:W-:Y:S01]  /*10320*/  UMOV UR4, UR43 ;  /* 0x0000002b00047c82 */ /* 0x000fe20008000000 */
[----:B------:R-:W-:Y:S02]  /*10330*/  USHF.R.S32.HI UR8, URZ, 0x7, UR8 ;  /* 0x000000073f087899 */ /* 0x000fe40008011408 */
[----:B------:R-:W-:Y:S02]  /*10340*/  @UP1 USHF.R.U32.HI UR4, URZ, UR9, UR7 ;  /* 0x000000093f041299 */ /* 0x000fe40008011607 */
[----:B------:R-:W-:-:S02]  /*10350*/  UISETP.LT.AND UP1, UPT, UR40, UR8, UPT ;  /* 0x000000082800728c */ /* 0x000fc4000bf21270 */
[----:B------:R-:W-:Y:S01]  /*10360*/  UIADD3 UR4, UR39, UR4, URZ ;  /* 0x0000000427047290 */ /* 0x000fe2000fffe03f */
[----:B------:R-:W-:Y:S01]  /*10370*/  ULDC UR6, c[0x0][0x9dc] ;  /* 0x0002770000067ab9 */ /* 0x000fe20000000800 */
[----:B------:R-:W-:Y:S02]  /*10380*/  USEL UR44, UR40, UR8, UP1 ;  /* 0x00000008282c7287 */ /* 0x000fe40008800000 */
[----:B------:R-:W-:Y:S01]  /*10390*/  UIADD3 UR8, UR4, -UR6, URZ ;  /* 0x8000000604087290 */ /* 0x000fe2000fffe03f */
[----:B------:R-:W-:Y:S11]  /*103a0*/  @P0 BRA `(.L_x_1141) ;  /* 0x0000000000440947 */ /* 0x000ff60003800000 */
        /* <DEDUP_REMOVED lines=10> */
.L_x_1142:
[----:B------:R-:W-:-:S11]  /*10450*/  UISETP.NE.AND UP0, UPT, UR5, 0x1, UPT ;  /* 0x000000010500788c */ /* 0x000fd6000bf05270 */
[----:B------:R-:W-:Y:S02]  /*10460*/  @UP0 ULDC.64 UR10, c[0x0][0x9e8] ;  /* 0x00027a00000a0ab9 */ /* 0x000fe40000000a00 */
[----:B------:R-:W-:-:S04]  /*10470*/  UIMAD.WIDE.U32 UR6, UR4, UR10, URZ ;  /* 0x0000000a040672a5 */ /* 0x000fc8000f8e003f */
[----:B------:R-:W-:-:S12]  /*10480*/  @UP0 USHF.R.U32.HI UR4, URZ, UR11, UR7 ;  /* 0x0000000b3f040299 */ /* 0x000fd80008011607 */
.L_x_1143:
[----:B------:R-:W-:-:S04]  /*10490*/  UIMAD UR4, UR4, UR5, URZ ;  /* 0x00000005040472a4 */ /* 0x000fc8000f8e023f */
[----:B------:R-:W-:-:S04]  /*104a0*/  UISETP.LT.AND UP0, UPT, UR8, UR4, UPT ;  /* 0x000000040800728c */ /* 0x000fc8000bf01270 */
[----:B------:R-:W-:-:S12]  /*104b0*/  USEL UR8, UR8, UR4, !UP0 ;  /* 0x0000000408087287 */ /* 0x000fd8000c000000 */
.L_x_1141:
[----:B------:R-:W-:Y:S01]  /*104c0*/  USHF.R.S32.HI UR4, URZ, 0x1f, UR8 ;  /* 0x0000001f3f047899 */ /* 0x000fe20008011408 */
[----:B------:R-:W-:Y:S03]  /*104d0*/  BSSY B7, `(.L_x_1144) ;  /* 0x000034e000077945 */ /* 0x000fe60003800000 */
[----:B------:R-:W-:-:S04]  /*104e0*/  ULEA.HI UR4, UR4, UR8, URZ, 0x7 ;  /* 0x0000000804047291 */ /* 0x000fc8000f8f383f */
[----:B------:R-:W-:-:S04]  /*104f0*/  USHF.R.S32.HI UR4, URZ, 0x7, UR4 ;  /* 0x000000073f047899 */ /* 0x000fc80008011404 */
[----:B------:R-:W-:-:S04]  /*10500*/  UISETP.LT.AND UP0, UPT, URZ, UR4, UPT ;  /* 0x000000043f00728c */ /* 0x000fc8000bf01270 */
[----:B------:R-:W-:-:S04]  /*10510*/  USEL UR45, URZ, UR4, !UP0 ;  /* 0x000000043f2d7287 */ /* 0x000fc8000c000000 */
[----:B------:R-:W-:-:S06]  /*10520*/  UISETP.GT.AND UP0, UPT, UR44, UR45, UPT ;  /* 0x0000002d2c00728c */ /* 0x000fcc000bf04270 */
[----:B------:R-:W-:-:S13]  /*10530*/  PLOP3.LUT P0, PT, PT, PT, UP0, 0x80, 0x0 ;  /* 0x000000000000781c */ /* 0x000fda0003f0f008 */
[----:B------:R-:W-:Y:S05]  /*10540*/  @P0 BRA `(.L_x_1145) ;  /* 0x0000000000440947 */ /* 0x000fea0003800000 */
[----:B------:R-:W0:Y:S02]  /*10550*/  S2R R0, SR_TID.X ;  /* 0x0000000000007919 */ /* 0x000e240000002100 */
[----:B0-----:R-:W-:-:S04]  /*10560*/  LOP3.LUT R0, R0, 0x7f, RZ, 0xc0, !PT ;  /* 0x0000007f00007812 */ /* 0x001fc800078ec0ff */
[----:B------:R-:W-:-:S13]  /*10570*/  ISETP.NE.AND P2, PT, R0, RZ, PT ;  /* 0x000000ff0000720c */ /* 0x000fda0003f45270 */
[----:B------:R-:W-:Y:S05]  /*10580*/  @P2 BRA `(.L_x_1146) ;  /* 0x0000003400082947 */ /* 0x000fea0003800000 */
[----:B------:R-:W0:Y:S01]  /*10590*/  S2R R7, SR_LANEID ;  /* 0x0000000000077919 */ /* 0x000e220000000000 */
[----:B------:R-:W-:Y:S01]  /*105a0*/  VOTEU.ANY UR4, UPT, PT ;  /* 0x0000000000047886 */ /* 0x000fe200038e0100 */
[----:B------:R-:W1:Y:S01]  /*105b0*/  LDC.64 R2, c[0x0][0xc80] ;  /* 0x00032000ff027b82 */ /* 0x000e620000000a00 */
[----:B------:R-:W0:Y:S08]  /*105c0*/  FLO.U32 R0, UR4 ;  /* 0x0000000400007d00 */ /* 0x000e3000080e0000 */
[----:B------:R-:W1:Y:S01]  /*105d0*/  POPC R5, UR4 ;  /* 0x0000000400057d09 */ /* 0x000e620008000000 */
[----:B0-----:R-:W-:-:S13]  /*105e0*/  ISETP.EQ.U32.AND P0, PT, R0, R7, PT ;  /* 0x000000070000720c */ /* 0x001fda0003f02070 */
[----:B-1----:R-:W2:Y:S01]  /*105f0*/  @P0 ATOMG.E.ADD.STRONG.GPU PT, R3, desc[UR52][R2.64], R5 ;  /* 0x00000005020309a8 */ /* 0x002ea200081ee1f4 */
[----:B------:R-:W0:Y:S02]  /*10600*/  S2R R4, SR_LTMASK ;  /* 0x0000000000047919 */ /* 0x000e240000003900 */
[----:B0-----:R-:W-:-:S04]  /*10610*/  LOP3.LUT R4, R4, UR4, RZ, 0xc0, !PT ;  /* 0x0000000404047c12 */ /* 0x001fc8000f8ec0ff */
[----:B------:R-:W0:Y:S01]  /*10620*/  POPC R7, R4 ;  /* 0x0000000400077309 */ /* 0x000e220000000000 */
[----:B--2---:R-:W0:Y:S02]  /*10630*/  SHFL.IDX PT, R0, R3, R0, 0x1f ;  /* 0x00001f0003007589 */ /* 0x004e2400000e0000 */
[----:B0-----:R-:W-:Y:S01]  /*10640*/  IADD3 R34, R0, UR48, R7 ;  /* 0x0000003000227c10 */ /* 0x001fe2000fffe007 */
[----:B------:R-:W-:Y:S06]  /*10650*/  BRA `(.L_x_1146) ;  /* 0x0000003000d47947 */ /* 0x000fec0003800000 */
.L_x_1145:
[----:B------:R-:W-:Y:S01]  /*10660*/  VIADD R0, R16, 0x18400 ;  /* 0x0001840010007836 */ /* 0x000fe20000000000 */
[----:B------:R-:W-:Y:S04]  /*10670*/  BSSY B6, `(.L_x_1147) ;  /* 0x0000013000067945 */ /* 0x000fe80003800000 */
[----:B------:R-:W-:-:S13]  /*10680*/  LOP3.LUT P0, RZ, R0, 0x3ff, RZ, 0xc0, !PT ;  /* 0x000003ff00ff7812 */ /* 0x000fda000780c0ff */
[----:B------:R-:W-:Y:S05]  /*10690*/  @!P0 BRA `(.L_x_1148) ;  /* 0x0000000000408947 */ /* 0x000fea0003800000 */
[----:B------:R-:W-:Y:S01]  /*106a0*/  MOV R2, 0x0 ;  /* 0x0000000000027802 */ /* 0x000fe20000000f00 */
[----:B------:R-:W-:Y:S01]  /*106b0*/  ULDC.64 UR4, c[0x4][0x80] ;  /* 0x0100200000047ab9 */ /* 0x000fe20000000a00 */
[----:B------:R-:W-:Y:S01]  /*106c0*/  ULDC.64 UR6, c[0x4][0x88] ;  /* 0x0100220000067ab9 */ /* 0x000fe20000000a00 */
[----:B------:R-:W-:Y:S02]  /*106d0*/  IMAD.U32 R4, RZ, RZ, UR4 ;  /* 0x00000004ff047e24 */ /* 0x000fe4000f8e00ff */
[----:B------:R-:W-:Y:S01]  /*106e0*/  IMAD.U32 R5, RZ, RZ, UR5 ;  /* 0x00000005ff057e24 */ /* 0x000fe2000f8e00ff */
[----:B------:R-:W0:Y:S01]  /*106f0*/  LDC.64 R2, c[0x4][R2] ;  /* 0x0100000002027b82 */ /* 0x000e220000000a00 */
[----:B------:R-:W-:Y:S01]  /*10700*/  ULDC.64 UR4, c[0x4][0x8] ;  /* 0x0100020000047ab9 */ /* 0x000fe20000000a00 */
[----:B------:R-:W-:Y:S02]  /*10710*/  IMAD.U32 R6, RZ, RZ, UR6 ;  /* 0x00000006ff067e24 */ /* 0x000fe4000f8e00ff */
[----:B------:R-:W-:-:S02]  /*10720*/  IMAD.U32 R7, RZ, RZ, UR7 ;  /* 0x00000007ff077e24 */ /* 0x000fc4000f8e00ff */
[----:B------:R-:W-:Y:S02]  /*10730*/  IMAD.U32 R10, RZ, RZ, UR4 ;  /* 0x00000004ff0a7e24 */ /* 0x000fe4000f8e00ff */
[----:B------:R-:W-:Y:S02]  /*10740*/  IMAD.U32 R11, RZ, RZ, UR5 ;  /* 0x00000005ff0b7e24 */ /* 0x000fe4000f8e00ff */
[----:B------:R-:W-:Y:S02]  /*10750*/  IMAD.MOV.U32 R8, RZ, RZ, 0x70 ;  /* 0x00000070ff087424 */ /* 0x000fe400078e00ff */
[----:B------:R-:W-:Y:S02]  /*10760*/  IMAD.MOV.U32 R12, RZ, RZ, 0x1 ;  /* 0x00000001ff0c7424 */ /* 0x000fe400078e00ff */
[----:B------:R-:W-:-:S07]  /*10770*/  IMAD.MOV.U32 R13, RZ, RZ, RZ ;  /* 0x000000ffff0d7224 */ /* 0x000fce00078e00ff */
[----:B------:R-:W-:-:S07]  /*10780*/  LEPC R20, `(.L_x_1148) ;  /* 0x000000001014794e */ /* 0x000fce0000000000 */
[----:B0----5:R-:W-:Y:S05]  /*10790*/  CALL.ABS.NOINC R2 ;  /* 0x0000000002007343 */ /* 0x021fea0003c00000 */
.L_x_1148:
[----:B------:R-:W-:Y:S05]  /*107a0*/  BSYNC B6 ;  /* 0x0000000000067941 */ /* 0x000fea0003800000 */
.L_x_1147:
        /* <DEDUP_REMOVED lines=20> */
.L_x_1151:
[----:B------:R0:W1:Y:S01]  /*108f0*/  LDC.64 R2, c[0x4][R17] ;  /* 0x0100000011027b82 */ /* 0x0000620000000a00 */
[----:B------:R-:W-:Y:S01]  /*10900*/  ULDC.64 UR4, c[0x4][0x80] ;  /* 0x0100200000047ab9 */ /* 0x000fe20000000a00 */
[----:B------:R-:W-:Y:S01]  /*10910*/  ULDC.64 UR6, c[0x4][0x88] ;  /* 0x0100220000067ab9 */ /* 0x000fe20000000a00 */
[----:B------:R-:W-:Y:S02]  /*10920*/  IMAD.U32 R4, RZ, RZ, UR4 ;  /* 0x00000004ff047e24 */ /* 0x000fe4000f8e00ff */
        /* <DEDUP_REMOVED lines=11> */
.L_x_1150:
[----:B------:R-:W-:Y:S05]  /*109e0*/  BSYNC B6 ;  /* 0x0000000000067941 */ /* 0x000fea0003800000 */
.L_x_1149:
[----:B------:R-:W-:Y:S01]  /*109f0*/  ULDC.64 UR4, c[0x0][0x9f8] ;  /* 0x00027e0000047ab9 */ /* 0x000fe20000000a00 */
[----:B------:R-:W-:Y:S01]  /*10a00*/  IMAD.U32 R29, RZ, RZ, UR42 ;  /* 0x0000002aff1d7e24 */ /* 0x000fe2000f8e00ff */
[----:B------:R-:W-:Y:S01]  /*10a10*/  UISETP.NE.U32.AND UP0, UPT, UR4, URZ, UPT ;  /* 0x0000003f0400728c */ /* 0x000fe2000bf05070 */
[----:B------:R-:W0:Y:S03]  /*10a20*/  LDC R10, c[0x0][0x430] ;  /* 0x00010c00ff0a7b82 */ /* 0x000e260000000800 */
[----:B------:R-:W-:-:S06]  /*10a30*/  UISETP.NE.AND.EX UP0, UPT, UR5, URZ, UPT, UP0 ;  /* 0x0000003f0500728c */ /* 0x000fcc000bf05300 */
[----:B------:R-:W-:-:S05]  /*10a40*/  PLOP3.LUT P0, PT, PT, PT, UP0, 0x80, 0x0 ;  /* 0x000000000000781c */ /* 0x000fca0003f0f008 */
[----:B------:R-:W-:Y:S02]  /*10a50*/  @UP0 ULDC.64 UR4, c[0x0][0x9f8] ;  /* 0x00027e0000040ab9 */ /* 0x000fe40000000a00 */
[----:B------:R-:W-:-:S06]  /*10a60*/  @UP0 UIMAD.WIDE UR4, UR42, 0x4, UR4 ;  /* 0x000000042a0408a5 */ /* 0x000fcc000f8e0204 */
[----:B------:R-:W-:Y:S01]  /*10a70*/  IMAD.U32 R2, RZ, RZ, UR4 ;  /* 0x00000004ff027e24 */ /* 0x000fe2000f8e00ff */
[----:B------:R-:W-:Y:S01]  /*10a80*/  ULDC UR4, c[0x0][0xc48] ;  /* 0x0003120000047ab9 */ /* 0x000fe20000000800 */
[----:B------:R-:W-:-:S05]  /*10a90*/  IMAD.U32 R3, RZ, RZ, UR5 ;  /* 0x00000005ff037e24 */ /* 0x000fca000f8e00ff */
[----:B------:R1:W5:Y:S01]  /*10aa0*/  @P0 LDG.E R29, desc[UR52][R2.64] ;  /* 0x00000034021d0981 */ /* 0x000362000c1e1900 */
[----:B------:R-:W-:Y:S01]  /*10ab0*/  UMOV UR5, 0xffffffff ;  /* 0xffffffff00057882 */ /* 0x000fe20000000000 */
[----:B------:R-:W-:Y:S02]  /*10ac0*/  IMAD.U32 R22, RZ, RZ, UR4 ;  /* 0x00000004ff167e24 */ /* 0x000fe4000f8e00ff */
[----:B------:R-:W-:Y:S05]  /*10ad0*/  BRA.DIV UR5, `(.L_x_1152) ;  /* 0x0000003605d47947 */ /* 0x000fea000b800000 */
.L_x_1206:
[----:B------:R-:W2:Y:S01]  /*10ae0*/  S2R R0, SR_TID.X ;  /* 0x0000000000007919 */ /* 0x000ea20000002100 */
[----:B------:R-:W-:Y:S01]  /*10af0*/  UIADD3 UR4, UR44, -0x1, URZ ;  /* 0xffffffff2c047890 */ /* 0x000fe2000fffe03f */
[----:B0-----:R-:W-:Y:S02]  /*10b00*/  ISETP.NE.AND P1, PT, R10, 0x1, PT ;  /* 0x000000010a00780c */ /* 0x001fe40003f25270 */
[----:B-----5:R-:W-:Y:S02]  /*10b10*/  SHF.R.S32.HI R31, RZ, 0x1f, R29 ;  /* 0x0000001fff1f7819 */ /* 0x020fe4000001141d */
[----:B------:R-:W-:Y:S01]  /*10b20*/  LOP3.LUT R19, R19, 0xffffffdf, RZ, 0xc0, !PT ;  /* 0xffffffdf13137812 */ /* 0x000fe200078ec0ff */
[----:B------:R-:W-:-:S04]  /*10b30*/  IMAD.U32 R6, RZ, RZ, UR4 ;  /* 0x00000004ff067e24 */ /* 0x000fc8000f8e00ff */
[----:B------:R-:W-:-:S04]  /*10b40*/  IMAD.SHL.U32 R6, R6, 0x80, RZ ;  /* 0x0000008006067824 */ /* 0x000fc800078e00ff */
[----:B-1----:R-:W0:Y:S01]  /*10b50*/  @P1 LDC R3, c[0x0][0x438] ;  /* 0x00010e00ff031b82 */ /* 0x002e220000000800 */
[----:B------:R-:W-:Y:S01]  /*10b60*/  @P1 LOP3.LUT R19, R19, 0x20, RZ, 0xfc, !PT ;  /* 0x0000002013131812 */ /* 0x000fe200078efcff */
[----:B--2---:R-:W-:-:S05]  /*10b70*/  IMAD.SHL.U32 R0, R0, 0x10, RZ ;  /* 0x0000001000007824 */ /* 0x004fca00078e00ff */
[----:B------:R-:W-:-:S04]  /*10b80*/  LOP3.LUT R0, R0, 0x70, RZ, 0xc0, !PT ;  /* 0x0000007000007812 */ /* 0x000fc800078ec0ff */
[----:B------:R-:W-:Y:S02]  /*10b90*/  LOP3.LUT R5, R6, R37, R0, 0xfe, !PT ;  /* 0x0000002506057212 */ /* 0x000fe400078efe00 */
[----:B------:R-:W1:Y:S02]  /*10ba0*/  @P1 LDC R0, c[0x0][0x434] ;  /* 0x00010d00ff001b82 */ /* 0x000e640000000800 */
[C---:B------:R-:W-:Y:S01]  /*10bb0*/  ISETP.GE.AND P0, PT, R5.reuse, UR37, PT ;  /* 0x0000002505007c0c */ /* 0x040fe2000bf06270 */
[----:B------:R-:W-:-:S04]  /*10bc0*/  IMAD.IADD R7, R5, 0x1, R32 ;  /* 0x0000000105077824 */ /* 0x000fc800078e0220 */
[----:B------:R-:W-:-:S08]  /*10bd0*/  IMAD.MOV.U32 R11, RZ, RZ, R7 ;  /* 0x000000ffff0b7224 */ /* 0x000fd000078e0007 */
[----:B------:R-:W2:Y:S08]  /*10be0*/  @!P0 LDC.64 R8, c[0x0][0x428] ;  /* 0x00010a00ff088b82 */ /* 0x000eb00000000a00 */
[----:B------:R-:W3:Y:S01]  /*10bf0*/  @!P0 LDC.64 R4, c[0x0][0x418] ;  /* 0x00010600ff048b82 */ /* 0x000ee20000000a00 */
[----:B-1----:R-:W-:-:S05]  /*10c00*/  @P1 IMAD.HI.U32 R0, R7, R0, RZ ;  /* 0x0000000007001227 */ /* 0x002fca00078e00ff */
[----:B0-----:R-:W-:-:S04]  /*10c10*/  @P1 SHF.R.U32.HI R11, RZ, R3, R0 ;  /* 0x00000003ff0b1219 */ /* 0x001fc80000011600 */
[--C-:B------:R-:W-:Y:S01]  /*10c20*/  @!P0 SHF.R.S32.HI R3, RZ, 0x1f, R11.reuse ;  /* 0x0000001fff038819 */ /* 0x100fe2000001140b */
[----:B------:R-:W-:Y:S02]  /*10c30*/  @!P0 IMAD.MOV.U32 R2, RZ, RZ, R11 ;  /* 0x000000ffff028224 */ /* 0x000fe400078e000b */
[-C--:B--2---:R-:W-:Y:S02]  /*10c40*/  @!P0 IMAD R0, R31, R8.reuse, RZ ;  /* 0x000000081f008224 */ /* 0x084fe400078e02ff */
[----:B------:R-:W-:-:S04]  /*10c50*/  @!P0 IMAD.WIDE.U32 R2, R29, R8, R2 ;  /* 0x000000081d028225 */ /* 0x000fc800078e0002 */
[----:B------:R-:W-:Y:S01]  /*10c60*/  @!P0 IMAD R9, R29, R9, R0 ;  /* 0x000000091d098224 */ /* 0x000fe200078e0200 */
[----:B---3--:R-:W-:-:S03]  /*10c70*/  @!P0 LEA R4, P1, R2, R4, 0x2 ;  /* 0x0000000402048211 */ /* 0x008fc600078210ff */
[----:B------:R-:W-:-:S05]  /*10c80*/  @!P0 IMAD.IADD R0, R3, 0x1, R9 ;  /* 0x0000000103008824 */ /* 0x000fca00078e0209 */
[----:B------:R-:W-:Y:S01]  /*10c90*/  @!P0 LEA.HI.X R5, R2, R5, R0, 0x2, P1 ;  /* 0x0000000502058211 */ /* 0x000fe200008f1400 */
[----:B------:R-:W-:-:S06]  /*10ca0*/  IMAD.MOV.U32 R0, RZ, RZ, RZ ;  /* 0x000000ffff007224 */ /* 0x000fcc00078e00ff */
[----:B------:R0:W5:Y:S01]  /*10cb0*/  @!P0 LDG.E R0, desc[UR52][R4.64] ;  /* 0x0000003404008981 */ /* 0x000162000c1e1900 */
[----:B------:R-:W-:Y:S01]  /*10cc0*/  IMAD R3, RZ, RZ, -UR42 ;  /* 0x8000002aff037e24 */ /* 0x000fe2000f8e02ff */
[----:B------:R-:W-:Y:S01]  /*10cd0*/  LOP3.LUT R19, R19, 0xffffffef, RZ, 0xc0, !PT ;  /* 0xffffffef13137812 */ /* 0x000fe200078ec0ff */
[----:B------:R-:W-:Y:S02]  /*10ce0*/  IMAD.MOV R2, RZ, RZ, -R11 ;  /* 0x000000ffff027224 */ /* 0x000fe400078e0a0b */
[----:B------:R-:W-:Y:S02]  /*10cf0*/  IMAD R22, R22, R3, UR41 ;  /* 0x0000002916167e24 */ /* 0x000fe4000f8e0203 */
[----:B------:R-:W-:Y:S02]  /*10d00*/  IMAD.U32 R24, RZ, RZ, UR4 ;  /* 0x00000004ff187e24 */ /* 0x000fe4000f8e00ff */
[----:B0-----:R-:W-:Y:S01]  /*10d10*/  IMAD.U32 R4, RZ, RZ, UR46 ;  /* 0x0000002eff047e24 */ /* 0x001fe2000f8e00ff */
[----:B------:R-:W-:Y:S01]  /*10d20*/  SHF.R.S32.HI R28, RZ, 0x1f, R22 ;  /* 0x0000001fff1c7819 */ /* 0x000fe20000011416 */
[----:B------:R-:W-:-:S03]  /*10d30*/  IMAD R5, R10, R2, R7 ;  /* 0x000000020a057224 */ /* 0x000fc600078e0207 */
[----:B------:R-:W-:-:S13]  /*10d40*/  ISETP.NE.AND P2, PT, R4, 0x3, PT ;  /* 0x000000030400780c */ /* 0x000fda0003f45270 */
[----:B------:R-:W-:Y:S01]  /*10d50*/  @P2 LOP3.LUT R19, R19, 0x10, RZ, 0xfc, !PT ;  /* 0x0000001013132812 */ /* 0x000fe200078efcff */
[----:B------:R-:W-:Y:S06]  /*10d60*/  @!P2 BRA `(.L_x_1153) ;  /* 0x000000000004a947 */ /* 0x000fec0003800000 */
[----:B------:R-:W-:Y:S01]  /*10d70*/  BPT.TRAP 0x1 ;  /* 0x000000040000795c */ /* 0x000fe20000300000 */
.L_x_1153:
[----:B------:R-:W-:Y:S01]  /*10d80*/  SHF.R.S32.HI R8, RZ, 0x1f, R5 ;  /* 0x0000001fff087819 */ /* 0x000fe20000011405 */
[----:B------:R-:W-:Y:S01]  /*10d90*/  ULDC.64 UR4, c[0x0][0x328] ;  /* 0x0000ca0000047ab9 */ /* 0x000fe20000000a00 */
[----:B-----5:R-:W-:Y:S01]  /*10da0*/  SHF.R.S32.HI R4, RZ, 0x1f, R0 ;  /* 0x0000001fff047819 */ /* 0x020fe20000011400 */
[----:B------:R-:W-:Y:S02]  /*10db0*/  BSSY B0, `(.L_x_1154) ;  /* 0x0000016000007945 */ /* 0x000fe40003800000 */
[----:B------:R-:W-:-:S04]  /*10dc0*/  IMAD R2, R8, UR4, RZ ;  /* 0x0000000408027c24 */ /* 0x000fc8000f8e02ff */
[C---:B------:R-:W-:Y:S02]  /*10dd0*/  IMAD R7, R5.reuse, UR5, R2 ;  /* 0x0000000505077c24 */ /* 0x040fe4000f8e0202 */
[----:B------:R-:W-:Y:S01]  /*10de0*/  IMAD.WIDE.U32 R2, R5, UR4, RZ ;  /* 0x0000000405027c25 */ /* 0x000fe2000f8e00ff */
        /* <DEDUP_REMOVED lines=12> */
[----:B------:R-:W-:Y:S02]  /*10eb0*/  IMAD.IADD R3, R3, 0x1, R7 ;  /* 0x0000000103037824 */ /* 0x000fe400078e0207 */
[----:B------:R-:W-:-:S03]  /*10ec0*/  IMAD R7, R23, 0x8, R16 ;  /* 0x0000000817077824 */ /* 0x000fc600078e0210 */
[----:B------:R-:W-:Y:S02]  /*10ed0*/  LEA.HI.X R18, R2, UR5, R3, 0x1, P0 ;  /* 0x0000000502127c11 */ /* 0x000fe400080f0c03 */
[----:B------:R-:W-:-:S04]  /*10ee0*/  SHF.L.U32 R2, R26, 0x1f, RZ ;  /* 0x0000001f1a027819 */ /* 0x000fc800000006ff */
[----:B------:R-:W0:Y:S02]  /*10ef0*/  SYNCS.PHASECHK.TRANS64.TRYWAIT P0, [R7+URZ+0x28840], R2 ;  /* 0x02884002070075a7 */ /* 0x000e24000800017f */
[----:B0-----:R-:W-:Y:S05]  /*10f00*/  @!P0 BRA `(.L_x_1155) ;  /* 0x0000003000f48947 */ /* 0x001fea0003800000 */
.L_x_1207:
[----:B------:R-:W-:Y:S05]  /*10f10*/  BSYNC B0 ;  /* 0x0000000000007941 */ /* 0x000fea0003800000 */
.L_x_1154:
[----:B------:R-:W-:Y:S01]  /*10f20*/  ULDC.64 UR4, c[0x0][0x300] ;  /* 0x0000c00000047ab9 */ /* 0x000fe20000000a00 */
[----:B------:R-:W-:Y:S01]  /*10f30*/  IADD3 R6, -R37, UR37, -R6 ;  /* 0x0000002525067c10 */ /* 0x000fe2000fffe906 */
[----:B------:R-:W-:Y:S01]  /*10f40*/  IMAD R8, R8, UR4, RZ ;  /* 0x0000000408087c24 */ /* 0x000fe2000f8e02ff */
[----:B------:R-:W-:Y:S01]  /*10f50*/  LOP3.LUT P3, RZ, R19, 0x2, RZ, 0xc0, !PT ;  /* 0x0000000213ff7812 */ /* 0x000fe2000786c0ff */
[----:B0-----:R-:W-:Y:S01]  /*10f60*/  IMAD.WIDE.U32 R2, R5, UR4, RZ ;  /* 0x0000000405027c25 */ /* 0x001fe2000f8e00ff */
[----:B------:R-:W-:-:S03]  /*10f70*/  LOP3.LUT P2, RZ, R19, 0x1, RZ, 0xc0, !PT ;  /* 0x0000000113ff7812 */ /* 0x000fc6000784c0ff */
        /* <DEDUP_REMOVED lines=15> */
[----:B------:R-:W-:-:S03]  /*11070*/  IMAD R5, R23, 0x4000, R30 ;  /* 0x0000400017057824 */ /* 0x000fc600078e021e */
[----:B------:R-:W-:Y:S02]  /*11080*/  LEA.HI.X R0, R2, UR5, R3, 0x1, P0 ;  /* 0x0000000502007c11 */ /* 0x000fe400080f0c03 */
[----:B------:R-:W-:Y:S01]  /*11090*/  ISETP.GE.AND P0, PT, R6, 0x1, PT ;  /* 0x000000010600780c */ /* 0x000fe20003f06270 */
[----:B------:R-:W-:-:S12]  /*110a0*/  BRA.DIV UR4, `(.L_x_1156) ;  /* 0x0000003204a07947 */ /* 0x000fd8000b800000 */
[----:B------:R-:W0:Y:S01]  /*110b0*/  SHFL.IDX PT, R14, R4, RZ, 0x181f ;  /* 0x00181fff040e7589 */ /* 0x000e2200000e0000 */
[----:B------:R-:W-:-:S03]  /*110c0*/  @P0 IMAD R9, R5, 0x2, R16 ;  /* 0x0000000205090824 */ /* 0x000fc600078e0210 */
[----:B------:R-:W1:Y:S04]  /*110d0*/  SHFL.IDX PT, R2, R0, RZ, 0x181f ;  /* 0x00181fff00027589 */ /* 0x000e6800000e0000 */
[----:B------:R-:W-:Y:S01]  /*110e0*/  SHFL.IDX PT, R8, R0, 0x1, 0x181f ;  /* 0x00381f0000087f89 */ /* 0x000fe200000e0000 */
[----:B0-----:R-:W-:-:S05]  /*110f0*/  @P0 LEA R14, P1, R35, R14, 0x1 ;  /* 0x0000000e230e0211 */ /* 0x001fca00078208ff */
[----:B-1----:R-:W-:Y:S02]  /*11100*/  @P0 IMAD.X R3, RZ, RZ, R2, P1 ;  /* 0x000000ffff030224 */ /* 0x002fe400008e0602 */
[----:B------:R-:W-:Y:S02]  /*11110*/  @P0 IMAD.MOV.U32 R2, RZ, RZ, R14 ;  /* 0x000000ffff020224 */ /* 0x000fe400078e000e */
[----:B------:R-:W0:Y:S04]  /*11120*/  SHFL.IDX PT, R14, R4, 0x1, 0x181f ;  /* 0x00381f00040e7f89 */ /* 0x000e2800000e0000 */
[----:B------:R-:W-:Y:S04]  /*11130*/  @P0 LDGSTS.E.BYPASS.LTC128B.128 [R9+0x18400], desc[UR52][R2.64], !P3 ;  /* 0x1840000002090fae */ /* 0x000fe8000d901d74 */
[----:B------:R1:W-:Y:S01]  /*11140*/  @P0 LDGSTS.E.BYPASS.LTC128B.128 [R9+0x1c400], desc[UR52][R2.64+0x80], !P2 ;  /* 0x1c40008002090fae */ /* 0x0003e2000d101d74 */
[----:B------:R-:W-:-:S13]  /*11150*/  ISETP.GE.AND P0, PT, R6, 0x11, PT ;  /* 0x000000110600780c */ /* 0x000fda0003f06270 */
[----:B------:R-:W-:Y:S01]  /*11160*/  @P0 IMAD R25, R5, 0x2, R16 ;  /* 0x0000000205190824 */ /* 0x000fe200078e0210 */
[----:B0-----:R-:W-:-:S05]  /*11170*/  @P0 LEA R14, P1, R35, R14, 0x1 ;  /* 0x0000000e230e0211 */ /* 0x001fca00078208ff */
[----:B-1----:R-:W-:Y:S02]  /*11180*/  @P0 IMAD.MOV.U32 R2, RZ, RZ, R14 ;  /* 0x000000ffff020224 */ /* 0x002fe400078e000e */
[----:B------:R-:W-:Y:S01]  /*11190*/  @P0 IMAD.X R21, RZ, RZ, R8, P1 ;  /* 0x000000ffff150224 */ /* 0x000fe200008e0608 */
[----:B------:R-:W0:Y:S03]  /*111a0*/  SHFL.IDX PT, R14, R4, 0x2, 0x181f ;  /* 0x00581f00040e7f89 */ /* 0x000e2600000e0000 */
[----:B------:R-:W-:Y:S01]  /*111b0*/  @P0 IMAD.MOV.U32 R3, RZ, RZ, R21 ;  /* 0x000000ffff030224 */ /* 0x000fe200078e0015 */
[----:B------:R-:W1:Y:S04]  /*111c0*/  SHFL.IDX PT, R8, R0, 0x2, 0x181f ;  /* 0x00581f0000087f89 */ /* 0x000e6800000e0000 */
[----:B------:R-:W-:Y:S04]  /*111d0*/  @P0 LDGSTS.E.BYPASS.LTC128B.128 [R25+0x18c00], desc[UR52][R2.64], !P3 ;  /* 0x18c0000002190fae */ /* 0x000fe8000d901d74 */
[----:B------:R2:W-:Y:S01]  /*111e0*/  @P0 LDGSTS.E.BYPASS.LTC128B.128 [R25+0x1cc00], desc[UR52][R2.64+0x80], !P2 ;  /* 0x1cc0008002190fae */ /* 0x0005e2000d101d74 */
[----:B------:R-:W-:-:S13]  /*111f0*/  ISETP.GE.AND P0, PT, R6, 0x21, PT ;  /* 0x000000210600780c */ /* 0x000fda0003f06270 */
[----:B0-----:R-:W-:Y:S01]  /*11200*/  @P0 LEA R14, P1, R35, R14, 0x1 ;  /* 0x0000000e230e0211 */ /* 0x001fe200078208ff */
[----:B------:R-:W-:-:S04]  /*11210*/  @P0 IMAD R21, R5, 0x2, R16 ;  /* 0x0000000205150824 */ /* 0x000fc800078e0210 */
[----:B--2---:R-:W-:Y:S02]  /*11220*/  @P0 IMAD.MOV.U32 R2, RZ, RZ, R14 ;  /* 0x000000ffff020224 */ /* 0x004fe400078e000e */
[----:B-1----:R-:W-:Y:S01]  /*11230*/  @P0 IMAD.X R9, RZ, RZ, R8, P1 ;  /* 0x000000ffff090224 */ /* 0x002fe200008e0608 */
        /* <DEDUP_REMOVED lines=38> */
[----:B-1----:R-:W-:Y:S02]  /*114a0*/  @P0 IMAD.X R9, RZ, RZ, R8, P1 ;  /* 0x000000ffff090224 */ /* 0x002fe400008e0608 */
[----:B--2---:R-:W-:Y:S01]  /*114b0*/  @P0 IMAD.MOV.U32 R2, RZ, RZ, R14 ;  /* 0x000000ffff020224 */ /* 0x004fe200078e000e */
[----:B------:R0:W1:Y:S01]  /*114c0*/  SHFL.IDX PT, R8, R0, 0x7, 0x181f ;  /* 0x00f81f0000087f89 */ /* 0x00006200000e0000 */
[----:B------:R-:W-:-:S03]  /*114d0*/  @P0 IMAD.MOV.U32 R3, RZ, RZ, R9 ;  /* 0x000000ffff030224 */ /* 0x000fc600078e0009 */
[----:B------:R0:W2:Y:S04]  /*114e0*/  SHFL.IDX PT, R14, R4, 0x7, 0x181f ;  /* 0x00f81f00040e7f89 */ /* 0x0000a800000e0000 */
[----:B------:R0:W-:Y:S04]  /*114f0*/  @P0 LDGSTS.E.BYPASS.LTC128B.128 [R21+0x1b400], desc[UR52][R2.64], !P3 ;  /* 0x1b40000002150fae */ /* 0x0001e8000d901d74 */
[----:B------:R0:W-:Y:S02]  /*11500*/  @P0 LDGSTS.E.BYPASS.LTC128B.128 [R21+0x1f400], desc[UR52][R2.64+0x80], !P2 ;  /* 0x1f40008002150fae */ /* 0x0001e4000d101d74 */
.L_x_1225:
[----:B------:R-:W-:-:S13]  /*11510*/  ISETP.GE.AND P0, PT, R6, 0x71, PT ;  /* 0x000000710600780c */ /* 0x000fda0003f06270 */
[----:B0-2---:R-:W-:Y:S01]  /*11520*/  @P0 LEA R2, P1, R35, R14, 0x1 ;  /* 0x0000000e23020211 */ /* 0x005fe200078208ff */
[----:B------:R-:W-:-:S04]  /*11530*/  @P0 IMAD R5, R5, 0x2, R16 ;  /* 0x0000000205050824 */ /* 0x000fc800078e0210 */
[----:B-1----:R-:W-:-:S05]  /*11540*/  @P0 IMAD.X R3, RZ, RZ, R8, P1 ;  /* 0x000000ffff030224 */ /* 0x002fca00008e0608 */
[----:B------:R-:W-:Y:S01]  /*11550*/  @!PT LDS RZ, [RZ] ;  /* 0x00000000fffff984 */ /* 0x000fe20000000800 */
[----:B------:R-:W-:Y:S01]  /*11560*/  @!PT LDS RZ, [RZ] ;  /* 0x00000000fffff984 */ /* 0x000fe20000000800 */
[----:B------:R-:W-:Y:S01]  /*11570*/  @!PT LDS RZ, [RZ] ;  /* 0x00000000fffff984 */ /* 0x000fe20000000800 */
[----:B------:R0:W-:Y:S04]  /*11580*/  @P0 LDGSTS.E.BYPASS.LTC128B.128 [R5+0x1bc00], desc[UR52][R2.64], !P3 ;  /* 0x1bc0000002050fae */ /* 0x0001e8000d901d74 */
[----:B------:R0:W-:Y:S01]  /*11590*/  @P0 LDGSTS.E.BYPASS.LTC128B.128 [R5+0x1fc00], desc[UR52][R2.64+0x80], !P2 ;  /* 0x1fc0008002050fae */ /* 0x0001e2000d101d74 */
[----:B------:R-:W-:Y:S01]  /*115a0*/  PLOP3.LUT P0, PT, PT, PT, PT, 0x80, 0x0 ;  /* 0x000000000000781c */ /* 0x000fe20003f0f070 */
[----:B------:R-:W-:-:S12]  /*115b0*/  NOP ;  /* 0x0000000000007918 */ /* 0x000fd80000000000 */
.L_x_1157:
        /* <DEDUP_REMOVED lines=11> */
.L_x_1158:
[----:B------:R-:W-:Y:S01]  /*11670*/  VIADD R0, R16, 0x10400 ;  /* 0x0001040010007836 */ /* 0x000fe20000000000 */
[----:B------:R1:W-:Y:S06]  /*11680*/  SYNCS.ARRIVE.TRANS64.A1T0 RZ, [R7+URZ+0x28830], RZ ;  /* 0x028830ff07ff79a7 */ /* 0x0003ec000810003f */
[----:B------:R-:W-:Y:S05]  /*11690*/  WARPSYNC.ALL ;  /* 0x0000000000007948 */ /* 0x000fea0003800000 */
[----:B------:R-:W-:Y:S01]  /*116a0*/  BAR.SYNC.DEFER_BLOCKING 0x8, 0x180 ;  /* 0x0206000000007b1d */ /* 0x000fe20000010000 */
[----:B------:R-:W-:-:S05]  /*116b0*/  LOP3.LUT P0, RZ, R0, 0x3ff, RZ, 0xc0, !PT ;  /* 0x000003ff00ff7812 */ /* 0x000fca000780c0ff */
[----:B------:R-:W-:Y:S08]  /*116c0*/  BSSY B6, `(.L_x_1159) ;  /* 0x0000012000067945 */ /* 0x000ff00003800000 */
[----:B------:R-:W-:Y:S05]  /*116d0*/  @!P0 BRA `(.L_x_1160) ;  /* 0x0000000000408947 */ /* 0x000fea0003800000 */
[----:B0-----:R-:W-:Y:S01]  /*116e0*/  MOV R2, 0x0 ;  /* 0x0000000000027802 */ /* 0x001fe20000000f00 */
[----:B------:R-:W-:Y:S01]  /*116f0*/  ULDC.64 UR4, c[0x4][0x80] ;  /* 0x0100200000047ab9 */ /* 0x000fe20000000a00 */
[----:B------:R-:W-:Y:S01]  /*11700*/  ULDC.64 UR6, c[0x4][0x88] ;  /* 0x0100220000067ab9 */ /* 0x000fe20000000a00 */
[----:B------:R-:W-:Y:S01]  /*11710*/  ULDC.64 UR8, c[0x4][0x20] ;  /* 0x0100080000087ab9 */ /* 0x000fe20000000a00 */
[----:B------:R-:W-:Y:S02]  /*11720*/  IMAD.U32 R4, RZ, RZ, UR4 ;  /* 0x00000004ff047e24 */ /* 0x000fe4000f8e00ff */
[----:B------:R-:W0:Y:S01]  /*11730*/  LDC.64 R2, c[0x4][R2] ;  /* 0x0100000002027b82 */ /* 0x000e220000000a00 */
[----:B------:R-:W-:Y:S02]  /*11740*/  IMAD.U32 R5, RZ, RZ, UR5 ;  /* 0x00000005ff057e24 */ /* 0x000fe4000f8e00ff */
[----:B------:R-:W-:Y:S02]  /*11750*/  IMAD.U32 R6, RZ, RZ, UR6 ;  /* 0x00000006ff067e24 */ /* 0x000fe4000f8e00ff */
[----:B-1----:R-:W-:-:S02]  /*11760*/  IMAD.U32 R7, RZ, RZ, UR7 ;  /* 0x00000007ff077e24 */ /* 0x002fc4000f8e00ff */
[----:B------:R-:W-:Y:S02]  /*11770*/  IMAD.U32 R10, RZ, RZ, UR8 ;  /* 0x00000008ff0a7e24 */ /* 0x000fe4000f8e00ff */
[----:B------:R-:W-:Y:S02]  /*11780*/  IMAD.U32 R11, RZ, RZ, UR9 ;  /* 0x00000009ff0b7e24 */ /* 0x000fe4000f8e00ff */
[----:B------:R-:W-:Y:S02]  /*11790*/  IMAD.MOV.U32 R8, RZ, RZ, 0x70 ;  /* 0x00000070ff087424 */ /* 0x000fe400078e00ff */
[----:B------:R-:W-:Y:S02]  /*117a0*/  IMAD.MOV.U32 R12, RZ, RZ, 0x1 ;  /* 0x00000001ff0c7424 */ /* 0x000fe400078e00ff */
[----:B------:R-:W-:-:S07]  /*117b0*/  IMAD.MOV.U32 R13, RZ, RZ, RZ ;  /* 0x000000ffff0d7224 */ /* 0x000fce00078e00ff */
[----:B------:R-:W-:-:S07]  /*117c0*/  LEPC R20, `(.L_x_1160) ;  /* 0x000000001014794e */ /* 0x000fce0000000000 */
[----:B0-----:R-:W-:Y:S05]  /*117d0*/  CALL.ABS.NOINC R2 ;  /* 0x0000000002007343 */ /* 0x001fea0003c00000 */
.L_x_1160:
[----:B------:R-:W-:Y:S05]  /*117e0*/  BSYNC B6 ;  /* 0x0000000000067941 */ /* 0x000fea0003800000 */
.L_x_1159:
[----:B0-----:R-:W0:Y:S01]  /*117f0*/  S2R R2, SR_TID.X ;  /* 0x0000000000027919 */ /* 0x001e220000002100 */
[----:B------:R-:W-:Y:S01]  /*11800*/  UISETP.NE.AND UP0, UPT, UR49, URZ, UPT ;  /* 0x0000003f3100728c */ /* 0x000fe2000bf05270 */
[----:B------:R-:W-:Y:S01]  /*11810*/  R2UR UR6, R28 ;  /* 0x000000001c0672ca */ /* 0x000fe200000e0000 */
[----:B------:R-:W-:Y:S01]  /*11820*/  ULDC.64 UR8, c[0x0][0x2d8] ;  /* 0x0000b60000087ab9 */ /* 0x000fe20000000a00 */
[----:B------:R-:W-:Y:S02]  /*11830*/  R2UR UR7, R22 ;  /* 0x00000000160772ca */ /* 0x000fe400000e0000 */
[C---:B------:R-:W-:Y:S02]  /*11840*/  LOP3.LUT P4, RZ, R19.reuse, 0x80, RZ, 0xc0, !PT ;  /* 0x0000008013ff7812 */ /* 0x040fe4000788c0ff */
[----:B------:R-:W-:Y:S02]  /*11850*/  PLOP3.LUT P0, PT, PT, PT, UP0, 0x80, 0x0 ;  /* 0x000000000000781c */ /* 0x000fe40003f0f008 */
[----:B------:R-:W-:-:S02]  /*11860*/  LOP3.LUT P5, RZ, R19, 0x40, RZ, 0xc0, !PT ;  /* 0x0000004013ff7812 */ /* 0x000fc400078ac0ff */
[----:B------:R-:W-:-:S03]  /*11870*/  @UP0 ULDC UR4, c[0x0][0x44c] ;  /* 0x0001130000040ab9 */ /* 0x000fc60000000800 */
[----:B------:R-:W-:-:S04]  /*11880*/  UIMAD UR6, UR6, UR8, URZ ;  /* 0x00000008060672a4 */ /* 0x000fc8000f8e023f */
[----:B------:R-:W-:Y:S02]  /*11890*/  UIMAD UR7, UR7, UR9, UR6 ;  /* 0x00000009070772a4 */ /* 0x000fe4000f8e0206 */
[----:B------:R-:W-:Y:S01]  /*118a0*/  USHF.R.S32.HI UR6, URZ, 0x1f, UR42 ;  /* 0x0000001f3f067899 */ /* 0x000fe2000801142a */
[----:B0-----:R-:W-:-:S05]  /*118b0*/  IMAD.SHL.U32 R2, R2, 0x10, RZ ;  /* 0x0000001002027824 */ /* 0x001fca00078e00ff */
[----:B------:R-:W-:-:S04]  /*118c0*/  LOP3.LUT R2, R2, 0x70, RZ, 0xc0, !PT ;  /* 0x0000007002027812 */ /* 0x000fc800078ec0ff */
[----:B------:R-:W-:-:S05]  /*118d0*/  LOP3.LUT R2, R37, R2, RZ, 0xfc, !PT ;  /* 0x0000000225027212 */ /* 0x000fca00078efcff */
[----:B------:R-:W-:-:S04]  /*118e0*/  VIADD R0, R2, UR43 ;  /* 0x0000002b02007c36 */ /* 0x000fc80008000000 */
[----:B------:R-:W-:Y:S01]  /*118f0*/  @P0 IMAD.HI.U32 R3, R0, UR4, RZ ;  /* 0x0000000400030c27 */ /* 0x000fe2000f8e00ff */
[----:B------:R-:W-:Y:S01]  /*11900*/  PLOP3.LUT P0, PT, PT, PT, UP0, 0x80, 0x0 ;  /* 0x000000000000781c */ /* 0x000fe20003f0f008 */
[----:B------:R-:W-:Y:S02]  /*11910*/  @UP0 ULDC UR4, c[0x0][0x450] ;  /* 0x0001140000040ab9 */ /* 0x000fe40000000800 */
[----:B------:R-:W-:-:S10]  /*11920*/  IMAD.MOV.U32 R2, RZ, RZ, R0 ;  /* 0x000000ffff027224 */ /* 0x000fd400078e0000 */
[----:B------:R-:W-:Y:S02]  /*11930*/  @P0 SHF.R.U32.HI R2, RZ, UR4, R3 ;  /* 0x00000004ff020c19 */ /* 0x000fe40008011603 */
[----:B------:R-:W-:-:S03]  /*11940*/  R2UR UR4, R22 ;  /* 0x00000000160472ca */ /* 0x000fc600000e0000 */
[----:B------:R-:W-:-:S10]  /*11950*/  IMAD.MOV R5, RZ, RZ, -R2 ;  /* 0x000000ffff057224 */ /* 0x000fd400078e0a02 */
[----:B------:R-:W-:-:S03]  /*11960*/  UIMAD.WIDE.U32 UR4, UR4, UR8, URZ ;  /* 0x00000008040472a5 */ /* 0x000fc6000f8e003f */
[----:B------:R-:W-:Y:S01]  /*11970*/  ULDC.64 UR8, c[0x0][0x2e0] ;  /* 0x0000b80000087ab9 */ /* 0x000fe20000000a00 */
[----:B------:R-:W-:Y:S02]  /*11980*/  UIADD3 UR5, UR5, UR7, URZ ;  /* 0x0000000705057290 */ /* 0x000fe4000fffe03f */
[----:B------:R-:W-:Y:S01]  /*11990*/  UIMAD UR6, UR6, UR8, URZ ;  /* 0x00000008060672a4 */ /* 0x000fe2000f8e023f */
[----:B------:R-:W-:Y:S01]  /*119a0*/  ULDC UR7, c[0x0][0x448] ;  /* 0x0001120000077ab9 */ /* 0x000fe20000000800 */
[----:B------:R-:W-:Y:S01]  /*119b0*/  UIMAD.WIDE.U32 UR4, UR42, UR8, UR4 ;  /* 0x000000082a0472a5 */ /* 0x000fe2000f8e0004 */
[----:B------:R-:W-:Y:S01]  /*119c0*/  IMAD R5, R5, UR7, R0 ;  /* 0x0000000705057c24 */ /* 0x000fe2000f8e0200 */
[----:B------:R-:W-:Y:S01]  /*119d0*/  UIMAD UR6, UR42, UR9, UR6 ;  /* 0x000000092a0672a4 */ /* 0x000fe2000f8e0206 */
[----:B------:R-:W-:Y:S02]  /*119e0*/  SHF.R.S32.HI R0, RZ, 0x1f, R2 ;  /* 0x0000001fff007819 */ /* 0x000fe40000011402 */
[----:B------:R-:W-:Y:S01]  /*119f0*/  ULDC.64 UR8, c[0x0][0x2d0] ;  /* 0x0000b40000087ab9 */ /* 0x000fe20000000a00 */
[----:B------:R-:W-:Y:S01]  /*11a00*/  UIADD3 UR5, UR5, UR6, URZ ;  /* 0x0000000605057290 */ /* 0x000fe2000fffe03f */
[----:B------:R-:W-:-:S02]  /*11a10*/  IMAD.U32 R9, RZ, RZ, UR8 ;  /* 0x00000008ff097e24 */ /* 0x000fc4000f8e00ff */
[----:B------:R-:W-:Y:S01]  /*11a20*/  IMAD R3, R0, UR8, RZ ;  /* 0x0000000800037c24 */ /* 0x000fe2000f8e02ff */
[----:B------:R-:W-:-:S03]  /*11a30*/  SHF.R.S32.HI R0, RZ, 0x1f, R5 ;  /* 0x0000001fff007819 */ /* 0x000fc60000011405 */
[C---:B-1----:R-:W-:Y:S02]  /*11a40*/  IMAD R7, R2.reuse, UR9, R3 ;  /* 0x0000000902077c24 */ /* 0x042fe4000f8e0203 */
[----:B------:R-:W-:Y:S01]  /*11a50*/  IMAD.WIDE.U32 R2, R2, R9, UR4 ;  /* 0x0000000402027e25 */ /* 0x000fe2000f8e0009 */
        /* <DEDUP_REMOVED lines=12> */
[----:B------:R-:W-:-:S03]  /*11b20*/  VIADD R5, R37, UR43 ;  /* 0x0000002b25057c36 */ /* 0x000fc60008000000 */
[----:B------:R-:W1:Y:S01]  /*11b30*/  SHFL.IDX PT, R2, R4, RZ, 0x181f ;  /* 0x00181fff04027589 */ /* 0x000e6200000e0000 */
[C---:B------:R-:W-:Y:S01]  /*11b40*/  VIADD R7, R5.reuse, 0x10 ;  /* 0x0000001005077836 */ /* 0x040fe20000000000 */
[----:B------:R-:W-:Y:S02]  /*11b50*/  ISETP.GE.AND P0, PT, R5, UR38, PT ;  /* 0x0000002605007c0c */ /* 0x000fe4000bf06270 */
[----:B------:R-:W-:Y:S11]  /*11b60*/  SHFL.IDX PT, R6, R4, 0x1, 0x181f ;  /* 0x00381f0004067f89 */ /* 0x000ff600000e0000 */
[----:B0-----:R-:W-:-:S05]  /*11b70*/  @!P0 LEA R14, P1, R35, R14, 0x1 ;  /* 0x0000000e230e8211 */ /* 0x001fca00078208ff */
[----:B-1----:R-:W-:Y:S02]  /*11b80*/  @!P0 IMAD.X R3, RZ, RZ, R2, P1 ;  /* 0x000000ffff038224 */ /* 0x002fe400008e0602 */
        /* <DEDUP_REMOVED lines=56> */
[----:B-1----:R-:W-:Y:S02]  /*11f10*/  @!P0 IMAD.X R7, RZ, RZ, R6, P1 ;  /* 0x000000ffff078224 */ /* 0x002fe400008e0606 */
[----:B--2---:R-:W-:Y:S01]  /*11f20*/  @!P0 IMAD.MOV.U32 R2, RZ, RZ, R14 ;  /* 0x000000ffff028224 */ /* 0x004fe200078e000e */
[----:B------:R0:W1:Y:S01]  /*11f30*/  SHFL.IDX PT, R6, R4, 0x7, 0x181f ;  /* 0x00f81f0004067f89 */ /* 0x00006200000e0000 */
[----:B------:R-:W-:-:S03]  /*11f40*/  @!P0 IMAD.MOV.U32 R3, RZ, RZ, R7 ;  /* 0x000000ffff038224 */ /* 0x000fc600078e0007 */
[----:B------:R0:W2:Y:S04]  /*11f50*/  SHFL.IDX PT, R14, R0, 0x7, 0x181f ;  /* 0x00f81f00000e7f89 */ /* 0x0000a800000e0000 */
[----:B------:R0:W-:Y:S04]  /*11f60*/  @!P0 LDGSTS.E.BYPASS.LTC128B.128 [R33+0x13400], desc[UR52][R2.64], !P4 ;  /* 0x1340000002218fae */ /* 0x0001e8000e101d74 */
[----:B------:R0:W-:Y:S02]  /*11f70*/  @!P0 LDGSTS.E.BYPASS.LTC128B.128 [R33+0x17400], desc[UR52][R2.64+0x80], !P5 ;  /* 0x1740008002218fae */ /* 0x0001e4000e901d74 */
.L_x_1242:
[----:B------:R-:W-:-:S05]  /*11f80*/  VIADD R5, R5, 0x70 ;  /* 0x0000007005057836 */ /* 0x000fca0000000000 */
[----:B------:R-:W-:-:S13]  /*11f90*/  ISETP.GE.AND P0, PT, R5, UR38, PT ;  /* 0x0000002605007c0c */ /* 0x000fda000bf06270 */
[----:B0-2---:R-:W-:-:S05]  /*11fa0*/  @!P0 LEA R2, P1, R35, R14, 0x1 ;  /* 0x0000000e23028211 */ /* 0x005fca00078208ff */
[----:B-1----:R-:W-:-:S05]  /*11fb0*/  @!P0 IMAD.X R3, RZ, RZ, R6, P1 ;  /* 0x000000ffff038224 */ /* 0x002fca00008e0606 */
[----:B------:R-:W-:Y:S01]  /*11fc0*/  @!PT LDS RZ, [RZ] ;  /* 0x00000000fffff984 */ /* 0x000fe20000000800 */
[----:B------:R-:W-:Y:S01]  /*11fd0*/  @!PT LDS RZ, [RZ] ;  /* 0x00000000fffff984 */ /* 0x000fe20000000800 */
[----:B------:R-:W-:Y:S01]  /*11fe0*/  @!PT LDS RZ, [RZ] ;  /* 0x00000000fffff984 */ /* 0x000fe20000000800 */
[----:B------:R0:W-:Y:S04]  /*11ff0*/  @!P0 LDGSTS.E.BYPASS.LTC128B.128 [R33+0x13c00], desc[UR52][R2.64], !P4 ;  /* 0x13c0000002218fae */ /* 0x0001e8000e101d74 */
[----:B------:R0:W-:Y:S01]  /*12000*/  @!P0 LDGSTS.E.BYPASS.LTC128B.128 [R33+0x17c00], desc[UR52][R2.64+0x80], !P5 ;  /* 0x17c0008002218fae */ /* 0x0001e2000e901d74 */
[----:B------:R-:W-:Y:S01]  /*12010*/  PLOP3.LUT P0, PT, PT, PT, PT, 0x80, 0x0 ;  /* 0x000000000000781c */ /* 0x000fe20003f0f070 */
[----:B------:R-:W-:-:S12]  /*12020*/  NOP ;  /* 0x0000000000007918 */ /* 0x000fd80000000000 */
.L_x_1162:
[----:B------:R-:W-:Y:S02]  /*12030*/  PLOP3.LUT P1, PT, P1, P0, PT, 0xa2, 0x0 ;  /* 0x000000000000781c */ /* 0x000fe40000f21472 */
[----:B------:R-:W-:-:S08]  /*12040*/  @P0 R2UR P1, UR4, R16 ;  /* 0x00000000100402ca */ /* 0x000fd00000020000 */
[----:B------:R-:W-:-:S05]  /*12050*/  @P0 PLOP3.LUT P0, PT, P1, PT, PT, 0x80, 0x0 ;  /* 0x000000000000081c */ /* 0x000fca0000f0f070 */
[----:B------:R-:W-:Y:S01]  /*12060*/  @!P1 SYNCS.ARRIVE.TRANS64.RED.A0T1 RZ, [UR4+0x28800], RZ ;  /* 0x028800ffffff99a7 */ /* 0x000fe20008200404 */
[----:B------:R-:W-:Y:S07]  /*12070*/  @!P1 ARRIVES.LDGSTSBAR.64.TRANSCNT [UR4+0x28800] ;  /* 0x02880000ff0099b0 */ /* 0x000fee0008000a84 */
[----:B------:R-:W-:Y:S05]  /*12080*/  @P0 BRA.U.ANY `(.L_x_1162) ;  /* 0xfffffffd00e80947 */ /* 0x000fea000393ffff */
[----:B------:R-:W-:-:S05]  /*12090*/  VIADD R36, R36, 0x1 ;  /* 0x0000000124247836 */ /* 0x000fca0000000000 */
[----:B------:R-:W-:-:S04]  /*120a0*/  LEA.HI R0, R36, R36, RZ, 0x1 ;  /* 0x0000002424007211 */ /* 0x000fc800078f08ff */
[----:B0-----:R-:W-:-:S05]  /*120b0*/  LOP3.LUT R3, R0, 0xfffffffe, RZ, 0xc0, !PT ;  /* 0xfffffffe00037812 */ /* 0x001fca00078ec0ff */
[----:B------:R-:W-:-:S05]  /*120c0*/  IMAD.IADD R3, R36, 0x1, -R3 ;  /* 0x0000000124037824 */ /* 0x000fca00078e0a03 */
[----:B------:R-:W-:Y:S01]  /*120d0*/  SHF.L.U32 R3, R3, 0x1f, RZ ;  /* 0x0000001f03037819 */ /* 0x000fe200000006ff */
[----:B------:R-:W-:Y:S01]  /*120e0*/  NOP ;  /* 0x0000000000007918 */ /* 0x000fe20000000000 */
[----:B------:R0:W-:Y:S01]  /*120f0*/  SYNCS.ARRIVE.TRANS64.A1T0 RZ, [R16+URZ+0x28800], RZ ;  /* 0x028800ff10ff79a7 */ /* 0x0001e2000810003f */
[----:B------:R-:W-:Y:S01]  /*12100*/  BSSY B0, `(.L_x_1163) ;  /* 0x0000003000007945 */ /* 0x000fe20003800000 */
[----:B------:R-:W1:Y:S03]  /*12110*/  SYNCS.PHASECHK.TRANS64.TRYWAIT P0, [R16+URZ+0x28820], R3 ;  /* 0x02882003100075a7 */ /* 0x000e66000800017f */
[----:B01----:R-:W-:Y:S05]  /*12120*/  @!P0 BRA `(.L_x_1164) ;  /* 0x0000003400888947 */ /* 0x003fea0003800000 */
.L_x_1243:
[----:B------:R-:W-:Y:S05]  /*12130*/  BSYNC B0 ;  /* 0x0000000000007941 */ /* 0x000fea0003800000 */
.L_x_1163:
[----:B------:R-:W-:-:S04]  /*12140*/  UIADD3 UR4, UR44, -0x2, URZ ;  /* 0xfffffffe2c047890 */ /* 0x000fc8000fffe03f */
[----:B------:R-:W-:-:S06]  /*12150*/  UISETP.GE.AND UP0, UPT, UR4, UR45, UPT ;  /* 0x0000002d0400728c */ /* 0x000fcc000bf06270 */
[----:B------:R-:W-:-:S13]  /*12160*/  PLOP3.LUT P0, PT, PT, PT, UP0, 0x40, 0x0 ;  /* 0x000000000000781c */ /* 0x000fda0003f0e808 */
[----:B------:R-:W-:Y:S05]  /*12170*/  @P0 BRA `(.L_x_1165) ;  /* 0x00000010001c0947 */ /* 0x000fea0003800000 */
[----:B------:R-:W-:Y:S01]  /*12180*/  BSSY B0, `(.L_x_1165) ;  /* 0x0000106000007945 */ /* 0x000fe20003800000 */
[----:B------:R-:W-:Y:S02]  /*12190*/  IMAD.MOV.U32 R10, RZ, RZ, R23 ;  /* 0x000000ffff0a7224 */ /* 0x000fe400078e0017 */
[----:B------:R-:W-:Y:S02]  /*121a0*/  IMAD.MOV.U32 R20, RZ, RZ, R26 ;  /* 0x000000ffff147224 */ /* 0x000fe400078e001a */
[----:B------:R-:W-:Y:S02]  /*121b0*/  IMAD.MOV.U32 R27, RZ, RZ, R24 ;  /* 0x000000ffff1b7224 */ /* 0x000fe400078e0018 */
[----:B------:R-:W-:-:S07]  /*121c0*/  IMAD.U32 R6, RZ, RZ, UR4 ;  /* 0x00000004ff067e24 */ /* 0x000fce000f8e00ff */
.L_x_1178:
[----:B0-----:R-:W0:Y:S01]  /*121d0*/  LDC R3, c[0x0][0x430] ;  /* 0x00010c00ff037b82 */ /* 0x001e220000000800 */
[----:B------:R-:W1:Y:S01]  /*121e0*/  S2R R0, SR_TID.X ;  /* 0x0000000000007919 */ /* 0x000e620000002100 */
[----:B------:R-:W-:Y:S01]  /*121f0*/  IMAD R7, R6, 0x80, R37 ;  /* 0x0000008006077824 */ /* 0x000fe200078e0225 */
[----:B------:R-:W-:Y:S05]  /*12200*/  YIELD ;  /* 0x0000000000007946 */ /* 0x000fea0003800000 */
        /* <DEDUP_REMOVED lines=34> */
.L_x_1166:
[----:B------:R-:W-:Y:S01]  /*12430*/  IMAD R6, R23, 0x8, R16 ;  /* 0x0000000817067824 */ /* 0x000fe200078e0210 */
[----:B------:R-:W-:Y:S01]  /*12440*/  SHF.L.U32 R3, R26, 0x1f, RZ ;  /* 0x0000001f1a037819 */ /* 0x000fe200000006ff */
[----:B------:R-:W-:Y:S03]  /*12450*/  BSSY B1, `(.L_x_1167) ;  /* 0x0000003000017945 */ /* 0x000fe60003800000 */
[----:B------:R-:W0:Y:S02]  /*12460*/  SYNCS.PHASECHK.TRANS64.TRYWAIT P0, [R6+URZ+0x28840], R3 ;  /* 0x02884003060075a7 */ /* 0x000e24000800017f */
[----:B0-----:R-:W-:Y:S05]  /*12470*/  @!P0 BRA `(.L_x_1168) ;  /* 0x0000003000c88947 */ /* 0x001fea0003800000 */
.L_x_1244:
[----:B------:R-:W-:Y:S05]  /*12480*/  BSYNC B1 ;  /* 0x0000000000017941 */ /* 0x000fea0003800000 */
.L_x_1167:
[----:B------:R-:W-:Y:S01]  /*12490*/  SHF.R.S32.HI R21, RZ, 0x1f, R4 ;  /* 0x0000001fff157819 */ /* 0x000fe20000011404 */
[----:B------:R-:W-:Y:S01]  /*124a0*/  ULDC.64 UR4, c[0x0][0x300] ;  /* 0x0000c00000047ab9 */ /* 0x000fe20000000a00 */
[----:B------:R-:W-:Y:S01]  /*124b0*/  LOP3.LUT P2, RZ, R19, 0x2, RZ, 0xc0, !PT ;  /* 0x0000000213ff7812 */ /* 0x000fe2000784c0ff */
[----:B------:R-:W-:Y:S01]  /*124c0*/  IMAD R7, R23, 0x4000, R30 ;  /* 0x0000400017077824 */ /* 0x000fe200078e021e */
[----:B------:R-:W-:Y:S01]  /*124d0*/  LOP3.LUT P1, RZ, R19, 0x1, RZ, 0xc0, !PT ;  /* 0x0000000113ff7812 */ /* 0x000fe2000782c0ff */
[----:B0-----:R-:W-:-:S04]  /*124e0*/  IMAD R3, R21, UR4, RZ ;  /* 0x0000000415037c24 */ /* 0x001fc8000f8e02ff */
        /* <DEDUP_REMOVED lines=21> */
[----:B------:R-:W1:Y:S04]  /*12640*/  SHFL.IDX PT, R3, R9, RZ, 0x181f ;  /* 0x00181fff09037589 */ /* 0x000e6800000e0000 */
[----:B------:R-:W-:Y:S01]  /*12650*/  SHFL.IDX PT, R14, R8, 0x7, 0x181f ;  /* 0x00f81f00080e7f89 */ /* 0x000fe200000e0000 */
        /* <DEDUP_REMOVED lines=37> */
[----:B0-----:R-:W-:-:S05]  /*128b0*/  IADD3 R2, P0, R2, R5, RZ ;  /* 0x0000000502027210 */ /* 0x001fca0007f1e0ff */
[----:B-1----:R-:W-:-:S05]  /*128c0*/  IMAD.X R3, RZ, RZ, R3, P0 ;  /* 0x000000ffff037224 */ /* 0x002fca00000e0603 */
[----:B------:R0:W-:Y:S04]  /*128d0*/  LDGSTS.E.BYPASS.LTC128B.128 [R7+0x1b400], desc[UR52][R2.64], !P2 ;  /* 0x1b40000002077fae */ /* 0x0001e8000d101d74 */
[----:B--2---:R0:W-:Y:S02]  /*128e0*/  LDGSTS.E.BYPASS.LTC128B.128 [R7+0x1f400], desc[UR52][R2.64+0x80], !P1 ;  /* 0x1f40008002077fae */ /* 0x0041e4000c901d74 */
.L_x_1262:
[----:B0-----:R-:W-:-:S05]  /*128f0*/  IADD3 R2, P0, R14, R5, RZ ;  /* 0x000000050e027210 */ /* 0x001fca0007f1e0ff */
        /* <DEDUP_REMOVED lines=8> */
.L_x_1170:
        /* <DEDUP_REMOVED lines=11> */
.L_x_1171:
[----:B------:R0:W-:Y:S01]  /*12a30*/  SYNCS.ARRIVE.TRANS64.A1T0 RZ, [R6+URZ+0x28830], RZ ;  /* 0x028830ff06ff79a7 */ /* 0x0001e2000810003f */
[----:B------:R-:W-:Y:S05]  /*12a40*/  @!P2 BRA `(.L_x_1172) ;  /* 0x000000000004a947 */ /* 0x000fea0003800000 */
[----:B------:R-:W-:Y:S01]  /*12a50*/  BPT.TRAP 0x1 ;  /* 0x000000040000795c */ /* 0x000fe20000300000 */
.L_x_1172:
[----:B------:R-:W-:Y:S01]  /*12a60*/  SHF.L.U32 R3, R20, 0x1f, RZ ;  /* 0x0000001f14037819 */ /* 0x000fe200000006ff */
[----:B0-----:R-:W-:Y:S01]  /*12a70*/  IMAD R6, R10, 0x8, R16 ;  /* 0x000000080a067824 */ /* 0x001fe200078e0210 */
[----:B------:R-:W-:Y:S03]  /*12a80*/  BSSY B1, `(.L_x_1173) ;  /* 0x0000003000017945 */ /* 0x000fe60003800000 */
[----:B------:R-:W0:Y:S02]  /*12a90*/  SYNCS.PHASECHK.TRANS64.TRYWAIT P0, [R6+URZ+0x28860], R3 ;  /* 0x02886003060075a7 */ /* 0x000e24000800017f */
[----:B0-----:R-:W-:Y:S05]  /*12aa0*/  @!P0 BRA `(.L_x_1174) ;  /* 0x0000003400988947 */ /* 0x001fea0003800000 */
.L_x_1263:
[----:B------:R-:W-:Y:S05]  /*12ab0*/  BSYNC B1 ;  /* 0x0000000000017941 */ /* 0x000fea0003800000 */
.L_x_1173:
[----:B------:R-:W-:Y:S01]  /*12ac0*/  IMAD.MOV.U32 R8, RZ, RZ, -0x80 ;  /* 0xffffff80ff087424 */ /* 0x000fe200078e00ff */
[----:B------:R-:W-:Y:S01]  /*12ad0*/  UMOV UR4, 0xffffffff ;  /* 0xffffffff00047882 */ /* 0x000fe20000000000 */
[C---:B------:R-:W-:Y:S01]  /*12ae0*/  LOP3.LUT P2, RZ, R19.reuse, 0x8, RZ, 0xc0, !PT ;  /* 0x0000000813ff7812 */ /* 0x040fe2000784c0ff */
[----:B------:R-:W-:Y:S01]  /*12af0*/  IMAD R7, R10, 0x4000, R30 ;  /* 0x000040000a077824 */ /* 0x000fe200078e021e */
[----:B------:R-:W-:Y:S01]  /*12b00*/  LOP3.LUT P1, RZ, R19, 0x4, RZ, 0xc0, !PT ;  /* 0x0000000413ff7812 */ /* 0x000fe2000782c0ff */
[----:B------:R-:W-:-:S04]  /*12b10*/  IMAD R8, R27, R8, UR37 ;  /* 0x000000251b087e24 */ /* 0x000fc8000f8e0208 */
[----:B------:R-:W-:Y:S01]  /*12b20*/  IMAD.IADD R8, R8, 0x1, -R37 ;  /* 0x0000000108087824 */ /* 0x000fe200078e0a25 */
[----:B------:R-:W-:Y:S07]  /*12b30*/  BRA.DIV UR4, `(.L_x_1175) ;  /* 0x0000003604887947 */ /* 0x000fee000b800000 */
[----:B------:R-:W1:Y:S01]  /*12b40*/  SHFL.IDX PT, R14, R17, RZ, 0x181f ;  /* 0x00181fff110e7589 */ /* 0x000e6200000e0000 */
[----:B------:R-:W-:-:S03]  /*12b50*/  IMAD R7, R7, 0x2, R16 ;  /* 0x0000000207077824 */ /* 0x000fc600078e0210 */
        /* <DEDUP_REMOVED lines=57> */
.L_x_1281:
[----:B0-2---:R-:W-:Y:S01]  /*12ef0*/  IADD3 R2, P0, R14, R5, RZ ;  /* 0x000000050e027210 */ /* 0x005fe20007f1e0ff */
        /* <DEDUP_REMOVED lines=28> */
.L_x_1176:
        /* <DEDUP_REMOVED lines=11> */
.L_x_1177:
[C---:B------:R-:W-:Y:S01]  /*13170*/  ISETP.GT.AND P0, PT, R24.reuse, UR45, PT ;  /* 0x0000002d18007c0c */ /* 0x040fe2000bf04270 */
[----:B------:R0:W-:Y:S01]  /*13180*/  SYNCS.ARRIVE.TRANS64.A1T0 RZ, [R6+URZ+0x28850], RZ ;  /* 0x028850ff06ff79a7 */ /* 0x0001e2000810003f */
[----:B------:R-:W-:Y:S02]  /*13190*/  IMAD.MOV.U32 R10, RZ, RZ, R23 ;  /* 0x000000ffff0a7224 */ /* 0x000fe400078e0017 */
[----:B------:R-:W-:Y:S02]  /*131a0*/  IMAD.MOV.U32 R20, RZ, RZ, R26 ;  /* 0x000000ffff147224 */ /* 0x000fe400078e001a */
[----:B------:R-:W-:Y:S02]  /*131b0*/  IMAD.MOV.U32 R27, RZ, RZ, R24 ;  /* 0x000000ffff1b7224 */ /* 0x000fe400078e0018 */
[----:B0-----:R-:W-:-:S05]  /*131c0*/  VIADD R6, R24, 0xffffffff ;  /* 0xffffffff18067836 */ /* 0x001fca0000000000 */
[----:B------:R-:W-:Y:S05]  /*131d0*/  @P0 BRA `(.L_x_1178) ;  /* 0xffffffec00fc0947 */ /* 0x000fea000383ffff */
[----:B------:R-:W-:Y:S05]  /*131e0*/  BSYNC B0 ;  /* 0x0000000000007941 */ /* 0x000fea0003800000 */
.L_x_1165:
        /* <DEDUP_REMOVED lines=8> */
[----:B------:R-:W1:Y:S08]  /*13270*/  FLO.U32 R0, UR4 ;  /* 0x0000000400007d00 */ /* 0x000e7000080e0000 */
[----:B------:R-:W0:Y:S01]  /*13280*/  POPC R5, UR4 ;  /* 0x0000000400057d09 */ /* 0x000e220008000000 */
[----:B-1----:R-:W-:-:S13]  /*13290*/  ISETP.EQ.U32.AND P0, PT, R0, R7, PT ;  /* 0x000000070000720c */ /* 0x002fda0003f02070 */
[----:B0-----:R-:W2:Y:S01]  /*132a0*/  @P0 ATOMG.E.ADD.STRONG.GPU PT, R3, desc[UR52][R2.64], R5 ;  /* 0x00000005020309a8 */ /* 0x001ea200081ee1f4 */
[----:B------:R-:W0:Y:S02]  /*132b0*/  S2R R4, SR_LTMASK ;  /* 0x0000000000047919 */ /* 0x000e240000003900 */
[----:B0-----:R-:W-:-:S04]  /*132c0*/  LOP3.LUT R4, R4, UR4, RZ, 0xc0, !PT ;  /* 0x0000000404047c12 */ /* 0x001fc8000f8ec0ff */
[----:B------:R-:W0:Y:S01]  /*132d0*/  POPC R7, R4 ;  /* 0x0000000400077309 */ /* 0x000e220000000000 */
[----:B--2---:R-:W0:Y:S02]  /*132e0*/  SHFL.IDX PT, R0, R3, R0, 0x1f ;  /* 0x00001f0003007589 */ /* 0x004e2400000e0000 */
[----:B0-----:R-:W-:-:S07]  /*132f0*/  IADD3 R34, R0, UR48, R7 ;  /* 0x0000003000227c10 */ /* 0x001fce000fffe007 */
.L_x_1180:
[----:B------:R-:W-:Y:S05]  /*13300*/  BSYNC B0 ;  /* 0x0000000000007941 */ /* 0x000fea0003800000 */
.L_x_1179:
[----:B------:R-:W-:-:S05]  /*13310*/  IMAD.U32 R0, RZ, RZ, UR46 ;  /* 0x0000002eff007e24 */ /* 0x000fca000f8e00ff */
[----:B------:R-:W-:-:S13]  /*13320*/  ISETP.NE.AND P0, PT, R0, 0x3, PT ;  /* 0x000000030000780c */ /* 0x000fda0003f05270 */
[----:B------:R-:W-:Y:S05]  /*13330*/  @!P0 BRA `(.L_x_1181) ;  /* 0x0000000000048947 */ /* 0x000fea0003800000 */
[----:B------:R-:W-:Y:S01]  /*13340*/  BPT.TRAP 0x1 ;  /* 0x000000040000795c */ /* 0x000fe20000300000 */
.L_x_1181:
[----:B------:R-:W-:Y:S01]  /*13350*/  IMAD R4, R23, 0x8, R16 ;  /* 0x0000000817047824 */ /* 0x000fe200078e0210 */
[----:B0-----:R-:W-:Y:S01]  /*13360*/  SHF.L.U32 R3, R26, 0x1f, RZ ;  /* 0x0000001f1a037819 */ /* 0x001fe200000006ff */
[----:B------:R-:W-:Y:S01]  /*13370*/  IMAD.MOV.U32 R5, RZ, RZ, -0x80 ;  /* 0xffffff80ff057424 */ /* 0x000fe200078e00ff */
[----:B------:R-:W-:Y:S02]  /*13380*/  BSSY B0, `(.L_x_1182) ;  /* 0x0000004000007945 */ /* 0x000fe40003800000 */
[----:B------:R-:W0:Y:S01]  /*13390*/  SYNCS.PHASECHK.TRANS64.TRYWAIT P0, [R4+URZ+0x28860], R3 ;  /* 0x02886003040075a7 */ /* 0x000e22000800017f */
[----:B------:R-:W-:Y:S01]  /*133a0*/  IMAD R24, R24, R5, UR37 ;  /* 0x0000002518187e24 */ /* 0x000fe2000f8e0205 */
[----:B0-----:R-:W-:Y:S06]  /*133b0*/  @!P0 BRA `(.L_x_1183) ;  /* 0x0000003400d48947 */ /* 0x001fec0003800000 */
.L_x_1282:
[----:B------:R-:W-:Y:S05]  /*133c0*/  BSYNC B0 ;  /* 0x0000000000007941 */ /* 0x000fea0003800000 */
.L_x_1182:
[----:B------:R-:W-:Y:S01]  /*133d0*/  UMOV UR4, 0xffffffff ;  /* 0xffffffff00047882 */ /* 0x000fe20000000000 */
[----:B------:R-:W-:Y:S01]  /*133e0*/  LOP3.LUT P3, RZ, R19, 0x8, RZ, 0xc0, !PT ;  /* 0x0000000813ff7812 */ /* 0x000fe2000786c0ff */
[----:B------:R-:W-:Y:S01]  /*133f0*/  IMAD R7, R23, 0x4000, R30 ;  /* 0x0000400017077824 */ /* 0x000fe200078e021e */
[----:B------:R-:W-:Y:S01]  /*13400*/  LOP3.LUT P1, RZ, R19, 0x4, RZ, 0xc0, !PT ;  /* 0x0000000413ff7812 */ /* 0x000fe2000782c0ff */
[----:B------:R-:W-:Y:S01]  /*13410*/  IMAD.IADD R5, R24, 0x1, -R37 ;  /* 0x0000000118057824 */ /* 0x000fe200078e0a25 */
[----:B------:R-:W-:Y:S11]  /*13420*/  BRA.DIV UR4, `(.L_x_1184) ;  /* 0x0000003604cc7947 */ /* 0x000ff6000b800000 */
[----:B------:R-:W1:Y:S01]  /*13430*/  SHFL.IDX PT, R14, R17, RZ, 0x181f ;  /* 0x00181fff110e7589 */ /* 0x000e6200000e0000 */
[----:B------:R-:W-:-:S03]  /*13440*/  IMAD.SHL.U32 R6, R35, 0x2, RZ ;  /* 0x0000000223067824 */ /* 0x000fc600078e00ff */
[----:B------:R-:W0:Y:S02]  /*13450*/  SHFL.IDX PT, R0, R18, RZ, 0x181f ;  /* 0x00181fff12007589 */ /* 0x000e2400000e0000 */
[----:B-1----:R-:W-:Y:S02]  /*13460*/  IADD3 R2, P0, R14, R6, RZ ;  /* 0x000000060e027210 */ /* 0x002fe40007f1e0ff */
[----:B------:R-:W1:Y:S03]  /*13470*/  SHFL.IDX PT, R14, R17, 0x1, 0x181f ;  /* 0x00381f00110e7f89 */ /* 0x000e6600000e0000 */
[----:B0-----:R-:W-:Y:S01]  /*13480*/  IMAD.X R3, RZ, RZ, R0, P0 ;  /* 0x000000ffff037224 */ /* 0x001fe200000e0600 */
[----:B------:R-:W-:Y:S01]  /*13490*/  ISETP.LT.OR P0, PT, R5, 0x1, P3 ;  /* 0x000000010500780c */ /* 0x000fe20001f01670 */
[----:B------:R-:W-:Y:S02]  /*134a0*/  IMAD R0, R7, 0x2, R16 ;  /* 0x0000000207007824 */ /* 0x000fe400078e0210 */
[----:B------:R-:W0:Y:S10]  /*134b0*/  SHFL.IDX PT, R7, R18, 0x1, 0x181f ;  /* 0x00381f0012077f89 */ /* 0x000e3400000e0000 */
        /* <DEDUP_REMOVED lines=51> */
.L_x_1300:
        /* <DEDUP_REMOVED lines=11> */
.L_x_1185:
        /* <DEDUP_REMOVED lines=11> */
.L_x_1186:
[----:B------:R0:W-:Y:S01]  /*13950*/  SYNCS.ARRIVE.TRANS64.A1T0 RZ, [R4+URZ+0x28850], RZ ;  /* 0x028850ff04ff79a7 */ /* 0x0001e2000810003f */
[----:B------:R-:W-:-:S05]  /*13960*/  VIADD R23, R23, 0x1 ;  /* 0x0000000117177836 */ /* 0x000fca0000000000 */
[----:B------:R-:W-:-:S04]  /*13970*/  ISETP.NE.AND P0, PT, R23, 0x2, PT ;  /* 0x000000021700780c */ /* 0x000fc80003f05270 */
[----:B------:R-:W-:Y:S02]  /*13980*/  SEL R3, RZ, 0x1, P0 ;  /* 0x00000001ff037807 */ /* 0x000fe40000000000 */
[----:B------:R-:W-:Y:S02]  /*13990*/  SEL R23, R23, RZ, P0 ;  /* 0x000000ff17177207 */ /* 0x000fe40000000000 */
[----:B0-----:R-:W-:-:S07]  /*139a0*/  LOP3.LUT R26, R26, R3, RZ, 0x3c, !PT ;  /* 0x000000031a1a7212 */ /* 0x001fce00078e3cff */
.L_x_1146:
[----:B------:R-:W-:Y:S05]  /*139b0*/  BSYNC B7 ;  /* 0x0000000000077941 */ /* 0x000fea0003800000 */
.L_x_1144:
[----:B------:R-:W-:-:S13]  /*139c0*/  LOP3.LUT P0, RZ, R19, 0x100, RZ, 0xc0, !PT ;  /* 0x0000010013ff7812 */ /* 0x000fda000780c0ff */
[----:B------:R-:W-:Y:S05]  /*139d0*/  @!P0 BRA `(.L_x_1187) ;  /* 0x0000000000248947 */ /* 0x000fea0003800000 */
[----:B------:R-:W-:Y:S05]  /*139e0*/  WARPSYNC.ALL ;  /* 0x0000000000007948 */ /* 0x000fea0003800000 */
[----:B------:R-:W0:Y:S08]  /*139f0*/  S2UR UR5, SR_CgaCtaId ;  /* 0x00000000000579c3 */ /* 0x000e300000008800 */
[----:B------:R-:W-:Y:S06]  /*13a00*/  BAR.SYNC.DEFER_BLOCKING 0x5, 0x180 ;  /* 0x0146000000007b1d */ /* 0x000fec0000010000 */
[----:B------:R-:W-:-:S02]  /*13a10*/  UMOV UR4, 0x400 ;  /* 0x0000040000047882 */ /* 0x000fc40000000000 */
[----:B0-----:R-:W-:-:S06]  /*13a20*/  ULEA UR4, UR5, UR4, 0x18 ;  /* 0x0000000405047291 */ /* 0x001fcc000f8ec03f */
[----:B------:R-:W-:-:S05]  /*13a30*/  IMAD.U32 R16, RZ, RZ, UR4 ;  /* 0x00000004ff107e24 */ /* 0x000fca000f8e00ff */
[----:B------:R0:W1:Y:S01]  /*13a40*/  LDS R34, [R16+0x288d0] ;  /* 0x0288d00010227984 */ /* 0x0000620000000800 */
[----:B------:R-:W-:Y:S06]  /*13a50*/  BAR.ARV 0x4, 0x180 ;  /* 0x0106000000007b1d */ /* 0x000fec0000002000 */
[----:B------:R-:W-:Y:S05]  /*13a60*/  BRA `(.L_x_1188) ;  /* 0x00000000002c7947 */ /* 0x000fea0003800000 */
.L_x_1187:
[----:B------:R-:W-:-:S03]  /*13a70*/  UMOV UR4, 0xffffffff ;  /* 0xffffffff00047882 */ /* 0x000fc60000000000 */
[----:B------:R-:W-:Y:S05]  /*13a80*/  BRA.DIV UR4, `(.L_x_1189) ;  /* 0x0000003a04ec7947 */ /* 0x000fea000b800000 */
[----:B------:R0:W1:Y:S02]  /*13a90*/  SHFL.IDX PT, R14, R34, RZ, 0x1f ;  /* 0x00001fff220e7589 */ /* 0x00006400000e0000 */
.L_x_1303:
[----:B------:R-:W2:Y:S01]  /*13aa0*/  @!P2 S2R R3, SR_CgaCtaId ;  /* 0x000000000003a919 */ /* 0x000ea20000008800 */
[----:B------:R-:W-:Y:S05]  /*13ab0*/  WARPSYNC.ALL ;  /* 0x0000000000007948 */ /* 0x000fea0003800000 */
[----:B------:R-:W-:Y:S01]  /*13ac0*/  BAR.SYNC.DEFER_BLOCKING 0x4, 0x180 ;  /* 0x0106000000007b1d */ /* 0x000fe20000010000 */
[----:B------:R-:W-:-:S04]  /*13ad0*/  @!P2 MOV R0, 0x400 ;  /* 0x000004000000a802 */ /* 0x000fc80000000f00 */
[----:B--2---:R-:W-:-:S05]  /*13ae0*/  @!P2 LEA R16, R3, R0, 0x18 ;  /* 0x000000000310a211 */ /* 0x004fca00078ec0ff */
[----:B------:R0:W-:Y:S02]  /*13af0*/  @!P2 STS [R16+0x288d0], R34 ;  /* 0x0288d0221000a388 */ /* 0x0001e40000000800 */
[----:B01----:R-:W-:Y:S01]  /*13b00*/  IMAD.MOV.U32 R34, RZ, RZ, R14 ;  /* 0x000000ffff227224 */ /* 0x003fe200078e000e */
[----:B------:R-:W-:Y:S06]  /*13b10*/  BAR.ARV 0x5, 0x180 ;  /* 0x0146000000007b1d */ /* 0x000fec0000002000 */
.L_x_1188:
[----:B------:R-:W-:Y:S02]  /*13b20*/  ULDC UR4, c[0x0][0xc38] ;  /* 0x00030e0000047ab9 */ /* 0x000fe40000000800 */
[----:B-1----:R-:W-:-:S13]  /*13b30*/  ISETP.GE.AND P0, PT, R34, UR4, PT ;  /* 0x0000000422007c0c */ /* 0x002fda000bf06270 */
[----:B------:R-:W-:Y:S05]  /*13b40*/  @!P0 BRA `(.L_x_1190) ;  /* 0xffffffc000848947 */ /* 0x000fea000383ffff */
.L_x_1135:
[----:B------:R-:W1:Y:S01]  /*13b50*/  S2R R5, SR_CgaCtaId ;  /* 0x0000000000057919 */ /* 0x000e620000008800 */
[----:B------:R-:W-:Y:S01]  /*13b60*/  VIADD R36, R36, 0x1 ;  /* 0x0000000124247836 */ /* 0x000fe20000000000 */
[----:B------:R-:W-:Y:S01]  /*13b70*/  MOV R2, 0x400 ;  /* 0x0000040000027802 */ /* 0x000fe20000000f00 */
[----:B------:R-:W-:Y:S03]  /*13b80*/  BSSY B0, `(.L_x_1191) ;  /* 0x0000008000007945 */ /* 0x000fe60003800000 */
[----:B------:R-:W-:-:S04]  /*13b90*/  LEA.HI R0, R36, R36, RZ, 0x1 ;  /* 0x0000002424007211 */ /* 0x000fc800078f08ff */
[----:B------:R-:W-:-:S05]  /*13ba0*/  LOP3.LUT R3, R0, 0xfffffffe, RZ, 0xc0, !PT ;  /* 0xfffffffe00037812 */ /* 0x000fca00078ec0ff */
[----:B------:R-:W-:-:S05]  /*13bb0*/  IMAD.IADD R0, R36, 0x1, -R3 ;  /* 0x0000000124007824 */ /* 0x000fca00078e0a03 */
[----:B------:R-:W-:Y:S02]  /*13bc0*/  SHF.L.U32 R0, R0, 0x1f, RZ ;  /* 0x0000001f00007819 */ /* 0x000fe400000006ff */
[----:B-1----:R-:W-:-:S04]  /*13bd0*/  LEA R4, R5, R2, 0x18 ;  /* 0x0000000205047211 */ /* 0x002fc800078ec0ff */
[----:B------:R-:W1:Y:S02]  /*13be0*/  SYNCS.PHASECHK.TRANS64.TRYWAIT P0, [R4+URZ+0x28820], R0 ;  /* 0x02882000040075a7 */ /* 0x000e64000800017f */
[----:B-1----:R-:W-:Y:S05]  /*13bf0*/  @!P0 BRA `(.L_x_1192) ;  /* 0x0000003800b88947 */ /* 0x002fea0003800000 */
.L_x_1304:
[----:B------:R-:W-:Y:S05]  /*13c00*/  BSYNC B0 ;  /* 0x0000000000007941 */ /* 0x000fea0003800000 */
.L_x_1191:
[----:B------:R-:W-:-:S03]  /*13c10*/  UMOV UR4, 0xffffffff ;  /* 0xffffffff00047882 */ /* 0x000fc60000000000 */
[----:B------:R-:W-:Y:S05]  /*13c20*/  BRA.DIV UR4, `(.L_x_1193) ;  /* 0x0000003a04c07947 */ /* 0x000fea000b800000 */
[----:B-1----:R-:W1:Y:S02]  /*13c30*/  S2R R0, SR_TID.X ;  /* 0x0000000000007919 */ /* 0x002e640000002100 */
[----:B-1----:R-:W-:-:S04]  /*13c40*/  SHF.R.U32.HI R0, RZ, 0x5, R0 ;  /* 0x00000005ff007819 */ /* 0x002fc80000011600 */
[----:B------:R-:W-:-:S05]  /*13c50*/  LOP3.LUT R0, R0, 0x3, RZ, 0xc0, !PT ;  /* 0x0000000300007812 */ /* 0x000fca00078ec0ff */
[----:B------:R1:W2:Y:S02]  /*13c60*/  SHFL.IDX PT, R14, R0, RZ, 0x1f ;  /* 0x00001fff000e7589 */ /* 0x0002a400000e0000 */
.L_x_1307:
[----:B--2---:R-:W-:Y:S01]  /*13c70*/  ISETP.NE.AND P0, PT, R14, RZ, PT ;  /* 0x000000ff0e00720c */ /* 0x004fe20003f05270 */
[----:B------:R-:W-:-:S12]  /*13c80*/  BSSY B0, `(.L_x_1194) ;  /* 0x0000024000007945 */ /* 0x000fd80003800000 */
[----:B------:R-:W-:Y:S05]  /*13c90*/  @P0 BRA `(.L_x_1195) ;  /* 0x0000000000880947 */ /* 0x000fea0003800000 */
[----:B------:R-:W-:-:S03]  /*13ca0*/  UMOV UR4, 0xffffffff ;  /* 0xffffffff00047882 */ /* 0x000fc60000000000 */
[----:B------:R-:W-:Y:S05]  /*13cb0*/  BRA.DIV UR4, `(.L_x_1196) ;  /* 0x0000003a04d07947 */ /* 0x000fea000b800000 */
[----:B------:R-:W-:-:S13]  /*13cc0*/  ELECT P6, URZ, PT ;  /* 0x00000000003f782f */ /* 0x000fda00038c0000 */
.L_x_1310:
[----:B------:R-:W-:Y:S05]  /*13cd0*/  @!P6 BRA `(.L_x_1195) ;  /* 0x000000000078e947 */ /* 0x000fea0003800000 */
[----:B------:R-:W-:-:S06]  /*13ce0*/  ULOP3.LUT UR4, UR36, 0x2, URZ, 0xfc, !UPT ;  /* 0x0000000224047892 */ /* 0x000fcc000f8efc3f */
[----:B-1----:R-:W-:-:S05]  /*13cf0*/  IMAD.U32 R0, RZ, RZ, UR4 ;  /* 0x00000004ff007e24 */ /* 0x002fca000f8e00ff */
[----:B------:R-:W-:-:S13]  /*13d00*/  ISETP.NE.AND P0, PT, R0, 0x3, PT ;  /* 0x000000030000780c */ /* 0x000fda0003f05270 */
[----:B------:R-:W-:Y:S05]  /*13d10*/  @!P0 BRA `(.L_x_1197) ;  /* 0x0000000000048947 */ /* 0x000fea0003800000 */
[----:B------:R-:W-:Y:S01]  /*13d20*/  BPT.TRAP 0x1 ;  /* 0x000000040000795c */ /* 0x000fe20000300000 */
.L_x_1197:
[C---:B------:R-:W-:Y:S01]  /*13d30*/  IMAD R5, R23.reuse, 0x8, R4 ;  /* 0x0000000817057824 */ /* 0x040fe200078e0204 */
[----:B------:R-:W-:Y:S01]  /*13d40*/  SHF.L.U32 R0, R26, 0x1f, RZ ;  /* 0x0000001f1a007819 */ /* 0x000fe200000006ff */
[----:B------:R-:W-:-:S03]  /*13d50*/  VIADD R23, R23, 0x1 ;  /* 0x0000000117177836 */ /* 0x000fc60000000000 */
[----:B------:R-:W1:Y:S02]  /*13d60*/  SYNCS.PHASECHK.TRANS64.TRYWAIT P1, [R5+URZ+0x28840], R0 ;  /* 0x02884000050075a7 */ /* 0x000e64000802017f */
[----:B------:R-:W-:-:S04]  /*13d70*/  ISETP.NE.AND P2, PT, R23, 0x2, PT ;  /* 0x000000021700780c */ /* 0x000fc80003f45270 */
[----:B------:R-:W-:Y:S01]  /*13d80*/  SEL R3, RZ, 0x1, P2 ;  /* 0x00000001ff037807 */ /* 0x000fe20001000000 */
[----:B-1----:R-:W-:Y:S08]  /*13d90*/  @!P1 BRA `(.L_x_1198) ;  /* 0x0000003800b89947 */ /* 0x002ff00003800000 */
.L_x_1311:
[----:B------:R-:W-:Y:S02]  /*13da0*/  SEL R23, R23, RZ, P2 ;  /* 0x000000ff17177207 */ /* 0x000fe40001000000 */
[----:B------:R-:W-:Y:S01]  /*13db0*/  LOP3.LUT R2, R26, R3, RZ, 0x3c, !PT ;  /* 0x000000031a027212 */ /* 0x000fe200078e3cff */
[----:B------:R-:W-:Y:S06]  /*13dc0*/  @!P0 BRA `(.L_x_1199) ;  /* 0x0000000000048947 */ /* 0x000fec0003800000 */
[----:B------:R-:W-:Y:S01]  /*13dd0*/  BPT.TRAP 0x1 ;  /* 0x000000040000795c */ /* 0x000fe20000300000 */
.L_x_1199:
[----:B------:R-:W-:Y:S01]  /*13de0*/  IMAD R23, R23, 0x8, R4 ;  /* 0x0000000817177824 */ /* 0x000fe200078e0204 */
[----:B------:R-:W-:-:S04]  /*13df0*/  SHF.L.U32 R2, R2, 0x1f, RZ ;  /* 0x0000001f02027819 */ /* 0x000fc800000006ff */
[----:B------:R-:W2:Y:S02]  /*13e00*/  SYNCS.PHASECHK.TRANS64.TRYWAIT P1, [R23+URZ+0x28840], R2 ;  /* 0x02884002170075a7 */ /* 0x000ea4000802017f */
[----:B--2---:R-:W-:Y:S05]  /*13e10*/  @!P1 BRA `(.L_x_1200) ;  /* 0x0000003800ac9947 */ /* 0x004fea0003800000 */
.L_x_1312:
[----:B------:R-:W-:Y:S05]  /*13e20*/  @!P0 BRA `(.L_x_1201) ;  /* 0x0000000000048947 */ /* 0x000fea0003800000 */
[----:B------:R-:W-:Y:S01]  /*13e30*/  BPT.TRAP 0x1 ;  /* 0x000000040000795c */ /* 0x000fe20000300000 */
.L_x_1201:
[----:B------:R-:W3:Y:S02]  /*13e40*/  SYNCS.PHASECHK.TRANS64.TRYWAIT P1, [R5+URZ+0x28860], R0 ;  /* 0x02886000050075a7 */ /* 0x000ee4000802017f */
[----:B---3--:R-:W-:Y:S05]  /*13e50*/  @!P1 BRA `(.L_x_1202) ;  /* 0x0000003800b09947 */ /* 0x008fea0003800000 */
.L_x_1313:
[----:B------:R-:W-:Y:S05]  /*13e60*/  @!P0 BRA `(.L_x_1203) ;  /* 0x0000000000048947 */ /* 0x000fea0003800000 */
[----:B------:R-:W-:Y:S01]  /*13e70*/  BPT.TRAP 0x1 ;  /* 0x000000040000795c */ /* 0x000fe20000300000 */
.L_x_1203:
[----:B----4-:R4:W0:Y:S02]  /*13e80*/  SYNCS.PHASECHK.TRANS64.TRYWAIT P0, [R23+URZ+0x28860], R2 ;  /* 0x02886002170075a7 */ /* 0x010824000800017f */
[----:B0-----:R-:W-:Y:S05]  /*13e90*/  @!P0 NANOSLEEP.SYNCS 0x989680 ;  /* 0x009896800000895d */ /* 0x001fea0003900000 */
[----:B------:R-:W0:Y:S02]  /*13ea0*/  @!P0 SYNCS.PHASECHK.TRANS64 P0, [R23+URZ+0x28860], R2 ;  /* 0x02886002170085a7 */ /* 0x000e24000800007f */
[----:B0-----:R-:W-:Y:S05]  /*13eb0*/  @!P0 BRA `(.L_x_1203) ;  /* 0xfffffffc00f08947 */ /* 0x001fea000383ffff */
.L_x_1195:
[----:B------:R-:W-:Y:S05]  /*13ec0*/  BSYNC B0 ;  /* 0x0000000000007941 */ /* 0x000fea0003800000 */
.L_x_1194:
[----:B------:R-:W-:Y:S05]  /*13ed0*/  EXIT ;  /* 0x000000000000794d */ /* 0x000fea0003800000 */
.L_x_1040:
[----:B0-----:R-:W-:-:S04]  /*13ee0*/  IMAD.U32 R3, RZ, RZ, UR41 ;  /* 0x00000029ff037e24 */ /* 0x001fc8000f8e00ff */
[----:B------:R0:W1:Y:S03]  /*13ef0*/  SYNCS.PHASECHK.TRANS64.TRYWAIT P1, [R3+URZ+0x28800], R0 ;  /* 0x02880000030075a7 */ /* 0x000066000802017f */
[----:B-1----:R-:W-:Y:S05]  /*13f00*/  @!P1 NANOSLEEP.SYNCS 0x989680 ;  /* 0x009896800000995d */ /* 0x002fea0003900000 */
[----:B------:R-:W1:Y:S02]  /*13f10*/  @!P1 SYNCS.PHASECHK.TRANS64 P1, [R3+URZ+0x28800], R0 ;  /* 0x02880000030095a7 */ /* 0x000e64000802007f */
[----:B-1----:R-:W-:Y:S05]  /*13f20*/  @!P1 BRA `(.L_x_1040) ;  /* 0xfffffffc00ec9947 */ /* 0x002fea000383ffff */
[----:B------:R-:W-:Y:S05]  /*13f30*/  BRA `(.L_x_1204) ;  /* 0xfffffed800987947 */ /* 0x000fea000383ffff */
.L_x_1044:
[----:B-1----:R1:W2:Y:S02]  /*13f40*/  SYNCS.PHASECHK.TRANS64.TRYWAIT P1, [R3+URZ+0x28830], R0 ;  /* 0x02883000030075a7 */ /* 0x0022a4000802017f */
[----:B--2---:R-:W-:Y:S05]  /*13f50*/  @!P1 NANOSLEEP.SYNCS 0x989680 ;  /* 0x009896800000995d */ /* 0x004fea0003900000 */
[----:B------:R-:W2:Y:S02]  /*13f60*/  @!P1 SYNCS.PHASECHK.TRANS64 P1, [R3+URZ+0x28830], R0 ;  /* 0x02883000030095a7 */ /* 0x000ea4000802007f */
[----:B--2---:R-:W-:Y:S05]  /*13f70*/  @!P1 BRA `(.L_x_1044) ;  /* 0xfffffffc00f09947 */ /* 0x004fea000383ffff */
[----:B------:R-:W-:Y:S05]  /*13f80*/  BRA `(.L_x_1043) ;  /* 0xfffffed800b47947 */ /* 0x000fea000383ffff */
.L_x_1061:
[----:B-1----:R-:W-:-:S04]  /*13f90*/  IMAD.U32 R5, RZ, RZ, UR6 ;  /* 0x00000006ff057e24 */ /* 0x002fc8000f8e00ff */
[----:B------:R1:W2:Y:S03]  /*13fa0*/  SYNCS.PHASECHK.TRANS64.TRYWAIT P1, [R5+URZ+0x28830], R0 ;  /* 0x02883000050075a7 */ /* 0x0002a6000802017f */
[----:B--2---:R-:W-:Y:S05]  /*13fb0*/  @!P1 NANOSLEEP.SYNCS 0x989680 ;  /* 0x009896800000995d */ /* 0x004fea0003900000 */
[----:B------:R-:W2:Y:S02]  /*13fc0*/  @!P1 SYNCS.PHASECHK.TRANS64 P1, [R5+URZ+0x28830], R0 ;  /* 0x02883000050095a7 */ /* 0x000ea4000802007f */
[----:B--2---:R-:W-:Y:S05]  /*13fd0*/  @!P1 BRA `(.L_x_1061) ;  /* 0xfffffffc00ec9947 */ /* 0x004fea000383ffff */
[----:B------:R-:W-:Y:S05]  /*13fe0*/  BRA `(.L_x_1058) ;  /* 0xffffff0c008c7947 */ /* 0x000fea000383ffff */
.L_x_1065:
[----:B-1----:R-:W-:-:S04]  /*13ff0*/  IMAD.U32 R5, RZ, RZ, UR6 ;  /* 0x00000006ff057e24 */ /* 0x002fc8000f8e00ff */
[----:B------:R1:W2:Y:S03]  /*14000*/  SYNCS.PHASECHK.TRANS64.TRYWAIT P1, [R5+URZ+0x28850], R0 ;  /* 0x02885000050075a7 */ /* 0x0002a6000802017f */
[----:B--2---:R-:W-:Y:S05]  /*14010*/  @!P1 NANOSLEEP.SYNCS 0x989680 ;  /* 0x009896800000995d */ /* 0x004fea0003900000 */
[----:B------:R-:W2:Y:S02]  /*14020*/  @!P1 SYNCS.PHASECHK.TRANS64 P1, [R5+URZ+0x28850], R0 ;  /* 0x02885000050095a7 */ /* 0x000ea4000802007f */
[----:B--2---:R-:W-:Y:S05]  /*14030*/  @!P1 BRA `(.L_x_1065) ;  /* 0xfffffffc00ec9947 */ /* 0x004fea000383ffff */
[----:B------:R-:W-:Y:S05]  /*14040*/  BRA `(.L_x_1062) ;  /* 0xffffff1000587947 */ /* 0x000fea000383ffff */
.L_x_1084:
[----:B-1----:R-:W-:-:S04]  /*14050*/  IMAD.U32 R7, RZ, RZ, UR6 ;  /* 0x00000006ff077e24 */ /* 0x002fc8000f8e00ff */
[----:B------:R1:W2:Y:S03]  /*14060*/  SYNCS.PHASECHK.TRANS64.TRYWAIT P1, [R7+URZ+0x28830], R0 ;  /* 0x02883000070075a7 */ /* 0x0002a6000802017f */
[----:B--2---:R-:W-:Y:S05]  /*14070*/  @!P1 NANOSLEEP.SYNCS 0x989680 ;  /* 0x009896800000995d */ /* 0x004fea0003900000 */
[----:B------:R-:W2:Y:S02]  /*14080*/  @!P1 SYNCS.PHASECHK.TRANS64 P1, [R7+URZ+0x28830], R0 ;  /* 0x02883000070095a7 */ /* 0x000ea4000802007f */
[----:B--2---:R-:W-:Y:S05]  /*14090*/  @!P1 BRA `(.L_x_1084) ;  /* 0xfffffffc00ec9947 */ /* 0x004fea000383ffff */
[----:B------:R-:W-:Y:S05]  /*140a0*/  BRA `(.L_x_1081) ;  /* 0xffffff40004c7947 */ /* 0x000fea000383ffff */
.L_x_1088:
[----:B-1----:R-:W-:-:S04]  /*140b0*/  IMAD.U32 R7, RZ, RZ, UR6 ;  /* 0x00000006ff077e24 */ /* 0x002fc8000f8e00ff */
[----:B------:R1:W2:Y:S03]  /*140c0*/  SYNCS.PHASECHK.TRANS64.TRYWAIT P1, [R7+URZ+0x28850], R0 ;  /* 0x02885000070075a7 */ /* 0x0002a6000802017f */
[----:B--2---:R-:W-:Y:S05]  /*140d0*/  @!P1 NANOSLEEP.SYNCS 0x989680 ;  /* 0x009896800000995d */ /* 0x004fea0003900000 */
[----:B------:R-:W2:Y:S02]  /*140e0*/  @!P1 SYNCS.PHASECHK.TRANS64 P1, [R7+URZ+0x28850], R0 ;  /* 0x02885000070095a7 */ /* 0x000ea4000802007f */
[----:B--2---:R-:W-:Y:S05]  /*140f0*/  @!P1 BRA `(.L_x_1088) ;  /* 0xfffffffc00ec9947 */ /* 0x004fea000383ffff */
[----:B------:R-:W-:Y:S05]  /*14100*/  BRA `(.L_x_1085) ;  /* 0xffffff4400187947 */ /* 0x000fea000383ffff */
.L_x_1096:
[----:B-1----:R-:W-:-:S04]  /*14110*/  IMAD.U32 R7, RZ, RZ, UR6 ;  /* 0x00000006ff077e24 */ /* 0x002fc8000f8e00ff */
[----:B------:R1:W2:Y:S03]  /*14120*/  SYNCS.PHASECHK.TRANS64.TRYWAIT P1, [R7+URZ+0x28830], R0 ;  /* 0x02883000070075a7 */ /* 0x0002a6000802017f */
[----:B--2---:R-:W-:Y:S05]  /*14130*/  @!P1 NANOSLEEP.SYNCS 0x989680 ;  /* 0x009896800000995d */ /* 0x004fea0003900000 */
[----:B------:R-:W2:Y:S02]  /*14140*/  @!P1 SYNCS.PHASECHK.TRANS64 P1, [R7+URZ+0x28830], R0 ;  /* 0x02883000070095a7 */ /* 0x000ea4000802007f */
[----:B--2---:R-:W-:Y:S05]  /*14150*/  @!P1 BRA `(.L_x_1096) ;  /* 0xfffffffc00ec9947 */ /* 0x004fea000383ffff */
[----:B------:R-:W-:Y:S05]  /*14160*/  BRA `(.L_x_1093) ;  /* 0xffffff6000407947 */ /* 0x000fea000383ffff */
.L_x_1100:
[----:B-1----:R-:W-:-:S04]  /*14170*/  IMAD.U32 R7, RZ, RZ, UR6 ;  /* 0x00000006ff077e24 */ /* 0x002fc8000f8e00ff */
[----:B------:R1:W2:Y:S03]  /*14180*/  SYNCS.PHASECHK.TRANS64.TRYWAIT P1, [R7+URZ+0x28850], R0 ;  /* 0x02885000070075a7 */ /* 0x0002a6000802017f */
[----:B--2---:R-:W-:Y:S05]  /*14190*/  @!P1 NANOSLEEP.SYNCS 0x989680 ;  /* 0x009896800000995d */ /* 0x004fea0003900000 */
[----:B------:R-:W2:Y:S02]  /*141a0*/  @!P1 SYNCS.PHASECHK.TRANS64 P1, [R7+URZ+0x28850], R0 ;  /* 0x02885000070095a7 */ /* 0x000ea4000802007f */
[----:B--2---:R-:W-:Y:S05]  /*141b0*/  @!P1 BRA `(.L_x_1100) ;  /* 0xfffffffc00ec9947 */ /* 0x004fea000383ffff */
[----:B------:R-:W-:Y:S05]  /*141c0*/  BRA `(.L_x_1097) ;  /* 0xffffff6400007947 */ /* 0x000fea000383ffff */
.L_x_1115:
[----:B-1----:R-:W-:-:S04]  /*141d0*/  IMAD.U32 R6, RZ, RZ, UR5 ;  /* 0x00000005ff067e24 */ /* 0x002fc8000f8e00ff */
[----:B------:R1:W2:Y:S03]  /*141e0*/  SYNCS.PHASECHK.TRANS64.TRYWAIT P1, [R6+URZ+0x28850], R5 ;  /* 0x02885005060075a7 */ /* 0x0002a6000802017f */
[----:B--2---:R-:W-:Y:S05]  /*141f0*/  @!P1 NANOSLEEP.SYNCS 0x989680 ;  /* 0x009896800000995d */ /* 0x004fea0003900000 */
[----:B------:R-:W2:Y:S02]  /*14200*/  @!P1 SYNCS.PHASECHK.TRANS64 P1, [R6+URZ+0x28850], R5 ;  /* 0x02885005060095a7 */ /* 0x000ea4000802007f */
[----:B--2---:R-:W-:Y:S05]  /*14210*/  @!P1 BRA `(.L_x_1115) ;  /* 0xfffffffc00ec9947 */ /* 0x004fea000383ffff */
[----:B------:R-:W-:Y:S05]  /*14220*/  BRA `(.L_x_1114) ;  /* 0xffffff90002c7947 */ /* 0x000fea000383ffff */
.L_x_1152:
[----:B------:R-:W2:Y:S01]  /*14230*/  S2R R17, SR_TID.X ;  /* 0x0000000000117919 */ /* 0x000ea20000002100 */
[----:B------:R-:W-:Y:S02]  /*14240*/  IMAD.MOV.U32 R12, RZ, RZ, RZ ;  /* 0x000000ffff0c7224 */ /* 0x000fe400078e00ff */
[----:B------:R-:W-:Y:S02]  /*14250*/  IMAD.MOV.U32 R11, RZ, RZ, 0x1f ;  /* 0x0000001fff0b7424 */ /* 0x000fe400078e00ff */
[----:B------:R-:W-:Y:S01]  /*14260*/  IMAD.MOV.U32 R15, RZ, RZ, -0x1 ;  /* 0xffffffffff0f7424 */ /* 0x000fe200078e00ff */
[----:B--2---:R-:W-:-:S04]  /*14270*/  SHF.R.U32.HI R17, RZ, 0x5, R17 ;  /* 0x00000005ff117819 */ /* 0x004fc80000011611 */
[----:B------:R-:W-:-:S05]  /*14280*/  LOP3.LUT R17, R17, 0x3, RZ, 0xc0, !PT ;  /* 0x0000000311117812 */ /* 0x000fca00078ec0ff */
[----:B------:R-:W-:-:S07]  /*14290*/  IMAD.MOV.U32 R13, RZ, RZ, R17 ;  /* 0x000000ffff0d7224 */ /* 0x000fce00078e0011 */
[----:B01---5:R-:W-:Y:S05]  /*142a0*/  WARPSYNC.COLLECTIVE R15, `(.L_x_1205) ;  /* 0x000000000f087348 */ /* 0x023fea0003c00000 */
[----:B------:R2:W3:Y:S02]  /*142b0*/  SHFL.IDX P6, R14, R13, R12, R11 ;  /* 0x0000000c0d0e7389 */ /* 0x0004e400000c000b */
[----:B0123-5:R-:W-:Y:S01]  /*142c0*/  ENDCOLLECTIVE ;  /* 0x000000000000791b */ /* 0x02ffe20003800000 */
.L_x_1205:
[----:B------:R-:W-:Y:S05]  /*142d0*/  BRA `(.L_x_1206) ;  /* 0xffffffc800007947 */ /* 0x000fea000383ffff */
.L_x_1155:
[----:B0-----:R0:W1:Y:S02]  /*142e0*/  SYNCS.PHASECHK.TRANS64.TRYWAIT P0, [R7+URZ+0x28840], R2 ;  /* 0x02884002070075a7 */ /* 0x001064000800017f */
[----:B-1----:R-:W-:Y:S05]  /*142f0*/  @!P0 NANOSLEEP.SYNCS 0x989680 ;  /* 0x009896800000895d */ /* 0x002fea0003900000 */
[----:B------:R-:W1:Y:S02]  /*14300*/  @!P0 SYNCS.PHASECHK.TRANS64 P0, [R7+URZ+0x28840], R2 ;  /* 0x02884002070085a7 */ /* 0x000e64000800007f */
[----:B-1----:R-:W-:Y:S05]  /*14310*/  @!P0 BRA `(.L_x_1155) ;  /* 0xfffffffc00f08947 */ /* 0x002fea000383ffff */
[----:B------:R-:W-:Y:S05]  /*14320*/  BRA `(.L_x_1207) ;  /* 0xffffffc800f87947 */ /* 0x000fea000383ffff */
.L_x_1156:
        /* <DEDUP_REMOVED lines=8> */
.L_x_1209:
[----:B------:R-:W-:Y:S05]  /*143b0*/  BSYNC B0 ;  /* 0x0000000000007941 */ /* 0x000fea0003800000 */
.L_x_1208:
[----:B------:R-:W-:Y:S02]  /*143c0*/  IMAD.MOV.U32 R13, RZ, RZ, R4 ;  /* 0x000000ffff0d7224 */ /* 0x000fe400078e0004 */
[----:B------:R-:W-:Y:S02]  /*143d0*/  IMAD.MOV.U32 R12, RZ, RZ, RZ ;  /* 0x000000ffff0c7224 */ /* 0x000fe400078e00ff */
[----:B------:R-:W-:Y:S02]  /*143e0*/  IMAD.MOV.U32 R11, RZ, RZ, 0x181f ;  /* 0x0000181fff0b7424 */ /* 0x000fe400078e00ff */
[----:B------:R-:W-:Y:S02]  /*143f0*/  IMAD.MOV.U32 R15, RZ, RZ, -0x1 ;  /* 0xffffffffff0f7424 */ /* 0x000fe400078e00ff */
[----:B------:R-:W-:Y:S02]  /*14400*/  IMAD.MOV.U32 R2, RZ, RZ, R14 ;  /* 0x000000ffff027224 */ /* 0x000fe400078e000e */
[----:B------:R-:W-:-:S07]  /*14410*/  @P0 IMAD R9, R5, 0x2, R16 ;  /* 0x0000000205090824 */ /* 0x000fce00078e0210 */
[----:B------:R-:W-:Y:S05]  /*14420*/  WARPSYNC.COLLECTIVE R15, `(.L_x_1210) ;  /* 0x000000000f087348 */ /* 0x000fea0003c00000 */
[----:B------:R0:W1:Y:S02]  /*14430*/  SHFL.IDX P6, R14, R13, R12, R11 ;  /* 0x0000000c0d0e7389 */ /* 0x00006400000c000b */
[----:B01----:R-:W-:Y:S01]  /*14440*/  ENDCOLLECTIVE ;  /* 0x000000000000791b */ /* 0x003fe20003800000 */
.L_x_1210:
[----:B------:R-:W-:Y:S02]  /*14450*/  IMAD.MOV.U32 R13, RZ, RZ, R0 ;  /* 0x000000ffff0d7224 */ /* 0x000fe400078e0000 */
[----:B------:R-:W-:Y:S01]  /*14460*/  IMAD.MOV.U32 R12, RZ, RZ, 0x1 ;  /* 0x00000001ff0c7424 */ /* 0x000fe200078e00ff */
[----:B------:R-:W-:-:S05]  /*14470*/  @P0 LEA R14, P1, R35, R14, 0x1 ;  /* 0x0000000e230e0211 */ /* 0x000fca00078208ff */
[----:B------:R-:W-:Y:S02]  /*14480*/  @P0 IMAD.X R3, RZ, RZ, R2, P1 ;  /* 0x000000ffff030224 */ /* 0x000fe400008e0602 */
[----:B------:R-:W-:-:S07]  /*14490*/  @P0 IMAD.MOV.U32 R2, RZ, RZ, R14 ;  /* 0x000000ffff020224 */ /* 0x000fce00078e000e */
[----:B------:R-:W-:Y:S05]  /*144a0*/  WARPSYNC.COLLECTIVE R15, `(.L_x_1211) ;  /* 0x000000000f087348 */ /* 0x000fea0003c00000 */
[----:B------:R0:W1:Y:S02]  /*144b0*/  SHFL.IDX P6, R14, R13, R12, R11 ;  /* 0x0000000c0d0e7389 */ /* 0x00006400000c000b */
[----:B01----:R-:W-:Y:S01]  /*144c0*/  ENDCOLLECTIVE ;  /* 0x000000000000791b */ /* 0x003fe20003800000 */
.L_x_1211:
[----:B------:R-:W-:Y:S01]  /*144d0*/  @!PT LDS RZ, [RZ] ;  /* 0x00000000fffff984 */ /* 0x000fe20000000800 */
[----:B------:R-:W-:Y:S01]  /*144e0*/  @!PT LDS RZ, [RZ] ;  /* 0x00000000fffff984 */ /* 0x000fe20000000800 */
[----:B------:R-:W-:Y:S01]  /*144f0*/  @!PT LDS RZ, [RZ] ;  /* 0x00000000fffff984 */ /* 0x000fe20000000800 */
[----:B------:R0:W-:Y:S04]  /*14500*/  @P0 LDGSTS.E.BYPASS.LTC128B.128 [R9+0x18400], desc[UR52][R2.64], !P3 ;  /* 0x1840000002090fae */ /* 0x0001e8000d901d74 */
[----:B------:R0:W-:Y:S01]  /*14510*/  @P0 LDGSTS.E.BYPASS.LTC128B.128 [R9+0x1c400], desc[UR52][R2.64+0x80], !P2 ;  /* 0x1c40008002090fae */ /* 0x0001e2000d101d74 */
[----:B------:R-:W-:Y:S01]  /*14520*/  ISETP.GE.AND P0, PT, R6, 0x11, PT ;  /* 0x000000110600780c */ /* 0x000fe20003f06270 */
[----:B------:R-:W-:-:S12]  /*14530*/  IMAD.MOV.U32 R13, RZ, RZ, R4 ;  /* 0x000000ffff0d7224 */ /* 0x000fd800078e0004 */
[----:B------:R-:W-:Y:S02]  /*14540*/  @P0 IMAD R25, R5, 0x2, R16 ;  /* 0x0000000205190824 */ /* 0x000fe400078e0210 */
[----:B0-----:R-:W-:-:S07]  /*14550*/  IMAD.MOV.U32 R8, RZ, RZ, R14 ;  /* 0x000000ffff087224 */ /* 0x001fce00078e000e */
[----:B------:R-:W-:Y:S05]  /*14560*/  WARPSYNC.COLLECTIVE R15, `(.L_x_1212) ;  /* 0x000000000f087348 */ /* 0x000fea0003c00000 */
[----:B------:R0:W1:Y:S02]  /*14570*/  SHFL.IDX P6, R14, R13, R12, R11 ;  /* 0x0000000c0d0e7389 */ /* 0x00006400000c000b */
[----:B01----:R-:W-:Y:S01]  /*14580*/  ENDCOLLECTIVE ;  /* 0x000000000000791b */ /* 0x003fe20003800000 */
.L_x_1212:
[----:B------:R-:W-:Y:S02]  /*14590*/  IMAD.MOV.U32 R13, RZ, RZ, R0 ;  /* 0x000000ffff0d7224 */ /* 0x000fe400078e0000 */
[----:B------:R-:W-:Y:S01]  /*145a0*/  IMAD.MOV.U32 R12, RZ, RZ, 0x2 ;  /* 0x00000002ff0c7424 */ /* 0x000fe200078e00ff */
[----:B------:R-:W-:-:S05]  /*145b0*/  @P0 LEA R14, P1, R35, R14, 0x1 ;  /* 0x0000000e230e0211 */ /* 0x000fca00078208ff */
[----:B------:R-:W-:-:S08]  /*145c0*/  @P0 IMAD.MOV.U32 R2, RZ, RZ, R14 ;  /* 0x000000ffff020224 */ /* 0x000fd000078e000e */
[----:B------:R-:W-:Y:S05]  /*145d0*/  WARPSYNC.COLLECTIVE R15, `(.L_x_1213) ;  /* 0x000000000f087348 */ /* 0x000fea0003c00000 */
[----:B------:R0:W1:Y:S02]  /*145e0*/  SHFL.IDX P6, R14, R13, R12, R11 ;  /* 0x0000000c0d0e7389 */ /* 0x00006400000c000b */
[----:B01----:R-:W-:Y:S01]  /*145f0*/  ENDCOLLECTIVE ;  /* 0x000000000000791b */ /* 0x003fe20003800000 */
.L_x_1213:
        /* <DEDUP_REMOVED lines=13> */
.L_x_1214:
[----:B------:R-:W-:Y:S02]  /*146d0*/  @P0 IMAD R21, R5, 0x2, R16 ;  /* 0x0000000205150824 */ /* 0x000fe400078e0210 */
[----:B------:R-:W-:Y:S02]  /*146e0*/  IMAD.MOV.U32 R13, RZ, RZ, R0 ;  /* 0x000000ffff0d7224 */ /* 0x000fe400078e0000 */
[----:B------:R-:W-:Y:S01]  /*146f0*/  IMAD.MOV.U32 R12, RZ, RZ, 0x3 ;  /* 0x00000003ff0c7424 */ /* 0x000fe200078e00ff */
[----:B------:R-:W-:-:S05]  /*14700*/  @P0 LEA R14, P1, R35, R14, 0x1 ;  /* 0x0000000e230e0211 */ /* 0x000fca00078208ff */
[----:B------:R-:W-:-:S08]  /*14710*/  @P0 IMAD.MOV.U32 R2, RZ, RZ, R14 ;  /* 0x000000ffff020224 */ /* 0x000fd000078e000e */
[----:B------:R-:W-:Y:S05]  /*14720*/  WARPSYNC.COLLECTIVE R15, `(.L_x_1215) ;  /* 0x000000000f087348 */ /* 0x000fea0003c00000 */
[----:B------:R0:W1:Y:S02]  /*14730*/  SHFL.IDX P6, R14, R13, R12, R11 ;  /* 0x0000000c0d0e7389 */ /* 0x00006400000c000b */
[----:B01----:R-:W-:Y:S01]  /*14740*/  ENDCOLLECTIVE ;  /* 0x000000000000791b */ /* 0x003fe20003800000 */
.L_x_1215:
        /* <DEDUP_REMOVED lines=13> */
.L_x_1216:
        /* <DEDUP_REMOVED lines=8> */
.L_x_1217:
        /* <DEDUP_REMOVED lines=13> */
.L_x_1218:
        /* <DEDUP_REMOVED lines=8> */
.L_x_1219:
        /* <DEDUP_REMOVED lines=13> */
.L_x_1220:
        /* <DEDUP_REMOVED lines=8> */
.L_x_1221:
        /* <DEDUP_REMOVED lines=13> */
.L_x_1222:
        /* <DEDUP_REMOVED lines=8> */
.L_x_1223:
        /* <DEDUP_REMOVED lines=12> */
.L_x_1224:
[----:B------:R-:W-:Y:S05]  /*14d50*/  BRA `(.L_x_1225) ;  /* 0xffffffc400ec7947 */ /* 0x000fea000383ffff */
.L_x_1161:
[----:B------:R-:W-:Y:S02]  /*14d60*/  IMAD.MOV.U32 R13, RZ, RZ, R4 ;  /* 0x000000ffff0d7224 */ /* 0x000fe400078e0004 */
[----:B------:R-:W-:Y:S02]  /*14d70*/  IMAD.MOV.U32 R12, RZ, RZ, RZ ;  /* 0x000000ffff0c7224 */ /* 0x000fe400078e00ff */
[----:B------:R-:W-:Y:S02]  /*14d80*/  IMAD.MOV.U32 R11, RZ, RZ, 0x181f ;  /* 0x0000181fff0b7424 */ /* 0x000fe400078e00ff */
[----:B------:R-:W-:Y:S02]  /*14d90*/  IMAD.MOV.U32 R15, RZ, RZ, -0x1 ;  /* 0xffffffffff0f7424 */ /* 0x000fe400078e00ff */
[----:B------:R-:W-:-:S07]  /*14da0*/  VIADD R5, R37, UR43 ;  /* 0x0000002b25057c36 */ /* 0x000fce0008000000 */
[----:B------:R-:W-:Y:S05]  /*14db0*/  WARPSYNC.COLLECTIVE R15, `(.L_x_1226) ;  /* 0x000000000f087348 */ /* 0x000fea0003c00000 */
[----:B------:R0:W1:Y:S02]  /*14dc0*/  SHFL.IDX P6, R14, R13, R12, R11 ;  /* 0x0000000c0d0e7389 */ /* 0x00006400000c000b */
[----:B01----:R-:W-:Y:S01]  /*14dd0*/  ENDCOLLECTIVE ;  /* 0x000000000000791b */ /* 0x003fe20003800000 */
.L_x_1226:
[C---:B------:R-:W-:Y:S01]  /*14de0*/  VIADD R6, R5.reuse, 0x10 ;  /* 0x0000001005067836 */ /* 0x040fe20000000000 */
[----:B------:R-:W-:Y:S01]  /*14df0*/  ISETP.GE.AND P0, PT, R5, UR38, PT ;  /* 0x0000002605007c0c */ /* 0x000fe2000bf06270 */
[----:B------:R-:W-:Y:S02]  /*14e00*/  IMAD.MOV.U32 R13, RZ, RZ, R0 ;  /* 0x000000ffff0d7224 */ /* 0x000fe400078e0000 */
[----:B------:R-:W-:-:S10]  /*14e10*/  IMAD.MOV.U32 R2, RZ, RZ, R14 ;  /* 0x000000ffff027224 */ /* 0x000fd400078e000e */
[----:B------:R-:W-:Y:S05]  /*14e20*/  WARPSYNC.COLLECTIVE R15, `(.L_x_1227) ;  /* 0x000000000f087348 */ /* 0x000fea0003c00000 */
[----:B------:R0:W1:Y:S02]  /*14e30*/  SHFL.IDX P6, R14, R13, R12, R11 ;  /* 0x0000000c0d0e7389 */ /* 0x00006400000c000b */
[----:B01----:R-:W-:Y:S01]  /*14e40*/  ENDCOLLECTIVE ;  /* 0x000000000000791b */ /* 0x003fe20003800000 */
.L_x_1227:
        /* <DEDUP_REMOVED lines=8> */
.L_x_1228:
[----:B------:R-:W-:Y:S01]  /*14ed0*/  @!PT LDS RZ, [RZ] ;  /* 0x00000000fffff984 */ /* 0x000fe20000000800 */
[----:B------:R-:W-:Y:S01]  /*14ee0*/  @!PT LDS RZ, [RZ] ;  /* 0x00000000fffff984 */ /* 0x000fe20000000800 */
[----:B------:R-:W-:Y:S01]  /*14ef0*/  @!PT LDS RZ, [RZ] ;  /* 0x00000000fffff984 */ /* 0x000fe20000000800 */
[----:B------:R0:W-:Y:S04]  /*14f00*/  @!P0 LDGSTS.E.BYPASS.LTC128B.128 [R33+0x10400], desc[UR52][R2.64], !P4 ;  /* 0x1040000002218fae */ /* 0x0001e8000e101d74 */
[----:B------:R0:W-:Y:S01]  /*14f10*/  @!P0 LDGSTS.E.BYPASS.LTC128B.128 [R33+0x14400], desc[UR52][R2.64+0x80], !P5 ;  /* 0x1440008002218fae */ /* 0x0001e2000e901d74 */
[----:B------:R-:W-:Y:S01]  /*14f20*/  ISETP.GE.AND P0, PT, R6, UR38, PT ;  /* 0x0000002606007c0c */ /* 0x000fe2000bf06270 */
[----:B------:R-:W-:Y:S02]  /*14f30*/  IMAD.MOV.U32 R13, RZ, RZ, R0 ;  /* 0x000000ffff0d7224 */ /* 0x000fe400078e0000 */
[----:B------:R-:W-:-:S10]  /*14f40*/  IMAD.MOV.U32 R6, RZ, RZ, R14 ;  /* 0x000000ffff067224 */ /* 0x000fd400078e000e */
[----:B0-----:R-:W-:Y:S05]  /*14f50*/  WARPSYNC.COLLECTIVE R15, `(.L_x_1229) ;  /* 0x000000000f087348 */ /* 0x001fea0003c00000 */
[----:B------:R1:W2:Y:S02]  /*14f60*/  SHFL.IDX P6, R14, R13, R12, R11 ;  /* 0x0000000c0d0e7389 */ /* 0x0002a400000c000b */
[----:B012---:R-:W-:Y:S01]  /*14f70*/  ENDCOLLECTIVE ;  /* 0x000000000000791b */ /* 0x007fe20003800000 */
.L_x_1229:
[----:B------:R-:W-:Y:S02]  /*14f80*/  IMAD.MOV.U32 R13, RZ, RZ, R4 ;  /* 0x000000ffff0d7224 */ /* 0x000fe400078e0004 */
[----:B------:R-:W-:Y:S01]  /*14f90*/  IMAD.MOV.U32 R12, RZ, RZ, 0x2 ;  /* 0x00000002ff0c7424 */ /* 0x000fe200078e00ff */
[----:B------:R-:W-:-:S05]  /*14fa0*/  @!P0 LEA R14, P1, R35, R14, 0x1 ;  /* 0x0000000e230e8211 */ /* 0x000fca00078208ff */
[----:B------:R-:W-:-:S08]  /*14fb0*/  @!P0 IMAD.MOV.U32 R2, RZ, RZ, R14 ;  /* 0x000000ffff028224 */ /* 0x000fd000078e000e */
[----:B------:R-:W-:Y:S05]  /*14fc0*/  WARPSYNC.COLLECTIVE R15, `(.L_x_1230) ;  /* 0x000000000f087348 */ /* 0x000fea0003c00000 */
[----:B------:R0:W1:Y:S02]  /*14fd0*/  SHFL.IDX P6, R14, R13, R12, R11 ;  /* 0x0000000c0d0e7389 */ /* 0x00006400000c000b */
[----:B01----:R-:W-:Y:S01]  /*14fe0*/  ENDCOLLECTIVE ;  /* 0x000000000000791b */ /* 0x003fe20003800000 */
.L_x_1230:
        /* <DEDUP_REMOVED lines=14> */
.L_x_1231:
[----:B------:R-:W-:Y:S02]  /*150d0*/  IMAD.MOV.U32 R13, RZ, RZ, R4 ;  /* 0x000000ffff0d7224 */ /* 0x000fe400078e0004 */
[----:B------:R-:W-:Y:S01]  /*150e0*/  IMAD.MOV.U32 R12, RZ, RZ, 0x3 ;  /* 0x00000003ff0c7424 */ /* 0x000fe200078e00ff */
[----:B------:R-:W-:-:S05]  /*150f0*/  @!P0 LEA R14, P1, R35, R14, 0x1 ;  /* 0x0000000e230e8211 */ /* 0x000fca00078208ff */
[----:B------:R-:W-:-:S08]  /*15100*/  @!P0 IMAD.MOV.U32 R2, RZ, RZ, R14 ;  /* 0x000000ffff028224 */ /* 0x000fd000078e000e */
[----:B------:R-:W-:Y:S05]  /*15110*/  WARPSYNC.COLLECTIVE R15, `(.L_x_1232) ;  /* 0x000000000f087348 */ /* 0x000fea0003c00000 */
[----:B------:R0:W1:Y:S02]  /*15120*/  SHFL.IDX P6, R14, R13, R12, R11 ;  /* 0x0000000c0d0e7389 */ /* 0x00006400000c000b */
[----:B01----:R-:W-:Y:S01]  /*15130*/  ENDCOLLECTIVE ;  /* 0x000000000000791b */ /* 0x003fe20003800000 */
.L_x_1232:
        /* <DEDUP_REMOVED lines=14> */
.L_x_1233:
[----:B------:R-:W-:Y:S02]  /*15220*/  IMAD.MOV.U32 R13, RZ, RZ, R4 ;  /* 0x000000ffff0d7224 */ /* 0x000fe400078e0004 */
[----:B------:R-:W-:Y:S01]  /*15230*/  IMAD.MOV.U32 R12, RZ, RZ, 0x4 ;  /* 0x00000004ff0c7424 */ /* 0x000fe200078e00ff */
[----:B------:R-:W-:-:S05]  /*15240*/  @!P0 LEA R14, P1, R35, R14, 0x1 ;  /* 0x0000000e230e8211 */ /* 0x000fca00078208ff */
[----:B------:R-:W-:-:S08]  /*15250*/  @!P0 IMAD.MOV.U32 R2, RZ, RZ, R14 ;  /* 0x000000ffff028224 */ /* 0x000fd000078e000e */
[----:B------:R-:W-:Y:S05]  /*15260*/  WARPSYNC.COLLECTIVE R15, `(.L_x_1234) ;  /* 0x000000000f087348 */ /* 0x000fea0003c00000 */
[----:B------:R0:W1:Y:S02]  /*15270*/  SHFL.IDX P6, R14, R13, R12, R11 ;  /* 0x0000000c0d0e7389 */ /* 0x00006400000c000b */
[----:B01----:R-:W-:Y:S01]  /*15280*/  ENDCOLLECTIVE ;  /* 0x000000000000791b */ /* 0x003fe20003800000 */
.L_x_1234:
        /* <DEDUP_REMOVED lines=14> */
.L_x_1235:
[----:B------:R-:W-:Y:S02]  /*15370*/  IMAD.MOV.U32 R13, RZ, RZ, R4 ;  /* 0x000000ffff0d7224 */ /* 0x000fe400078e0004 */
[----:B------:R-:W-:Y:S01]  /*15380*/  IMAD.MOV.U32 R12, RZ, RZ, 0x5 ;  /* 0x00000005ff0c7424 */ /* 0x000fe200078e00ff */
[----:B------:R-:W-:-:S05]  /*15390*/  @!P0 LEA R14, P1, R35, R14, 0x1 ;  /* 0x0000000e230e8211 */ /* 0x000fca00078208ff */
[----:B------:R-:W-:-:S08]  /*153a0*/  @!P0 IMAD.MOV.U32 R2, RZ, RZ, R14 ;  /* 0x000000ffff028224 */ /* 0x000fd000078e000e */
[----:B------:R-:W-:Y:S05]  /*153b0*/  WARPSYNC.COLLECTIVE R15, `(.L_x_1236) ;  /* 0x000000000f087348 */ /* 0x000fea0003c00000 */
[----:B------:R0:W1:Y:S02]  /*153c0*/  SHFL.IDX P6, R14, R13, R12, R11 ;  /* 0x0000000c0d0e7389 */ /* 0x00006400000c000b */
[----:B01----:R-:W-:Y:S01]  /*153d0*/  ENDCOLLECTIVE ;  /* 0x000000000000791b */ /* 0x003fe20003800000 */
.L_x_1236:
        /* <DEDUP_REMOVED lines=14> */
.L_x_1237:
[----:B------:R-:W-:Y:S02]  /*154c0*/  IMAD.MOV.U32 R13, RZ, RZ, R4 ;  /* 0x000000ffff0d7224 */ /* 0x000fe400078e0004 */
[----:B------:R-:W-:Y:S01]  /*154d0*/  IMAD.MOV.U32 R12, RZ, RZ, 0x6 ;  /* 0x00000006ff0c7424 */ /* 0x000fe200078e00ff */
[----:B------:R-:W-:-:S05]  /*154e0*/  @!P0 LEA R14, P1, R35, R14, 0x1 ;  /* 0x0000000e230e8211 */ /* 0x000fca00078208ff */
[----:B------:R-:W-:-:S08]  /*154f0*/  @!P0 IMAD.MOV.U32 R2, RZ, RZ, R14 ;  /* 0x000000ffff028224 */ /* 0x000fd000078e000e */
[----:B------:R-:W-:Y:S05]  /*15500*/  WARPSYNC.COLLECTIVE R15, `(.L_x_1238) ;  /* 0x000000000f087348 */ /* 0x000fea0003c00000 */
[----:B------:R0:W1:Y:S02]  /*15510*/  SHFL.IDX P6, R14, R13, R12, R11 ;  /* 0x0000000c0d0e7389 */ /* 0x00006400000c000b */
[----:B01----:R-:W-:Y:S01]  /*15520*/  ENDCOLLECTIVE ;  /* 0x000000000000791b */ /* 0x003fe20003800000 */
.L_x_1238:
        /* <DEDUP_REMOVED lines=14> */
.L_x_1239:
[----:B------:R-:W-:Y:S02]  /*15610*/  IMAD.MOV.U32 R13, RZ, RZ, R4 ;  /* 0x000000ffff0d7224 */ /* 0x000fe400078e0004 */
[----:B------:R-:W-:Y:S01]  /*15620*/  IMAD.MOV.U32 R12, RZ, RZ, 0x7 ;  /* 0x00000007ff0c7424 */ /* 0x000fe200078e00ff */
[----:B------:R-:W-:-:S05]  /*15630*/  @!P0 LEA R14, P1, R35, R14, 0x1 ;  /* 0x0000000e230e8211 */ /* 0x000fca00078208ff */
[----:B------:R-:W-:-:S08]  /*15640*/  @!P0 IMAD.MOV.U32 R2, RZ, RZ, R14 ;  /* 0x000000ffff028224 */ /* 0x000fd000078e000e */
[----:B------:R-:W-:Y:S05]  /*15650*/  WARPSYNC.COLLECTIVE R15, `(.L_x_1240) ;  /* 0x000000000f087348 */ /* 0x000fea0003c00000 */
[----:B------:R0:W1:Y:S02]  /*15660*/  SHFL.IDX P6, R14, R13, R12, R11 ;  /* 0x0000000c0d0e7389 */ /* 0x00006400000c000b */
[----:B01----:R-:W-:Y:S01]  /*15670*/  ENDCOLLECTIVE ;  /* 0x000000000000791b */ /* 0x003fe20003800000 */
.L_x_1240:
[----:B------:R-:W-:-:S04]  /*15680*/  @!P0 IMAD.X R7, RZ, RZ, R6, P1 ;  /* 0x000000ffff078224 */ /* 0x000fc800008e0606 */
[----:B------:R-:W-:-:S05]  /*15690*/  @!P0 IMAD.MOV.U32 R3, RZ, RZ, R7 ;  /* 0x000000ffff038224 */ /* 0x000fca00078e0007 */
[----:B------:R-:W-:Y:S01]  /*156a0*/  @!PT LDS RZ, [RZ] ;  /* 0x00000000fffff984 */ /* 0x000fe20000000800 */
[----:B------:R-:W-:Y:S01]  /*156b0*/  @!PT LDS RZ, [RZ] ;  /* 0x00000000fffff984 */ /* 0x000fe20000000800 */
[----:B------:R-:W-:Y:S01]  /*156c0*/  @!PT LDS RZ, [RZ] ;  /* 0x00000000fffff984 */ /* 0x000fe20000000800 */
[----:B------:R0:W-:Y:S01]  /*156d0*/  @!P0 LDGSTS.E.BYPASS.LTC128B.128 [R33+0x13400], desc[UR52][R2.64], !P4 ;  /* 0x1340000002218fae */ /* 0x0001e2000e101d74 */
[----:B------:R-:W-:-:S03]  /*156e0*/  IMAD.MOV.U32 R13, RZ, RZ, R0 ;  /* 0x000000ffff0d7224 */ /* 0x000fc600078e0000 */
[----:B------:R0:W-:Y:S01]  /*156f0*/  @!P0 LDGSTS.E.BYPASS.LTC128B.128 [R33+0x17400], desc[UR52][R2.64+0x80], !P5 ;  /* 0x1740008002218fae */ /* 0x0001e2000e901d74 */
[----:B------:R-:W-:-:S07]  /*15700*/  IMAD.MOV.U32 R6, RZ, RZ, R14 ;  /* 0x000000ffff067224 */ /* 0x000fce00078e000e */
[----:B0-----:R-:W-:Y:S05]  /*15710*/  WARPSYNC.COLLECTIVE R15, `(.L_x_1241) ;  /* 0x000000000f087348 */ /* 0x001fea0003c00000 */
[----:B------:R1:W2:Y:S02]  /*15720*/  SHFL.IDX P6, R14, R13, R12, R11 ;  /* 0x0000000c0d0e7389 */ /* 0x0002a400000c000b */
[----:B012---:R-:W-:Y:S01]  /*15730*/  ENDCOLLECTIVE ;  /* 0x000000000000791b */ /* 0x007fe20003800000 */
.L_x_1241:
[----:B------:R-:W-:Y:S05]  /*15740*/  BRA `(.L_x_1242) ;  /* 0xffffffc8000c7947 */ /* 0x000fea000383ffff */
.L_x_1164:
[----:B0-----:R0:W1:Y:S02]  /*15750*/  SYNCS.PHASECHK.TRANS64.TRYWAIT P0, [R16+URZ+0x28820], R3 ;  /* 0x02882003100075a7 */ /* 0x001064000800017f */
[----:B-1----:R-:W-:Y:S05]  /*15760*/  @!P0 NANOSLEEP.SYNCS 0x989680 ;  /* 0x009896800000895d */ /* 0x002fea0003900000 */
[----:B------:R-:W1:Y:S02]  /*15770*/  @!P0 SYNCS.PHASECHK.TRANS64 P0, [R16+URZ+0x28820], R3 ;  /* 0x02882003100085a7 */ /* 0x000e64000800007f */
[----:B-1----:R-:W-:Y:S05]  /*15780*/  @!P0 BRA `(.L_x_1164) ;  /* 0xfffffffc00f08947 */ /* 0x002fea000383ffff */
[----:B------:R-:W-:Y:S05]  /*15790*/  BRA `(.L_x_1243) ;  /* 0xffffffc800647947 */ /* 0x000fea000383ffff */
.L_x_1168:
[----:B0-----:R0:W1:Y:S02]  /*157a0*/  SYNCS.PHASECHK.TRANS64.TRYWAIT P0, [R6+URZ+0x28840], R3 ;  /* 0x02884003060075a7 */ /* 0x001064000800017f */
[----:B-1----:R-:W-:Y:S05]  /*157b0*/  @!P0 NANOSLEEP.SYNCS 0x989680 ;  /* 0x009896800000895d */ /* 0x002fea0003900000 */
[----:B------:R-:W1:Y:S02]  /*157c0*/  @!P0 SYNCS.PHASECHK.TRANS64 P0, [R6+URZ+0x28840], R3 ;  /* 0x02884003060085a7 */ /* 0x000e64000800007f */
[----:B-1----:R-:W-:Y:S05]  /*157d0*/  @!P0 BRA `(.L_x_1168) ;  /* 0xfffffffc00f08947 */ /* 0x002fea000383ffff */
[----:B------:R-:W-:Y:S05]  /*157e0*/  BRA `(.L_x_1244) ;  /* 0xffffffcc00247947 */ /* 0x000fea000383ffff */
.L_x_1169:
        /* <DEDUP_REMOVED lines=8> */
.L_x_1246:
[----:B------:R-:W-:Y:S05]  /*15870*/  BSYNC B1 ;  /* 0x0000000000017941 */ /* 0x000fea0003800000 */
.L_x_1245:
[----:B------:R-:W-:Y:S02]  /*15880*/  IMAD.MOV.U32 R13, RZ, RZ, R8 ;  /* 0x000000ffff0d7224 */ /* 0x000fe400078e0008 */
        /* <DEDUP_REMOVED lines=8> */
.L_x_1247:
[----:B------:R-:W-:Y:S02]  /*15910*/  IMAD R7, R7, 0x2, R16 ;  /* 0x0000000207077824 */ /* 0x000fe400078e0210 */
[----:B------:R-:W-:Y:S02]  /*15920*/  IMAD.MOV.U32 R13, RZ, RZ, R9 ;  /* 0x000000ffff0d7224 */ /* 0x000fe400078e0009 */
[----:B------:R-:W-:Y:S02]  /*15930*/  IMAD.MOV.U32 R12, RZ, RZ, 0x1 ;  /* 0x00000001ff0c7424 */ /* 0x000fe400078e00ff */
[----:B------:R-:W-:-:S07]  /*15940*/  IMAD.MOV.U32 R2, RZ, RZ, R14 ;  /* 0x000000ffff027224 */ /* 0x000fce00078e000e */
[----:B------:R-:W-:Y:S05]  /*15950*/  WARPSYNC.COLLECTIVE R15, `(.L_x_1248) ;  /* 0x000000000f087348 */ /* 0x000fea0003c00000 */
[----:B------:R0:W1:Y:S02]  /*15960*/  SHFL.IDX P6, R14, R13, R12, R11 ;  /* 0x0000000c0d0e7389 */ /* 0x00006400000c000b */
[----:B01----:R-:W-:Y:S01]  /*15970*/  ENDCOLLECTIVE ;  /* 0x000000000000791b */ /* 0x003fe20003800000 */
.L_x_1248:
        /* <DEDUP_REMOVED lines=12> */
.L_x_1249:
[----:B------:R-:W-:Y:S02]  /*15a40*/  IMAD.MOV.U32 R13, RZ, RZ, R9 ;  /* 0x000000ffff0d7224 */ /* 0x000fe400078e0009 */
[----:B------:R-:W-:Y:S02]  /*15a50*/  IMAD.MOV.U32 R12, RZ, RZ, 0x2 ;  /* 0x00000002ff0c7424 */ /* 0x000fe400078e00ff */
[----:B------:R-:W-:-:S07]  /*15a60*/  IMAD.MOV.U32 R2, RZ, RZ, R14 ;  /* 0x000000ffff027224 */ /* 0x000fce00078e000e */
[----:B------:R-:W-:Y:S05]  /*15a70*/  WARPSYNC.COLLECTIVE R15, `(.L_x_1250) ;  /* 0x000000000f087348 */ /* 0x000fea0003c00000 */
[----:B------:R0:W1:Y:S02]  /*15a80*/  SHFL.IDX P6, R14, R13, R12, R11 ;  /* 0x0000000c0d0e7389 */ /* 0x00006400000c000b */
[----:B01----:R-:W-:Y:S01]  /*15a90*/  ENDCOLLECTIVE ;  /* 0x000000000000791b */ /* 0x003fe20003800000 */
.L_x_1250:
        /* <DEDUP_REMOVED lines=12> */
.L_x_1251:
[----:B------:R-:W-:Y:S02]  /*15b60*/  IMAD.MOV.U32 R13, RZ, RZ, R9 ;  /* 0x000000ffff0d7224 */ /* 0x000fe400078e0009 */
[----:B------:R-:W-:Y:S02]  /*15b70*/  IMAD.MOV.U32 R12, RZ, RZ, 0x3 ;  /* 0x00000003ff0c7424 */ /* 0x000fe400078e00ff */
[----:B------:R-:W-:-:S07]  /*15b80*/  IMAD.MOV.U32 R2, RZ, RZ, R14 ;  /* 0x000000ffff027224 */ /* 0x000fce00078e000e */
[----:B------:R-:W-:Y:S05]  /*15b90*/  WARPSYNC.COLLECTIVE R15, `(.L_x_1252) ;  /* 0x000000000f087348 */ /* 0x000fea0003c00000 */
[----:B------:R0:W1:Y:S02]  /*15ba0*/  SHFL.IDX P6, R14, R13, R12, R11 ;  /* 0x0000000c0d0e7389 */ /* 0x00006400000c000b */
[----:B01----:R-:W-:Y:S01]  /*15bb0*/  ENDCOLLECTIVE ;  /* 0x000000000000791b */ /* 0x003fe20003800000 */
.L_x_1252:
        /* <DEDUP_REMOVED lines=12> */
.L_x_1253:
[----:B------:R-:W-:Y:S02]  /*15c80*/  IMAD.MOV.U32 R13, RZ, RZ, R9 ;  /* 0x000000ffff0d7224 */ /* 0x000fe400078e0009 */
[----:B------:R-:W-:Y:S02]  /*15c90*/  IMAD.MOV.U32 R12, RZ, RZ, 0x4 ;  /* 0x00000004ff0c7424 */ /* 0x000fe400078e00ff */
[----:B------:R-:W-:-:S07]  /*15ca0*/  IMAD.MOV.U32 R2, RZ, RZ, R14 ;  /* 0x000000ffff027224 */ /* 0x000fce00078e000e */
[----:B------:R-:W-:Y:S05]  /*15cb0*/  WARPSYNC.COLLECTIVE R15, `(.L_x_1254) ;  /* 0x000000000f087348 */ /* 0x000fea0003c00000 */
[----:B------:R0:W1:Y:S02]  /*15cc0*/  SHFL.IDX P6, R14, R13, R12, R11 ;  /* 0x0000000c0d0e7389 */ /* 0x00006400000c000b */
[----:B01----:R-:W-:Y:S01]  /*15cd0*/  ENDCOLLECTIVE ;  /* 0x000000000000791b */ /* 0x003fe20003800000 */
.L_x_1254:
        /* <DEDUP_REMOVED lines=12> */
.L_x_1255:
[----:B------:R-:W-:Y:S02]  /*15da0*/  IMAD.MOV.U32 R13, RZ, RZ, R9 ;  /* 0x000000ffff0d7224 */ /* 0x000fe400078e0009 */
[----:B------:R-:W-:Y:S02]  /*15db0*/  IMAD.MOV.U32 R12, RZ, RZ, 0x5 ;  /* 0x00000005ff0c7424 */ /* 0x000fe400078e00ff */
[----:B------:R-:W-:-:S07]  /*15dc0*/  IMAD.MOV.U32 R2, RZ, RZ, R14 ;  /* 0x000000ffff027224 */ /* 0x000fce00078e000e */
[----:B------:R-:W-:Y:S05]  /*15dd0*/  WARPSYNC.COLLECTIVE R15, `(.L_x_1256) ;  /* 0x000000000f087348 */ /* 0x000fea0003c00000 */
[----:B------:R0:W1:Y:S02]  /*15de0*/  SHFL.IDX P6, R14, R13, R12, R11 ;  /* 0x0000000c0d0e7389 */ /* 0x00006400000c000b */
[----:B01----:R-:W-:Y:S01]  /*15df0*/  ENDCOLLECTIVE ;  /* 0x000000000000791b */ /* 0x003fe20003800000 */
.L_x_1256:
        /* <DEDUP_REMOVED lines=12> */
.L_x_1257:
[----:B------:R-:W-:Y:S02]  /*15ec0*/  IMAD.MOV.U32 R13, RZ, RZ, R9 ;  /* 0x000000ffff0d7224 */ /* 0x000fe400078e0009 */
[----:B------:R-:W-:Y:S02]  /*15ed0*/  IMAD.MOV.U32 R12, RZ, RZ, 0x6 ;  /* 0x00000006ff0c7424 */ /* 0x000fe400078e00ff */
[----:B------:R-:W-:-:S07]  /*15ee0*/  IMAD.MOV.U32 R2, RZ, RZ, R14 ;  /* 0x000000ffff027224 */ /* 0x000fce00078e000e */
[----:B------:R-:W-:Y:S05]  /*15ef0*/  WARPSYNC.COLLECTIVE R15, `(.L_x_1258) ;  /* 0x000000000f087348 */ /* 0x000fea0003c00000 */
[----:B------:R0:W1:Y:S02]  /*15f00*/  SHFL.IDX P6, R14, R13, R12, R11 ;  /* 0x0000000c0d0e7389 */ /* 0x00006400000c000b */
[----:B01----:R-:W-:Y:S01]  /*15f10*/  ENDCOLLECTIVE ;  /* 0x000000000000791b */ /* 0x003fe20003800000 */
.L_x_1258:
        /* <DEDUP_REMOVED lines=12> */
.L_x_1259:
[----:B------:R-:W-:Y:S02]  /*15fe0*/  IMAD.MOV.U32 R13, RZ, RZ, R9 ;  /* 0x000000ffff0d7224 */ /* 0x000fe400078e0009 */
[----:B------:R-:W-:Y:S02]  /*15ff0*/  IMAD.MOV.U32 R12, RZ, RZ, 0x7 ;  /* 0x00000007ff0c7424 */ /* 0x000fe400078e00ff */
[----:B------:R-:W-:-:S07]  /*16000*/  IMAD.MOV.U32 R2, RZ, RZ, R14 ;  /* 0x000000ffff027224 */ /* 0x000fce00078e000e */
[----:B------:R-:W-:Y:S05]  /*16010*/  WARPSYNC.COLLECTIVE R15, `(.L_x_1260) ;  /* 0x000000000f087348 */ /* 0x000fea0003c00000 */
[----:B------:R0:W1:Y:S02]  /*16020*/  SHFL.IDX P6, R14, R13, R12, R11 ;  /* 0x0000000c0d0e7389 */ /* 0x00006400000c000b */
[----:B01----:R-:W-:Y:S01]  /*16030*/  ENDCOLLECTIVE ;  /* 0x000000000000791b */ /* 0x003fe20003800000 */
.L_x_1260:
        /* <DEDUP_REMOVED lines=12> */
.L_x_1261:
[----:B------:R-:W-:Y:S05]  /*16100*/  BRA `(.L_x_1262) ;  /* 0xffffffc400f87947 */ /* 0x000fea000383ffff */
.L_x_1174:
[----:B0-----:R0:W1:Y:S02]  /*16110*/  SYNCS.PHASECHK.TRANS64.TRYWAIT P0, [R6+URZ+0x28860], R3 ;  /* 0x02886003060075a7 */ /* 0x001064000800017f */
[----:B-1----:R-:W-:Y:S05]  /*16120*/  @!P0 NANOSLEEP.SYNCS 0x989680 ;  /* 0x009896800000895d */ /* 0x002fea0003900000 */
[----:B------:R-:W1:Y:S02]  /*16130*/  @!P0 SYNCS.PHASECHK.TRANS64 P0, [R6+URZ+0x28860], R3 ;  /* 0x02886003060085a7 */ /* 0x000e64000800007f */
[----:B-1----:R-:W-:Y:S05]  /*16140*/  @!P0 BRA `(.L_x_1174) ;  /* 0xfffffffc00f08947 */ /* 0x002fea000383ffff */
[----:B------:R-:W-:Y:S05]  /*16150*/  BRA `(.L_x_1263) ;  /* 0xffffffc800547947 */ /* 0x000fea000383ffff */
.L_x_1175:
        /* <DEDUP_REMOVED lines=8> */
.L_x_1265:
[----:B------:R-:W-:Y:S05]  /*161e0*/  BSYNC B1 ;  /* 0x0000000000017941 */ /* 0x000fea0003800000 */
.L_x_1264:
        /* <DEDUP_REMOVED lines=9> */
.L_x_1266:
[----:B------:R-:W-:Y:S02]  /*16280*/  IMAD.MOV.U32 R13, RZ, RZ, R18 ;  /* 0x000000ffff0d7224 */ /* 0x000fe400078e0012 */
[----:B------:R-:W-:Y:S01]  /*16290*/  IMAD.MOV.U32 R12, RZ, RZ, 0x1 ;  /* 0x00000001ff0c7424 */ /* 0x000fe200078e00ff */
[----:B------:R-:W-:-:S13]  /*162a0*/  IADD3 R2, P0, R14, R5, RZ ;  /* 0x000000050e027210 */ /* 0x000fda0007f1e0ff */
[----:B------:R-:W-:Y:S05]  /*162b0*/  WARPSYNC.COLLECTIVE R15, `(.L_x_1267) ;  /* 0x000000000f087348 */ /* 0x000fea0003c00000 */
[----:B------:R0:W1:Y:S02]  /*162c0*/  SHFL.IDX P6, R14, R13, R12, R11 ;  /* 0x0000000c0d0e7389 */ /* 0x00006400000c000b */
[----:B01----:R-:W-:Y:S01]  /*162d0*/  ENDCOLLECTIVE ;  /* 0x000000000000791b */ /* 0x003fe20003800000 */
.L_x_1267:
        /* <DEDUP_REMOVED lines=13> */
.L_x_1268:
[----:B------:R-:W-:Y:S02]  /*163b0*/  IMAD.MOV.U32 R13, RZ, RZ, R18 ;  /* 0x000000ffff0d7224 */ /* 0x000fe400078e0012 */
[----:B------:R-:W-:Y:S01]  /*163c0*/  IMAD.MOV.U32 R12, RZ, RZ, 0x2 ;  /* 0x00000002ff0c7424 */ /* 0x000fe200078e00ff */
[----:B------:R-:W-:-:S13]  /*163d0*/  IADD3 R2, P0, R14, R5, RZ ;  /* 0x000000050e027210 */ /* 0x000fda0007f1e0ff */
[----:B------:R-:W-:Y:S05]  /*163e0*/  WARPSYNC.COLLECTIVE R15, `(.L_x_1269) ;  /* 0x000000000f087348 */ /* 0x000fea0003c00000 */
[----:B------:R0:W1:Y:S02]  /*163f0*/  SHFL.IDX P6, R14, R13, R12, R11 ;  /* 0x0000000c0d0e7389 */ /* 0x00006400000c000b */
[----:B01----:R-:W-:Y:S01]  /*16400*/  ENDCOLLECTIVE ;  /* 0x000000000000791b */ /* 0x003fe20003800000 */
.L_x_1269:
        /* <DEDUP_REMOVED lines=13> */
.L_x_1270:
[----:B------:R-:W-:Y:S02]  /*164e0*/  IMAD.MOV.U32 R13, RZ, RZ, R18 ;  /* 0x000000ffff0d7224 */ /* 0x000fe400078e0012 */
[----:B------:R-:W-:Y:S01]  /*164f0*/  IMAD.MOV.U32 R12, RZ, RZ, 0x3 ;  /* 0x00000003ff0c7424 */ /* 0x000fe200078e00ff */
[----:B------:R-:W-:-:S13]  /*16500*/  IADD3 R2, P0, R14, R5, RZ ;  /* 0x000000050e027210 */ /* 0x000fda0007f1e0ff */
[----:B------:R-:W-:Y:S05]  /*16510*/  WARPSYNC.COLLECTIVE R15, `(.L_x_1271) ;  /* 0x000000000f087348 */ /* 0x000fea0003c00000 */
[----:B------:R0:W1:Y:S02]  /*16520*/  SHFL.IDX P6, R14, R13, R12, R11 ;  /* 0x0000000c0d0e7389 */ /* 0x00006400000c000b */
[----:B01----:R-:W-:Y:S01]  /*16530*/  ENDCOLLECTIVE ;  /* 0x000000000000791b */ /* 0x003fe20003800000 */
.L_x_1271:
        /* <DEDUP_REMOVED lines=13> */
.L_x_1272:
[----:B------:R-:W-:Y:S02]  /*16610*/  IMAD.MOV.U32 R13, RZ, RZ, R18 ;  /* 0x000000ffff0d7224 */ /* 0x000fe400078e0012 */
[----:B------:R-:W-:Y:S01]  /*16620*/  IMAD.MOV.U32 R12, RZ, RZ, 0x4 ;  /* 0x00000004ff0c7424 */ /* 0x000fe200078e00ff */
[----:B------:R-:W-:-:S13]  /*16630*/  IADD3 R2, P0, R14, R5, RZ ;  /* 0x000000050e027210 */ /* 0x000fda0007f1e0ff */
[----:B------:R-:W-:Y:S05]  /*16640*/  WARPSYNC.COLLECTIVE R15, `(.L_x_1273) ;  /* 0x000000000f087348 */ /* 0x000fea0003c00000 */
[----:B------:R0:W1:Y:S02]  /*16650*/  SHFL.IDX P6, R14, R13, R12, R11 ;  /* 0x0000000c0d0e7389 */ /* 0x00006400000c000b */
[----:B01----:R-:W-:Y:S01]  /*16660*/  ENDCOLLECTIVE ;  /* 0x000000000000791b */ /* 0x003fe20003800000 */
.L_x_1273:
        /* <DEDUP_REMOVED lines=13> */
.L_x_1274:
[----:B------:R-:W-:Y:S02]  /*16740*/  IMAD.MOV.U32 R13, RZ, RZ, R18 ;  /* 0x000000ffff0d7224 */ /* 0x000fe400078e0012 */
[----:B------:R-:W-:Y:S01]  /*16750*/  IMAD.MOV.U32 R12, RZ, RZ, 0x5 ;  /* 0x00000005ff0c7424 */ /* 0x000fe200078e00ff */
[----:B------:R-:W-:-:S13]  /*16760*/  IADD3 R2, P0, R14, R5, RZ ;  /* 0x000000050e027210 */ /* 0x000fda0007f1e0ff */
[----:B------:R-:W-:Y:S05]  /*16770*/  WARPSYNC.COLLECTIVE R15, `(.L_x_1275) ;  /* 0x000000000f087348 */ /* 0x000fea0003c00000 */
[----:B------:R0:W1:Y:S02]  /*16780*/  SHFL.IDX P6, R14, R13, R12, R11 ;  /* 0x0000000c0d0e7389 */ /* 0x00006400000c000b */
[----:B01----:R-:W-:Y:S01]  /*16790*/  ENDCOLLECTIVE ;  /* 0x000000000000791b */ /* 0x003fe20003800000 */
.L_x_1275:
        /* <DEDUP_REMOVED lines=13> */
.L_x_1276:
[----:B------:R-:W-:Y:S02]  /*16870*/  IMAD.MOV.U32 R13, RZ, RZ, R18 ;  /* 0x000000ffff0d7224 */ /* 0x000fe400078e0012 */
[----:B------:R-:W-:Y:S01]  /*16880*/  IMAD.MOV.U32 R12, RZ, RZ, 0x6 ;  /* 0x00000006ff0c7424 */ /* 0x000fe200078e00ff */
[----:B------:R-:W-:-:S13]  /*16890*/  IADD3 R2, P0, R14, R5, RZ ;  /* 0x000000050e027210 */ /* 0x000fda0007f1e0ff */
[----:B------:R-:W-:Y:S05]  /*168a0*/  WARPSYNC.COLLECTIVE R15, `(.L_x_1277) ;  /* 0x000000000f087348 */ /* 0x000fea0003c00000 */
[----:B------:R0:W1:Y:S02]  /*168b0*/  SHFL.IDX P6, R14, R13, R12, R11 ;  /* 0x0000000c0d0e7389 */ /* 0x00006400000c000b */
[----:B01----:R-:W-:Y:S01]  /*168c0*/  ENDCOLLECTIVE ;  /* 0x000000000000791b */ /* 0x003fe20003800000 */
.L_x_1277:
        /* <DEDUP_REMOVED lines=13> */
.L_x_1278:
[----:B------:R-:W-:Y:S02]  /*169a0*/  IMAD.MOV.U32 R13, RZ, RZ, R18 ;  /* 0x000000ffff0d7224 */ /* 0x000fe400078e0012 */
[----:B------:R-:W-:Y:S01]  /*169b0*/  IMAD.MOV.U32 R12, RZ, RZ, 0x7 ;  /* 0x00000007ff0c7424 */ /* 0x000fe200078e00ff */
[----:B------:R-:W-:-:S13]  /*169c0*/  IADD3 R2, P0, R14, R5, RZ ;  /* 0x000000050e027210 */ /* 0x000fda0007f1e0ff */
[----:B------:R-:W-:Y:S05]  /*169d0*/  WARPSYNC.COLLECTIVE R15, `(.L_x_1279) ;  /* 0x000000000f087348 */ /* 0x000fea0003c00000 */
[----:B------:R0:W1:Y:S02]  /*169e0*/  SHFL.IDX P6, R14, R13, R12, R11 ;  /* 0x0000000c0d0e7389 */ /* 0x00006400000c000b */
[----:B01----:R-:W-:Y:S01]  /*169f0*/  ENDCOLLECTIVE ;  /* 0x000000000000791b */ /* 0x003fe20003800000 */
.L_x_1279:
        /* <DEDUP_REMOVED lines=12> */
.L_x_1280:
[----:B------:R-:W-:Y:S01]  /*16ac0*/  @!PT LDS RZ, [RZ] ;  /* 0x00000000fffff984 */ /* 0x000fe20000000800 */
[----:B------:R-:W-:Y:S01]  /*16ad0*/  @!PT LDS RZ, [RZ] ;  /* 0x00000000fffff984 */ /* 0x000fe20000000800 */
[----:B------:R-:W-:Y:S01]  /*16ae0*/  @!PT LDS RZ, [RZ] ;  /* 0x00000000fffff984 */ /* 0x000fe20000000800 */
[----:B------:R0:W-:Y:S01]  /*16af0*/  LDGSTS.E.BYPASS.LTC128B.128 [R7+0x7400], desc[UR52][R2.64+0x80], !P0 ;  /* 0x0740008002077fae */ /* 0x0001e2000c101d74 */
[----:B------:R-:W-:Y:S05]  /*16b00*/  BRA `(.L_x_1281) ;  /* 0xffffffc000f87947 */ /* 0x000fea000383ffff */
.L_x_1183:
[----:B0-----:R0:W1:Y:S02]  /*16b10*/  SYNCS.PHASECHK.TRANS64.TRYWAIT P0, [R4+URZ+0x28860], R3 ;  /* 0x02886003040075a7 */ /* 0x001064000800017f */
[----:B-1----:R-:W-:Y:S05]  /*16b20*/  @!P0 NANOSLEEP.SYNCS 0x989680 ;  /* 0x009896800000895d */ /* 0x002fea0003900000 */
[----:B------:R-:W1:Y:S02]  /*16b30*/  @!P0 SYNCS.PHASECHK.TRANS64 P0, [R4+URZ+0x28860], R3 ;  /* 0x02886003040085a7 */ /* 0x000e64000800007f */
[----:B-1----:R-:W-:Y:S05]  /*16b40*/  @!P0 BRA `(.L_x_1183) ;  /* 0xfffffffc00f08947 */ /* 0x002fea000383ffff */
[----:B------:R-:W-:Y:S05]  /*16b50*/  BRA `(.L_x_1282) ;  /* 0xffffffc800187947 */ /* 0x000fea000383ffff */
.L_x_1184:
        /* <DEDUP_REMOVED lines=8> */
.L_x_1284:
[----:B------:R-:W-:Y:S05]  /*16be0*/  BSYNC B0 ;  /* 0x0000000000007941 */ /* 0x000fea0003800000 */
.L_x_1283:
        /* <DEDUP_REMOVED lines=9> */
.L_x_1285:
[----:B------:R-:W-:Y:S02]  /*16c80*/  IMAD.MOV.U32 R13, RZ, RZ, R18 ;  /* 0x000000ffff0d7224 */ /* 0x000fe400078e0012 */
[----:B------:R-:W-:Y:S01]  /*16c90*/  IMAD.MOV.U32 R12, RZ, RZ, 0x1 ;  /* 0x00000001ff0c7424 */ /* 0x000fe200078e00ff */
[----:B------:R-:W-:-:S13]  /*16ca0*/  IADD3 R2, P0, R14, R6, RZ ;  /* 0x000000060e027210 */ /* 0x000fda0007f1e0ff */
[----:B------:R-:W-:Y:S05]  /*16cb0*/  WARPSYNC.COLLECTIVE R15, `(.L_x_1286) ;  /* 0x000000000f087348 */ /* 0x000fea0003c00000 */
[----:B------:R0:W1:Y:S02]  /*16cc0*/  SHFL.IDX P6, R14, R13, R12, R11 ;  /* 0x0000000c0d0e7389 */ /* 0x00006400000c000b */
[----:B01----:R-:W-:Y:S01]  /*16cd0*/  ENDCOLLECTIVE ;  /* 0x000000000000791b */ /* 0x003fe20003800000 */
.L_x_1286:
[----:B------:R-:W-:Y:S01]  /*16ce0*/  IMAD.X R3, RZ, RZ, R0, P0 ;  /* 0x000000ffff037224 */ /* 0x000fe200000e0600 */
[----:B------:R-:W-:Y:S01]  /*16cf0*/  ISETP.LT.OR P0, PT, R5, 0x1, P3 ;  /* 0x000000010500780c */ /* 0x000fe20001f01670 */
[----:B------:R-:W-:Y:S02]  /*16d00*/  IMAD R0, R7, 0x2, R16 ;  /* 0x0000000207007824 */ /* 0x000fe400078e0210 */
        /* <DEDUP_REMOVED lines=10> */
.L_x_1287:
[----:B------:R-:W-:Y:S01]  /*16db0*/  @!PT LDS RZ, [RZ] ;  /* 0x00000000fffff984 */ /* 0x000fe20000000800 */
[----:B------:R-:W-:Y:S01]  /*16dc0*/  @!PT LDS RZ, [RZ] ;  /* 0x00000000fffff984 */ /* 0x000fe20000000800 */
[----:B------:R-:W-:Y:S01]  /*16dd0*/  @!PT LDS RZ, [RZ] ;  /* 0x00000000fffff984 */ /* 0x000fe20000000800 */
[----:B------:R0:W-:Y:S01]  /*16de0*/  LDGSTS.E.BYPASS.LTC128B.128 [R0+0x4400], desc[UR52][R2.64+0x80], !P0 ;  /* 0x0440008002007fae */ /* 0x0001e2000c101d74 */
[----:B------:R-:W-:Y:S02]  /*16df0*/  IMAD.MOV.U32 R13, RZ, RZ, R18 ;  /* 0x000000ffff0d7224 */ /* 0x000fe400078e0012 */
[----:B------:R-:W-:Y:S01]  /*16e00*/  IMAD.MOV.U32 R12, RZ, RZ, 0x2 ;  /* 0x00000002ff0c7424 */ /* 0x000fe200078e00ff */
[----:B0-----:R-:W-:-:S13]  /*16e10*/  IADD3 R2, P0, R14, R6, RZ ;  /* 0x000000060e027210 */ /* 0x001fda0007f1e0ff */
[----:B------:R-:W-:Y:S05]  /*16e20*/  WARPSYNC.COLLECTIVE R15, `(.L_x_1288) ;  /* 0x000000000f087348 */ /* 0x000fea0003c00000 */
[----:B------:R0:W1:Y:S02]  /*16e30*/  SHFL.IDX P6, R14, R13, R12, R11 ;  /* 0x0000000c0d0e7389 */ /* 0x00006400000c000b */
[----:B01----:R-:W-:Y:S01]  /*16e40*/  ENDCOLLECTIVE ;  /* 0x000000000000791b */ /* 0x003fe20003800000 */
.L_x_1288:
        /* <DEDUP_REMOVED lines=12> */
.L_x_1289:
        /* <DEDUP_REMOVED lines=10> */
.L_x_1290:
        /* <DEDUP_REMOVED lines=12> */
.L_x_1291:
        /* <DEDUP_REMOVED lines=10> */
.L_x_1292:
        /* <DEDUP_REMOVED lines=12> */
.L_x_1293:
        /* <DEDUP_REMOVED lines=10> */
.L_x_1294:
        /* <DEDUP_REMOVED lines=12> */
.L_x_1295:
        /* <DEDUP_REMOVED lines=10> */
.L_x_1296:
        /* <DEDUP_REMOVED lines=12> */
.L_x_1297:
        /* <DEDUP_REMOVED lines=10> */
.L_x_1298:
        /* <DEDUP_REMOVED lines=12> */
.L_x_1299:
[----:B------:R-:W-:Y:S01]  /*175f0*/  @!PT LDS RZ, [RZ] ;  /* 0x00000000fffff984 */ /* 0x000fe20000000800 */
[----:B------:R-:W-:Y:S01]  /*17600*/  @!PT LDS RZ, [RZ] ;  /* 0x00000000fffff984 */ /* 0x000fe20000000800 */
[----:B------:R-:W-:Y:S01]  /*17610*/  @!PT LDS RZ, [RZ] ;  /* 0x00000000fffff984 */ /* 0x000fe20000000800 */
[----:B------:R0:W-:Y:S01]  /*17620*/  LDGSTS.E.BYPASS.LTC128B.128 [R0+0x7400], desc[UR52][R2.64+0x80], !P0 ;  /* 0x0740008002007fae */ /* 0x0001e2000c101d74 */
[----:B------:R-:W-:Y:S05]  /*17630*/  BRA `(.L_x_1300) ;  /* 0xffffffc0006c7947 */ /* 0x000fea000383ffff */
.L_x_1189:
[----:B------:R-:W-:Y:S01]  /*17640*/  BSSY B0, `(.L_x_1301) ;  /* 0x0000008000007945 */ /* 0x000fe20003800000 */
[----:B------:R-:W-:Y:S02]  /*17650*/  IMAD.MOV.U32 R13, RZ, RZ, R34 ;  /* 0x000000ffff0d7224 */ /* 0x000fe400078e0022 */
[----:B------:R-:W-:Y:S02]  /*17660*/  IMAD.MOV.U32 R12, RZ, RZ, RZ ;  /* 0x000000ffff0c7224 */ /* 0x000fe400078e00ff */
[----:B------:R-:W-:Y:S02]  /*17670*/  IMAD.MOV.U32 R11, RZ, RZ, 0x1f ;  /* 0x0000001fff0b7424 */ /* 0x000fe400078e00ff */
[----:B------:R-:W-:-:S07]  /*17680*/  IMAD.MOV.U32 R15, RZ, RZ, -0x1 ;  /* 0xffffffffff0f7424 */ /* 0x000fce00078e00ff */
[----:B-----5:R-:W-:Y:S05]  /*17690*/  WARPSYNC.COLLECTIVE R15, `(.L_x_1302) ;  /* 0x000000000f087348 */ /* 0x020fea0003c00000 */
[----:B------:R0:W1:Y:S02]  /*176a0*/  SHFL.IDX P6, R14, R13, R12, R11 ;  /* 0x0000000c0d0e7389 */ /* 0x00006400000c000b */
[----:B01---5:R-:W-:Y:S01]  /*176b0*/  ENDCOLLECTIVE ;  /* 0x000000000000791b */ /* 0x023fe20003800000 */
.L_x_1302:
[----:B------:R-:W-:Y:S05]  /*176c0*/  BSYNC B0 ;  /* 0x0000000000007941 */ /* 0x000fea0003800000 */
.L_x_1301:
[----:B------:R-:W-:Y:S05]  /*176d0*/  BRA `(.L_x_1303) ;  /* 0xffffffc000f07947 */ /* 0x000fea000383ffff */
.L_x_1192:
[----:B-1----:R1:W2:Y:S02]  /*176e0*/  SYNCS.PHASECHK.TRANS64.TRYWAIT P0, [R4+URZ+0x28820], R0 ;  /* 0x02882000040075a7 */ /* 0x0022a4000800017f */
[----:B--2---:R-:W-:Y:S05]  /*176f0*/  @!P0 NANOSLEEP.SYNCS 0x989680 ;  /* 0x009896800000895d */ /* 0x004fea0003900000 */
[----:B------:R-:W2:Y:S02]  /*17700*/  @!P0 SYNCS.PHASECHK.TRANS64 P0, [R4+URZ+0x28820], R0 ;  /* 0x02882000040085a7 */ /* 0x000ea4000800007f */
[----:B--2---:R-:W-:Y:S05]  /*17710*/  @!P0 BRA `(.L_x_1192) ;  /* 0xfffffffc00f08947 */ /* 0x004fea000383ffff */
[----:B------:R-:W-:Y:S05]  /*17720*/  BRA `(.L_x_1304) ;  /* 0xffffffc400347947 */ /* 0x000fea000383ffff */
.L_x_1193:
        /* <DEDUP_REMOVED lines=11> */
.L_x_1306:
[----:B------:R-:W-:Y:S05]  /*177e0*/  BSYNC B0 ;  /* 0x0000000000007941 */ /* 0x000fea0003800000 */
.L_x_1305:
[----:B------:R-:W-:Y:S05]  /*177f0*/  BRA `(.L_x_1307) ;  /* 0xffffffc4001c7947 */ /* 0x000fea000383ffff */
.L_x_1196:
[----:B------:R-:W-:Y:S01]  /*17800*/  BSSY B1, `(.L_x_1308) ;  /* 0x0000006000017945 */ /* 0x000fe20003800000 */
[----:B------:R-:W-:-:S07]  /*17810*/  IMAD.MOV.U32 R15, RZ, RZ, -0x1 ;  /* 0xffffffffff0f7424 */ /* 0x000fce00078e00ff */
[----:B01---5:R-:W-:Y:S05]  /*17820*/  WARPSYNC.COLLECTIVE R15, `(.L_x_1309) ;  /* 0x000000000f0c7348 */ /* 0x023fea0003c00000 */
[----:B------:R-:W-:Y:S02]  /*17830*/  ELECT P6, UR62, PT ;  /* 0x00000000003e782f */ /* 0x000fe400038c0000 */
[----:B------:R-:W-:Y:S01]  /*17840*/  MOV R14, UR62 ;  /* 0x0000003e000e7c02 */ /* 0x000fe20008000f00 */
[----:B01---5:R-:W-:Y:S10]  /*17850*/  ENDCOLLECTIVE ;  /* 0x000000000000791b */ /* 0x023ff40003800000 */
.L_x_1309:
[----:B------:R-:W-:Y:S05]  /*17860*/  BSYNC B1 ;  /* 0x0000000000017941 */ /* 0x000fea0003800000 */
.L_x_1308:
[----:B------:R-:W-:Y:S05]  /*17870*/  BRA `(.L_x_1310) ;  /* 0xffffffc400147947 */ /* 0x000fea000383ffff */
.L_x_1198:
[----:B-1----:R1:W2:Y:S02]  /*17880*/  SYNCS.PHASECHK.TRANS64.TRYWAIT P1, [R5+URZ+0x28840], R0 ;  /* 0x02884000050075a7 */ /* 0x0022a4000802017f */
[----:B--2---:R-:W-:Y:S05]  /*17890*/  @!P1 NANOSLEEP.SYNCS 0x989680 ;  /* 0x009896800000995d */ /* 0x004fea0003900000 */
[----:B------:R-:W2:Y:S02]  /*178a0*/  @!P1 SYNCS.PHASECHK.TRANS64 P1, [R5+URZ+0x28840], R0 ;  /* 0x02884000050095a7 */ /* 0x000ea4000802007f */
[----:B--2---:R-:W-:Y:S05]  /*178b0*/  @!P1 BRA `(.L_x_1198) ;  /* 0xfffffffc00f09947 */ /* 0x004fea000383ffff */
[----:B------:R-:W-:Y:S05]  /*178c0*/  BRA `(.L_x_1311) ;  /* 0xffffffc400347947 */ /* 0x000fea000383ffff */
.L_x_1200:
[----:B--2---:R2:W3:Y:S02]  /*178d0*/  SYNCS.PHASECHK.TRANS64.TRYWAIT P1, [R23+URZ+0x28840], R2 ;  /* 0x02884002170075a7 */ /* 0x0044e4000802017f */
[----:B---3--:R-:W-:Y:S05]  /*178e0*/  @!P1 NANOSLEEP.SYNCS 0x989680 ;  /* 0x009896800000995d */ /* 0x008fea0003900000 */
[----:B------:R-:W3:Y:S02]  /*178f0*/  @!P1 SYNCS.PHASECHK.TRANS64 P1, [R23+URZ+0x28840], R2 ;  /* 0x02884002170095a7 */ /* 0x000ee4000802007f */
[----:B---3--:R-:W-:Y:S05]  /*17900*/  @!P1 BRA `(.L_x_1200) ;  /* 0xfffffffc00f09947 */ /* 0x008fea000383ffff */
[----:B------:R-:W-:Y:S05]  /*17910*/  BRA `(.L_x_1312) ;  /* 0xffffffc400407947 */ /* 0x000fea000383ffff */
.L_x_1202:
[----:B---3--:R3:W4:Y:S02]  /*17920*/  SYNCS.PHASECHK.TRANS64.TRYWAIT P1, [R5+URZ+0x28860], R0 ;  /* 0x02886000050075a7 */ /* 0x008724000802017f */
[----:B----4-:R-:W-:Y:S05]  /*17930*/  @!P1 NANOSLEEP.SYNCS 0x989680 ;  /* 0x009896800000995d */ /* 0x010fea0003900000 */
[----:B------:R-:W4:Y:S02]  /*17940*/  @!P1 SYNCS.PHASECHK.TRANS64 P1, [R5+URZ+0x28860], R0 ;  /* 0x02886000050095a7 */ /* 0x000f24000802007f */
[----:B----4-:R-:W-:Y:S05]  /*17950*/  @!P1 BRA `(.L_x_1202) ;  /* 0xfffffffc00f09947 */ /* 0x010fea000383ffff */
[----:B------:R-:W-:Y:S05]  /*17960*/  BRA `(.L_x_1313) ;  /* 0xffffffc4003c7947 */ /* 0x000fea000383ffff */
.L_x_1314:
        /* <DEDUP_REMOVED lines=9> */
.L_x_3481:


//--------------------- .text._ZN7cutlass13device_kernelIN5flash11enable_sm90INS1_16FlashAttnFwdSm90INS1_25CollectiveMainloopFwdSm90ILi2EN4cute5tupleIJNS5_1CILi1EEES8_S8_EEENS6_IJNS7_ILi128EEESA_SA_EEELi128ENS_10bfloat16_tEfNS_4arch4Sm90ELb0ELb1ELb0ELb1ELb1ELb0ELb0ELb1ELb1ELb1ELb0ELb0EEENS1_21CollectiveEpilogueFwdISB_S9_SC_SE_Li256ELb1ELb1ELb0ELb0EEENS1_36VarlenDynamicPersistentTileSchedulerILi128ELi128ELi256ELi128ELb0ELb1ELb1ELb1ELb0ELb1EEEEEEEEEvNT_6ParamsE --------------------------
	.section	.text._ZN7cutlass13device_kernelIN5flash11enable_sm90INS1_16FlashAttnFwdSm90INS1_25CollectiveMainloopFwdSm90ILi2EN4cute5tupleIJNS5_1CILi1EEES8_S8_EEENS6_IJNS7_ILi128EEESA_SA_EEELi128ENS_10bfloat16_tEfNS_4arch4Sm90ELb0ELb1ELb0ELb1ELb1ELb0ELb0ELb1ELb1ELb1ELb0ELb0EEENS1_21CollectiveEpilogueFwdISB_S9_SC_SE_Li256ELb1ELb1ELb0ELb0EEENS1_36VarlenDynamicPersistentTileSchedulerILi128ELi128ELi256ELi128ELb0ELb1ELb1ELb1ELb0ELb1EEEEEEEEEvNT_6ParamsE,"ax",@progbits
	.align	128
.text._ZN7cutlass13device_kernelIN5flash11enable_sm90INS1_16FlashAttnFwdSm90INS1_25CollectiveMainloopFwdSm90ILi2EN4cute5tupleIJNS5_1CILi1EEES8_S8_EEENS6_IJNS7_ILi128EEESA_SA_EEELi128ENS_10bfloat16_tEfNS_4arch4Sm90ELb0ELb1ELb0ELb1ELb1ELb0ELb0ELb1ELb1ELb1ELb0ELb0EEENS1_21CollectiveEpilogueFwdISB_S9_SC_SE_Li256ELb1ELb1ELb0ELb0EEENS1_36VarlenDynamicPersistentTileSchedulerILi128ELi128ELi256ELi128ELb0ELb1ELb1ELb1ELb0ELb1EEEEEEEEEvNT_6ParamsE:
        .type           _ZN7cutlass13device_kernelIN5flash11enable_sm90INS1_16FlashAttnFwdSm90INS1_25CollectiveMainloopFwdSm90ILi2EN4cute5tupleIJNS5_1CILi1EEES8_S8_EEENS6_IJNS7_ILi128EEESA_SA_EEELi128ENS_10bfloat16_tEfNS_4arch4Sm90ELb0ELb1ELb0ELb1ELb1ELb0ELb0ELb1ELb1ELb1ELb0ELb0EEENS1_21CollectiveEpilogueFwdISB_S9_SC_SE_Li256ELb1ELb1ELb0ELb0EEENS1_36VarlenDynamicPersistentTileSchedulerILi128ELi128ELi256ELi128ELb0ELb1ELb1ELb1ELb0ELb1EEEEEEEEEvNT_6ParamsE,@function
        .size           _ZN7cutlass13device_kernelIN5flash11enable_sm90INS1_16FlashAttnFwdSm90INS1_25CollectiveMainloopFwdSm90ILi2EN4cute5tupleIJNS5_1CILi1EEES8_S8_EEENS6_IJNS7_ILi128EEESA_SA_EEELi128ENS_10bfloat16_tEfNS_4arch4Sm90ELb0ELb1ELb0ELb1ELb1ELb0ELb0ELb1ELb1ELb1ELb0ELb0EEENS1_21CollectiveEpilogueFwdISB_S9_SC_SE_Li256ELb1ELb1ELb0ELb0EEENS1_36VarlenDynamicPersistentTileSchedulerILi128ELi128ELi256ELi128ELb0ELb1ELb1ELb1ELb0ELb1EEEEEEEEEvNT_6ParamsE,(.L_x_3482 - _ZN7cutlass13device_kernelIN5flash11enable_sm90INS1_16FlashAttnFwdSm90INS1_25CollectiveMainloopFwdSm90ILi2EN4cute5tupleIJNS5_1CILi1EEES8_S8_EEENS6_IJNS7_ILi128EEESA_SA_EEELi128ENS_10bfloat16_tEfNS_4arch4Sm90ELb0ELb1ELb0ELb1ELb1ELb0ELb0ELb1ELb1ELb1ELb0ELb0EEENS1_21CollectiveEpilogueFwdISB_S9_SC_SE_Li256ELb1ELb1ELb0ELb0EEENS1_36VarlenDynamicPersistentTileSchedulerILi128ELi128ELi256ELi128ELb0ELb1ELb1ELb1ELb0ELb1EEEEEEEEEvNT_6ParamsE)
        .other          _ZN7cutlass13device_kernelIN5flash11enable_sm90INS1_16FlashAttnFwdSm90INS1_25CollectiveMainloopFwdSm90ILi2EN4cute5tupleIJNS5_1CILi1EEES8_S8_EEENS6_IJNS7_ILi128EEESA_SA_EEELi128ENS_10bfloat16_tEfNS_4arch4Sm90ELb0ELb1ELb0ELb1ELb1ELb0ELb0ELb1ELb1ELb1ELb0ELb0EEENS1_21CollectiveEpilogueFwdISB_S9_SC_SE_Li256ELb1ELb1ELb0ELb0EEENS1_36VarlenDynamicPersistentTileSchedulerILi128ELi128ELi256ELi128ELb0ELb1ELb1ELb1ELb0ELb1EEEEEEEEEvNT_6ParamsE,@"STO_CUDA_ENTRY STV_DEFAULT"
_ZN7cutlass13device_kernelIN5flash11enable_sm90INS1_16FlashAttnFwdSm90INS1_25CollectiveMainloopFwdSm90ILi2EN4cute5tupleIJNS5_1CILi1EEES8_S8_EEENS6_IJNS7_ILi128EEESA_SA_EEELi128ENS_10bfloat16_tEfNS_4arch4Sm90ELb0ELb1ELb0ELb1ELb1ELb0ELb0ELb1ELb1ELb1ELb0ELb0EEENS1_21CollectiveEpilogueFwdISB_S9_SC_SE_Li256ELb1ELb1ELb0ELb0EEENS1_36VarlenDynamicPersistentTileSchedulerILi128ELi128ELi256ELi128ELb0ELb1ELb1ELb1ELb0ELb1EEEEEEEEEvNT_6ParamsE:
[----:B------:R-:W0:Y:S02]  /*0000*/  LDC R1, c[0x0][0x28] ;  /* 0x00000a00ff017b82 */ /* 0x000e240000000800 */
[----:B0-----:R-:W-:Y:S01]  /*0010*/  VIADD R1, R1, 0xffffffe0 ;  /* 0xffffffe001017836 */ /* 0x001fe20000000000 */
[----:B------:R-:W0:Y:S01]  /*0020*/  S2R R3, SR_TID.X ;  /* 0x0000000000037919 */ /* 0x000e220000002100 */
[----:B------:R-:W-:Y:S01]  /*0030*/  ELECT P0, URZ, PT ;  /* 0x00000000003f782f */ /* 0x000fe20003800000 */
[----:B------:R-:W-:Y:S01]  /*0040*/  UMOV UR4, 0x80 ;  /* 0x0000008000047882 */ /* 0x000fe20000000000 */
[----:B------:R-:W-:Y:S01]  /*0050*/  UMOV UR7, 0x100 ;  /* 0x0000010000077882 */ /* 0x000fe20000000000 */
[--C-:B0-----:R-:W-:Y:S02]  /*0060*/  SHF.R.U32.HI R0, RZ, 0x5, R3.reuse ;  /* 0x00000005ff007819 */ /* 0x101fe40000011603 */
[----:B------:R-:W-:-:S03]  /*0070*/  SHF.R.U32.HI R23, RZ, 0x7, R3 ;  /* 0x00000007ff177819 */ /* 0x000fc60000011603 */
[----:B------:R-:W0:Y:S04]  /*0080*/  SHFL.IDX PT, R2, R0, RZ, 0x1f ;  /* 0x00001fff00027589 */ /* 0x000e2800000e0000 */
[----:B------:R1:W2:Y:S01]  /*0090*/  SHFL.IDX PT, R3, R23, RZ, 0x1f ;  /* 0x00001fff17037589 */ /* 0x0002a200000e0000 */
[C---:B0-----:R-:W-:Y:S02]  /*00a0*/  ISETP.NE.OR P0, PT, R2.reuse, RZ, !P0 ;  /* 0x000000ff0200720c */ /* 0x041fe40004705670 */
[----:B------:R-:W-:-:S11]  /*00b0*/  ISETP.NE.AND P1, PT, R2, RZ, PT ;  /* 0x000000ff0200720c */ /* 0x000fd60003f25270 */
[----:B------:R-:W-:Y:S01]  /*00c0*/  VOTEU.ALL UP0, P0 ;  /* 0x00000000003f7886 */ /* 0x000fe20000000000 */
[----:B------:R-:W-:-:S04]  /*00d0*/  VOTEU.ALL UP1, P0 ;  /* 0x00000000003f7886 */ /* 0x000fc80000020000 */
[----:B------:R-:W0:Y:S01]  /*00e0*/  @!UP0 S2UR UR8, SR_CgaCtaId ;  /* 0x00000000000889c3 */ /* 0x000e220000008800 */
[----:B------:R-:W-:Y:S01]  /*00f0*/  @!UP0 UMOV UR6, 0x400 ;  /* 0x0000040000068882 */ /* 0x000fe20000000000 */
[----:B------:R-:W-:-:S04]  /*0100*/  @!UP0 UIADD3 UR4, -UR4, 0x100000, URZ ;  /* 0x0010000004048890 */ /* 0x000fc8000fffe13f */
[----:B------:R-:W-:Y:S02]  /*0110*/  @!UP0 USHF.L.U32 UR5, UR4, 0xb, URZ ;  /* 0x0000000b04058899 */ /* 0x000fe4000800063f */
[----:B------:R-:W-:Y:S02]  /*0120*/  @!UP0 USHF.L.U32 UR4, UR4, 0x1, URZ ;  /* 0x0000000104048899 */ /* 0x000fe4000800063f */
[----:B0-----:R-:W-:Y:S02]  /*0130*/  @!UP0 ULEA UR8, UR8, UR6, 0x18 ;  /* 0x0000000608088291 */ /* 0x001fe4000f8ec03f */
[----:B------:R-:W-:-:S04]  /*0140*/  @!UP0 UIADD3 UR6, -UR7, 0x100000, URZ ;  /* 0x0010000007068890 */ /* 0x000fc8000fffe13f */
[----:B------:R-:W-:Y:S02]  /*0150*/  @!UP0 USHF.L.U32 UR7, UR6, 0xb, URZ ;  /* 0x0000000b06078899 */ /* 0x000fe4000800063f */
[----:B------:R-:W-:Y:S01]  /*0160*/  @!UP0 USHF.L.U32 UR6, UR6, 0x1, URZ ;  /* 0x0000000106068899 */ /* 0x000fe2000800063f */
[----:B------:R-:W-:-:S05]  /*0170*/  VOTEU.ALL UP0, P0 ;  /* 0x00000000003f7886 */ /* 0x000fca0000000000 */
[----:B------:R1:W0:Y:S06]  /*0180*/  @!UP0 SYNCS.EXCH.64 URZ, [UR8+0x28800], UR4 ;  /* 0x02880004083f85b2 */ /* 0x00022c0008000100 */
[----:B------:R1:W3:Y:S02]  /*0190*/  @!UP1 SYNCS.EXCH.64 URZ, [UR8+0x28820], UR6 ;  /* 0x02882006083f95b2 */ /* 0x0002e40008000100 */
[----:B-12---:R-:W-:Y:S05]  /*01a0*/  @P1 BRA `(.L_x_1315) ;  /* 0x0000000000481947 */ /* 0x006fea0003800000 */
[----:B------:R-:W1:Y:S01]  /*01b0*/  S2UR UR5, SR_CgaCtaId ;  /* 0x00000000000579c3 */ /* 0x000e620000008800 */
[----:B------:R-:W-:Y:S01]  /*01c0*/  UMOV UR4, 0x400 ;  /* 0x0000040000047882 */ /* 0x000fe20000000000 */
[----:B------:R-:W-:Y:S01]  /*01d0*/  UMOV UR6, 0x80 ;  /* 0x0000008000067882 */ /* 0x000fe20000000000 */
[----:B------:R-:W-:Y:S01]  /*01e0*/  UMOV UR7, 0x100 ;  /* 0x0000010000077882 */ /* 0x000fe20000000000 */
[----:B------:R-:W-:Y:S01]  /*01f0*/  ELECT P0, URZ, PT ;  /* 0x00000000003f782f */ /* 0x000fe20003800000 */
[----:B-1----:R-:W-:Y:S02]  /*0200*/  ULEA UR8, UR5, UR4, 0x18 ;  /* 0x0000000405087291 */ /* 0x002fe4000f8ec03f */
[----:B------:R-:W-:-:S04]  /*0210*/  UIADD3 UR4, -UR6, 0x100000, URZ ;  /* 0x0010000006047890 */ /* 0x000fc8000fffe13f */
[----:B------:R-:W-:Y:S02]  /*0220*/  USHF.L.U32 UR5, UR4, 0xb, URZ ;  /* 0x0000000b04057899 */ /* 0x000fe4000800063f */
[----:B------:R-:W-:Y:S02]  /*0230*/  USHF.L.U32 UR4, UR4, 0x1, URZ ;  /* 0x0000000104047899 */ /* 0x000fe4000800063f */
[----:B------:R-:W-:-:S04]  /*0240*/  UIADD3 UR6, -UR7, 0x100000, URZ ;  /* 0x0010000007067890 */ /* 0x000fc8000fffe13f */
[----:B------:R-:W-:Y:S02]  /*0250*/  USHF.L.U32 UR7, UR6, 0xb, URZ ;  /* 0x0000000b06077899 */ /* 0x000fe4000800063f */
[----:B------:R-:W-:Y:S01]  /*0260*/  USHF.L.U32 UR6, UR6, 0x1, URZ ;  /* 0x0000000106067899 */ /* 0x000fe2000800063f */
[----:B------:R-:W1:Y:S03]  /*0270*/  FENCE.VIEW.ASYNC.S ;  /* 0x00000000000073c6 */ /* 0x000e660000000000 */
[----:B-1----:R1:W2:Y:S08]  /*0280*/  SYNCS.EXCH.64 URZ, [UR8+0x28830], UR4 ;  /* 0x02883004083f75b2 */ /* 0x0022b00008000100 */
[----:B------:R1:W4:Y:S01]  /*0290*/  SYNCS.EXCH.64 URZ, [UR8+0x28840], UR6 ;  /* 0x02884006083f75b2 */ /* 0x0003220008000100 */
[----:B------:R1:W0:Y:S01]  /*02a0*/  SYNCS.EXCH.64 URZ, [UR8+0x28838], UR4 ;  /* 0x02883804083f75b2 */ /* 0x0002220008000100 */
[----:B------:R1:W0:Y:S01]  /*02b0*/  SYNCS.EXCH.64 URZ, [UR8+0x28848], UR6 ;  /* 0x02884806083f75b2 */ /* 0x0002220008000100 */
[----:B------:R-:W-:Y:S01]  /*02c0*/  NOP ;  /* 0x0000000000007918 */ /* 0x000fe20000000000 */
.L_x_1315:
[----:B------:R-:W5:Y:S01]  /*02d0*/  SHFL.IDX PT, R2, R0, RZ, 0x1f ;  /* 0x00001fff00027589 */ /* 0x000f6200000e0000 */
[----:B------:R-:W-:Y:S01]  /*02e0*/  NOP ;  /* 0x0000000000007918 */ /* 0x000fe20000000000 */
[----:B-----5:R-:W-:-:S13]  /*02f0*/  ISETP.NE.AND P0, PT, R2, RZ, PT ;  /* 0x000000ff0200720c */ /* 0x020fda0003f05270 */
[----:B------:R-:W-:Y:S05]  /*0300*/  @P0 BRA `(.L_x_1316) ;  /* 0x0000000000480947 */ /* 0x000fea0003800000 */
[----:B-1----:R-:W1:Y:S01]  /*0310*/  S2UR UR5, SR_CgaCtaId ;  /* 0x00000000000579c3 */ /* 0x002e620000008800 */
        /* <DEDUP_REMOVED lines=12> */
[----:B-1----:R1:W0:Y:S08]  /*03e0*/  SYNCS.EXCH.64 URZ, [UR8+0x28850], UR4 ;  /* 0x02885004083f75b2 */ /* 0x0022300008000100 */
[----:B------:R1:W0:Y:S01]  /*03f0*/  SYNCS.EXCH.64 URZ, [UR8+0x28860], UR6 ;  /* 0x02886006083f75b2 */ /* 0x0002220008000100 */
[----:B------:R1:W0:Y:S01]  /*0400*/  SYNCS.EXCH.64 URZ, [UR8+0x28858], UR4 ;  /* 0x02885804083f75b2 */ /* 0x0002220008000100 */
[----:B------:R1:W0:Y:S01]  /*0410*/  SYNCS.EXCH.64 URZ, [UR8+0x28868], UR6 ;  /* 0x02886806083f75b2 */ /* 0x0002220008000100 */
[----:B------:R-:W-:Y:S01]  /*0420*/  NOP ;  /* 0x0000000000007918 */ /* 0x000fe20000000000 */
.L_x_1316:
[----:B------:R-:W5:Y:S01]  /*0430*/  SHFL.IDX PT, R2, R0, RZ, 0x1f ;  /* 0x00001fff00027589 */ /* 0x000f6200000e0000 */
[----:B------:R-:W-:Y:S01]  /*0440*/  NOP ;  /* 0x0000000000007918 */ /* 0x000fe20000000000 */
[----:B-----5:R-:W-:-:S13]  /*0450*/  ISETP.NE.AND P0, PT, R2, RZ, PT ;  /* 0x000000ff0200720c */ /* 0x020fda0003f05270 */
[----:B------:R-:W-:Y:S05]  /*0460*/  @P0 BRA `(.L_x_1317) ;  /* 0x0000000000380947 */ /* 0x000fea0003800000 */
[----:B-1----:R-:W1:Y:S01]  /*0470*/  S2UR UR5, SR_CgaCtaId ;  /* 0x00000000000579c3 */ /* 0x002e620000008800 */
[----:B------:R-:W-:Y:S01]  /*0480*/  UMOV UR4, 0x400 ;  /* 0x0000040000047882 */ /* 0x000fe20000000000 */
[----:B------:R-:W-:Y:S01]  /*0490*/  UMOV UR7, 0x80 ;  /* 0x0000008000077882 */ /* 0x000fe20000000000 */
[----:B------:R-:W-:Y:S01]  /*04a0*/  ELECT P0, URZ, PT ;  /* 0x00000000003f782f */ /* 0x000fe20003800000 */
[----:B-1----:R-:W-:Y:S02]  /*04b0*/  ULEA UR6, UR5, UR4, 0x18 ;  /* 0x0000000405067291 */ /* 0x002fe4000f8ec03f */
[----:B------:R-:W-:-:S04]  /*04c0*/  UIADD3 UR4, -UR7, 0x100000, URZ ;  /* 0x0010000007047890 */ /* 0x000fc8000fffe13f */
[----:B------:R-:W-:Y:S02]  /*04d0*/  USHF.L.U32 UR5, UR4, 0xb, URZ ;  /* 0x0000000b04057899 */ /* 0x000fe4000800063f */
[----:B------:R-:W-:Y:S01]  /*04e0*/  USHF.L.U32 UR4, UR4, 0x1, URZ ;  /* 0x0000000104047899 */ /* 0x000fe2000800063f */
[----:B------:R-:W1:Y:S11]  /*04f0*/  FENCE.VIEW.ASYNC.S ;  /* 0x00000000000073c6 */ /* 0x000e760000000000 */
[----:B-1----:R1:W0:Y:S01]  /*0500*/  SYNCS.EXCH.64 URZ, [UR6+0x28870], UR4 ;  /* 0x02887004063f75b2 */ /* 0x0022220008000100 */
[----:B------:R1:W0:Y:S01]  /*0510*/  SYNCS.EXCH.64 URZ, [UR6+0x28880], UR4 ;  /* 0x02888004063f75b2 */ /* 0x0002220008000100 */
[----:B------:R1:W0:Y:S01]  /*0520*/  SYNCS.EXCH.64 URZ, [UR6+0x28878], UR4 ;  /* 0x02887804063f75b2 */ /* 0x0002220008000100 */
[----:B------:R1:W0:Y:S01]  /*0530*/  SYNCS.EXCH.64 URZ, [UR6+0x28888], UR4 ;  /* 0x02888804063f75b2 */ /* 0x0002220008000100 */
[----:B------:R-:W-:Y:S01]  /*0540*/  NOP ;  /* 0x0000000000007918 */ /* 0x000fe20000000000 */
.L_x_1317:
        /* <DEDUP_REMOVED lines=22> */
.L_x_1318:
[----:B------:R-:W5:Y:S01]  /*06b0*/  SHFL.IDX PT, R2, R0, RZ, 0x1f ;  /* 0x00001fff00027589 */ /* 0x000f6200000e0000 */
[----:B------:R-:W-:Y:S01]  /*06c0*/  R2UR UR9, R3 ;  /* 0x00000000030972ca */ /* 0x000fe200000e0000 */
        /* <DEDUP_REMOVED lines=21> */
.L_x_1319:
[----:B------:R-:W-:Y:S01]  /*0820*/  UISETP.NE.AND UP0, UPT, UR9, URZ, UPT ;  /* 0x0000003f0900728c */ /* 0x000fe2000bf05270 */
[----:B------:R-:W-:Y:S01]  /*0830*/  NOP ;  /* 0x0000000000007918 */ /* 0x000fe20000000000 */
[----:B------:R-:W-:Y:S01]  /*0840*/  UMOV UR43, 0x1 ;  /* 0x00000001002b7882 */ /* 0x000fe20000000000 */
[----:B------:R-:W-:Y:S01]  /*0850*/  ULDC.64 UR54, c[0x0][0x208] ;  /* 0x0000820000367ab9 */ /* 0x000fe20000000a00 */
[----:B------:R-:W-:Y:S01]  /*0860*/  USEL UR43, UR43, 0x2, !UP0 ;  /* 0x000000022b2b7887 */ /* 0x000fe2000c000000 */
[----:B0-234-:R-:W-:Y:S01]  /*0870*/  BAR.SYNC.DEFER_BLOCKING 0x0 ;  /* 0x0000000000007b1d */ /* 0x01dfe20000010000 */
[----:B------:R-:W-:-:S13]  /*0880*/  PLOP3.LUT P0, PT, PT, PT, UP0, 0x80, 0x0 ;  /* 0x000000000000781c */ /* 0x000fda0003f0f008 */
[----:B------:R-:W-:Y:S05]  /*0890*/  @!P0 BRA `(.L_x_1320) ;  /* 0x000000f4008c8947 */ /* 0x000fea0003800000 */
.L_x_1321:
[----:B------:R-:W-:-:S08]  /*08a0*/  NOP ;  /* 0x0000000000007918 */ /* 0x000fd00000000000 */
[----:B------:R-:W0:Y:S02]  /*08b0*/  USETMAXREG.TRY_ALLOC.CTAPOOL UP0, 0xe8 ;  /* 0x000000e8000079c8 */ /* 0x000e240008000600 */
[----:B0-----:R-:W-:-:S13]  /*08c0*/  PLOP3.LUT P0, PT, PT, PT, UP0, 0x80, 0x0 ;  /* 0x000000000000781c */ /* 0x001fda0003f0f008 */
[----:B------:R-:W-:Y:S05]  /*08d0*/  @!P0 BRA `(.L_x_1321) ;  /* 0xfffffffc00f08947 */ /* 0x000fea000383ffff */
[----:B------:R-:W0:Y:S01]  /*08e0*/  S2R R2, SR_TID.X ;  /* 0x0000000000027919 */ /* 0x000e220000002100 */
[----:B-1----:R-:W1:Y:S01]  /*08f0*/  S2UR UR5, SR_CgaCtaId ;  /* 0x00000000000579c3 */ /* 0x002e620000008800 */
        /* <DEDUP_REMOVED lines=14> */
[----:B------:R-:W-:Y:S01]  /*09e0*/  ULOP3.LUT UR49, UR43, 0x1, URZ, 0xfc, !UPT ;  /* 0x000000012b317892 */ /* 0x000fe2000f8efc3f */
[----:B------:R-:W-:Y:S01]  /*09f0*/  R2UR UR6, R7 ;  /* 0x00000000070672ca */ /* 0x000fe200000e0000 */
[----:B------:R-:W-:Y:S01]  /*0a00*/  UMOV UR48, URZ ;  /* 0x0000003f00307c82 */ /* 0x000fe20008000000 */
[----:B------:R-:W-:Y:S01]  /*0a10*/  SHF.R.S32.HI R0, RZ, 0x1f, R191 ;  /* 0x0000001fff007819 */ /* 0x000fe200000114bf */
[----:B------:R-:W-:Y:S01]  /*0a20*/  UMOV UR47, URZ ;  /* 0x0000003f002f7c82 */ /* 0x000fe20008000000 */
[----:B------:R-:W-:Y:S01]  /*0a30*/  R2UR UR5, R5 ;  /* 0x00000000050572ca */ /* 0x000fe200000e0000 */
[----:B------:R-:W-:Y:S01]  /*0a40*/  UMOV UR46, URZ ;  /* 0x0000003f002e7c82 */ /* 0x000fe20008000000 */
[CC--:B------:R-:W-:Y:S02]  /*0a50*/  LEA.HI R3, R0.reuse, R191.reuse, RZ, 0x7 ;  /* 0x000000bf00037211 */ /* 0x0c0fe400078f38ff */
[----:B------:R-:W-:-:S02]  /*0a60*/  LEA.HI R4, R0, R191, RZ, 0x5 ;  /* 0x000000bf00047211 */ /* 0x000fc400078f28ff */
[----:B------:R-:W-:Y:S02]  /*0a70*/  LOP3.LUT R2, R3, 0xffffff80, RZ, 0xc0, !PT ;  /* 0xffffff8003027812 */ /* 0x000fe400078ec0ff */
[----:B------:R-:W-:Y:S01]  /*0a80*/  SHF.R.S32.HI R186, RZ, 0x7, R3 ;  /* 0x00000007ffba7819 */ /* 0x000fe20000011403 */
[----:B------:R-:W-:Y:S02]  /*0a90*/  IMAD.SHL.U32 R6, R4, 0x20, RZ ;  /* 0x0000002004067824 */ /* 0x000fe400078e00ff */
[----:B------:R-:W-:Y:S01]  /*0aa0*/  IMAD.IADD R185, R191, 0x1, -R2 ;  /* 0x00000001bfb97824 */ /* 0x000fe200078e0a02 */
[----:B------:R-:W-:Y:S02]  /*0ab0*/  LEA.HI R2, R0, R191, RZ, 0x4 ;  /* 0x000000bf00027211 */ /* 0x000fe400078f20ff */
[----:B------:R-:W-:Y:S02]  /*0ac0*/  LOP3.LUT R7, R6, 0xfffffc00, RZ, 0xc0, !PT ;  /* 0xfffffc0006077812 */ /* 0x000fe400078ec0ff */
[----:B------:R-:W-:-:S02]  /*0ad0*/  SHF.R.S32.HI R8, RZ, 0x1f, R185 ;  /* 0x0000001fff087819 */ /* 0x000fc400000114b9 */
[----:B------:R-:W-:Y:S02]  /*0ae0*/  LEA.HI R6, R0, R191, RZ, 0x2 ;  /* 0x000000bf00067211 */ /* 0x000fe400078f10ff */
[----:B------:R-:W-:Y:S02]  /*0af0*/  LEA.HI R9, R8, R185, RZ, 0x2 ;  /* 0x000000b908097211 */ /* 0x000fe400078f10ff */
[----:B------:R-:W-:Y:S02]  /*0b00*/  SHF.R.S32.HI R5, RZ, 0x4, R2 ;  /* 0x00000004ff057819 */ /* 0x000fe40000011402 */
[--C-:B------:R-:W-:Y:S02]  /*0b10*/  SHF.R.S32.HI R10, RZ, 0x2, R9.reuse ;  /* 0x00000002ff0a7819 */ /* 0x100fe40000011409 */
[----:B------:R-:W-:Y:S02]  /*0b20*/  SHF.R.S32.HI R11, RZ, 0x1f, R9 ;  /* 0x0000001fff0b7819 */ /* 0x000fe40000011409 */
[----:B------:R-:W-:-:S02]  /*0b30*/  LOP3.LUT R4, R2, 0x3fffff0, RZ, 0xc0, !PT ;  /* 0x03fffff002047812 */ /* 0x000fc400078ec0ff */
[----:B------:R-:W-:Y:S02]  /*0b40*/  LOP3.LUT R6, R6, 0xfffffffc, RZ, 0xc0, !PT ;  /* 0xfffffffc06067812 */ /* 0x000fe400078ec0ff */
[----:B------:R-:W-:Y:S01]  /*0b50*/  LEA.HI R0, R0, R191, RZ, 0x3 ;  /* 0x000000bf00007211 */ /* 0x000fe200078f18ff */
[----:B------:R-:W-:Y:S01]  /*0b60*/  IMAD.IADD R4, R191, 0x1, -R4 ;  /* 0x00000001bf047824 */ /* 0x000fe200078e0a04 */
[----:B------:R-:W-:Y:S01]  /*0b70*/  LEA.HI R11, R11, R10, RZ, 0x3 ;  /* 0x0000000a0b0b7211 */ /* 0x000fe200078f18ff */
[----:B------:R-:W-:Y:S01]  /*0b80*/  IMAD.IADD R6, R191, 0x1, -R6 ;  /* 0x00000001bf067824 */ /* 0x000fe200078e0a06 */
[----:B------:R-:W-:Y:S01]  /*0b90*/  LEA.HI R2, R2, R5, RZ, 0x1 ;  /* 0x0000000502027211 */ /* 0x000fe200078f08ff */
[----:B------:R-:W-:Y:S01]  /*0ba0*/  IMAD R7, R4, 0x40, R7 ;  /* 0x0000004004077824 */ /* 0x000fe200078e0207 */
[----:B------:R-:W-:Y:S02]  /*0bb0*/  LOP3.LUT R22, R0, 0xfffffff8, RZ, 0xc0, !PT ;  /* 0xfffffff800167812 */ /* 0x000fe400078ec0ff */
[----:B------:R-:W-:-:S02]  /*0bc0*/  LOP3.LUT R11, R11, 0xfffffff8, RZ, 0xc0, !PT ;  /* 0xfffffff80b0b7812 */ /* 0x000fc400078ec0ff */
[----:B------:R-:W-:Y:S01]  /*0bd0*/  LEA.HI R8, R8, R185, RZ, 0x5 ;  /* 0x000000b908087211 */ /* 0x000fe200078f28ff */
[----:B------:R-:W-:Y:S01]  /*0be0*/  IMAD.IADD R22, R191, 0x1, -R22 ;  /* 0x00000001bf167824 */ /* 0x000fe200078e0a16 */
[----:B------:R-:W-:Y:S01]  /*0bf0*/  LEA.HI R3, R3, R186, RZ, 0x1 ;  /* 0x000000ba03037211 */ /* 0x000fe200078f08ff */
[----:B------:R-:W-:Y:S01]  /*0c00*/  IMAD.IADD R11, R10, 0x1, -R11 ;  /* 0x000000010a0b7824 */ /* 0x000fe200078e0a0b */
[----:B------:R-:W-:Y:S01]  /*0c10*/  LOP3.LUT R2, R2, 0x1ffffffe, RZ, 0xc0, !PT ;  /* 0x1ffffffe02027812 */ /* 0x000fe200078ec0ff */
[----:B------:R-:W-:Y:S01]  /*0c20*/  IMAD.SHL.U32 R18, R22, 0x8, RZ ;  /* 0x0000000816127824 */ /* 0x000fe200078e00ff */
[----:B------:R-:W-:Y:S02]  /*0c30*/  SHF.R.S32.HI R8, RZ, 0x5, R8 ;  /* 0x00000005ff087819 */ /* 0x000fe40000011408 */
[----:B------:R-:W-:Y:S01]  /*0c40*/  LEA.HI R4, R6, R6, RZ, 0x1 ;  /* 0x0000000606047211 */ /* 0x000fe200078f08ff */
[----:B------:R-:W-:Y:S01]  /*0c50*/  IMAD.IADD R2, R5, 0x1, -R2 ;  /* 0x0000000105027824 */ /* 0x000fe200078e0a02 */
[----:B------:R-:W-:Y:S01]  /*0c60*/  LOP3.LUT R3, R3, 0x3fffffe, RZ, 0xc0, !PT ;  /* 0x03fffffe03037812 */ /* 0x000fe200078ec0ff */
[----:B------:R-:W-:Y:S01]  /*0c70*/  IMAD R8, R8, 0x10, R11 ;  /* 0x0000001008087824 */ /* 0x000fe200078e020b */
[----:B------:R-:W-:Y:S01]  /*0c80*/  LOP3.LUT R5, R4, 0x1ffffffe, RZ, 0xc0, !PT ;  /* 0x1ffffffe04057812 */ /* 0x000fe200078ec0ff */
[----:B------:R-:W-:Y:S01]  /*0c90*/  VIADD R19, R18, 0x40 ;  /* 0x0000004012137836 */ /* 0x000fe20000000000 */
[----:B------:R-:W-:Y:S01]  /*0ca0*/  LOP3.LUT R16, R9, 0x7ffffffc, RZ, 0xc0, !PT ;  /* 0x7ffffffc09107812 */ /* 0x000fe200078ec0ff */
[----:B------:R-:W-:Y:S01]  /*0cb0*/  IMAD.IADD R3, R186, 0x1, -R3 ;  /* 0x00000001ba037824 */ /* 0x000fe200078e0a03 */
[----:B------:R-:W-:Y:S01]  /*0cc0*/  SHF.R.S32.HI R184, RZ, 0x3, R0 ;  /* 0x00000003ffb87819 */ /* 0x000fe20000011400 */
[----:B------:R-:W-:Y:S01]  /*0cd0*/  IMAD.IADD R6, R6, 0x1, -R5 ;  /* 0x0000000106067824 */ /* 0x000fe200078e0a05 */
[----:B------:R-:W-:Y:S01]  /*0ce0*/  SHF.R.S32.HI R190, RZ, 0x1f, R18 ;  /* 0x0000001fffbe7819 */ /* 0x000fe20000011412 */
[----:B------:R-:W-:Y:S01]  /*0cf0*/  IMAD R187, R3, 0x40, R8 ;  /* 0x0000004003bb7824 */ /* 0x000fe200078e0208 */
[----:B------:R-:W-:Y:S01]  /*0d00*/  SHF.R.S32.HI R189, RZ, 0x1f, R19 ;  /* 0x0000001fffbd7819 */ /* 0x000fe20000011413 */
[----:B------:R-:W-:-:S02]  /*0d10*/  IMAD R188, R2, 0x8, R7 ;  /* 0x0000000802bc7824 */ /* 0x000fc400078e0207 */
[----:B------:R-:W-:Y:S02]  /*0d20*/  IMAD.IADD R16, R185, 0x1, -R16 ;  /* 0x00000001b9107824 */ /* 0x000fe400078e0a10 */
[----:B------:R-:W-:-:S07]  /*0d30*/  IMAD R17, R6, 0x8, R187 ;  /* 0x0000000806117824 */ /* 0x000fce00078e02bb */
.L_x_1429:
[----:B------:R-:W-:Y:S01]  /*0d40*/  ULDC.64 UR8, c[0x0][0xa28] ;  /* 0x00028a0000087ab9 */ /* 0x000fe20000000a00 */
[----:B------:R-:W-:Y:S01]  /*0d50*/  ULDC UR4, c[0x0][0x424] ;  /* 0x0001090000047ab9 */ /* 0x000fe20000000800 */
[----:B------:R-:W-:-:S04]  /*0d60*/  UISETP.NE.U32.AND UP0, UPT, UR8, URZ, UPT ;  /* 0x0000003f0800728c */ /* 0x000fc8000bf05070 */
[----:B------:R-:W-:-:S03]  /*0d70*/  UISETP.NE.AND.EX UP0, UPT, UR9, URZ, UPT, UP0 ;  /* 0x0000003f0900728c */ /* 0x000fc6000bf05300 */
[----:B------:R-:W-:Y:S02]  /*0d80*/  ULDC.64 UR8, c[0x0][0xa18] ;  /* 0x0002860000087ab9 */ /* 0x000fe40000000a00 */
[----:B------:R-:W-:Y:S01]  /*0d90*/  UISETP.NE.U32.AND UP1, UPT, UR8, URZ, UPT ;  /* 0x0000003f0800728c */ /* 0x000fe2000bf25070 */
[----:B------:R-:W-:-:S03]  /*0da0*/  PLOP3.LUT P0, PT, PT, PT, UP0, 0x80, 0x0 ;  /* 0x000000000000781c */ /* 0x000fc60003f0f008 */
[----:B------:R-:W-:-:S03]  /*0db0*/  UISETP.NE.AND.EX UP1, UPT, UR9, URZ, UPT, UP1 ;  /* 0x0000003f0900728c */ /* 0x000fc6000bf25310 */
[----:B------:R-:W-:Y:S02]  /*0dc0*/  @UP0 ULDC.64 UR8, c[0x0][0xa28] ;  /* 0x00028a0000080ab9 */ /* 0x000fe40000000a00 */
[----:B------:R-:W-:Y:S01]  /*0dd0*/  @UP0 UIMAD.WIDE UR8, UR6, 0x4, UR8 ;  /* 0x00000004060808a5 */ /* 0x000fe2000f8e0208 */
[----:B------:R-:W-:-:S05]  /*0de0*/  PLOP3.LUT P2, PT, PT, PT, UP1, 0x80, 0x0 ;  /* 0x000000000000781c */ /* 0x000fca0003f4f018 */
[----:B------:R-:W-:Y:S01]  /*0df0*/  @UP1 ULDC.64 UR10, c[0x0][0xa18] ;  /* 0x00028600000a1ab9 */ /* 0x000fe20000000a00 */
[----:B012---:R-:W-:Y:S02]  /*0e00*/  IMAD.U32 R2, RZ, RZ, UR8 ;  /* 0x00000008ff027e24 */ /* 0x007fe4000f8e00ff */
[----:B------:R-:W-:Y:S01]  /*0e10*/  IMAD.U32 R3, RZ, RZ, UR9 ;  /* 0x00000009ff037e24 */ /* 0x000fe2000f8e00ff */
[----:B------:R-:W-:-:S04]  /*0e20*/  @UP1 UIMAD.WIDE UR8, UR6, 0x4, UR10 ;  /* 0x00000004060818a5 */ /* 0x000fc8000f8e020a */
[----:B------:R-:W2:Y:S02]  /*0e30*/  @P0 LDG.E R2, desc[UR54][R2.64] ;  /* 0x0000003602020981 */ /* 0x000ea4000c1e1900 */
[----:B------:R-:W-:Y:S02]  /*0e40*/  IMAD.U32 R4, RZ, RZ, UR8 ;  /* 0x00000008ff047e24 */ /* 0x000fe4000f8e00ff */
[----:B------:R-:W-:Y:S01]  /*0e50*/  IMAD.U32 R5, RZ, RZ, UR9 ;  /* 0x00000009ff057e24 */ /* 0x000fe2000f8e00ff */
[----:B------:R-:W-:-:S04]  /*0e60*/  ULDC.64 UR8, c[0x0][0x418] ;  /* 0x0001060000087ab9 */ /* 0x000fc80000000a00 */
[----:B---3--:R-:W3:Y:S01]  /*0e70*/  @P2 LDG.E R4, desc[UR54][R4.64] ;  /* 0x0000003604042981 */ /* 0x008ee2000c1e1900 */
[----:B------:R-:W-:Y:S01]  /*0e80*/  UISETP.NE.U32.AND UP0, UPT, UR8, URZ, UPT ;  /* 0x0000003f0800728c */ /* 0x000fe2000bf05070 */
[----:B------:R-:W-:Y:S01]  /*0e90*/  UMOV UR38, URZ ;  /* 0x0000003f00267c82 */ /* 0x000fe20008000000 */
[----:B------:R-:W-:Y:S02]  /*0ea0*/  UMOV UR42, UR7 ;  /* 0x00000007002a7c82 */ /* 0x000fe40008000000 */
[----:B------:R-:W-:-:S03]  /*0eb0*/  UISETP.NE.AND.EX UP0, UPT, UR9, URZ, UPT, UP0 ;  /* 0x0000003f0900728c */ /* 0x000fc6000bf05300 */
[----:B------:R-:W-:Y:S01]  /*0ec0*/  ULDC.64 UR8, c[0x0][0xa20] ;  /* 0x0002880000087ab9 */ /* 0x000fe20000000a00 */
[----:B------:R-:W-:Y:S01]  /*0ed0*/  USEL UR4, UR4, 0x1, UP0 ;  /* 0x0000000104047887 */ /* 0x000fe20008000000 */
[----:B------:R-:W-:Y:S01]  /*0ee0*/  ISETP.NE.U32.AND P1, PT, RZ, UR8, PT ;  /* 0x00000008ff007c0c */ /* 0x000fe2000bf25070 */
[----:B------:R-:W-:Y:S02]  /*0ef0*/  ULDC UR8, c[0x0][0x2f0] ;  /* 0x0000bc0000087ab9 */ /* 0x000fe40000000800 */
[----:B------:R-:W-:Y:S01]  /*0f00*/  UIMAD UR4, UR4, UR8, URZ ;  /* 0x00000008040472a4 */ /* 0x000fe2000f8e023f */
[----:B------:R-:W-:Y:S02]  /*0f10*/  ISETP.NE.AND.EX P1, PT, RZ, UR9, PT, P1 ;  /* 0x00000009ff007c0c */ /* 0x000fe4000bf25310 */
[----:B--2---:R-:W-:Y:S02]  /*0f20*/  @P0 R2UR UR38, R2 ;  /* 0x00000000022602ca */ /* 0x004fe400000e0000 */
[----:B---3--:R-:W-:Y:S01]  /*0f30*/  @P2 R2UR UR45, R4 ;  /* 0x00000000042d22ca */ /* 0x008fe200000e0000 */
[----:B----4-:R-:W-:-:S14]  /*0f40*/  @P2 BRA `(.L_x_1322) ;  /* 0x0000000000382947 */ /* 0x010fdc0003800000 */
[----:B------:R-:W-:Y:S01]  /*0f50*/  ULDC.64 UR8, c[0x0][0xa00] ;  /* 0x0002800000087ab9 */ /* 0x000fe20000000a00 */
[----:B------:R-:W-:Y:S01]  /*0f60*/  ULDC UR45, c[0x0][0x288] ;  /* 0x0000a200002d7ab9 */ /* 0x000fe20000000800 */
        /* <DEDUP_REMOVED lines=12> */
.L_x_1322:
[----:B------:R-:W-:Y:S01]  /*1030*/  UMOV UR36, UR6 ;  /* 0x0000000600247c82 */ /* 0x000fe20008000000 */
[----:B------:R-:W-:Y:S05]  /*1040*/  @!P1 BRA `(.L_x_1323) ;  /* 0x00000000001c9947 */ /* 0x000fea0003800000 */
[----:B------:R-:W-:Y:S02]  /*1050*/  ULDC.64 UR8, c[0x0][0xa20] ;  /* 0x0002880000087ab9 */ /* 0x000fe40000000a00 */
[----:B------:R-:W-:-:S06]  /*1060*/  UIMAD.WIDE UR6, UR6, 0x4, UR8 ;  /* 0x00000004060678a5 */ /* 0x000fcc000f8e0208 */
[----:B------:R-:W-:Y:S02]  /*1070*/  IMAD.U32 R2, RZ, RZ, UR6 ;  /* 0x00000006ff027e24 */ /* 0x000fe4000f8e00ff */
[----:B------:R-:W-:-:S05]  /*1080*/  IMAD.U32 R3, RZ, RZ, UR7 ;  /* 0x00000007ff037e24 */ /* 0x000fca000f8e00ff */
[----:B------:R-:W2:Y:S02]  /*1090*/  LDG.E R2, desc[UR54][R2.64] ;  /* 0x0000003602027981 */ /* 0x000ea4000c1e1900 */
[----:B--2---:R-:W-:Y:S01]  /*10a0*/  R2UR UR4, R2 ;  /* 0x00000000020472ca */ /* 0x004fe200000e0000 */
[----:B------:R-:W-:-:S14]  /*10b0*/  BRA `(.L_x_1324) ;  /* 0x0000000000347947 */ /* 0x000fdc0003800000 */
.L_x_1323:
        /* <DEDUP_REMOVED lines=13> */
.L_x_1324:
[----:B------:R-:W-:Y:S01]  /*1190*/  ULDC UR6, c[0x0][0x448] ;  /* 0x0001120000067ab9 */ /* 0x000fe20000000800 */
[----:B------:R-:W-:Y:S02]  /*11a0*/  USHF.L.U32 UR37, UR5, 0x7, URZ ;  /* 0x0000000705257899 */ /* 0x000fe4000800063f */
[----:B------:R-:W-:Y:S02]  /*11b0*/  UISETP.NE.AND UP0, UPT, UR6, 0x1, UPT ;  /* 0x000000010600788c */ /* 0x000fe4000bf05270 */
[----:B------:R-:W-:Y:S02]  /*11c0*/  UIADD3 UR8, UR37, 0x7f, URZ ;  /* 0x0000007f25087890 */ /* 0x000fe4000fffe03f */
[----:B------:R-:W-:Y:S02]  /*11d0*/  UIADD3 UR38, -UR38, UR4, URZ ;  /* 0x0000000426267290 */ /* 0x000fe4000fffe13f */
[----:B------:R-:W-:Y:S01]  /*11e0*/  UP2UR UR51, UPR, URZ, 0x1 ;  /* 0x000000013f337883 */ /* 0x000fe20008000000 */
[----:B------:R-:W-:Y:S01]  /*11f0*/  ULDC.64 UR4, c[0x0][0x9e0] ;  /* 0x0002780000047ab9 */ /* 0x000fe20000000a00 */
[----:B------:R-:W-:-:S03]  /*1200*/  UIADD3 UR9, UR38, 0x1, -UR45 ;  /* 0x0000000126097890 */ /* 0x000fc6000fffe82d */
[----:B------:R-:W-:Y:S01]  /*1210*/  @UP0 ULDC UR6, c[0x0][0x44c] ;  /* 0x0001130000060ab9 */ /* 0x000fe20000000800 */
[----:B------:R-:W-:Y:S01]  /*1220*/  @UP0 ULDC UR10, c[0x0][0x450] ;  /* 0x00011400000a0ab9 */ /* 0x000fe20000000800 */
[----:B------:R-:W-:-:S04]  /*1230*/  UIMAD.WIDE.U32 UR6, UR8, UR6, URZ ;  /* 0x00000006080672a5 */ /* 0x000fc8000f8e003f */
[----:B------:R-:W-:Y:S02]  /*1240*/  @UP0 USHF.R.U32.HI UR8, URZ, UR10, UR7 ;  /* 0x0000000a3f080299 */ /* 0x000fe40008011607 */
[----:B------:R-:W-:Y:S02]  /*1250*/  UISETP.GE.AND UP0, UPT, UR5, 0x1, UPT ;  /* 0x000000010500788c */ /* 0x000fe4000bf06270 */
[----:B------:R-:W-:Y:S02]  /*1260*/  UIADD3 UR8, UR9, UR8, URZ ;  /* 0x0000000809087290 */ /* 0x000fe4000fffe03f */
[----:B------:R-:W-:Y:S02]  /*1270*/  UP2UR UR50, UPR, URZ, 0x1 ;  /* 0x000000013f327883 */ /* 0x000fe40008000000 */
[----:B------:R-:W-:Y:S01]  /*1280*/  PLOP3.LUT P0, PT, PT, PT, UP0, 0x40, 0x0 ;  /* 0x000000000000781c */ /* 0x000fe20003f0e808 */
[----:B------:R-:W-:-:S06]  /*1290*/  UIADD3 UR4, UR8, UR4, URZ ;  /* 0x0000000408047290 */ /* 0x000fcc000fffe03f */
[----:B------:R-:W-:-:S06]  /*12a0*/  IMAD.U32 R0, RZ, RZ, UR4 ;  /* 0x00000004ff007e24 */ /* 0x000fcc000f8e00ff */
[----:B------:R-:W-:Y:S05]  /*12b0*/  @P0 BRA `(.L_x_1325) ;  /* 0x0000000000400947 */ /* 0x000fea0003800000 */
        /* <DEDUP_REMOVED lines=10> */
.L_x_1326:
[----:B------:R-:W-:-:S11]  /*1360*/  UISETP.NE.AND UP0, UPT, UR5, 0x1, UPT ;  /* 0x000000010500788c */ /* 0x000fd6000bf05270 */
[----:B------:R-:W-:Y:S02]  /*1370*/  @UP0 ULDC.64 UR8, c[0x0][0x9e8] ;  /* 0x00027a0000080ab9 */ /* 0x000fe40000000a00 */
[----:B------:R-:W-:-:S04]  /*1380*/  UIMAD.WIDE.U32 UR6, UR4, UR8, URZ ;  /* 0x00000008040672a5 */ /* 0x000fc8000f8e003f */
[----:B------:R-:W-:-:S12]  /*1390*/  @UP0 USHF.R.U32.HI UR4, URZ, UR9, UR7 ;  /* 0x000000093f040299 */ /* 0x000fd80008011607 */
.L_x_1327:
[----:B------:R-:W-:-:S06]  /*13a0*/  UIMAD UR4, UR4, UR5, UR5 ;  /* 0x00000005040472a4 */ /* 0x000fcc000f8e0205 */
[----:B------:R-:W-:-:S07]  /*13b0*/  VIMNMX R0, R0, UR4, PT ;  /* 0x0000000400007c48 */ /* 0x000fce000bfe0100 */
.L_x_1325:
[----:B------:R-:W-:Y:S01]  /*13c0*/  UISETP.NE.AND UP0, UPT, UR51, URZ, UPT ;  /* 0x0000003f3300728c */ /* 0x000fe2000bf05270 */
[----:B------:R-:W-:Y:S01]  /*13d0*/  VIADD R0, R0, 0x7f ;  /* 0x0000007f00007836 */ /* 0x000fe20000000000 */
[----:B------:R-:W-:Y:S01]  /*13e0*/  UMOV UR9, UR37 ;  /* 0x0000002500097c82 */ /* 0x000fe20008000000 */
[----:B------:R-:W-:Y:S02]  /*13f0*/  UIADD3 UR4, UR38, 0x7f, URZ ;  /* 0x0000007f26047890 */ /* 0x000fe4000fffe03f */
[----:B------:R-:W-:Y:S01]  /*1400*/  UIADD3 UR53, UR38, -UR45, URZ ;  /* 0x8000002d26357290 */ /* 0x000fe2000fffe03f */
        /* <DEDUP_REMOVED lines=27> */
.L_x_1329:
[----:B------:R-:W-:-:S11]  /*15c0*/  UISETP.NE.AND UP0, UPT, UR5, 0x1, UPT ;  /* 0x000000010500788c */ /* 0x000fd6000bf05270 */
[----:B------:R-:W-:Y:S02]  /*15d0*/  @UP0 ULDC.64 UR10, c[0x0][0x9e8] ;  /* 0x00027a00000a0ab9 */ /* 0x000fe40000000a00 */
[----:B------:R-:W-:-:S04]  /*15e0*/  UIMAD.WIDE.U32 UR6, UR4, UR10, URZ ;  /* 0x0000000a040672a5 */ /* 0x000fc8000f8e003f */
[----:B------:R-:W-:-:S12]  /*15f0*/  @UP0 USHF.R.U32.HI UR4, URZ, UR11, UR7 ;  /* 0x0000000b3f040299 */ /* 0x000fd80008011607 */
.L_x_1330:
[----:B------:R-:W-:-:S04]  /*1600*/  UIMAD UR4, UR4, UR5, URZ ;  /* 0x00000005040472a4 */ /* 0x000fc8000f8e023f */
[----:B------:R-:W-:-:S04]  /*1610*/  UISETP.LT.AND UP0, UPT, UR9, UR4, UPT ;  /* 0x000000040900728c */ /* 0x000fc8000bf01270 */
[----:B------:R-:W-:-:S12]  /*1620*/  USEL UR9, UR9, UR4, !UP0 ;  /* 0x0000000409097287 */ /* 0x000fd8000c000000 */
.L_x_1328:
[----:B------:R-:W-:Y:S01]  /*1630*/  USHF.R.S32.HI UR4, URZ, 0x1f, UR9 ;  /* 0x0000001f3f047899 */ /* 0x000fe20008011409 */
[----:B------:R-:W-:Y:S02]  /*1640*/  PLOP3.LUT P0, PT, PT, PT, PT, 0x80, 0x0 ;  /* 0x000000000000781c */ /* 0x000fe40003f0f070 */
[----:B------:R-:W-:Y:S01]  /*1650*/  CS2R R2, SRZ ;  /* 0x0000000000027805 */ /* 0x000fe2000001ff00 */
[----:B------:R-:W-:Y:S01]  /*1660*/  IMAD.MOV.U32 R20, RZ, RZ, RZ ;  /* 0x000000ffff147224 */ /* 0x000fe200078e00ff */
        /* <DEDUP_REMOVED lines=69> */
.L_x_1332:
        /* <DEDUP_REMOVED lines=9> */
.L_x_1524:
[----:B------:R-:W-:Y:S05]  /*1b50*/  @!P0 BRA `(.L_x_1334) ;  /* 0x0000000000048947 */ /* 0x000fea0003800000 */
[----:B------:R-:W-:Y:S01]  /*1b60*/  BPT.TRAP 0x1 ;  /* 0x000000040000795c */ /* 0x000fe20000300000 */
.L_x_1334:
[----:B0-----:R-:W-:Y:S02]  /*1b70*/  IMAD.U32 R3, RZ, RZ, UR46 ;  /* 0x0000002eff037e24 */ /* 0x001fe4000f8e00ff */
[----:B------:R-:W-:-:S03]  /*1b80*/  IMAD.U32 R0, RZ, RZ, UR47 ;  /* 0x0000002fff007e24 */ /* 0x000fc6000f8e00ff */
[----:B------:R-:W-:Y:S02]  /*1b90*/  LEA R3, R3, UR41, 0x3 ;  /* 0x0000002903037c11 */ /* 0x000fe4000f8e18ff */
[----:B------:R-:W-:-:S04]  /*1ba0*/  SHF.L.U32 R0, R0, 0x1f, RZ ;  /* 0x0000001f00007819 */ /* 0x000fc800000006ff */
[----:B------:R0:W1:Y:S01]  /*1bb0*/  SYNCS.PHASECHK.TRANS64.TRYWAIT P1, [R3+URZ+0x28830], R0 ;  /* 0x02883000030075a7 */ /* 0x000062000802017f */
[----:B------:R-:W-:Y:S05]  /*1bc0*/  @!P0 BRA `(.L_x_1335) ;  /* 0x0000000000048947 */ /* 0x000fea0003800000 */
[----:B------:R-:W-:Y:S01]  /*1bd0*/  BPT.TRAP 0x1 ;  /* 0x000000040000795c */ /* 0x000fe20000300000 */
.L_x_1335:
[----:B-1----:R-:W-:Y:S05]  /*1be0*/  @P1 BRA `(.L_x_1336) ;  /* 0x0000000000081947 */ /* 0x002fea0003800000 */
[----:B------:R-:W1:Y:S02]  /*1bf0*/  SYNCS.PHASECHK.TRANS64.TRYWAIT P1, [R3+URZ+0x28830], R0 ;  /* 0x02883000030075a7 */ /* 0x000e64000802017f */
[----:B-1----:R-:W-:Y:S05]  /*1c00*/  @!P1 BRA `(.L_x_1337) ;  /* 0x0000013c00ec9947 */ /* 0x002fea0003800000 */
.L_x_1336:
        /* <DEDUP_REMOVED lines=63> */
.L_x_1338:
[----:B------:R-:W-:Y:S01]  /*2000*/  UISETP.NE.AND UP1, UPT, UR51, URZ, UPT ;  /* 0x0000003f3300728c */ /* 0x000fe2000bf25270 */
[----:B01----:R-:W-:Y:S01]  /*2010*/  VIADD R0, R17, UR37 ;  /* 0x0000002511007c36 */ /* 0x003fe20008000000 */
[----:B------:R-:W-:Y:S01]  /*2020*/  R2UR UR6, R3 ;  /* 0x00000000030672ca */ /* 0x000fe200000e0000 */
[----:B------:R-:W-:Y:S01]  /*2030*/  IMAD.MOV.U32 R3, RZ, RZ, -0x80 ;  /* 0xffffff80ff037424 */ /* 0x000fe200078e00ff */
[----:B------:R-:W-:Y:S01]  /*2040*/  UISETP.NE.AND UP0, UPT, UR50, URZ, UPT ;  /* 0x0000003f3200728c */ /* 0x000fe2000bf05270 */
[----:B------:R-:W-:Y:S01]  /*2050*/  IMAD.U32 R7, RZ, RZ, UR45 ;  /* 0x0000002dff077e24 */ /* 0x000fe2000f8e00ff */
[----:B------:R-:W-:Y:S01]  /*2060*/  PLOP3.LUT P1, PT, PT, PT, UP1, 0x80, 0x0 ;  /* 0x000000000000781c */ /* 0x000fe20003f2f018 */
[----:B------:R-:W-:Y:S01]  /*2070*/  IMAD R10, R88, R3, 0x80 ;  /* 0x00000080580a7424 */ /* 0x000fe200078e0203 */
[----:B------:R-:W-:Y:S01]  /*2080*/  PLOP3.LUT P2, PT, PT, PT, UP1, 0x80, 0x0 ;  /* 0x000000000000781c */ /* 0x000fe20003f4f018 */
[----:B------:R-:W-:Y:S01]  /*2090*/  ULDC UR56, c[0x0][0x9dc] ;  /* 0x0002770000387ab9 */ /* 0x000fe20000000800 */
[----:B------:R-:W-:Y:S01]  /*20a0*/  ULDC UR14, c[0x0][0x9e0] ;  /* 0x00027800000e7ab9 */ /* 0x000fe20000000800 */
[----:B------:R-:W-:Y:S01]  /*20b0*/  @UP1 ULDC UR7, c[0x0][0x44c] ;  /* 0x0001130000071ab9 */ /* 0x000fe20000000800 */
[----:B------:R-:W-:Y:S01]  /*20c0*/  VIADD R3, R10, 0x1 ;  /* 0x000000010a037836 */ /* 0x000fe20000000000 */
[----:B------:R-:W-:-:S02]  /*20d0*/  LEA R8, R88, 0xffffff80, 0x7 ;  /* 0xffffff8058087811 */ /* 0x000fc400078e38ff */
[----:B------:R-:W-:-:S04]  /*20e0*/  UIADD3 UR6, UR6, 0x28840, URZ ;  /* 0x0002884006067890 */ /* 0x000fc8000fffe03f */
[----:B------:R-:W-:Y:S01]  /*20f0*/  @P1 IMAD.HI.U32 R2, R0, UR7, RZ ;  /* 0x0000000700021c27 */ /* 0x000fe2000f8e00ff */
[----:B------:R-:W-:Y:S01]  /*2100*/  @UP1 ULDC UR7, c[0x0][0x450] ;  /* 0x0001140000071ab9 */ /* 0x000fe20000000800 */
[----:B------:R-:W-:Y:S01]  /*2110*/  UPRMT UR6, UR40, 0x654, UR6 ;  /* 0x0000065428067896 */ /* 0x000fe20008000006 */
[----:B------:R-:W-:Y:S02]  /*2120*/  PLOP3.LUT P1, PT, PT, PT, UP0, 0x40, 0x0 ;  /* 0x000000000000781c */ /* 0x000fe40003f2e808 */
[----:B------:R-:W-:Y:S01]  /*2130*/  @P2 SHF.R.U32.HI R0, RZ, UR7, R2 ;  /* 0x00000007ff002c19 */ /* 0x000fe20008011602 */
[----:B------:R-:W-:Y:S02]  /*2140*/  IMAD R2, R16, -0x2, R3 ;  /* 0xfffffffe10027824 */ /* 0x000fe400078e0203 */
[----:B------:R-:W-:Y:S02]  /*2150*/  VIADD R3, R10, UR38 ;  /* 0x000000260a037c36 */ /* 0x000fe40008000000 */
[----:B------:R-:W0:Y:S01]  /*2160*/  SHFL.IDX PT, R5, R0, RZ, 0x1c1f ;  /* 0x001c1fff00057589 */ /* 0x000e2200000e0000 */
[----:B------:R-:W-:Y:S01]  /*2170*/  SYNCS.ARRIVE.TRANS64.RED.A1T0 RZ, [UR6], RZ ;  /* 0x000000ffffff79a7 */ /* 0x000fe20008100406 */
[----:B------:R-:W-:Y:S01]  /*2180*/  ULOP3.LUT UR6, URZ, UR56, URZ, 0x33, !UPT ;  /* 0x000000383f067292 */ /* 0x000fe2000f8e333f */
[----:B------:R-:W-:Y:S01]  /*2190*/  IADD3 R2, -R7, UR38, R2 ;  /* 0x0000002607027c10 */ /* 0x000fe2000fffe102 */
[----:B------:R-:W-:-:S04]  /*21a0*/  IMAD R12, R16, -0x2, R3 ;  /* 0xfffffffe100c7824 */ /* 0x000fc800078e0203 */
[C---:B------:R-:W-:Y:S02]  /*21b0*/  VIADD R21, R2.reuse, UR14 ;  /* 0x0000000e02157c36 */ /* 0x040fe40008000000 */
[----:B------:R-:W-:-:S03]  /*21c0*/  VIADD R14, R2, UR6 ;  /* 0x00000006020e7c36 */ /* 0x000fc60008000000 */
[----:B0-----:R-:W-:Y:S01]  /*21d0*/  VIADDMNMX R2, R5, R21, R12, PT ;  /* 0x0000001505027246 */ /* 0x001fe2000380010c */
[----:B------:R-:W-:Y:S01]  /*21e0*/  IMAD.IADD R4, R14, 0x1, R5 ;  /* 0x000000010e047824 */ /* 0x000fe200078e0205 */
[----:B------:R-:W-:Y:S06]  /*21f0*/  @P1 BRA `(.L_x_1339) ;  /* 0x0000000000641947 */ /* 0x000fec0003800000 */
[----:B------:R-:W-:Y:S01]  /*2200*/  IMAD.U32 R6, RZ, RZ, UR45 ;  /* 0x0000002dff067e24 */ /* 0x000fe2000f8e00ff */
[----:B------:R-:W-:Y:S04]  /*2210*/  BSSY B0, `(.L_x_1340) ;  /* 0x0000013000007945 */ /* 0x000fe80003800000 */
[----:B------:R-:W-:-:S04]  /*2220*/  IADD3 R3, -R6, UR38, R5 ;  /* 0x0000002606037c10 */ /* 0x000fc8000fffe105 */
        /* <DEDUP_REMOVED lines=11> */
.L_x_1341:
[----:B------:R-:W-:Y:S02]  /*22e0*/  ULDC UR6, c[0x0][0x9e4] ;  /* 0x0002790000067ab9 */ /* 0x000fe40000000800 */
[----:B------:R-:W-:-:S05]  /*22f0*/  IMAD.U32 R5, RZ, RZ, UR6 ;  /* 0x00000006ff057e24 */ /* 0x000fca000f8e00ff */
[----:B------:R-:W-:-:S13]  /*2300*/  ISETP.NE.AND P1, PT, R5, 0x1, PT ;  /* 0x000000010500780c */ /* 0x000fda0003f25270 */
[----:B------:R-:W0:Y:S02]  /*2310*/  @P1 LDC.64 R6, c[0x0][0x9e8] ;  /* 0x00027a00ff061b82 */ /* 0x000e240000000a00 */
[----:B0-----:R-:W-:-:S05]  /*2320*/  @P1 IMAD.HI.U32 R6, R3, R6, RZ ;  /* 0x0000000603061227 */ /* 0x001fca00078e00ff */
[----:B------:R-:W-:-:S07]  /*2330*/  @P1 SHF.R.U32.HI R3, RZ, R7, R6 ;  /* 0x00000007ff031219 */ /* 0x000fce0000011606 */
.L_x_1342:
[----:B------:R-:W-:Y:S05]  /*2340*/  BSYNC B0 ;  /* 0x0000000000007941 */ /* 0x000fea0003800000 */
.L_x_1340:
[----:B------:R-:W-:-:S04]  /*2350*/  IMAD R3, R3, R5, -R8 ;  /* 0x0000000503037224 */ /* 0x000fc800078e0a08 */
[----:B------:R-:W-:-:S05]  /*2360*/  IMAD R3, R16, -0x2, R3 ;  /* 0xfffffffe10037824 */ /* 0x000fca00078e0203 */
[----:B------:R-:W-:Y:S02]  /*2370*/  VIADDMNMX R2, R3, R5, R2, PT ;  /* 0x0000000503027246 */ /* 0x000fe40003800102 */
[----:B------:R-:W-:-:S07]  /*2380*/  VIMNMX R4, R4, R3, !PT ;  /* 0x0000000304047248 */ /* 0x000fce0007fe0100 */
.L_x_1339:
[C---:B------:R-:W-:Y:S01]  /*2390*/  ISETP.GE.AND P2, PT, R10.reuse, 0x9, PT ;  /* 0x000000090a00780c */ /* 0x040fe20003f46270 */
[----:B------:R-:W-:Y:S01]  /*23a0*/  UISETP.NE.AND UP0, UPT, UR50, URZ, UPT ;  /* 0x0000003f3200728c */ /* 0x000fe2000bf05270 */
[----:B------:R-:W-:Y:S02]  /*23b0*/  ISETP.GE.AND P1, PT, R10, 0x2, PT ;  /* 0x000000020a00780c */ /* 0x000fe40003f26270 */
        /* <DEDUP_REMOVED lines=9> */
[----:B------:R-:W-:Y:S01]  /*2450*/  P2R R90, PR, RZ, 0x20 ;  /* 0x00000020ff5a7803 */ /* 0x000fe20000000000 */
[----:B------:R-:W0:Y:S01]  /*2460*/  SHFL.IDX PT, R25, R0, 0x1, 0x1c1f ;  /* 0x003c1f0000197f89 */ /* 0x000e2200000e0000 */
[----:B------:R-:W-:-:S02]  /*2470*/  ISETP.LT.OR P3, PT, R2, 0x11, P3 ;  /* 0x000000110200780c */ /* 0x000fc40001f61670 */
[----:B------:R-:W-:Y:S02]  /*2480*/  ISETP.GT.AND P4, PT, R4, 0x9, !P6 ;  /* 0x000000090400780c */ /* 0x000fe40007784270 */
[----:B------:R-:W-:Y:S02]  /*2490*/  ISETP.GE.AND P5, PT, R10, 0x12, PT ;  /* 0x000000120a00780c */ /* 0x000fe40003fa6270 */
[----:B------:R-:W-:Y:S02]  /*24a0*/  FSEL R123, R32, -INF , !P3 ;  /* 0xff800000207b7808 */ /* 0x000fe40005800000 */
[----:B------:R-:W-:Y:S02]  /*24b0*/  ISETP.LT.OR P4, PT, R2, 0xa, P4 ;  /* 0x0000000a0200780c */ /* 0x000fe40002781670 */
[----:B------:R-:W-:Y:S02]  /*24c0*/  ISETP.GT.AND P3, PT, R4, 0x11, !P5 ;  /* 0x000000110400780c */ /* 0x000fe40006f64270 */
[----:B------:R-:W-:-:S02]  /*24d0*/  FSEL R129, R29, -INF , !P4 ;  /* 0xff8000001d817808 */ /* 0x000fc40006000000 */
[----:B------:R-:W-:Y:S02]  /*24e0*/  ISETP.LT.OR P3, PT, R2, 0x12, P3 ;  /* 0x000000120200780c */ /* 0x000fe40001f61670 */
[----:B------:R-:W-:Y:S02]  /*24f0*/  ISETP.GE.AND P4, PT, R10, 0x19, PT ;  /* 0x000000190a00780c */ /* 0x000fe40003f86270 */
[----:B------:R-:W-:Y:S02]  /*2500*/  FSEL R99, R33, -INF , !P3 ;  /* 0xff80000021637808 */ /* 0x000fe40005800000 */
[----:B------:R-:W-:Y:S02]  /*2510*/  ISETP.GT.AND P3, PT, R4, 0x18, !P4 ;  /* 0x000000180400780c */ /* 0x000fe40006764270 */
[----:B------:R-:W-:Y:S01]  /*2520*/  P2R R29, PR, RZ, 0x10 ;  /* 0x00000010ff1d7803 */ /* 0x000fe20000000000 */
[----:B0-----:R-:W-:Y:S01]  /*2530*/  IMAD.IADD R6, R14, 0x1, R25 ;  /* 0x000000010e067824 */ /* 0x001fe200078e0219 */
        /* <DEDUP_REMOVED lines=106> */
[----:B------:R-:W-:Y:S02]  /*2be0*/  P2R R28, PR, RZ, 0x20 ;  /* 0x00000020ff1c7803 */ /* 0x000fe40000000000 */
[----:B------:R-:W-:Y:S02]  /*2bf0*/  FSEL R77, R77, -INF , !P3 ;  /* 0xff8000004d4d7808 */ /* 0x000fe40005800000 */
[----:B------:R-:W-:-:S02]  /*2c00*/  ISETP.GE.AND P3, PT, R10, 0x71, PT ;  /* 0x000000710a00780c */ /* 0x000fc40003f66270 */
        /* <DEDUP_REMOVED lines=39> */
.L_x_1345:
[----:B------:R-:W-:Y:S02]  /*2e80*/  ULDC UR6, c[0x0][0x9e4] ;  /* 0x0002790000067ab9 */ /* 0x000fe40000000800 */
[----:B------:R-:W-:-:S05]  /*2e90*/  IMAD.U32 R2, RZ, RZ, UR6 ;  /* 0x00000006ff027e24 */ /* 0x000fca000f8e00ff */
[----:B------:R-:W-:-:S13]  /*2ea0*/  ISETP.NE.AND P6, PT, R2, 0x1, PT ;  /* 0x000000010200780c */ /* 0x000fda0003fc5270 */
[----:B------:R-:W0:Y:S02]  /*2eb0*/  @P6 LDC.64 R24, c[0x0][0x9e8] ;  /* 0x00027a00ff186b82 */ /* 0x000e240000000a00 */
[----:B0-----:R-:W-:-:S05]  /*2ec0*/  @P6 IMAD.HI.U32 R0, R21, R24, RZ ;  /* 0x0000001815006227 */ /* 0x001fca00078e00ff */
[----:B------:R-:W-:-:S07]  /*2ed0*/  @P6 SHF.R.U32.HI R21, RZ, R25, R0 ;  /* 0x00000019ff156219 */ /* 0x000fce0000011600 */
.L_x_1346:
[----:B------:R-:W-:Y:S05]  /*2ee0*/  BSYNC B0 ;  /* 0x0000000000007941 */ /* 0x000fea0003800000 */
.L_x_1344:
[----:B------:R-:W-:-:S04]  /*2ef0*/  IMAD R21, R21, R2, -R8 ;  /* 0x0000000215157224 */ /* 0x000fc800078e0a08 */
[----:B------:R-:W-:-:S05]  /*2f00*/  IMAD R21, R16, -0x2, R21 ;  /* 0xfffffffe10157824 */ /* 0x000fca00078e0215 */
[----:B------:R-:W-:Y:S02]  /*2f10*/  VIADDMNMX R4, R21, R2, R4, PT ;  /* 0x0000000215047246 */ /* 0x000fe40003800104 */
[----:B------:R-:W-:-:S07]  /*2f20*/  VIMNMX R6, R6, R21, !PT ;  /* 0x0000001506067248 */ /* 0x000fce0007fe0100 */
.L_x_1343:
[----:B------:R-:W-:Y:S01]  /*2f30*/  ISETP.GT.AND P1, PT, R6, 0x1, !P1 ;  /* 0x000000010600780c */ /* 0x000fe20004f24270 */
[----:B------:R-:W-:Y:S01]  /*2f40*/  ULDC UR6, c[0x0][0x988] ;  /* 0x0002620000067ab9 */ /* 0x000fe20000000800 */
[----:B------:R-:W-:Y:S01]  /*2f50*/  ISETP.NE.AND P6, PT, R89, RZ, PT ;  /* 0x000000ff5900720c */ /* 0x000fe20003fc5270 */
[----:B------:R-:W-:Y:S01]  /*2f60*/  UISETP.NE.AND UP1, UPT, UR51, URZ, UPT ;  /* 0x0000003f3300728c */ /* 0x000fe2000bf25270 */
[----:B------:R-:W-:Y:S01]  /*2f70*/  ISETP.LT.OR P1, PT, R4, 0x2, P1 ;  /* 0x000000020400780c */ /* 0x000fe20000f21670 */
[----:B------:R-:W-:Y:S01]  /*2f80*/  UISETP.NE.AND UP0, UPT, UR50, URZ, UPT ;  /* 0x0000003f3200728c */ /* 0x000fe2000bf05270 */
[----:B------:R-:W-:Y:S01]  /*2f90*/  FMNMX.FTZ R0, R97, R125, !PT ;  /* 0x0000007d61007209 */ /* 0x000fe20007810000 */
[----:B------:R-:W-:Y:S01]  /*2fa0*/  UMOV UR10, UR37 ;  /* 0x00000025000a7c82 */ /* 0x000fe20008000000 */
[----:B------:R-:W-:Y:S02]  /*2fb0*/  FSEL R27, R27, -INF , !P1 ;  /* 0xff8000001b1b7808 */ /* 0x000fe40004800000 */
[----:B------:R-:W-:-:S02]  /*2fc0*/  ISETP.GT.AND P1, PT, R6, 0x9, !P6 ;  /* 0x000000090600780c */ /* 0x000fc40007724270 */
[----:B------:R-:W-:Y:S02]  /*2fd0*/  FMNMX.FTZ R0, R127, R0, !PT ;  /* 0x000000007f007209 */ /* 0x000fe40007810000 */
[----:B------:R-:W-:Y:S01]  /*2fe0*/  ISETP.LT.OR P1, PT, R4, 0xa, P1 ;  /* 0x0000000a0400780c */ /* 0x000fe20000f21670 */
[----:B------:R-:W-:Y:S01]  /*2ff0*/  @UP1 ULDC UR11, c[0x0][0x450] ;  /* 0x00011400000b1ab9 */ /* 0x000fe20000000800 */
[----:B------:R-:W-:Y:S02]  /*3000*/  FMNMX.FTZ R0, R129, R0, !PT ;  /* 0x0000000081007209 */ /* 0x000fe40007810000 */
[----:B------:R-:W-:Y:S02]  /*3010*/  FSEL R31, R31, -INF , !P1 ;  /* 0xff8000001f1f7808 */ /* 0x000fe40004800000 */
[----:B------:R-:W-:Y:S02]  /*3020*/  ISETP.NE.AND P1, PT, R90, RZ, PT ;  /* 0x000000ff5a00720c */ /* 0x000fe40003f25270 */
[----:B------:R-:W-:-:S02]  /*3030*/  FMNMX.FTZ R0, R123, R0, !PT ;  /* 0x000000007b007209 */ /* 0x000fc40007810000 */
[----:B------:R-:W-:Y:S02]  /*3040*/  ISETP.GT.AND P1, PT, R6, 0x10, !P1 ;  /* 0x000000100600780c */ /* 0x000fe40004f24270 */
[----:B------:R-:W-:Y:S02]  /*3050*/  FMNMX.FTZ R0, R99, R0, !PT ;  /* 0x0000000063007209 */ /* 0x000fe40007810000 */
[----:B------:R-:W-:Y:S02]  /*3060*/  ISETP.LT.OR P1, PT, R4, 0x11, P1 ;  /* 0x000000110400780c */ /* 0x000fe40000f21670 */
[----:B------:R-:W-:Y:S02]  /*3070*/  ISETP.GT.AND P2, PT, R6, 0x8, !P2 ;  /* 0x000000080600780c */ /* 0x000fe40005744270 */
[----:B------:R-:W-:Y:S02]  /*3080*/  FSEL R25, R34, -INF , !P1 ;  /* 0xff80000022197808 */ /* 0x000fe40004800000 */
[----:B------:R-:W-:-:S02]  /*3090*/  ISETP.NE.AND P1, PT, R28, RZ, PT ;  /* 0x000000ff1c00720c */ /* 0x000fc40003f25270 */
[----:B------:R-:W-:Y:S02]  /*30a0*/  FMNMX.FTZ R0, R121, R0, !PT ;  /* 0x0000000079007209 */ /* 0x000fe40007810000 */
[----:B------:R-:W-:Y:S02]  /*30b0*/  ISETP.GT.AND P1, PT, R6, 0x11, !P1 ;  /* 0x000000110600780c */ /* 0x000fe40004f24270 */
[C---:B------:R-:W-:Y:S02]  /*30c0*/  ISETP.LT.OR P2, PT, R4.reuse, 0x9, P2 ;  /* 0x000000090400780c */ /* 0x040fe40001741670 */
[----:B------:R-:W-:Y:S02]  /*30d0*/  ISETP.LT.OR P1, PT, R4, 0x12, P1 ;  /* 0x000000120400780c */ /* 0x000fe40000f21670 */
[----:B------:R-:W-:Y:S02]  /*30e0*/  FMNMX.FTZ R0, R101, R0, !PT ;  /* 0x0000000065007209 */ /* 0x000fe40007810000 */
[----:B------:R-:W-:-:S02]  /*30f0*/  FSEL R35, R35, -INF , !P1 ;  /* 0xff80000023237808 */ /* 0x000fc40004800000 */
[----:B------:R-:W-:Y:S02]  /*3100*/  ISETP.NE.AND P1, PT, R29, RZ, PT ;  /* 0x000000ff1d00720c */ /* 0x000fe40003f25270 */
[----:B------:R-:W-:Y:S02]  /*3110*/  FSEL R21, R30, -INF , !P2 ;  /* 0xff8000001e157808 */ /* 0x000fe40005000000 */
[----:B------:R-:W-:Y:S02]  /*3120*/  ISETP.GT.AND P1, PT, R6, 0x18, !P1 ;  /* 0x000000180600780c */ /* 0x000fe40004f24270 */
[----:B------:R-:W-:Y:S02]  /*3130*/  ISETP.NE.AND P2, PT, R44, RZ, PT ;  /* 0x000000ff2c00720c */ /* 0x000fe40003f45270 */
[----:B------:R-:W-:Y:S02]  /*3140*/  ISETP.LT.OR P1, PT, R4, 0x19, P1 ;  /* 0x000000190400780c */ /* 0x000fe40000f21670 */
[----:B------:R-:W-:-:S02]  /*3150*/  FMNMX.FTZ R0, R119, R0, !PT ;  /* 0x0000000077007209 */ /* 0x000fc40007810000 */
[----:B------:R-:W-:Y:S02]  /*3160*/  FSEL R29, R38, -INF , !P1 ;  /* 0xff800000261d7808 */ /* 0x000fe40004800000 */
[----:B------:R-:W-:Y:S02]  /*3170*/  ISETP.NE.AND P1, PT, R32, RZ, PT ;  /* 0x000000ff2000720c */ /* 0x000fe40003f25270 */
[----:B------:R-:W-:Y:S02]  /*3180*/  FMNMX.FTZ R0, R103, R0, !PT ;  /* 0x0000000067007209 */ /* 0x000fe40007810000 */
[----:B------:R-:W-:Y:S02]  /*3190*/  ISETP.GT.AND P1, PT, R6, 0x19, !P1 ;  /* 0x000000190600780c */ /* 0x000fe40004f24270 */
[----:B------:R-:W-:Y:S02]  /*31a0*/  ISETP.NE.AND P6, PT, R45, RZ, PT ;  /* 0x000000ff2d00720c */ /* 0x000fe40003fc5270 */
        /* <DEDUP_REMOVED lines=39> */
[----:B------:R-:W-:Y:S02]  /*3420*/  FMNMX.FTZ R0, R11, R0, !PT ;  /* 0x000000000b007209 */ /* 0x000fe40007810000 */
        /* <DEDUP_REMOVED lines=11> */
[----:B------:R-:W-:Y:S01]  /*34e0*/  FMNMX.FTZ R8, R85, R0, !PT ;  /* 0x0000000055087209 */ /* 0x000fe20007810000 */
[----:B------:R-:W-:Y:S01]  /*34f0*/  IMAD.U32 R0, RZ, RZ, UR6 ;  /* 0x00000006ff007e24 */ /* 0x000fe2000f8e00ff */
[----:B------:R-:W-:Y:S01]  /*3500*/  ISETP.LT.OR P1, PT, R4, 0x3a, P1 ;  /* 0x0000003a0400780c */ /* 0x000fe20000f21670 */
[----:B------:R-:W-:Y:S01]  /*3510*/  @UP1 ULDC UR6, c[0x0][0x44c] ;  /* 0x0001130000061ab9 */ /* 0x000fe20000000800 */
[----:B------:R-:W-:Y:S01]  /*3520*/  ISETP.NE.AND P2, PT, R92, RZ, PT ;  /* 0x000000ff5c00720c */ /* 0x000fe20003f45270 */
[----:B------:R-:W0:Y:S01]  /*3530*/  SHFL.BFLY PT, R95, R8, 0x2, 0x1f ;  /* 0x0c401f00085f7f89 */ /* 0x000e2200000e0000 */
[----:B------:R-:W-:Y:S01]  /*3540*/  FSEL R55, R55, -INF , !P1 ;  /* 0xff80000037377808 */ /* 0x000fe20004800000 */
[----:B------:R-:W-:Y:S01]  /*3550*/  UIMAD.WIDE.U32 UR6, UR37, UR6, URZ ;  /* 0x00000006250672a5 */ /* 0x000fe2000f8e003f */
[----:B------:R-:W-:-:S02]  /*3560*/  ISETP.NE.AND P1, PT, R49, RZ, PT ;  /* 0x000000ff3100720c */ /* 0x000fc40003f25270 */
[----:B------:R-:W-:Y:S01]  /*3570*/  ISETP.NE.AND P6, PT, R72, RZ, PT ;  /* 0x000000ff4800720c */ /* 0x000fe20003fc5270 */
[----:B------:R-:W-:Y:S01]  /*3580*/  @UP1 USHF.R.U32.HI UR10, URZ, UR11, UR7 ;  /* 0x0000000b3f0a1299 */ /* 0x000fe20008011607 */
[C---:B------:R-:W-:Y:S02]  /*3590*/  ISETP.GT.AND P1, PT, R6.reuse, 0x40, !P1 ;  /* 0x000000400600780c */ /* 0x040fe40004f24270 */
[----:B------:R-:W-:Y:S01]  /*35a0*/  ISETP.GT.AND P3, PT, R6, 0x70, !P3 ;  /* 0x000000700600780c */ /* 0x000fe20005f64270 */
[----:B------:R-:W-:Y:S01]  /*35b0*/  UIADD3 UR53, UR53, UR10, URZ ;  /* 0x0000000a35357290 */ /* 0x000fe2000fffe03f */
[----:B------:R-:W-:Y:S02]  /*35c0*/  ISETP.LT.OR P1, PT, R4, 0x41, P1 ;  /* 0x000000410400780c */ /* 0x000fe40000f21670 */
[----:B------:R-:W-:Y:S01]  /*35d0*/  ISETP.GT.AND P4, PT, R6, 0x71, !P4 ;  /* 0x000000710600780c */ /* 0x000fe20006784270 */
[----:B------:R-:W-:Y:S01]  /*35e0*/  UIADD3 UR14, UR53, UR14, URZ ;  /* 0x0000000e350e7290 */ /* 0x000fe2000fffe03f */
[----:B------:R-:W-:-:S02]  /*35f0*/  FSEL R49, R58, -INF , !P1 ;  /* 0xff8000003a317808 */ /* 0x000fc40004800000 */
[----:B------:R-:W-:Y:S02]  /*3600*/  ISETP.NE.AND P1, PT, R52, RZ, PT ;  /* 0x000000ff3400720c */ /* 0x000fe40003f25270 */
[----:B------:R-:W-:Y:S02]  /*3610*/  ISETP.LT.OR P3, PT, R4, 0x71, P3 ;  /* 0x000000710400780c */ /* 0x000fe40001f61670 */
[C---:B------:R-:W-:Y:S02]  /*3620*/  ISETP.GT.AND P1, PT, R6.reuse, 0x41, !P1 ;  /* 0x000000410600780c */ /* 0x040fe40004f24270 */
[----:B------:R-:W-:Y:S02]  /*3630*/  ISETP.GT.AND P5, PT, R6, 0x78, !P5 ;  /* 0x000000780600780c */ /* 0x000fe40006fa4270 */
[----:B------:R-:W-:Y:S02]  /*3640*/  ISETP.LT.OR P1, PT, R4, 0x42, P1 ;  /* 0x000000420400780c */ /* 0x000fe40000f21670 */
[----:B0-----:R-:W-:-:S02]  /*3650*/  FMNMX.FTZ R95, R8, R95, !PT ;  /* 0x0000005f085f7209 */ /* 0x001fc40007810000 */
[----:B------:R-:W-:Y:S02]  /*3660*/  FSEL R59, R59, -INF , !P1 ;  /* 0xff8000003b3b7808 */ /* 0x000fe40004800000 */
[----:B------:R-:W-:Y:S01]  /*3670*/  ISETP.NE.AND P1, PT, R53, RZ, PT ;  /* 0x000000ff3500720c */ /* 0x000fe20003f25270 */
[----:B------:R-:W0:Y:S01]  /*3680*/  SHFL.BFLY PT, R2, R95, 0x1, 0x1f ;  /* 0x0c201f005f027f89 */ /* 0x000e2200000e0000 */
[----:B------:R-:W-:Y:S02]  /*3690*/  ISETP.LT.OR P4, PT, R4, 0x72, P4 ;  /* 0x000000720400780c */ /* 0x000fe40002781670 */
[----:B------:R-:W-:Y:S02]  /*36a0*/  ISETP.GT.AND P1, PT, R6, 0x48, !P1 ;  /* 0x000000480600780c */ /* 0x000fe40004f24270 */
[C---:B------:R-:W-:Y:S02]  /*36b0*/  ISETP.LT.OR P5, PT, R4.reuse, 0x79, P5 ;  /* 0x000000790400780c */ /* 0x040fe40002fa1670 */
[----:B------:R-:W-:-:S02]  /*36c0*/  ISETP.LT.OR P1, PT, R4, 0x49, P1 ;  /* 0x000000490400780c */ /* 0x000fc40000f21670 */
[----:B------:R-:W-:Y:S02]  /*36d0*/  FSEL R83, R83, -INF , !P4 ;  /* 0xff80000053537808 */ /* 0x000fe40006000000 */
[----:B------:R-:W-:Y:S02]  /*36e0*/  FSEL R53, R62, -INF , !P1 ;  /* 0xff8000003e357808 */ /* 0x000fe40004800000 */
[----:B------:R-:W-:-:S04]  /*36f0*/  ISETP.NE.AND P1, PT, R56, RZ, PT ;  /* 0x000000ff3800720c */ /* 0x000fc80003f25270 */
[----:B------:R-:W-:-:S04]  /*3700*/  ISETP.GT.AND P1, PT, R6, 0x49, !P1 ;  /* 0x000000490600780c */ /* 0x000fc80004f24270 */
[----:B------:R-:W-:Y:S02]  /*3710*/  ISETP.LT.OR P1, PT, R4, 0x4a, P1 ;  /* 0x0000004a0400780c */ /* 0x000fe40000f21670 */
[----:B0-----:R-:W-:Y:S02]  /*3720*/  FMNMX.FTZ R2, R95, R2, !PT ;  /* 0x000000025f027209 */ /* 0x001fe40007810000 */
[----:B------:R-:W-:Y:S02]  /*3730*/  FSEL R63, R63, -INF , !P1 ;  /* 0xff8000003f3f7808 */ /* 0x000fe40004800000 */
[----:B------:R-:W-:Y:S01]  /*3740*/  ISETP.NE.AND P1, PT, R60, RZ, PT ;  /* 0x000000ff3c00720c */ /* 0x000fe20003f25270 */
[----:B------:R-:W-:-:S03]  /*3750*/  FMUL.FTZ R10, R2, R0 ;  /* 0x00000000020a7220 */ /* 0x000fc60000410000 */
        /* <DEDUP_REMOVED lines=15> */
[----:B------:R-:W-:Y:S02]  /*3850*/  ISETP.GT.AND P1, PT, R6, 0x60, !P2 ;  /* 0x000000600600780c */ /* 0x000fe40005724270 */
[----:B------:R-:W-:Y:S02]  /*3860*/  ISETP.NE.AND P2, PT, R76, RZ, PT ;  /* 0x000000ff4c00720c */ /* 0x000fe40003f45270 */
[----:B------:R-:W-:Y:S02]  /*3870*/  ISETP.LT.OR P1, PT, R4, 0x61, P1 ;  /* 0x000000610400780c */ /* 0x000fe40000f21670 */
[----:B------:R-:W-:Y:S02]  /*3880*/  ISETP.GT.AND P2, PT, R6, 0x69, !P2 ;  /* 0x000000690600780c */ /* 0x000fe40005744270 */
[----:B------:R-:W-:-:S02]  /*3890*/  FSEL R93, R74, -INF , !P1 ;  /* 0xff8000004a5d7808 */ /* 0x000fc40004800000 */
[----:B------:R-:W-:Y:S02]  /*38a0*/  ISETP.GT.AND P1, PT, R6, 0x61, !P6 ;  /* 0x000000610600780c */ /* 0x000fe40007724270 */
[----:B------:R-:W-:Y:S02]  /*38b0*/  ISETP.NE.AND P6, PT, R20, RZ, PT ;  /* 0x000000ff1400720c */ /* 0x000fe40003fc5270 */
[C---:B------:R-:W-:Y:S02]  /*38c0*/  ISETP.LT.OR P1, PT, R4.reuse, 0x62, P1 ;  /* 0x000000620400780c */ /* 0x040fe40000f21670 */
[----:B------:R-:W-:Y:S02]  /*38d0*/  ISETP.LT.OR P2, PT, R4, 0x6a, P2 ;  /* 0x0000006a0400780c */ /* 0x000fe40001741670 */
[----:B------:R-:W-:Y:S02]  /*38e0*/  FSEL R75, R75, -INF , !P1 ;  /* 0xff8000004b4b7808 */ /* 0x000fe40004800000 */
[----:B------:R-:W-:-:S02]  /*38f0*/  FSETP.NEU.FTZ.AND P1, PT, R2, -INF , PT ;  /* 0xff8000000200780b */ /* 0x000fc40003f3d000 */
[----:B------:R-:W-:Y:S02]  /*3900*/  FSEL R79, R79, -INF , !P2 ;  /* 0xff8000004f4f7808 */ /* 0x000fe40005000000 */
        /* <DEDUP_REMOVED lines=13> */
[--C-:B------:R-:W-:Y:S01]  /*39e0*/  FFMA.FTZ R182, R127, R0, -R10.reuse ;  /* 0x000000007fb67223 */ /* 0x100fe2000001080a */
[----:B------:R-:W-:Y:S01]  /*39f0*/  ISETP.GT.AND P1, PT, R6, 0x68, !P1 ;  /* 0x000000680600780c */ /* 0x000fe20004f24270 */
[----:B------:R-:W-:Y:S01]  /*3a00*/  MUFU.EX2 R180, R180 ;  /* 0x000000b400b47308 */ /* 0x000fe20000000800 */
[----:B------:R-:W-:Y:S01]  /*3a10*/  FMNMX.FTZ R8, R21, R8, !PT ;  /* 0x0000000815087209 */ /* 0x000fe20007810000 */
[-CC-:B------:R-:W-:Y:S01]  /*3a20*/  FFMA.FTZ R97, R129, R0.reuse, -R10.reuse ;  /* 0x0000000081617223 */ /* 0x180fe2000001080a */
[----:B------:R-:W-:Y:S01]  /*3a30*/  ISETP.LT.OR P1, PT, R4, 0x69, P1 ;  /* 0x000000690400780c */ /* 0x000fe20000f21670 */
[--C-:B------:R-:W-:Y:S01]  /*3a40*/  FFMA.FTZ R176, R123, R0, -R10.reuse ;  /* 0x000000007bb07223 */ /* 0x100fe2000001080a */
[----:B------:R-:W-:Y:S01]  /*3a50*/  FMNMX.FTZ R8, R31, R8, !PT ;  /* 0x000000081f087209 */ /* 0x000fe20007810000 */
[--C-:B------:R-:W-:Y:S01]  /*3a60*/  FFMA.FTZ R99, R99, R0, -R10.reuse ;  /* 0x0000000063637223 */ /* 0x100fe2000001080a */
[----:B------:R-:W-:Y:S01]  /*3a70*/  FSEL R113, R78, -INF , !P1 ;  /* 0xff8000004e717808 */ /* 0x000fe20004800000 */
[----:B------:R-:W0:Y:S01]  /*3a80*/  MUFU.EX2 R95, R95 ;  /* 0x0000005f005f7308 */ /* 0x000e220000000800 */
[----:B------:R-:W-:Y:S01]  /*3a90*/  FMNMX.FTZ R8, R25, R8, !PT ;  /* 0x0000000819087209 */ /* 0x000fe20007810000 */
[-CC-:B------:R-:W-:Y:S01]  /*3aa0*/  FFMA.FTZ R178, R121, R0.reuse, -R10.reuse ;  /* 0x0000000079b27223 */ /* 0x180fe2000001080a */
[----:B------:R-:W-:Y:S01]  /*3ab0*/  ISETP.GT.AND P6, PT, R6, 0x79, !P6 ;  /* 0x000000790600780c */ /* 0x000fe200077c4270 */
[--C-:B------:R-:W-:Y:S01]  /*3ac0*/  FFMA.FTZ R6, R3, R0, -R10.reuse ;  /* 0x0000000003067223 */ /* 0x100fe2000001080a */
[----:B------:R-:W-:Y:S01]  /*3ad0*/  FMNMX.FTZ R8, R35, R8, !PT ;  /* 0x0000000823087209 */ /* 0x000fe20007810000 */
[-CC-:B------:R-:W-:Y:S01]  /*3ae0*/  FFMA.FTZ R101, R101, R0.reuse, -R10.reuse ;  /* 0x0000000065657223 */ /* 0x180fe2000001080a */
[----:B------:R-:W-:Y:S01]  /*3af0*/  ISETP.LT.OR P6, PT, R4, 0x7a, P6 ;  /* 0x0000007a0400780c */ /* 0x000fe200037c1670 */
[--C-:B------:R-:W-:Y:S01]  /*3b00*/  FFMA.FTZ R4, R5, R0, -R10.reuse ;  /* 0x0000000005047223 */ /* 0x100fe2000001080a */
[----:B------:R-:W-:Y:S01]  /*3b10*/  FMNMX.FTZ R8, R29, R8, !PT ;  /* 0x000000081d087209 */ /* 0x000fe20007810000 */
[----:B------:R-:W1:Y:S01]  /*3b20*/  MUFU.EX2 R182, R182 ;  /* 0x000000b600b67308 */ /* 0x000e620000000800 */
[----:B------:R-:W-:Y:S01]  /*3b30*/  FSEL R115, R86, -INF , !P5 ;  /* 0xff80000056737808 */ /* 0x000fe20006800000 */
[--C-:B------:R-:W-:Y:S01]  /*3b40*/  FFMA.FTZ R172, R119, R0, -R10.reuse ;  /* 0x0000000077ac7223 */ /* 0x100fe2000001080a */
[----:B------:R-:W-:Y:S01]  /*3b50*/  FMNMX.FTZ R8, R39, R8, !PT ;  /* 0x0000000827087209 */ /* 0x000fe20007810000 */
[-CC-:B------:R-:W-:Y:S01]  /*3b60*/  FFMA.FTZ R103, R103, R0.reuse, -R10.reuse ;  /* 0x0000000067677223 */ /* 0x180fe2000001080a */
[----:B------:R-:W-:Y:S01]  /*3b70*/  FSEL R87, R87, -INF , !P6 ;  /* 0xff80000057577808 */ /* 0x000fe20007000000 */
[--C-:B------:R-:W-:Y:S01]  /*3b80*/  FFMA.FTZ R174, R117, R0, -R10.reuse ;  /* 0x0000000075ae7223 */ /* 0x100fe2000001080a */
[----:B------:R-:W-:Y:S01]  /*3b90*/  FMNMX.FTZ R8, R33, R8, !PT ;  /* 0x0000000821087209 */ /* 0x000fe20007810000 */
[----:B------:R2:W-:Y:S01]  /*3ba0*/  MUFU.EX2 R166, R4 ;  /* 0x0000000400a67308 */ /* 0x0005e20000000800 */
[-CC-:B------:R-:W-:Y:S01]  /*3bb0*/  FFMA.FTZ R105, R105, R0.reuse, -R10.reuse ;  /* 0x0000000069697223 */ /* 0x180fe2000001080a */
[--C-:B------:R-:W-:Y:S01]  /*3bc0*/  FFMA.FTZ R107, R107, R0, -R10.reuse ;  /* 0x000000006b6b7223 */ /* 0x100fe2000001080a */
[----:B------:R-:W-:Y:S01]  /*3bd0*/  FMNMX.FTZ R8, R43, R8, !PT ;  /* 0x000000082b087209 */ /* 0x000fe20007810000 */
[-CC-:B------:R-:W-:Y:S01]  /*3be0*/  FFMA.FTZ R109, R109, R0.reuse, -R10.reuse ;  /* 0x000000006d6d7223 */ /* 0x180fe2000001080a */
[-CC-:B------:R-:W-:Y:S01]  /*3bf0*/  FFMA.FTZ R57, R57, R0.reuse, -R10.reuse ;  /* 0x0000000039397223 */ /* 0x180fe2000001080a */
[--C-:B------:R-:W-:Y:S01]  /*3c00*/  FFMA.FTZ R61, R61, R0, -R10.reuse ;  /* 0x000000003d3d7223 */ /* 0x100fe2000001080a */
[----:B------:R-:W-:Y:S01]  /*3c10*/  FMNMX.FTZ R8, R37, R8, !PT ;  /* 0x0000000825087209 */ /* 0x000fe20007810000 */
[----:B------:R-:W3:Y:S01]  /*3c20*/  MUFU.EX2 R97, R97 ;  /* 0x0000006100617308 */ /* 0x000ee20000000800 */
[-CC-:B------:R-:W-:Y:S01]  /*3c30*/  FFMA.FTZ R65, R65, R0.reuse, -R10.reuse ;  /* 0x0000000041417223 */ /* 0x180fe2000001080a */
[--C-:B------:R-:W-:Y:S01]  /*3c40*/  FFMA.FTZ R7, R7, R0, -R10.reuse ;  /* 0x0000000007077223 */ /* 0x100fe2000001080a */
[----:B------:R-:W-:Y:S01]  /*3c50*/  FMNMX.FTZ R8, R47, R8, !PT ;  /* 0x000000082f087209 */ /* 0x000fe20007810000 */
[-CC-:B------:R-:W-:Y:S01]  /*3c60*/  FFMA.FTZ R69, R69, R0.reuse, -R10.reuse ;  /* 0x0000000045457223 */ /* 0x180fe2000001080a */
[-CC-:B------:R-:W-:Y:S01]  /*3c70*/  FFMA.FTZ R9, R9, R0.reuse, -R10.reuse ;  /* 0x0000000009097223 */ /* 0x180fe2000001080a */
[--C-:B------:R-:W-:Y:S01]  /*3c80*/  FFMA.FTZ R73, R73, R0, -R10.reuse ;  /* 0x0000000049497223 */ /* 0x100fe2000001080a */
[----:B------:R-:W-:Y:S01]  /*3c90*/  FMNMX.FTZ R8, R41, R8, !PT ;  /* 0x0000000829087209 */ /* 0x000fe20007810000 */
[----:B------:R-:W4:Y:S01]  /*3ca0*/  MUFU.EX2 R176, R176 ;  /* 0x000000b000b07308 */ /* 0x000f220000000800 */
[-CC-:B------:R-:W-:Y:S01]  /*3cb0*/  FFMA.FTZ R11, R11, R0.reuse, -R10.reuse ;  /* 0x000000000b0b7223 */ /* 0x180fe2000001080a */
[--C-:B------:R-:W-:Y:S01]  /*3cc0*/  FFMA.FTZ R77, R77, R0, -R10.reuse ;  /* 0x000000004d4d7223 */ /* 0x100fe2000001080a */
[----:B------:R-:W-:Y:S01]  /*3cd0*/  FMNMX.FTZ R8, R51, R8, !PT ;  /* 0x0000000833087209 */ /* 0x000fe20007810000 */
[-CC-:B------:R-:W-:Y:S01]  /*3ce0*/  FFMA.FTZ R13, R13, R0.reuse, -R10.reuse ;  /* 0x000000000d0d7223 */ /* 0x180fe2000001080a */
[-CC-:B------:R-:W-:Y:S01]  /*3cf0*/  FFMA.FTZ R81, R81, R0.reuse, -R10.reuse ;  /* 0x0000000051517223 */ /* 0x180fe2000001080a */
[--C-:B------:R-:W-:Y:S01]  /*3d00*/  FFMA.FTZ R15, R15, R0, -R10.reuse ;  /* 0x000000000f0f7223 */ /* 0x100fe2000001080a */
[----:B------:R-:W-:Y:S01]  /*3d10*/  FMNMX.FTZ R8, R45, R8, !PT ;  /* 0x000000082d087209 */ /* 0x000fe20007810000 */
[----:B------:R-:W5:Y:S01]  /*3d20*/  MUFU.EX2 R99, R99 ;  /* 0x0000006300637308 */ /* 0x000f620000000800 */
[----:B------:R-:W-:-:S02]  /*3d30*/  FFMA.FTZ R10, R85, R0, -R10 ;  /* 0x00000000550a7223 */ /* 0x000fc4000001080a */
[----:B------:R-:W-:-:S04]  /*3d40*/  FMNMX.FTZ R8, R55, R8, !PT ;  /* 0x0000000837087209 */ /* 0x000fc80007810000 */
[----:B------:R-:W-:Y:S01]  /*3d50*/  FMNMX.FTZ R8, R49, R8, !PT ;  /* 0x0000000831087209 */ /* 0x000fe20007810000 */
[----:B------:R-:W5:Y:S03]  /*3d60*/  MUFU.EX2 R178, R178 ;  /* 0x000000b200b27308 */ /* 0x000f660000000800 */
        /* <DEDUP_REMOVED lines=14> */
[----:B------:R-:W-:Y:S03]  /*3e50*/  MUFU.EX2 R105, R105 ;  /* 0x0000006900697308 */ /* 0x000fe60000000800 */
[----:B------:R-:W-:-:S04]  /*3e60*/  FMNMX.FTZ R8, R79, R8, !PT ;  /* 0x000000084f087209 */ /* 0x000fc80007810000 */
[----:B------:R-:W-:Y:S01]  /*3e70*/  FMNMX.FTZ R8, R111, R8, !PT ;  /* 0x000000086f087209 */ /* 0x000fe20007810000 */
[----:B------:R-:W-:Y:S03]  /*3e80*/  MUFU.EX2 R168, R168 ;  /* 0x000000a800a87308 */ /* 0x000fe60000000800 */
[----:B------:R-:W-:-:S04]  /*3e90*/  FMNMX.FTZ R8, R83, R8, !PT ;  /* 0x0000000853087209 */ /* 0x000fc80007810000 */
[----:B------:R-:W-:Y:S01]  /*3ea0*/  FMNMX.FTZ R8, R115, R8, !PT ;  /* 0x0000000873087209 */ /* 0x000fe20007810000 */
[----:B------:R-:W-:Y:S03]  /*3eb0*/  MUFU.EX2 R107, R107 ;  /* 0x0000006b006b7308 */ /* 0x000fe60000000800 */
[----:B------:R-:W-:-:S05]  /*3ec0*/  FMNMX.FTZ R8, R87, R8, !PT ;  /* 0x0000000857087209 */ /* 0x000fca0007810000 */
[----:B------:R-:W0:Y:S01]  /*3ed0*/  SHFL.BFLY PT, R5, R8, 0x2, 0x1f ;  /* 0x0c401f0008057f89 */ /* 0x000e2200000e0000 */
[----:B------:R-:W-:Y:S08]  /*3ee0*/  MUFU.EX2 R170, R170 ;  /* 0x000000aa00aa7308 */ /* 0x000ff00000000800 */
[----:B------:R-:W-:Y:S08]  /*3ef0*/  MUFU.EX2 R109, R109 ;  /* 0x0000006d006d7308 */ /* 0x000ff00000000800 */
[----:B------:R-:W-:Y:S01]  /*3f00*/  MUFU.EX2 R164, R164 ;  /* 0x000000a400a47308 */ /* 0x000fe20000000800 */
[----:B0-----:R-:W-:-:S07]  /*3f10*/  FMNMX.FTZ R3, R8, R5, !PT ;  /* 0x0000000508037209 */ /* 0x001fce0007810000 */
[----:B------:R-:W-:Y:S01]  /*3f20*/  MUFU.EX2 R57, R57 ;  /* 0x0000003900397308 */ /* 0x000fe20000000800 */
[----:B--2---:R-:W0:Y:S07]  /*3f30*/  SHFL.BFLY PT, R4, R3, 0x1, 0x1f ;  /* 0x0c201f0003047f89 */ /* 0x004e2e00000e0000 */
[----:B------:R-:W-:Y:S08]  /*3f40*/  MUFU.EX2 R61, R61 ;  /* 0x0000003d003d7308 */ /* 0x000ff00000000800 */
[----:B------:R-:W-:Y:S08]  /*3f50*/  MUFU.EX2 R6, R6 ;  /* 0x0000000600067308 */ /* 0x000ff00000000800 */
[----:B------:R-:W-:Y:S01]  /*3f60*/  MUFU.EX2 R65, R65 ;  /* 0x0000004100417308 */ /* 0x000fe20000000800 */
[----:B0-----:R-:W-:-:S04]  /*3f70*/  FMNMX.FTZ R5, R3, R4, !PT ;  /* 0x0000000403057209 */ /* 0x001fc80007810000 */
[C---:B------:R-:W-:Y:S01]  /*3f80*/  FSETP.NEU.FTZ.AND P1, PT, R5.reuse, -INF , PT ;  /* 0xff8000000500780b */ /* 0x040fe20003f3d000 */
[----:B------:R-:W-:Y:S02]  /*3f90*/  FMUL.FTZ R3, R5, R0 ;  /* 0x0000000005037220 */ /* 0x000fe40000410000 */
[----:B------:R-:W-:Y:S03]  /*3fa0*/  MUFU.EX2 R7, R7 ;  /* 0x0000000700077308 */ /* 0x000fe60000000800 */
[----:B------:R-:W-:Y:S01]  /*3fb0*/  FSEL R4, R3, RZ, P1 ;  /* 0x000000ff03047208 */ /* 0x000fe20000800000 */
[----:B------:R-:W-:Y:S01]  /*3fc0*/  FADD.FTZ R3, R180, R95 ;  /* 0x0000005fb4037221 */ /* 0x000fe20000010000 */
[----:B------:R-:W-:-:S03]  /*3fd0*/  PLOP3.LUT P1, PT, PT, PT, UP0, 0x40, 0x0 ;  /* 0x000000000000781c */ /* 0x000fc60003f2e808 */
[----:B------:R-:W-:Y:S01]  /*3fe0*/  MUFU.EX2 R162, R69 ;  /* 0x0000004500a27308 */ /* 0x000fe20000000800 */
[----:B-1----:R-:W-:Y:S01]  /*3ff0*/  FADD.FTZ R30, R182, R3 ;  /* 0x00000003b61e7221 */ /* 0x002fe20000010000 */
[-CC-:B------:R-:W-:Y:S01]  /*4000*/  FFMA.FTZ R26, R26, R0.reuse, -R4.reuse ;  /* 0x000000001a1a7223 */ /* 0x180fe20000010804 */
[-CC-:B------:R-:W-:Y:S01]  /*4010*/  FFMA.FTZ R27, R27, R0.reuse, -R4.reuse ;  /* 0x000000001b1b7223 */ /* 0x180fe20000010804 */
[-C--:B------:R-:W-:Y:S01]  /*4020*/  FFMA.FTZ R21, R21, R0.reuse, -R4 ;  /* 0x0000000015157223 */ /* 0x080fe20000010804 */
[----:B---3--:R-:W-:Y:S01]  /*4030*/  FADD.FTZ R3, R97, R30 ;  /* 0x0000001e61037221 */ /* 0x008fe20000010000 */
[-CC-:B------:R-:W-:Y:S01]  /*4040*/  FFMA.FTZ R31, R31, R0.reuse, -R4.reuse ;  /* 0x000000001f1f7223 */ /* 0x180fe20000010804 */
[-CC-:B------:R-:W-:Y:S01]  /*4050*/  FFMA.FTZ R25, R25, R0.reuse, -R4.reuse ;  /* 0x0000000019197223 */ /* 0x180fe20000010804 */
[----:B------:R-:W-:Y:S01]  /*4060*/  MUFU.EX2 R26, R26 ;  /* 0x0000001a001a7308 */ /* 0x000fe20000000800 */
[----:B----4-:R-:W-:Y:S01]  /*4070*/  FADD.FTZ R32, R176, R3 ;  /* 0x00000003b0207221 */ /* 0x010fe20000010000 */
[-CC-:B------:R-:W-:Y:S01]  /*4080*/  FFMA.FTZ R35, R35, R0.reuse, -R4.reuse ;  /* 0x0000000023237223 */ /* 0x180fe20000010804 */
[-CC-:B------:R-:W-:Y:S01]  /*4090*/  FFMA.FTZ R29, R29, R0.reuse, -R4.reuse ;  /* 0x000000001d1d7223 */ /* 0x180fe20000010804 */
[-C--:B------:R-:W-:Y:S01]  /*40a0*/  FFMA.FTZ R39, R39, R0.reuse, -R4 ;  /* 0x0000000027277223 */ /* 0x080fe20000010804 */
[----:B-----5:R-:W-:Y:S01]  /*40b0*/  FADD.FTZ R3, R99, R32 ;  /* 0x0000002063037221 */ /* 0x020fe20000010000 */
[-CC-:B------:R-:W-:Y:S01]  /*40c0*/  FFMA.FTZ R33, R33, R0.reuse, -R4.reuse ;  /* 0x0000000021217223 */ /* 0x180fe20000010804 */
[-CC-:B------:R-:W-:Y:S01]  /*40d0*/  FFMA.FTZ R43, R43, R0.reuse, -R4.reuse ;  /* 0x000000002b2b7223 */ /* 0x180fe20000010804 */
[----:B------:R-:W0:Y:S01]  /*40e0*/  MUFU.EX2 R27, R27 ;  /* 0x0000001b001b7308 */ /* 0x000e220000000800 */
[----:B------:R-:W-:Y:S01]  /*40f0*/  FADD.FTZ R32, R178, R3 ;  /* 0x00000003b2207221 */ /* 0x000fe20000010000 */
[-CC-:B------:R-:W-:Y:S01]  /*4100*/  FFMA.FTZ R37, R37, R0.reuse, -R4.reuse ;  /* 0x0000000025257223 */ /* 0x180fe20000010804 */
[-CC-:B------:R-:W-:Y:S01]  /*4110*/  FFMA.FTZ R47, R47, R0.reuse, -R4.reuse ;  /* 0x000000002f2f7223 */ /* 0x180fe20000010804 */
[-C--:B------:R-:W-:Y:S01]  /*4120*/  FFMA.FTZ R41, R41, R0.reuse, -R4 ;  /* 0x0000000029297223 */ /* 0x080fe20000010804 */
[----:B------:R-:W-:Y:S01]  /*4130*/  FADD.FTZ R3, R101, R32 ;  /* 0x0000002065037221 */ /* 0x000fe20000010000 */
[-CC-:B------:R-:W-:Y:S01]  /*4140*/  FFMA.FTZ R51, R51, R0.reuse, -R4.reuse ;  /* 0x0000000033337223 */ /* 0x180fe20000010804 */
[-CC-:B------:R-:W-:Y:S01]  /*4150*/  FFMA.FTZ R45, R45, R0.reuse, -R4.reuse ;  /* 0x000000002d2d7223 */ /* 0x180fe20000010804 */
[----:B------:R-:W1:Y:S01]  /*4160*/  MUFU.EX2 R21, R21 ;  /* 0x0000001500157308 */ /* 0x000e620000000800 */
[----:B------:R-:W-:Y:S01]  /*4170*/  FADD.FTZ R34, R172, R3 ;  /* 0x00000003ac227221 */ /* 0x000fe20000010000 */
[-CC-:B------:R-:W-:Y:S01]  /*4180*/  FFMA.FTZ R55, R55, R0.reuse, -R4.reuse ;  /* 0x0000000037377223 */ /* 0x180fe20000010804 */
[-CC-:B------:R-:W-:Y:S01]  /*4190*/  FFMA.FTZ R49, R49, R0.reuse, -R4.reuse ;  /* 0x0000000031317223 */ /* 0x180fe20000010804 */
[-C--:B------:R-:W-:Y:S01]  /*41a0*/  FFMA.FTZ R59, R59, R0.reuse, -R4 ;  /* 0x000000003b3b7223 */ /* 0x080fe20000010804 */
[----:B------:R-:W-:Y:S01]  /*41b0*/  FADD.FTZ R3, R103, R34 ;  /* 0x0000002267037221 */ /* 0x000fe20000010000 */
[-CC-:B------:R-:W-:Y:S01]  /*41c0*/  FFMA.FTZ R53, R53, R0.reuse, -R4.reuse ;  /* 0x0000000035357223 */ /* 0x180fe20000010804 */
[-CC-:B------:R-:W-:Y:S01]  /*41d0*/  FFMA.FTZ R63, R63, R0.reuse, -R4.reuse ;  /* 0x000000003f3f7223 */ /* 0x180fe20000010804 */
[----:B------:R2:W3:Y:S01]  /*41e0*/  MUFU.EX2 R8, R31 ;  /* 0x0000001f00087308 */ /* 0x0004e20000000800 */
[----:B------:R-:W-:Y:S01]  /*41f0*/  FADD.FTZ R36, R174, R3 ;  /* 0x00000003ae247221 */ /* 0x000fe20000010000 */
[----:B0-----:R-:W-:Y:S01]  /*4200*/  FADD.FTZ R34, R26, R27 ;  /* 0x0000001b1a227221 */ /* 0x001fe20000010000 */
        /* <DEDUP_REMOVED lines=12> */
[-C--:B------:R-:W-:Y:S01]  /*42d0*/  FFMA.FTZ R111, R111, R0.reuse, -R4 ;  /* 0x000000006f6f7223 */ /* 0x080fe20000010804 */
[----:B------:R-:W1:Y:S01]  /*42e0*/  MUFU.EX2 R12, R35 ;  /* 0x00000023000c7308 */ /* 0x000e620000000800 */
[----:B---3--:R-:W-:Y:S01]  /*42f0*/  FADD.FTZ R36, R8, R3 ;  /* 0x0000000308247221 */ /* 0x008fe20000010000 */
[----:B------:R-:W-:Y:S01]  /*4300*/  FADD.FTZ R31, R107, R38 ;  /* 0x000000266b1f7221 */ /* 0x000fe20000010000 */
[-CC-:B------:R-:W-:Y:S01]  /*4310*/  FFMA.FTZ R83, R83, R0.reuse, -R4.reuse ;  /* 0x0000000053537223 */ /* 0x180fe20000010804 */
[-CC-:B------:R-:W-:Y:S01]  /*4320*/  FFMA.FTZ R115, R115, R0.reuse, -R4.reuse ;  /* 0x0000000073737223 */ /* 0x180fe20000010804 */
[----:B------:R-:W-:Y:S01]  /*4330*/  FFMA.FTZ R87, R87, R0, -R4 ;  /* 0x0000000057577223 */ /* 0x000fe20000010804 */
[----:B------:R-:W-:Y:S01]  /*4340*/  FADD.FTZ R38, R170, R31 ;  /* 0x0000001faa267221 */ /* 0x000fe20000010000 */
[----:B------:R-:W-:Y:S01]  /*4350*/  F2FP.BF16.F32.PACK_AB R160, R65, R6 ;  /* 0x0000000641a0723e */ /* 0x000fe200000010ff */
[----:B------:R-:W2:Y:S01]  /*4360*/  MUFU.EX2 R29, R29 ;  /* 0x0000001d001d7308 */ /* 0x000ea20000000800 */
[----:B0-----:R-:W-:Y:S01]  /*4370*/  FADD.FTZ R3, R25, R36 ;  /* 0x0000002419037221 */ /* 0x001fe20000010000 */
[----:B------:R-:W-:Y:S01]  /*4380*/  FADD.FTZ R31, R109, R38 ;  /* 0x000000266d1f7221 */ /* 0x000fe20000010000 */
[----:B------:R-:W-:-:S02]  /*4390*/  F2FP.BF16.F32.PACK_AB R183, R8, R21 ;  /* 0x0000001508b7723e */ /* 0x000fc400000010ff */
[----:B------:R-:W-:Y:S01]  /*43a0*/  F2FP.BF16.F32.PACK_AB R180, R95, R180 ;  /* 0x000000b45fb4723e */ /* 0x000fe200000010ff */
[----:B------:R-:W-:Y:S01]  /*43b0*/  FADD.FTZ R40, R164, R31 ;  /* 0x0000001fa4287221 */ /* 0x000fe20000010000 */
[----:B------:R-:W-:Y:S01]  /*43c0*/  F2FP.BF16.F32.PACK_AB R182, R97, R182 ;  /* 0x000000b661b6723e */ /* 0x000fe200000010ff */
[----:B------:R-:W0:Y:S01]  /*43d0*/  MUFU.EX2 R14, R39 ;  /* 0x00000027000e7308 */ /* 0x000e220000000800 */
[C---:B-1----:R-:W-:Y:S01]  /*43e0*/  FADD.FTZ R36, R12.reuse, R3 ;  /* 0x000000030c247221 */ /* 0x042fe20000010000 */
[----:B------:R-:W-:Y:S01]  /*43f0*/  FADD.FTZ R31, R57, R40 ;  /* 0x00000028391f7221 */ /* 0x000fe20000010000 */
[----:B------:R-:W-:Y:S02]  /*4400*/  F2FP.BF16.F32.PACK_AB R177, R12, R25 ;  /* 0x000000190cb1723e */ /* 0x000fe400000010ff */
[----:B------:R-:W-:Y:S01]  /*4410*/  F2FP.BF16.F32.PACK_AB R176, R99, R176 ;  /* 0x000000b063b0723e */ /* 0x000fe200000010ff */
[----:B------:R-:W-:Y:S01]  /*4420*/  FADD.FTZ R40, R166, R31 ;  /* 0x0000001fa6287221 */ /* 0x000fe20000010000 */
[----:B------:R-:W-:Y:S01]  /*4430*/  F2FP.BF16.F32.PACK_AB R178, R101, R178 ;  /* 0x000000b265b2723e */ /* 0x000fe200000010ff */
[----:B------:R-:W1:Y:S01]  /*4440*/  MUFU.EX2 R33, R33 ;  /* 0x0000002100217308 */ /* 0x000e620000000800 */
[----:B--2---:R-:W-:Y:S01]  /*4450*/  FADD.FTZ R3, R29, R36 ;  /* 0x000000241d037221 */ /* 0x004fe20000010000 */
        /* <DEDUP_REMOVED lines=13> */
[----:B-1----:R-:W-:Y:S01]  /*4530*/  FADD.FTZ R3, R33, R38 ;  /* 0x0000002621037221 */ /* 0x002fe20000010000 */
[----:B------:R-:W-:-:S02]  /*4540*/  F2FP.BF16.F32.PACK_AB R181, R27, R26 ;  /* 0x0000001a1bb5723e */ /* 0x000fc400000010ff */
[----:B------:R-:W-:-:S04]  /*4550*/  F2FP.BF16.F32.PACK_AB R179, R14, R29 ;  /* 0x0000001d0eb3723e */ /* 0x000fc800000010ff */
        /* <DEDUP_REMOVED lines=10> */
[C---:B------:R-:W-:Y:S01]  /*4600*/  FADD.FTZ R40, R162.reuse, R31 ;  /* 0x0000001fa2287221 */ /* 0x040fe20000010000 */
[----:B------:R-:W-:-:S05]  /*4610*/  F2FP.BF16.F32.PACK_AB R162, R162, R7 ;  /* 0x00000007a2a2723e */ /* 0x000fca00000010ff */
        /* <DEDUP_REMOVED lines=62> */
[----:B------:R-:W-:Y:S01]  /*4a00*/  F2FP.BF16.F32.PACK_AB R153, R8, R111 ;  /* 0x0000006f0899723e */ /* 0x000fe200000010ff */
[----:B------:R-:W-:Y:S02]  /*4a10*/  VIADD R8, R88, 0xfffffffe ;  /* 0xfffffffe58087836 */ /* 0x000fe40000000000 */
[----:B-1----:R-:W-:-:S04]  /*4a20*/  FADD.FTZ R3, R115, R12 ;  /* 0x0000000c73037221 */ /* 0x002fc80000010000 */
[C---:B--2---:R-:W-:Y:S01]  /*4a30*/  FADD.FTZ R3, R10.reuse, R3 ;  /* 0x000000030a037221 */ /* 0x044fe20000010000 */
[----:B------:R-:W-:Y:S01]  /*4a40*/  F2FP.BF16.F32.PACK_AB R155, R10, R115 ;  /* 0x000000730a9b723e */ /* 0x000fe200000010ff */
        /* <DEDUP_REMOVED lines=12> */
.L_x_1348:
[----:B------:R-:W-:Y:S02]  /*4b10*/  ULDC UR18, c[0x0][0x9e4] ;  /* 0x0002790000127ab9 */ /* 0x000fe40000000800 */
[----:B------:R-:W-:-:S11]  /*4b20*/  UISETP.NE.AND UP0, UPT, UR18, 0x1, UPT ;  /* 0x000000011200788c */ /* 0x000fd6000bf05270 */
[----:B------:R-:W-:Y:S02]  /*4b30*/  @UP0 ULDC.64 UR6, c[0x0][0x9e8] ;  /* 0x00027a0000060ab9 */ /* 0x000fe40000000a00 */
[----:B------:R-:W-:-:S04]  /*4b40*/  UIMAD.WIDE.U32 UR10, UR15, UR6, URZ ;  /* 0x000000060f0a72a5 */ /* 0x000fc8000f8e003f */
[----:B------:R-:W-:-:S12]  /*4b50*/  @UP0 USHF.R.U32.HI UR15, URZ, UR7, UR11 ;  /* 0x000000073f0f0299 */ /* 0x000fd8000801160b */
.L_x_1349:
[----:B------:R-:W-:-:S04]  /*4b60*/  UIMAD UR15, UR15, UR18, UR18 ;  /* 0x000000120f0f72a4 */ /* 0x000fc8000f8e0212 */
[----:B------:R-:W-:-:S04]  /*4b70*/  UISETP.LT.AND UP0, UPT, UR14, UR15, UPT ;  /* 0x0000000f0e00728c */ /* 0x000fc8000bf01270 */
[----:B------:R-:W-:-:S12]  /*4b80*/  USEL UR14, UR14, UR15, UP0 ;  /* 0x0000000f0e0e7287 */ /* 0x000fd80008000000 */
.L_x_1347:
        /* <DEDUP_REMOVED lines=47> */
.L_x_1369:
[----:B------:R-:W-:Y:S01]  /*4e80*/  ISETP.NE.AND P2, PT, RZ, UR44, PT ;  /* 0x0000002cff007c0c */ /* 0x000fe2000bf45270 */
[----:B------:R-:W-:-:S04]  /*4e90*/  UISETP.NE.AND UP0, UPT, UR59, 0x1, UPT ;  /* 0x000000013b00788c */ /* 0x000fc8000bf05270 */
[----:B------:R-:W-:-:S04]  /*4ea0*/  USEL UR47, URZ, 0x1, UP0 ;  /* 0x000000013f2f7887 */ /* 0x000fc80008000000 */
[----:B------:R-:W-:-:S04]  /*4eb0*/  ULOP3.LUT UR47, UR60, UR47, URZ, 0x3c, !UPT ;  /* 0x0000002f3c2f7292 */ /* 0x000fc8000f8e3c3f */
[----:B------:R-:W-:Y:S08]  /*4ec0*/  @P2 BRA `(.L_x_1351) ;  /* 0x0000000000382947 */ /* 0x000ff00003800000 */
[----:B------:R-:W-:Y:S05]  /*4ed0*/  @!P0 BRA `(.L_x_1352) ;  /* 0x0000000000048947 */ /* 0x000fea0003800000 */
[----:B------:R-:W-:Y:S01]  /*4ee0*/  BPT.TRAP 0x1 ;  /* 0x000000040000795c */ /* 0x000fe20000300000 */
.L_x_1352:
        /* <DEDUP_REMOVED lines=9> */
.L_x_1353:
[----:B-1----:R-:W-:Y:S05]  /*4f80*/  @P1 BRA `(.L_x_1351) ;  /* 0x0000000000081947 */ /* 0x002fea0003800000 */
[----:B------:R-:W1:Y:S02]  /*4f90*/  SYNCS.PHASECHK.TRANS64.TRYWAIT P1, [UR6+0x28830], R0 ;  /* 0x02883000ff0075a7 */ /* 0x000e640008020146 */
[----:B-1----:R-:W-:Y:S05]  /*4fa0*/  @!P1 BRA `(.L_x_1354) ;  /* 0x0000010c00189947 */ /* 0x002fea0003800000 */
.L_x_1351:
        /* <DEDUP_REMOVED lines=48> */
.L_x_1356:
[----:B------:R-:W-:Y:S01]  /*52b0*/  ULEA UR6, UR59, UR41, 0x3 ;  /* 0x000000293b067291 */ /* 0x000fe2000f8e183f */
[----:B------:R-:W-:-:S05]  /*52c0*/  IMAD.U32 R0, RZ, RZ, UR60 ;  /* 0x0000003cff007e24 */ /* 0x000fca000f8e00ff */
[----:B------:R-:W-:-:S04]  /*52d0*/  SHF.L.U32 R0, R0, 0x1f, RZ ;  /* 0x0000001f00007819 */ /* 0x000fc800000006ff */
[----:B------:R0:W1:Y:S01]  /*52e0*/  SYNCS.PHASECHK.TRANS64.TRYWAIT P1, [UR6+0x28850], R0 ;  /* 0x02885000ff0075a7 */ /* 0x0000620008020146 */
[----:B------:R-:W-:Y:S05]  /*52f0*/  @!P0 BRA `(.L_x_1357) ;  /* 0x0000000000048947 */ /* 0x000fea0003800000 */
[----:B------:R-:W-:Y:S01]  /*5300*/  BPT.TRAP 0x1 ;  /* 0x000000040000795c */ /* 0x000fe20000300000 */
.L_x_1357:
[----:B-1----:R-:W-:Y:S05]  /*5310*/  @P1 BRA `(.L_x_1355) ;  /* 0x0000000000081947 */ /* 0x002fea0003800000 */
[----:B------:R-:W1:Y:S02]  /*5320*/  SYNCS.PHASECHK.TRANS64.TRYWAIT P1, [UR6+0x28850], R0 ;  /* 0x02885000ff0075a7 */ /* 0x000e640008020146 */
[----:B-1----:R-:W-:Y:S05]  /*5330*/  @!P1 BRA `(.L_x_1358) ;  /* 0x00000108004c9947 */ /* 0x002fea0003800000 */
.L_x_1355:
        /* <DEDUP_REMOVED lines=49> */
.L_x_1359:
[----:B------:R-:W-:Y:S01]  /*5650*/  UISETP.NE.AND UP1, UPT, UR51, URZ, UPT ;  /* 0x0000003f3300728c */ /* 0x000fe2000bf25270 */
[----:B0-----:R-:W-:Y:S01]  /*5660*/  VIADD R0, R17, UR37 ;  /* 0x0000002511007c36 */ /* 0x001fe20008000000 */
[----:B------:R-:W-:Y:S01]  /*5670*/  ULEA UR6, UR46, UR41, 0x3 ;  /* 0x000000292e067291 */ /* 0x000fe2000f8e183f */
[----:B------:R-:W-:Y:S01]  /*5680*/  IMAD.SHL.U32 R14, R8, 0x80, RZ ;  /* 0x00000080080e7824 */ /* 0x000fe200078e00ff */
[----:B------:R-:W-:Y:S02]  /*5690*/  UISETP.NE.AND UP0, UPT, UR50, URZ, UPT ;  /* 0x0000003f3200728c */ /* 0x000fe4000bf05270 */
        /* <DEDUP_REMOVED lines=13> */
[----:B------:R-:W-:-:S04]  /*5770*/  IMAD.U32 R2, RZ, RZ, UR45 ;  /* 0x0000002dff027e24 */ /* 0x000fc8000f8e00ff */
[----:B------:R-:W0:Y:S01]  /*5780*/  SHFL.IDX PT, R9, R0, RZ, 0x1c1f ;  /* 0x001c1fff00097589 */ /* 0x000e2200000e0000 */
[----:B------:R-:W-:-:S05]  /*5790*/  IADD3 R5, -R2, UR38, R5 ;  /* 0x0000002602057c10 */ /* 0x000fca000fffe105 */
[C---:B------:R-:W-:Y:S02]  /*57a0*/  VIADD R20, R5.reuse, UR57 ;  /* 0x0000003905147c36 */ /* 0x040fe40008000000 */
[----:B------:R-:W-:Y:S02]  /*57b0*/  VIADD R152, R5, UR6 ;  /* 0x0000000605987c36 */ /* 0x000fe40008000000 */
[--C-:B0-----:R-:W-:Y:S02]  /*57c0*/  IMAD.IADD R2, R20, 0x1, R9.reuse ;  /* 0x0000000114027824 */ /* 0x101fe400078e0209 */
[----:B------:R-:W-:Y:S01]  /*57d0*/  IMAD.IADD R10, R152, 0x1, R9 ;  /* 0x00000001980a7824 */ /* 0x000fe200078e0209 */
[----:B------:R-:W-:Y:S06]  /*57e0*/  @P1 BRA `(.L_x_1360) ;  /* 0x00000000005c1947 */ /* 0x000fec0003800000 */
[----:B------:R-:W-:Y:S01]  /*57f0*/  IMAD.U32 R12, RZ, RZ, UR45 ;  /* 0x0000002dff0c7e24 */ /* 0x000fe2000f8e00ff */
[----:B------:R-:W-:Y:S04]  /*5800*/  BSSY B0, `(.L_x_1361) ;  /* 0x0000011000007945 */ /* 0x000fe80003800000 */
[----:B------:R-:W-:-:S04]  /*5810*/  IADD3 R5, -R12, UR38, R9 ;  /* 0x000000260c057c10 */ /* 0x000fc8000fffe109 */
        /* <DEDUP_REMOVED lines=10> */
.L_x_1362:
[----:B------:R-:W-:-:S05]  /*58c0*/  IMAD.U32 R9, RZ, RZ, UR53 ;  /* 0x00000035ff097e24 */ /* 0x000fca000f8e00ff */
[----:B------:R-:W-:-:S13]  /*58d0*/  ISETP.NE.AND P1, PT, R9, 0x1, PT ;  /* 0x000000010900780c */ /* 0x000fda0003f25270 */
[----:B------:R-:W0:Y:S02]  /*58e0*/  @P1 LDC.64 R12, c[0x0][0x9e8] ;  /* 0x00027a00ff0c1b82 */ /* 0x000e240000000a00 */
[----:B0-----:R-:W-:-:S05]  /*58f0*/  @P1 IMAD.HI.U32 R12, R5, R12, RZ ;  /* 0x0000000c050c1227 */ /* 0x001fca00078e00ff */
[----:B------:R-:W-:-:S07]  /*5900*/  @P1 SHF.R.U32.HI R5, RZ, R13, R12 ;  /* 0x0000000dff051219 */ /* 0x000fce000001160c */
.L_x_1363:
[----:B------:R-:W-:Y:S05]  /*5910*/  BSYNC B0 ;  /* 0x0000000000007941 */ /* 0x000fea0003800000 */
.L_x_1361:
[----:B------:R-:W-:-:S04]  /*5920*/  IMAD R5, R5, R9, -R14 ;  /* 0x0000000905057224 */ /* 0x000fc800078e0a0e */
[----:B------:R-:W-:-:S05]  /*5930*/  IMAD R5, R16, -0x2, R5 ;  /* 0xfffffffe10057824 */ /* 0x000fca00078e0205 */
[----:B------:R-:W-:Y:S02]  /*5940*/  VIADDMNMX R2, R5, R9, R2, PT ;  /* 0x0000000905027246 */ /* 0x000fe40003800102 */
[----:B------:R-:W-:-:S07]  /*5950*/  VIMNMX R10, R10, R5, !PT ;  /* 0x000000050a0a7248 */ /* 0x000fce0007fe0100 */
.L_x_1360:
        /* <DEDUP_REMOVED lines=116> */
.L_x_1366:
[----:B------:R-:W-:-:S05]  /*60a0*/  IMAD.U32 R2, RZ, RZ, UR53 ;  /* 0x00000035ff027e24 */ /* 0x000fca000f8e00ff */
[----:B------:R-:W-:-:S13]  /*60b0*/  ISETP.NE.AND P2, PT, R2, 0x1, PT ;  /* 0x000000010200780c */ /* 0x000fda0003f45270 */
[----:B------:R-:W0:Y:S02]  /*60c0*/  @P2 LDC.64 R160, c[0x0][0x9e8] ;  /* 0x00027a00ffa02b82 */ /* 0x000e240000000a00 */
[----:B0-----:R-:W-:-:S05]  /*60d0*/  @P2 IMAD.HI.U32 R0, R159, R160, RZ ;  /* 0x000000a09f002227 */ /* 0x001fca00078e00ff */
[----:B------:R-:W-:-:S07]  /*60e0*/  @P2 SHF.R.U32.HI R159, RZ, R161, R0 ;  /* 0x000000a1ff9f2219 */ /* 0x000fce0000011600 */
.L_x_1367:
[----:B------:R-:W-:Y:S05]  /*60f0*/  BSYNC B0 ;  /* 0x0000000000007941 */ /* 0x000fea0003800000 */
.L_x_1365:
[----:B------:R-:W-:-:S04]  /*6100*/  IMAD R159, R159, R2, -R14 ;  /* 0x000000029f9f7224 */ /* 0x000fc800078e0a0e */
[----:B------:R-:W-:-:S05]  /*6110*/  IMAD R159, R16, -0x2, R159 ;  /* 0xfffffffe109f7824 */ /* 0x000fca00078e029f */
[----:B------:R-:W-:Y:S02]  /*6120*/  VIADDMNMX R10, R159, R2, R10, PT ;  /* 0x000000029f0a7246 */ /* 0x000fe4000380010a */
[----:B------:R-:W-:-:S07]  /*6130*/  VIMNMX R12, R12, R159, !PT ;  /* 0x0000009f0c0c7248 */ /* 0x000fce0007fe0100 */
.L_x_1364:
        /* <DEDUP_REMOVED lines=92> */
[-CC-:B------:R-:W-:Y:S01]  /*6700*/  FFMA.FTZ R47, R165, R0.reuse, -R14.reuse ;  /* 0x00000000a52f7223 */ /* 0x180fe2000001080e */
        /* <DEDUP_REMOVED lines=25> */
[--C-:B------:R-:W-:Y:S01]  /*68a0*/  FFMA.FTZ R156, R25, R0, -R14.reuse ;  /* 0x00000000199c7223 */ /* 0x100fe2000001080e */
[----:B------:R-:W-:Y:S01]  /*68b0*/  ISETP.LT.OR P4, PT, R10, 0x3a, P4 ;  /* 0x0000003a0a00780c */ /* 0x000fe20002781670 */
[----:B------:R-:W-:Y:S01]  /*68c0*/  MUFU.EX2 R9, R9 ;  /* 0x0000000900097308 */ /* 0x000fe20000000800 */
        /* <DEDUP_REMOVED lines=19> */
[----:B------:R-:W-:Y:S01]  /*6a00*/  FFMA.FTZ R33, R85, R0, -R14 ;  /* 0x0000000055217223 */ /* 0x000fe2000001080e */
[----:B------:R-:W-:Y:S01]  /*6a10*/  FMNMX.FTZ R20, R179, R20, !PT ;  /* 0x00000014b3147209 */ /* 0x000fe20007810000 */
[----:B------:R-:W-:Y:S01]  /*6a20*/  MUFU.EX2 R180, R180 ;  /* 0x000000b400b47308 */ /* 0x000fe20000000800 */
[----:B------:R-:W-:-:S02]  /*6a30*/  ISETP.LT.OR P5, PT, R10, 0x49, P5 ;  /* 0x000000490a00780c */ /* 0x000fc40002fa1670 */
[----:B------:R-:W-:Y:S02]  /*6a40*/  FMNMX.FTZ R20, R51, R20, !PT ;  /* 0x0000001433147209 */ /* 0x000fe40007810000 */
[----:B------:R-:W-:Y:S02]  /*6a50*/  FSEL R59, R59, -INF , !P3 ;  /* 0xff8000003b3b7808 */ /* 0x000fe40005800000 */
[----:B------:R-:W-:Y:S01]  /*6a60*/  FMNMX.FTZ R20, R181, R20, !PT ;  /* 0x00000014b5147209 */ /* 0x000fe20007810000 */
[----:B------:R-:W-:Y:S01]  /*6a70*/  MUFU.EX2 R182, R182 ;  /* 0x000000b600b67308 */ /* 0x000fe20000000800 */
[----:B------:R-:W-:Y:S02]  /*6a80*/  FSEL R165, R62, -INF , !P5 ;  /* 0xff8000003ea57808 */ /* 0x000fe40006800000 */
[----:B------:R-:W-:Y:S02]  /*6a90*/  FMNMX.FTZ R20, R175, R20, !PT ;  /* 0x00000014af147209 */ /* 0x000fe40007810000 */
[----:B------:R-:W-:-:S02]  /*6aa0*/  ISETP.LT.OR P4, PT, R10, 0x4a, P4 ;  /* 0x0000004a0a00780c */ /* 0x000fc40002781670 */
[----:B------:R-:W-:Y:S01]  /*6ab0*/  FMNMX.FTZ R20, R183, R20, !PT ;  /* 0x00000014b7147209 */ /* 0x000fe20007810000 */
[----:B------:R-:W-:Y:S01]  /*6ac0*/  MUFU.EX2 R11, R11 ;  /* 0x0000000b000b7308 */ /* 0x000fe20000000800 */
[C---:B------:R-:W-:Y:S02]  /*6ad0*/  ISETP.GT.AND P3, PT, R12.reuse, 0x51, P1 ;  /* 0x000000510c00780c */ /* 0x040fe40000f64270 */
[----:B------:R-:W-:Y:S02]  /*6ae0*/  FMNMX.FTZ R20, R59, R20, !PT ;  /* 0x000000143b147209 */ /* 0x000fe40007810000 */
[----:B------:R-:W-:Y:S02]  /*6af0*/  FSEL R63, R63, -INF , !P4 ;  /* 0xff8000003f3f7808 */ /* 0x000fe40006000000 */
[----:B------:R-:W-:Y:S01]  /*6b00*/  FMNMX.FTZ R20, R165, R20, !PT ;  /* 0x00000014a5147209 */ /* 0x000fe20007810000 */
[----:B------:R-:W-:Y:S01]  /*6b10*/  MUFU.EX2 R176, R176 ;  /* 0x000000b000b07308 */ /* 0x000fe20000000800 */
[----:B------:R-:W-:-:S02]  /*6b20*/  ISETP.GT.AND P5, PT, R12, 0x58, P1 ;  /* 0x000000580c00780c */ /* 0x000fc40000fa4270 */
[----:B------:R-:W-:Y:S02]  /*6b30*/  FSEL R157, R66, -INF , !P2 ;  /* 0xff800000429d7808 */ /* 0x000fe40005000000 */
[----:B------:R-:W-:Y:S02]  /*6b40*/  ISETP.LT.OR P3, PT, R10, 0x52, P3 ;  /* 0x000000520a00780c */ /* 0x000fe40001f61670 */
[----:B------:R-:W-:Y:S01]  /*6b50*/  FMNMX.FTZ R20, R63, R20, !PT ;  /* 0x000000143f147209 */ /* 0x000fe20007810000 */
[----:B------:R-:W-:Y:S01]  /*6b60*/  MUFU.EX2 R13, R13 ;  /* 0x0000000d000d7308 */ /* 0x000fe20000000800 */
[----:B------:R-:W-:Y:S02]  /*6b70*/  ISETP.GT.AND P4, PT, R12, 0x59, P1 ;  /* 0x000000590c00780c */ /* 0x000fe40000f84270 */
[----:B------:R-:W-:Y:S02]  /*6b80*/  ISETP.LT.OR P5, PT, R10, 0x59, P5 ;  /* 0x000000590a00780c */ /* 0x000fe40002fa1670 */
[----:B------:R-:W-:-:S02]  /*6b90*/  FSEL R67, R67, -INF , !P3 ;  /* 0xff80000043437808 */ /* 0x000fc40005800000 */
[----:B------:R-:W-:Y:S01]  /*6ba0*/  FMNMX.FTZ R20, R157, R20, !PT ;  /* 0x000000149d147209 */ /* 0x000fe20007810000 */
[----:B------:R-:W-:Y:S01]  /*6bb0*/  MUFU.EX2 R178, R178 ;  /* 0x000000b200b27308 */ /* 0x000fe20000000800 */
[----:B------:R-:W-:Y:S02]  /*6bc0*/  ISETP.GT.AND P2, PT, R12, 0x60, P1 ;  /* 0x000000600c00780c */ /* 0x000fe40000f44270 */
[----:B------:R-:W-:Y:S02]  /*6bd0*/  FSEL R153, R70, -INF , !P5 ;  /* 0xff80000046997808 */ /* 0x000fe40006800000 */
[----:B------:R-:W-:Y:S02]  /*6be0*/  ISETP.LT.OR P4, PT, R10, 0x5a, P4 ;  /* 0x0000005a0a00780c */ /* 0x000fe40002781670 */
[----:B------:R-:W-:Y:S01]  /*6bf0*/  FMNMX.FTZ R20, R67, R20, !PT ;  /* 0x0000001443147209 */ /* 0x000fe20007810000 */
[----:B------:R-:W-:Y:S01]  /*6c00*/  MUFU.EX2 R27, R27 ;  /* 0x0000001b001b7308 */ /* 0x000fe20000000800 */
[----:B------:R-:W-:-:S02]  /*6c10*/  ISETP.GT.AND P3, PT, R12, 0x61, P1 ;  /* 0x000000610c00780c */ /* 0x000fc40000f64270 */
[----:B------:R-:W-:Y:S02]  /*6c20*/  ISETP.LT.OR P2, PT, R10, 0x61, P2 ;  /* 0x000000610a00780c */ /* 0x000fe40001741670 */
[----:B------:R-:W-:Y:S02]  /*6c30*/  FSEL R71, R71, -INF , !P4 ;  /* 0xff80000047477808 */ /* 0x000fe40006000000 */
[----:B------:R-:W-:Y:S01]  /*6c40*/  FMNMX.FTZ R20, R153, R20, !PT ;  /* 0x0000001499147209 */ /* 0x000fe20007810000 */
[----:B------:R-:W-:Y:S01]  /*6c50*/  MUFU.EX2 R172, R172 ;  /* 0x000000ac00ac7308 */ /* 0x000fe20000000800 */
[----:B------:R-:W-:Y:S02]  /*6c60*/  ISETP.GT.AND P5, PT, R12, 0x68, P1 ;  /* 0x000000680c00780c */ /* 0x000fe40000fa4270 */
[----:B------:R-:W-:Y:S02]  /*6c70*/  FSEL R155, R74, -INF , !P2 ;  /* 0xff8000004a9b7808 */ /* 0x000fe40005000000 */
[----:B------:R-:W-:-:S02]  /*6c80*/  ISETP.LT.OR P3, PT, R10, 0x62, P3 ;  /* 0x000000620a00780c */ /* 0x000fc40001f61670 */
[----:B------:R-:W-:Y:S01]  /*6c90*/  FMNMX.FTZ R20, R71, R20, !PT ;  /* 0x0000001447147209 */ /* 0x000fe20007810000 */
[----:B------:R-:W-:Y:S01]  /*6ca0*/  MUFU.EX2 R47, R47 ;  /* 0x0000002f002f7308 */ /* 0x000fe20000000800 */
[----:B------:R-:W-:Y:S02]  /*6cb0*/  ISETP.GT.AND P4, PT, R12, 0x69, P1 ;  /* 0x000000690c00780c */ /* 0x000fe40000f84270 */
[----:B------:R-:W-:Y:S02]  /*6cc0*/  ISETP.LT.OR P5, PT, R10, 0x69, P5 ;  /* 0x000000690a00780c */ /* 0x000fe40002fa1670 */
        /* <DEDUP_REMOVED lines=19> */
[C---:B------:R-:W-:Y:S02]  /*6e00*/  ISETP.LT.OR P5, PT, R10.reuse, 0x79, P5 ;  /* 0x000000790a00780c */ /* 0x040fe40002fa1670 */
[----:B------:R-:W-:Y:S02]  /*6e10*/  FSEL R83, R83, -INF , !P3 ;  /* 0xff80000053537808 */ /* 0x000fe40005800000 */
[----:B------:R-:W-:Y:S01]  /*6e20*/  FMNMX.FTZ R20, R169, R20, !PT ;  /* 0x00000014a9147209 */ /* 0x000fe20007810000 */
[----:B------:R-:W-:Y:S01]  /*6e30*/  MUFU.EX2 R170, R170 ;  /* 0x000000aa00aa7308 */ /* 0x000fe20000000800 */
[----:B------:R-:W-:Y:S02]  /*6e40*/  ISETP.LT.OR P1, PT, R10, 0x7a, P1 ;  /* 0x0000007a0a00780c */ /* 0x000fe40000f21670 */
[----:B------:R-:W-:Y:S02]  /*6e50*/  FSEL R193, R86, -INF , !P5 ;  /* 0xff80000056c17808 */ /* 0x000fe40006800000 */
[----:B------:R-:W-:-:S02]  /*6e60*/  FMNMX.FTZ R20, R83, R20, !PT ;  /* 0x0000001453147209 */ /* 0x000fc40007810000 */
[----:B------:R-:W-:Y:S01]  /*6e70*/  FSEL R87, R87, -INF , !P1 ;  /* 0xff80000057577808 */ /* 0x000fe20004800000 */
[----:B------:R-:W-:Y:S01]  /*6e80*/  MUFU.EX2 R45, R45 ;  /* 0x0000002d002d7308 */ /* 0x000fe20000000800 */
[----:B------:R-:W-:Y:S02]  /*6e90*/  FMNMX.FTZ R20, R193, R20, !PT ;  /* 0x00000014c1147209 */ /* 0x000fe40007810000 */
[----:B------:R-:W-:Y:S02]  /*6ea0*/  FSEL R65, R2, RZ, P6 ;  /* 0x000000ff02417208 */ /* 0x000fe40003000000 */
[----:B------:R-:W-:-:S03]  /*6eb0*/  FMNMX.FTZ R20, R87, R20, !PT ;  /* 0x0000001457147209 */ /* 0x000fc60007810000 */
[----:B------:R-:W-:Y:S01]  /*6ec0*/  FADD.FTZ R65, -R65, R6 ;  /* 0x0000000641417221 */ /* 0x000fe20000010100 */
[----:B------:R-:W-:Y:S01]  /*6ed0*/  MUFU.EX2 R164, R164 ;  /* 0x000000a400a47308 */ /* 0x000fe20000000800 */
[----:B------:R-:W0:Y:S02]  /*6ee0*/  SHFL.BFLY PT, R57, R20, 0x2, 0x1f ;  /* 0x0c401f0014397f89 */ /* 0x000e2400000e0000 */
[----:B------:R-:W-:-:S05]  /*6ef0*/  FMUL.FTZ R6, R65, R0 ;  /* 0x0000000041067220 */ /* 0x000fca0000410000 */
[----:B------:R-:W-:Y:S08]  /*6f00*/  MUFU.EX2 R41, R41 ;  /* 0x0000002900297308 */ /* 0x000ff00000000800 */
[----:B------:R-:W1:Y:S08]  /*6f10*/  MUFU.EX2 R6, R6 ;  /* 0x0000000600067308 */ /* 0x000e700000000800 */
[----:B------:R-:W-:Y:S01]  /*6f20*/  MUFU.EX2 R166, R166 ;  /* 0x000000a600a67308 */ /* 0x000fe20000000800 */
[----:B0-----:R-:W-:Y:S01]  /*6f30*/  FMNMX.FTZ R10, R20, R57, !PT ;  /* 0x00000039140a7209 */ /* 0x001fe20007810000 */
[----:B------:R-:W-:-:S04]  /*6f40*/  FFMA.FTZ R57, R77, R0, -R14 ;  /* 0x000000004d397223 */ /* 0x000fc8000001080e */
[----:B------:R-:W0:Y:S02]  /*6f50*/  SHFL.BFLY PT, R61, R10, 0x1, 0x1f ;  /* 0x0c201f000a3d7f89 */ /* 0x000e2400000e0000 */
[----:B------:R-:W-:Y:S01]  /*6f60*/  MUFU.EX2 R29, R29 ;  /* 0x0000001d001d7308 */ /* 0x000fe20000000800 */
[----:B-1----:R-:W-:-:S04]  /*6f70*/  FFMA.FTZ R69, R6, R4, R9 ;  /* 0x0000000406457223 */ /* 0x002fc80000010009 */
[----:B------:R-:W-:-:S03]  /*6f80*/  FADD.FTZ R69, R180, R69 ;  /* 0x00000045b4457221 */ /* 0x000fc60000010000 */
[----:B------:R-:W-:Y:S08]  /*6f90*/  MUFU.EX2 R160, R160 ;  /* 0x000000a000a07308 */ /* 0x000ff00000000800 */
[----:B------:R-:W-:Y:S01]  /*6fa0*/  MUFU.EX2 R15, R15 ;  /* 0x0000000f000f7308 */ /* 0x000fe20000000800 */
[----:B0-----:R-:W-:-:S07]  /*6fb0*/  FMNMX.FTZ R5, R10, R61, !PT ;  /* 0x0000003d0a057209 */ /* 0x001fce0007810000 */
[----:B------:R-:W-:Y:S01]  /*6fc0*/  MUFU.EX2 R162, R162 ;  /* 0x000000a200a27308 */ /* 0x000fe20000000800 */
[C---:B------:R-:W-:Y:S01]  /*6fd0*/  FSETP.NEU.FTZ.AND P1, PT, R5.reuse, -INF , PT ;  /* 0xff8000000500780b */ /* 0x040fe20003f3d000 */
[----:B------:R-:W-:-:S03]  /*6fe0*/  FMUL.FTZ R10, R5, R0 ;  /* 0x00000000050a7220 */ /* 0x000fc60000410000 */
[----:B------:R-:W-:Y:S02]  /*6ff0*/  FSEL R32, R5, RZ, P1 ;  /* 0x000000ff05207208 */ /* 0x000fe40000800000 */
[----:B------:R-:W-:Y:S01]  /*7000*/  FSEL R10, R10, RZ, P1 ;  /* 0x000000ff0a0a7208 */ /* 0x000fe20000800000 */
[----:B------:R-:W-:Y:S02]  /*7010*/  MUFU.EX2 R21, R21 ;  /* 0x0000001500157308 */ /* 0x000fe40000000800 */
        /* <DEDUP_REMOVED lines=54> */
[----:B------:R-:W-:-:S03]  /*7380*/  FFMA.FTZ R38, R67, R0, -R10 ;  /* 0x0000000043267223 */ /* 0x000fc6000001080a */
        /* <DEDUP_REMOVED lines=10> */
[----:B--2---:R-:W-:-:S07]  /*7430*/  FADD.FTZ R40, R26, R63 ;  /* 0x0000003f1a287221 */ /* 0x004fce0000010000 */
[----:B------:R-:W2:Y:S01]  /*7440*/  MUFU.EX2 R65, R65 ;  /* 0x0000004100417308 */ /* 0x000ea20000000800 */
[----:B0-----:R-:W-:Y:S01]  /*7450*/  FADD.FTZ R63, R43, R40 ;  /* 0x000000282b3f7221 */ /* 0x001fe20000010000 */
[-CC-:B------:R-:W-:Y:S01]  /*7460*/  FFMA.FTZ R40, R71, R0.reuse, -R10.reuse ;  /* 0x0000000047287223 */ /* 0x180fe2000001080a */
[----:B------:R-:W-:-:S05]  /*7470*/  FFMA.FTZ R10, R87, R0, -R10 ;  /* 0x00000000570a7223 */ /* 0x000fca000001080a */
[----:B------:R-:W0:Y:S01]  /*7480*/  MUFU.EX2 R30, R30 ;  /* 0x0000001e001e7308 */ /* 0x000e220000000800 */
[----:B-1----:R-:W-:-:S07]  /*7490*/  FADD.FTZ R42, R28, R63 ;  /* 0x0000003f1c2a7221 */ /* 0x002fce0000010000 */
[----:B------:R-:W1:Y:S01]  /*74a0*/  MUFU.EX2 R51, R51 ;  /* 0x0000003300337308 */ /* 0x000e620000000800 */
[----:B--2---:R-:W-:-:S07]  /*74b0*/  FADD.FTZ R63, R65, R42 ;  /* 0x0000002a413f7221 */ /* 0x004fce0000010000 */
        /* <DEDUP_REMOVED lines=18> */
[----:B0-----:R-:W-:Y:S01]  /*75e0*/  FADD.FTZ R3, R167, R42 ;  /* 0x0000002aa7037221 */ /* 0x001fe20000010000 */
[----:B------:R-:W-:-:S06]  /*75f0*/  FADD.FTZ R42, R160, R63 ;  /* 0x0000003fa02a7221 */ /* 0x000fcc0000010000 */
[----:B------:R-:W0:Y:S01]  /*7600*/  MUFU.EX2 R38, R38 ;  /* 0x0000002600267308 */ /* 0x000e220000000800 */
[----:B-1----:R-:W-:-:S07]  /*7610*/  FADD.FTZ R4, R36, R3 ;  /* 0x0000000324047221 */ /* 0x002fce0000010000 */
[----:B------:R-:W1:Y:S01]  /*7620*/  MUFU.EX2 R163, R163 ;  /* 0x000000a300a37308 */ /* 0x000e620000000800 */
[----:B--2---:R-:W-:-:S07]  /*7630*/  FADD.FTZ R3, R161, R4 ;  /* 0x00000004a1037221 */ /* 0x004fce0000010000 */
[----:B------:R-:W2:Y:S01]  /*7640*/  MUFU.EX2 R40, R40 ;  /* 0x0000002800287308 */ /* 0x000ea20000000800 */
[----:B0-----:R-:W-:-:S07]  /*7650*/  FADD.FTZ R4, R38, R3 ;  /* 0x0000000326047221 */ /* 0x001fce0000010000 */
[----:B------:R-:W-:Y:S01]  /*7660*/  MUFU.EX2 R156, R156 ;  /* 0x0000009c009c7308 */ /* 0x000fe20000000800 */
[----:B-1----:R-:W-:-:S07]  /*7670*/  FADD.FTZ R3, R163, R4 ;  /* 0x00000004a3037221 */ /* 0x002fce0000010000 */
[----:B------:R-:W0:Y:S01]  /*7680*/  MUFU.EX2 R44, R155 ;  /* 0x0000009b002c7308 */ /* 0x000e220000000800 */
[----:B--2---:R-:W-:-:S07]  /*7690*/  FADD.FTZ R3, R40, R3 ;  /* 0x0000000328037221 */ /* 0x004fce0000010000 */
[----:B------:R-:W-:Y:S08]  /*76a0*/  MUFU.EX2 R25, R25 ;  /* 0x0000001900197308 */ /* 0x000ff00000000800 */
[----:B------:R-:W1:Y:S01]  /*76b0*/  MUFU.EX2 R75, R75 ;  /* 0x0000004b004b7308 */ /* 0x000e620000000800 */
[----:B0-----:R-:W-:-:S07]  /*76c0*/  FADD.FTZ R3, R44, R3 ;  /* 0x000000032c037221 */ /* 0x001fce0000010000 */
[----:B------:R0:W2:Y:S08]  /*76d0*/  MUFU.EX2 R46, R53 ;  /* 0x00000035002e7308 */ /* 0x0000b00000000800 */
[----:B------:R-:W3:Y:S01]  /*76e0*/  MUFU.EX2 R158, R158 ;  /* 0x0000009e009e7308 */ /* 0x000ee20000000800 */
[----:B0-----:R-:W-:Y:S01]  /*76f0*/  FADD.FTZ R53, R15, R42 ;  /* 0x0000002a0f357221 */ /* 0x001fe20000010000 */
[----:B-1----:R-:W-:-:S03]  /*7700*/  FADD.FTZ R3, R75, R3 ;  /* 0x000000034b037221 */ /* 0x002fc60000010000 */
[----:B------:R-:W-:-:S03]  /*7710*/  FADD.FTZ R42, R162, R53 ;  /* 0x00000035a22a7221 */ /* 0x000fc60000010000 */
[----:B------:R-:W0:Y:S01]  /*7720*/  MUFU.EX2 R57, R57 ;  /* 0x0000003900397308 */ /* 0x000e220000000800 */
[----:B------:R-:W-:Y:S01]  /*7730*/  FADD.FTZ R53, R21, R42 ;  /* 0x0000002a15357221 */ /* 0x000fe20000010000 */
[----:B--2---:R-:W-:-:S03]  /*7740*/  FADD.FTZ R3, R46, R3 ;  /* 0x000000032e037221 */ /* 0x004fc60000010000 */
[----:B------:R-:W-:-:S03]  /*7750*/  FADD.FTZ R4, R156, R53 ;  /* 0x000000359c047221 */ /* 0x000fc60000010000 */
[----:B------:R-:W1:Y:S01]  /*7760*/  MUFU.EX2 R79, R79 ;  /* 0x0000004f004f7308 */ /* 0x000e620000000800 */
[----:B------:R-:W-:-:S04]  /*7770*/  FADD.FTZ R53, R25, R4 ;  /* 0x0000000419357221 */ /* 0x000fc80000010000 */
[----:B---3--:R-:W-:-:S03]  /*7780*/  FADD.FTZ R4, R158, R53 ;  /* 0x000000359e047221 */ /* 0x008fc60000010000 */
        /* <DEDUP_REMOVED lines=16> */
[----:B--2---:R-:W-:-:S03]  /*7890*/  FADD.FTZ R4, R33, R4 ;  /* 0x0000000421047221 */ /* 0x004fc60000010000 */
[----:B0-----:R-:W-:Y:S01]  /*78a0*/  FADD.FTZ R3, R10, R3 ;  /* 0x000000030a037221 */ /* 0x001fe20000010000 */
[----:B------:R-:W-:Y:S06]  /*78b0*/  @!P0 BRA `(.L_x_1368) ;  /* 0x0000000000048947 */ /* 0x000fec0003800000 */
[----:B------:R-:W-:Y:S01]  /*78c0*/  BPT.TRAP 0x1 ;  /* 0x000000040000795c */ /* 0x000fe20000300000 */
.L_x_1368:
[----:B------:R-:W-:Y:S01]  /*78d0*/  ULEA UR6, UR59, UR41, 0x3 ;  /* 0x000000293b067291 */ /* 0x000fe2000f8e183f */
[----:B------:R-:W-:Y:S01]  /*78e0*/  ISETP.GT.AND P1, PT, R8, UR58, PT ;  /* 0x0000003a08007c0c */ /* 0x000fe2000bf24270 */
        /* <DEDUP_REMOVED lines=105> */
.L_x_1350:
[----:B------:R-:W-:Y:S02]  /*7f80*/  UISETP.NE.AND UP1, UPT, UR51, URZ, UPT ;  /* 0x0000003f3300728c */ /* 0x000fe4000bf25270 */
[----:B------:R-:W-:Y:S02]  /*7f90*/  UISETP.NE.AND UP0, UPT, UR50, URZ, UPT ;  /* 0x0000003f3200728c */ /* 0x000fe4000bf05270 */
[----:B------:R-:W-:Y:S02]  /*7fa0*/  UIADD3 UR10, UR37, 0x7f, URZ ;  /* 0x0000007f250a7890 */ /* 0x000fe4000fffe03f */
[----:B------:R-:W-:Y:S02]  /*7fb0*/  UIADD3 UR11, UR38, 0x1, -UR45 ;  /* 0x00000001260b7890 */ /* 0x000fe4000fffe82d */
[----:B------:R-:W-:-:S03]  /*7fc0*/  PLOP3.LUT P1, PT, PT, PT, UP0, 0x40, 0x0 ;  /* 0x000000000000781c */ /* 0x000fc60003f2e808 */
[----:B------:R-:W-:Y:S01]  /*7fd0*/  @UP1 ULDC UR6, c[0x0][0x44c] ;  /* 0x0001130000061ab9 */ /* 0x000fe20000000800 */
[----:B------:R-:W-:Y:S01]  /*7fe0*/  @UP1 ULDC UR14, c[0x0][0x450] ;  /* 0x00011400000e1ab9 */ /* 0x000fe20000000800 */
[----:B------:R-:W-:-:S04]  /*7ff0*/  UIMAD.WIDE.U32 UR6, UR10, UR6, URZ ;  /* 0x000000060a0672a5 */ /* 0x000fc8000f8e003f */
[----:B------:R-:W-:-:S04]  /*8000*/  @UP1 USHF.R.U32.HI UR10, URZ, UR14, UR7 ;  /* 0x0000000e3f0a1299 */ /* 0x000fc80008011607 */
[----:B------:R-:W-:-:S04]  /*8010*/  UIADD3 UR10, UR11, UR10, URZ ;  /* 0x0000000a0b0a7290 */ /* 0x000fc8000fffe03f */
[----:B------:R-:W-:Y:S01]  /*8020*/  UIADD3 UR56, UR10, -UR56, URZ ;  /* 0x800000380a387290 */ /* 0x000fe2000fffe03f */
[----:B------:R-:W-:Y:S11]  /*8030*/  @P1 BRA `(.L_x_1370) ;  /* 0x0000000000501947 */ /* 0x000ff60003800000 */
[----:B------:R-:W-:Y:S02]  /*8040*/  UMOV UR14, UR10 ;  /* 0x0000000a000e7c82 */ /* 0x000fe40008000000 */
[----:B------:R-:W-:-:S06]  /*8050*/  UISETP.GT.AND UP0, UPT, UR14, -0x1, UPT ;  /* 0xffffffff0e00788c */ /* 0x000fcc000bf04270 */
[----:B------:R-:W-:-:S13]  /*8060*/  PLOP3.LUT P1, PT, PT, PT, UP0, 0x80, 0x0 ;  /* 0x000000000000781c */ /* 0x000fda0003f2f008 */
[----:B------:R-:W-:Y:S05]  /*8070*/  @P1 BRA `(.L_x_1371) ;  /* 0x0000000000201947 */ /* 0x000fea0003800000 */
[----:B------:R-:W-:Y:S01]  /*8080*/  ULDC UR15, c[0x0][0x9e4] ;  /* 0x00027900000f7ab9 */ /* 0x000fe20000000800 */
[----:B------:R-:W-:Y:S02]  /*8090*/  ULOP3.LUT UR14, URZ, UR14, URZ, 0x33, !UPT ;  /* 0x0000000e3f0e7292 */ /* 0x000fe4000f8e333f */
[----:B------:R-:W-:-:S11]  /*80a0*/  UISETP.NE.AND UP0, UPT, UR15, 0x1, UPT ;  /* 0x000000010f00788c */ /* 0x000fd6000bf05270 */
[----:B------:R-:W-:Y:S02]  /*80b0*/  @UP0 ULDC.64 UR6, c[0x0][0x9e8] ;  /* 0x00027a0000060ab9 */ /* 0x000fe40000000a00 */
[----:B------:R-:W-:-:S04]  /*80c0*/  UIMAD.WIDE.U32 UR10, UR14, UR6, URZ ;  /* 0x000000060e0a72a5 */ /* 0x000fc8000f8e003f */
[----:B------:R-:W-:-:S04]  /*80d0*/  @UP0 USHF.R.U32.HI UR14, URZ, UR7, UR11 ;  /* 0x000000073f0e0299 */ /* 0x000fc8000801160b */
[----:B------:R-:W-:Y:S01]  /*80e0*/  ULOP3.LUT UR14, URZ, UR14, URZ, 0x33, !UPT ;  /* 0x0000000e3f0e7292 */ /* 0x000fe2000f8e333f */
[----:B------:R-:W-:Y:S11]  /*80f0*/  BRA `(.L_x_1372) ;  /* 0x0000000000147947 */ /* 0x000ff60003800000 */
.L_x_1371:
[----:B------:R-:W-:Y:S02]  /*8100*/  ULDC UR15, c[0x0][0x9e4] ;  /* 0x00027900000f7ab9 */ /* 0x000fe40000000800 */
[----:B------:R-:W-:-:S11]  /*8110*/  UISETP.NE.AND UP0, UPT, UR15, 0x1, UPT ;  /* 0x000000010f00788c */ /* 0x000fd6000bf05270 */
[----:B------:R-:W-:Y:S02]  /*8120*/  @UP0 ULDC.64 UR6, c[0x0][0x9e8] ;  /* 0x00027a0000060ab9 */ /* 0x000fe40000000a00 */
[----:B------:R-:W-:-:S04]  /*8130*/  UIMAD.WIDE.U32 UR10, UR14, UR6, URZ ;  /* 0x000000060e0a72a5 */ /* 0x000fc8000f8e003f */
[----:B------:R-:W-:-:S12]  /*8140*/  @UP0 USHF.R.U32.HI UR14, URZ, UR7, UR11 ;  /* 0x000000073f0e0299 */ /* 0x000fd8000801160b */
.L_x_1372:
[----:B------:R-:W-:-:S04]  /*8150*/  UIMAD UR14, UR14, UR15, URZ ;  /* 0x0000000f0e0e72a4 */ /* 0x000fc8000f8e023f */
[----:B------:R-:W-:-:S04]  /*8160*/  UISETP.LT.AND UP0, UPT, UR56, UR14, UPT ;  /* 0x0000000e3800728c */ /* 0x000fc8000bf01270 */
[----:B------:R-:W-:-:S12]  /*8170*/  USEL UR56, UR56, UR14, !UP0 ;  /* 0x0000000e38387287 */ /* 0x000fd8000c000000 */
.L_x_1370:
[----:B------:R-:W-:-:S04]  /*8180*/  UIADD3 UR56, UR56, 0x7f, URZ ;  /* 0x0000007f38387890 */ /* 0x000fc8000fffe03f */
[----:B------:R-:W-:-:S04]  /*8190*/  USHF.R.S32.HI UR6, URZ, 0x1f, UR56 ;  /* 0x0000001f3f067899 */ /* 0x000fc80008011438 */
[----:B------:R-:W-:-:S04]  /*81a0*/  ULEA.HI UR6, UR6, UR56, URZ, 0x7 ;  /* 0x0000003806067291 */ /* 0x000fc8000f8f383f */
[----:B------:R-:W-:-:S04]  /*81b0*/  USHF.R.S32.HI UR6, URZ, 0x7, UR6 ;  /* 0x000000073f067899 */ /* 0x000fc80008011406 */
[----:B------:R-:W-:-:S04]  /*81c0*/  UISETP.LT.AND UP0, UPT, UR39, UR6, UPT ;  /* 0x000000062700728c */ /* 0x000fc8000bf01270 */
[----:B------:R-:W-:-:S06]  /*81d0*/  USEL UR53, UR39, UR6, !UP0 ;  /* 0x0000000627357287 */ /* 0x000fcc000c000000 */
[----:B------:R-:W-:-:S13]  /*81e0*/  ISETP.GE.AND P1, PT, R8, UR53, PT ;  /* 0x0000003508007c0c */ /* 0x000fda000bf26270 */
[----:B------:R-:W-:Y:S05]  /*81f0*/  @!P1 BRA `(.L_x_1373) ;  /* 0x0000002000149947 */ /* 0x000fea0003800000 */
[----:B------:R-:W-:Y:S01]  /*8200*/  IMAD.MOV.U32 R9, RZ, RZ, R5 ;  /* 0x000000ffff097224 */ /* 0x000fe200078e0005 */
[----:B------:R-:W-:Y:S01]  /*8210*/  UMOV UR57, UR47 ;  /* 0x0000002f00397c82 */ /* 0x000fe20008000000 */
[----:B------:R-:W-:Y:S01]  /*8220*/  IMAD.MOV.U32 R7, RZ, RZ, R2 ;  /* 0x000000ffff077224 */ /* 0x000fe200078e0002 */
[----:B------:R-:W-:Y:S01]  /*8230*/  UMOV UR56, UR46 ;  /* 0x0000002e00387c82 */ /* 0x000fe20008000000 */
[----:B------:R-:W-:-:S07]  /*8240*/  IMAD.MOV.U32 R6, RZ, RZ, R8 ;  /* 0x000000ffff067224 */ /* 0x000fce00078e0008 */
.L_x_1384:
[----:B------:R-:W-:Y:S01]  /*8250*/  ISETP.NE.AND P2, PT, RZ, UR44, PT ;  /* 0x0000002cff007c0c */ /* 0x000fe2000bf45270 */
[----:B------:R-:W-:-:S04]  /*8260*/  UISETP.NE.AND UP0, UPT, UR56, 0x1, UPT ;  /* 0x000000013800788c */ /* 0x000fc8000bf05270 */
[----:B------:R-:W-:-:S04]  /*8270*/  USEL UR47, URZ, 0x1, UP0 ;  /* 0x000000013f2f7887 */ /* 0x000fc80008000000 */
[----:B------:R-:W-:-:S04]  /*8280*/  ULOP3.LUT UR47, UR57, UR47, URZ, 0x3c, !UPT ;  /* 0x0000002f392f7292 */ /* 0x000fc8000f8e3c3f */
[----:B------:R-:W-:Y:S08]  /*8290*/  @P2 BRA `(.L_x_1374) ;  /* 0x0000000000382947 */ /* 0x000ff00003800000 */
[----:B------:R-:W-:Y:S05]  /*82a0*/  @!P0 BRA `(.L_x_1375) ;  /* 0x0000000000048947 */ /* 0x000fea0003800000 */
[----:B------:R-:W-:Y:S01]  /*82b0*/  BPT.TRAP 0x1 ;  /* 0x000000040000795c */ /* 0x000fe20000300000 */
.L_x_1375:
        /* <DEDUP_REMOVED lines=9> */
.L_x_1376:
[----:B-1----:R-:W-:Y:S05]  /*8350*/  @P1 BRA `(.L_x_1374) ;  /* 0x0000000000081947 */ /* 0x002fea0003800000 */
[----:B------:R-:W1:Y:S02]  /*8360*/  SYNCS.PHASECHK.TRANS64.TRYWAIT P1, [UR6+0x28830], R0 ;  /* 0x02883000ff0075a7 */ /* 0x000e640008020146 */
[----:B-1----:R-:W-:Y:S05]  /*8370*/  @!P1 BRA `(.L_x_1377) ;  /* 0x000000d800549947 */ /* 0x002fea0003800000 */
.L_x_1374:
        /* <DEDUP_REMOVED lines=48> */
.L_x_1379:
[----:B------:R-:W-:Y:S01]  /*8680*/  ULEA UR6, UR56, UR41, 0x3 ;  /* 0x0000002938067291 */ /* 0x000fe2000f8e183f */
[----:B------:R-:W-:-:S05]  /*8690*/  IMAD.U32 R0, RZ, RZ, UR57 ;  /* 0x00000039ff007e24 */ /* 0x000fca000f8e00ff */
[----:B------:R-:W-:-:S04]  /*86a0*/  SHF.L.U32 R0, R0, 0x1f, RZ ;  /* 0x0000001f00007819 */ /* 0x000fc800000006ff */
[----:B------:R0:W1:Y:S01]  /*86b0*/  SYNCS.PHASECHK.TRANS64.TRYWAIT P1, [UR6+0x28850], R0 ;  /* 0x02885000ff0075a7 */ /* 0x0000620008020146 */
[----:B------:R-:W-:Y:S05]  /*86c0*/  @!P0 BRA `(.L_x_1380) ;  /* 0x0000000000048947 */ /* 0x000fea0003800000 */
[----:B------:R-:W-:Y:S01]  /*86d0*/  BPT.TRAP 0x1 ;  /* 0x000000040000795c */ /* 0x000fe20000300000 */
.L_x_1380:
[----:B-1----:R-:W-:Y:S05]  /*86e0*/  @P1 BRA `(.L_x_1378) ;  /* 0x0000000000081947 */ /* 0x002fea0003800000 */
[----:B------:R-:W1:Y:S02]  /*86f0*/  SYNCS.PHASECHK.TRANS64.TRYWAIT P1, [UR6+0x28850], R0 ;  /* 0x02885000ff0075a7 */ /* 0x000e640008020146 */
[----:B-1----:R-:W-:Y:S05]  /*8700*/  @!P1 BRA `(.L_x_1381) ;  /* 0x000000d400889947 */ /* 0x002fea0003800000 */
.L_x_1378:
        /* <DEDUP_REMOVED lines=49> */
.L_x_1382:
        /* <DEDUP_REMOVED lines=67> */
[----:B------:R-:W-:Y:S01]  /*8e50*/  FMNMX.FTZ R10, R87, R2, !PT ;  /* 0x00000002570a7209 */ /* 0x000fe20007810000 */
[----:B------:R-:W0:Y:S02]  /*8e60*/  LDC R0, c[0x0][0x988] ;  /* 0x00026200ff007b82 */ /* 0x000e240000000800 */
[----:B------:R-:W1:Y:S04]  /*8e70*/  SHFL.BFLY PT, R5, R8, 0x2, 0x1f ;  /* 0x0c401f0008057f89 */ /* 0x000e6800000e0000 */
[----:B------:R-:W2:Y:S01]  /*8e80*/  SHFL.BFLY PT, R13, R10, 0x2, 0x1f ;  /* 0x0c401f000a0d7f89 */ /* 0x000ea200000e0000 */
[----:B-1----:R-:W-:-:S02]  /*8e90*/  FMNMX.FTZ R11, R8, R5, !PT ;  /* 0x00000005080b7209 */ /* 0x002fc40007810000 */
[----:B--2---:R-:W-:-:S03]  /*8ea0*/  FMNMX.FTZ R13, R10, R13, !PT ;  /* 0x0000000d0a0d7209 */ /* 0x004fc60007810000 */
[----:B------:R-:W1:Y:S04]  /*8eb0*/  SHFL.BFLY PT, R2, R11, 0x1, 0x1f ;  /* 0x0c201f000b027f89 */ /* 0x000e6800000e0000 */
[----:B------:R-:W2:Y:S01]  /*8ec0*/  SHFL.BFLY PT, R12, R13, 0x1, 0x1f ;  /* 0x0c201f000d0c7f89 */ /* 0x000ea200000e0000 */
[----:B-1----:R-:W-:Y:S02]  /*8ed0*/  FMNMX.FTZ R2, R11, R2, !PT ;  /* 0x000000020b027209 */ /* 0x002fe40007810000 */
[----:B--2---:R-:W-:-:S03]  /*8ee0*/  FMNMX.FTZ R5, R13, R12, !PT ;  /* 0x0000000c0d057209 */ /* 0x004fc60007810000 */
[C---:B0-----:R-:W-:Y:S01]  /*8ef0*/  FMUL.FTZ R153, R2.reuse, R0 ;  /* 0x0000000002997220 */ /* 0x041fe20000410000 */
[----:B------:R-:W-:-:S03]  /*8f00*/  FADD.FTZ R7, -R2, R7 ;  /* 0x0000000702077221 */ /* 0x000fc60000010100 */
[-CC-:B------:R-:W-:Y:S01]  /*8f10*/  FFMA.FTZ R11, R29, R0.reuse, -R153.reuse ;  /* 0x000000001d0b7223 */ /* 0x180fe20000010899 */
[-CC-:B------:R-:W-:Y:S01]  /*8f20*/  FFMA.FTZ R29, R49, R0.reuse, -R153.reuse ;  /* 0x00000000311d7223 */ /* 0x180fe20000010899 */
[-C--:B------:R-:W-:Y:S01]  /*8f30*/  FFMA.FTZ R49, R69, R0.reuse, -R153 ;  /* 0x0000000045317223 */ /* 0x080fe20000010899 */
[C---:B------:R-:W-:Y:S01]  /*8f40*/  FADD.FTZ R9, -R5.reuse, R9 ;  /* 0x0000000905097221 */ /* 0x040fe20000010100 */
[-C--:B------:R-:W-:Y:S01]  /*8f50*/  FMUL.FTZ R69, R5, R0.reuse ;  /* 0x0000000005457220 */ /* 0x080fe20000410000 */
[-C--:B------:R-:W-:Y:S01]  /*8f60*/  FMUL.FTZ R7, R7, R0.reuse ;  /* 0x0000000007077220 */ /* 0x080fe20000410000 */
[-C--:B------:R-:W-:Y:S01]  /*8f70*/  FFMA.FTZ R180, R24, R0.reuse, -R153 ;  /* 0x0000000018b47223 */ /* 0x080fe20000010899 */
[-C--:B------:R-:W-:Y:S01]  /*8f80*/  FMUL.FTZ R8, R9, R0.reuse ;  /* 0x0000000009087220 */ /* 0x080fe20000410000 */
[-C--:B------:R-:W-:Y:S01]  /*8f90*/  FFMA.FTZ R181, R26, R0.reuse, -R69 ;  /* 0x000000001ab57223 */ /* 0x080fe20000010845 */
[-C--:B------:R-:W-:Y:S01]  /*8fa0*/  FFMA.FTZ R9, R25, R0.reuse, -R153 ;  /* 0x0000000019097223 */ /* 0x080fe20000010899 */
[-C--:B------:R-:W-:Y:S01]  /*8fb0*/  FFMA.FTZ R10, R27, R0.reuse, -R69 ;  /* 0x000000001b0a7223 */ /* 0x080fe20000010845 */
[----:B------:R-:W-:Y:S01]  /*8fc0*/  MUFU.EX2 R7, R7 ;  /* 0x0000000700077308 */ /* 0x000fe20000000800 */
[-C--:B------:R-:W-:Y:S01]  /*8fd0*/  FFMA.FTZ R182, R28, R0.reuse, -R153 ;  /* 0x000000001cb67223 */ /* 0x080fe20000010899 */
[-CC-:B------:R-:W-:Y:S01]  /*8fe0*/  FFMA.FTZ R183, R30, R0.reuse, -R69.reuse ;  /* 0x000000001eb77223 */ /* 0x180fe20000010845 */
        /* <DEDUP_REMOVED lines=20> */
[--C-:B------:R-:W-:Y:S01]  /*9130*/  FFMA.FTZ R169, R50, R0, -R69.reuse ;  /* 0x0000000032a97223 */ /* 0x100fe20000010845 */
        /* <DEDUP_REMOVED lines=19> */
[-C--:B------:R-:W-:Y:S01]  /*9270*/  FFMA.FTZ R161, R66, R0.reuse, -R69 ;  /* 0x0000000042a17223 */ /* 0x080fe20000010845 */
[-CC-:B------:R-:W-:Y:S01]  /*9280*/  FFMA.FTZ R45, R65, R0.reuse, -R153.reuse ;  /* 0x00000000412d7223 */ /* 0x180fe20000010899 */
[-C--:B------:R-:W-:Y:S01]  /*9290*/  FFMA.FTZ R162, R68, R0.reuse, -R153 ;  /* 0x0000000044a27223 */ /* 0x080fe20000010899 */
[-C--:B------:R-:W-:Y:S01]  /*92a0*/  FFMA.FTZ R163, R70, R0.reuse, -R69 ;  /* 0x0000000046a37223 */ /* 0x080fe20000010845 */
[-C--:B------:R-:W-:Y:S01]  /*92b0*/  FFMA.FTZ R156, R72, R0.reuse, -R153 ;  /* 0x00000000489c7223 */ /* 0x080fe20000010899 */
[----:B------:R-:W1:Y:S01]  /*92c0*/  MUFU.EX2 R182, R182 ;  /* 0x000000b600b67308 */ /* 0x000e620000000800 */
[----:B0-----:R-:W-:Y:S01]  /*92d0*/  FADD.FTZ R27, R9, R4 ;  /* 0x00000004091b7221 */ /* 0x001fe20000010000 */
[-C--:B------:R-:W-:Y:S01]  /*92e0*/  FFMA.FTZ R74, R74, R0.reuse, -R69 ;  /* 0x000000004a4a7223 */ /* 0x080fe20000010845 */
        /* <DEDUP_REMOVED lines=11> */
[-C--:B------:R-:W-:Y:S01]  /*93a0*/  FFMA.FTZ R83, R83, R0.reuse, -R69 ;  /* 0x0000000053537223 */ /* 0x080fe20000010845 */
[-C--:B------:R-:W-:Y:S01]  /*93b0*/  FFMA.FTZ R154, R84, R0.reuse, -R153 ;  /* 0x00000000549a7223 */ /* 0x080fe20000010899 */
[----:B------:R-:W2:Y:S01]  /*93c0*/  MUFU.EX2 R11, R11 ;  /* 0x0000000b000b7308 */ /* 0x000ea20000000800 */
[----:B-1----:R-:W-:Y:S01]  /*93d0*/  FADD.FTZ R36, R182, R27 ;  /* 0x0000001bb6247221 */ /* 0x002fe20000010000 */
[-C--:B------:R-:W-:Y:S01]  /*93e0*/  FFMA.FTZ R86, R86, R0.reuse, -R69 ;  /* 0x0000000056567223 */ /* 0x080fe20000010845 */
        /* <DEDUP_REMOVED lines=122> */
.L_x_1383:
        /* <DEDUP_REMOVED lines=102> */
[-C--:B------:R-:W-:Y:S01]  /*a1f0*/  FMUL.FTZ R150, R150, R8.reuse ;  /* 0x0000000896967220 */ /* 0x080fe20000410000 */
[----:B------:R-:W-:Y:S01]  /*a200*/  FMUL.FTZ R151, R151, R8 ;  /* 0x0000000897977220 */ /* 0x000fe20000410000 */
[----:B------:R-:W-:-:S02]  /*a210*/  IMAD.MOV.U32 R9, RZ, RZ, R5 ;  /* 0x000000ffff097224 */ /* 0x000fc400078e0005 */
[----:B------:R-:W-:Y:S01]  /*a220*/  IMAD.MOV.U32 R7, RZ, RZ, R2 ;  /* 0x000000ffff077224 */ /* 0x000fe200078e0002 */
[----:B------:R-:W-:Y:S06]  /*a230*/  @P1 BRA `(.L_x_1384) ;  /* 0xffffffe000041947 */ /* 0x000fec000383ffff */
[----:B------:R-:W-:-:S07]  /*a240*/  IMAD.MOV.U32 R8, RZ, RZ, R6 ;  /* 0x000000ffff087224 */ /* 0x000fce00078e0006 */
.L_x_1373:
        /* <DEDUP_REMOVED lines=8> */
[----:B------:R-:W-:-:S05]  /*a2d0*/  ULDC UR56, c[0x0][0x9e0] ;  /* 0x0002780000387ab9 */ /* 0x000fca0000000800 */
.L_x_1404:
        /* <DEDUP_REMOVED lines=9> */
.L_x_1387:
[----:B------:R-:W-:Y:S01]  /*a370*/  ULEA UR6, UR46, UR41, 0x3 ;  /* 0x000000292e067291 */ /* 0x000fe2000f8e183f */
[----:B------:R-:W-:-:S05]  /*a380*/  IMAD.U32 R0, RZ, RZ, UR47 ;  /* 0x0000002fff007e24 */ /* 0x000fca000f8e00ff */
[----:B------:R-:W-:-:S04]  /*a390*/  SHF.L.U32 R0, R0, 0x1f, RZ ;  /* 0x0000001f00007819 */ /* 0x000fc800000006ff */
[----:B------:R0:W1:Y:S01]  /*a3a0*/  SYNCS.PHASECHK.TRANS64.TRYWAIT P1, [UR6+0x28830], R0 ;  /* 0x02883000ff0075a7 */ /* 0x0000620008020146 */
[----:B------:R-:W-:Y:S05]  /*a3b0*/  @!P0 BRA `(.L_x_1388) ;  /* 0x0000000000048947 */ /* 0x000fea0003800000 */
[----:B------:R-:W-:Y:S01]  /*a3c0*/  BPT.TRAP 0x1 ;  /* 0x000000040000795c */ /* 0x000fe20000300000 */
.L_x_1388:
[----:B-1----:R-:W-:Y:S05]  /*a3d0*/  @P1 BRA `(.L_x_1386) ;  /* 0x0000000000081947 */ /* 0x002fea0003800000 */
[----:B------:R-:W1:Y:S02]  /*a3e0*/  SYNCS.PHASECHK.TRANS64.TRYWAIT P1, [UR6+0x28830], R0 ;  /* 0x02883000ff0075a7 */ /* 0x000e640008020146 */
[----:B-1----:R-:W-:Y:S05]  /*a3f0*/  @!P1 BRA `(.L_x_1389) ;  /* 0x000000b800649947 */ /* 0x002fea0003800000 */
.L_x_1386:
        /* <DEDUP_REMOVED lines=45> */
.L_x_1391:
[----:B------:R-:W-:Y:S01]  /*a6d0*/  ULEA UR6, UR58, UR41, 0x3 ;  /* 0x000000293a067291 */ /* 0x000fe2000f8e183f */
[----:B------:R-:W-:-:S05]  /*a6e0*/  IMAD.U32 R0, RZ, RZ, UR59 ;  /* 0x0000003bff007e24 */ /* 0x000fca000f8e00ff */
[----:B------:R-:W-:-:S04]  /*a6f0*/  SHF.L.U32 R0, R0, 0x1f, RZ ;  /* 0x0000001f00007819 */ /* 0x000fc800000006ff */
[----:B------:R0:W1:Y:S01]  /*a700*/  SYNCS.PHASECHK.TRANS64.TRYWAIT P1, [UR6+0x28850], R0 ;  /* 0x02885000ff0075a7 */ /* 0x0000620008020146 */
[----:B------:R-:W-:Y:S05]  /*a710*/  @!P0 BRA `(.L_x_1392) ;  /* 0x0000000000048947 */ /* 0x000fea0003800000 */
[----:B------:R-:W-:Y:S01]  /*a720*/  BPT.TRAP 0x1 ;  /* 0x000000040000795c */ /* 0x000fe20000300000 */
.L_x_1392:
[----:B-1----:R-:W-:Y:S05]  /*a730*/  @P1 BRA `(.L_x_1390) ;  /* 0x0000000000081947 */ /* 0x002fea0003800000 */
[----:B------:R-:W1:Y:S02]  /*a740*/  SYNCS.PHASECHK.TRANS64.TRYWAIT P1, [UR6+0x28850], R0 ;  /* 0x02885000ff0075a7 */ /* 0x000e640008020146 */
[----:B-1----:R-:W-:Y:S05]  /*a750*/  @!P1 BRA `(.L_x_1393) ;  /* 0x000000b400a49947 */ /* 0x002fea0003800000 */
.L_x_1390:
        /* <DEDUP_REMOVED lines=49> */
.L_x_1394:
        /* <DEDUP_REMOVED lines=39> */
.L_x_1397:
[----:B------:R-:W-:-:S05]  /*ace0*/  IMAD.U32 R9, RZ, RZ, UR53 ;  /* 0x00000035ff097e24 */ /* 0x000fca000f8e00ff */
[----:B------:R-:W-:-:S13]  /*acf0*/  ISETP.NE.AND P1, PT, R9, 0x1, PT ;  /* 0x000000010900780c */ /* 0x000fda0003f25270 */
[----:B------:R-:W0:Y:S02]  /*ad00*/  @P1 LDC.64 R12, c[0x0][0x9e8] ;  /* 0x00027a00ff0c1b82 */ /* 0x000e240000000a00 */
[----:B0-----:R-:W-:-:S05]  /*ad10*/  @P1 IMAD.HI.U32 R12, R5, R12, RZ ;  /* 0x0000000c050c1227 */ /* 0x001fca00078e00ff */
[----:B------:R-:W-:-:S07]  /*ad20*/  @P1 SHF.R.U32.HI R5, RZ, R13, R12 ;  /* 0x0000000dff051219 */ /* 0x000fce000001160c */
.L_x_1398:
[----:B------:R-:W-:Y:S05]  /*ad30*/  BSYNC B0 ;  /* 0x0000000000007941 */ /* 0x000fea0003800000 */
.L_x_1396:
[----:B------:R-:W-:-:S04]  /*ad40*/  IMAD R5, R5, R9, -R14 ;  /* 0x0000000905057224 */ /* 0x000fc800078e0a0e */
[----:B------:R-:W-:-:S05]  /*ad50*/  IMAD R5, R16, -0x2, R5 ;  /* 0xfffffffe10057824 */ /* 0x000fca00078e0205 */
[----:B------:R-:W-:Y:S02]  /*ad60*/  VIADDMNMX R2, R5, R9, R2, PT ;  /* 0x0000000905027246 */ /* 0x000fe40003800102 */
[----:B------:R-:W-:-:S07]  /*ad70*/  VIMNMX R10, R10, R5, !PT ;  /* 0x000000050a0a7248 */ /* 0x000fce0007fe0100 */
.L_x_1395:
        /* <DEDUP_REMOVED lines=116> */
.L_x_1401:
[----:B------:R-:W-:-:S05]  /*b4c0*/  IMAD.U32 R2, RZ, RZ, UR53 ;  /* 0x00000035ff027e24 */ /* 0x000fca000f8e00ff */
[----:B------:R-:W-:-:S13]  /*b4d0*/  ISETP.NE.AND P2, PT, R2, 0x1, PT ;  /* 0x000000010200780c */ /* 0x000fda0003f45270 */
[----:B------:R-:W0:Y:S02]  /*b4e0*/  @P2 LDC.64 R160, c[0x0][0x9e8] ;  /* 0x00027a00ffa02b82 */ /* 0x000e240000000a00 */
[----:B0-----:R-:W-:-:S05]  /*b4f0*/  @P2 IMAD.HI.U32 R0, R159, R160, RZ ;  /* 0x000000a09f002227 */ /* 0x001fca00078e00ff */
[----:B------:R-:W-:-:S07]  /*b500*/  @P2 SHF.R.U32.HI R159, RZ, R161, R0 ;  /* 0x000000a1ff9f2219 */ /* 0x000fce0000011600 */
.L_x_1402:
[----:B------:R-:W-:Y:S05]  /*b510*/  BSYNC B0 ;  /* 0x0000000000007941 */ /* 0x000fea0003800000 */
.L_x_1400:
[----:B------:R-:W-:-:S04]  /*b520*/  IMAD R159, R159, R2, -R14 ;  /* 0x000000029f9f7224 */ /* 0x000fc800078e0a0e */
[----:B------:R-:W-:-:S05]  /*b530*/  IMAD R159, R16, -0x2, R159 ;  /* 0xfffffffe109f7824 */ /* 0x000fca00078e029f */
[----:B------:R-:W-:Y:S02]  /*b540*/  VIADDMNMX R10, R159, R2, R10, PT ;  /* 0x000000029f0a7246 */ /* 0x000fe4000380010a */
[----:B------:R-:W-:-:S07]  /*b550*/  VIMNMX R12, R12, R159, !PT ;  /* 0x0000009f0c0c7248 */ /* 0x000fce0007fe0100 */
.L_x_1399:
        /* <DEDUP_REMOVED lines=377> */
.L_x_1403:
        /* <DEDUP_REMOVED lines=107> */
.L_x_1385:
[----:B------:R-:W-:Y:S06]  /*d3a0*/  BAR.ARV 0x8, 0x180 ;  /* 0x0206000000007b1d */ /* 0x000fec0000002000 */
[----:B------:R-:W-:Y:S05]  /*d3b0*/  @!P0 BRA `(.L_x_1405) ;  /* 0x0000000000048947 */ /* 0x000fea0003800000 */
[----:B------:R-:W-:Y:S01]  /*d3c0*/  BPT.TRAP 0x1 ;  /* 0x000000040000795c */ /* 0x000fe20000300000 */
.L_x_1405:
[----:B------:R-:W-:Y:S01]  /*d3d0*/  ULEA UR5, UR46, UR41, 0x3 ;  /* 0x000000292e057291 */ /* 0x000fe2000f8e183f */
[----:B------:R-:W-:-:S05]  /*d3e0*/  IMAD.U32 R6, RZ, RZ, UR47 ;  /* 0x0000002fff067e24 */ /* 0x000fca000f8e00ff */
[----:B------:R-:W-:-:S04]  /*d3f0*/  SHF.L.U32 R6, R6, 0x1f, RZ ;  /* 0x0000001f06067819 */ /* 0x000fc800000006ff */
[----:B------:R0:W1:Y:S01]  /*d400*/  SYNCS.PHASECHK.TRANS64.TRYWAIT P1, [UR5+0x28850], R6 ;  /* 0x02885006ff0075a7 */ /* 0x0000620008020145 */
[----:B------:R-:W-:Y:S05]  /*d410*/  @!P0 BRA `(.L_x_1406) ;  /* 0x0000000000048947 */ /* 0x000fea0003800000 */
[----:B------:R-:W-:Y:S01]  /*d420*/  BPT.TRAP 0x1 ;  /* 0x000000040000795c */ /* 0x000fe20000300000 */
.L_x_1406:
[----:B-1----:R-:W-:Y:S05]  /*d430*/  @P1 BRA `(.L_x_1407) ;  /* 0x0000000000081947 */ /* 0x002fea0003800000 */
[----:B------:R-:W1:Y:S02]  /*d440*/  SYNCS.PHASECHK.TRANS64.TRYWAIT P1, [UR5+0x28850], R6 ;  /* 0x02885006ff0075a7 */ /* 0x000e640008020145 */
[----:B-1----:R-:W-:Y:S05]  /*d450*/  @!P1 BRA `(.L_x_1408) ;  /* 0x00000088007c9947 */ /* 0x002fea0003800000 */
.L_x_1407:
[----:B------:R-:W-:Y:S01]  /*d460*/  UIADD3 UR41, UR41, 0x400, URZ ;  /* 0x0000040029297890 */ /* 0x000fe2000fffe03f */
[----:B------:R-:W-:Y:S01]  /*d470*/  WARPGROUP.ARRIVE ;  /* 0x00000000000079c5 */ /* 0x000fe20000000000 */
[----:B------:R-:W-:Y:S01]  /*d480*/  UMOV UR7, 0x40000040 ;  /* 0x4000004000077882 */ /* 0x000fe20000000000 */
[----:B-1----:R-:W1:Y:S01]  /*d490*/  SHFL.BFLY PT, R7, R4, 0x2, 0x1f ;  /* 0x0c401f0004077f89 */ /* 0x002e6200000e0000 */
[----:B------:R-:W-:Y:S01]  /*d4a0*/  USHF.R.U32.HI UR41, URZ, 0x4, UR41 ;  /* 0x000000043f297899 */ /* 0x000fe20008011629 */
[----:B------:R-:W-:Y:S02]  /*d4b0*/  IMAD.MOV.U32 R20, RZ, RZ, -0x800000 ;  /* 0xff800000ff147424 */ /* 0x000fe400078e00ff */
[----:B0-----:R-:W0:Y:S01]  /*d4c0*/  SHFL.BFLY PT, R6, R3, 0x2, 0x1f ;  /* 0x0c401f0003067f89 */ /* 0x001e2200000e0000 */
[----:B------:R-:W-:-:S04]  /*d4d0*/  ULOP3.LUT UR41, UR41, 0x3fff, URZ, 0xc0, !UPT ;  /* 0x00003fff29297892 */ /* 0x000fc8000f8ec03f */
[----:B------:R-:W-:-:S04]  /*d4e0*/  ULOP3.LUT UR4, UR41, 0x4000000, URZ, 0xfc, !UPT ;  /* 0x0400000029047892 */ /* 0x000fc8000f8efc3f */
[----:B------:R-:W-:-:S07]  /*d4f0*/  ULEA UR4, UR46, UR4, 0xb ;  /* 0x000000042e047291 */ /* 0x000fce000f8e583f */
[----:B------:R-:W-:Y:S02]  /*d500*/  UMOV UR6, UR4 ;  /* 0x0000000400067c82 */ /* 0x000fe40008000000 */
[----:B------:R-:W-:Y:S01]  /*d510*/  HGMMA.64x128x16.F32.BF16 R88, R180, gdesc[UR4].tnspB, R88, gsb0 ;  /* 0x41e00004b4587df0 */ /* 0x000fe20008001858 */
[----:B------:R-:W-:Y:S01]  /*d520*/  UIADD3 UR6, UR4, 0x80, URZ ;  /* 0x0000008004067890 */ /* 0x000fe2000fffe03f */
[----:B-1----:R-:W-:Y:S01]  /*d530*/  FADD.FTZ R7, R7, R4 ;  /* 0x0000000407077221 */ /* 0x002fe20000010000 */
[----:B------:R-:W-:Y:S01]  /*d540*/  UMOV UR7, 0x40000040 ;  /* 0x4000004000077882 */ /* 0x000fe20000000000 */
[----:B------:R-:W-:Y:S02]  /*d550*/  IMAD.MOV.U32 R4, RZ, RZ, RZ ;  /* 0x000000ffff047224 */ /* 0x000fe400078e00ff */
[----:B0-----:R-:W-:Y:S01]  /*d560*/  FADD.FTZ R8, R6, R3 ;  /* 0x0000000306087221 */ /* 0x001fe20000010000 */
[----:B------:R-:W-:Y:S01]  /*d570*/  IMAD.MOV.U32 R3, RZ, RZ, -0x800000 ;  /* 0xff800000ff037424 */ /* 0x000fe200078e00ff */
        /* <DEDUP_REMOVED lines=54> */
.L_x_1409:
        /* <DEDUP_REMOVED lines=74> */
.L_x_1331:
[----:B------:R-:W0:Y:S01]  /*dd80*/  S2R R5, SR_CgaCtaId ;  /* 0x0000000000057919 */ /* 0x000e220000008800 */
[----:B------:R-:W-:Y:S01]  /*dd90*/  MOV R0, 0x400 ;  /* 0x0000040000007802 */ /* 0x000fe20000000f00 */
[----:B------:R-:W-:Y:S01]  /*dda0*/  BSSY B0, `(.L_x_1410) ;  /* 0x000020d000007945 */ /* 0x000fe20003800000 */
[----:B------:R-:W-:Y:S02]  /*ddb0*/  BAR.SYNC.DEFER_BLOCKING 0x5, 0x180 ;  /* 0x0146000000007b1d */ /* 0x000fe40000010000 */
[----:B0-----:R-:W-:-:S05]  /*ddc0*/  LEA R0, R5, R0, 0x18 ;  /* 0x0000000005007211 */ /* 0x001fca00078ec0ff */
[----:B------:R-:W0:Y:S02]  /*ddd0*/  LDS.128 R4, [R0+0x288d0] ;  /* 0x0288d00000047984 */ /* 0x000e240000000c00 */
[----:B0-----:R-:W-:Y:S02]  /*dde0*/  R2UR UR5, R5 ;  /* 0x00000000050572ca */ /* 0x001fe400000e0000 */
[----:B------:R-:W-:Y:S02]  /*ddf0*/  R2UR UR7, R6 ;  /* 0x00000000060772ca */ /* 0x000fe400000e0000 */
        /* <DEDUP_REMOVED lines=9> */
[----:B------:R-:W1:Y:S01]  /*de90*/  LDC R49, c[0x0][0xbe8] ;  /* 0x0002fa00ff317b82 */ /* 0x000e620000000800 */
[----:B------:R-:W-:Y:S01]  /*dea0*/  F2FP.BF16.F32.PACK_AB R130, R133, R132 ;  /* 0x000000848582723e */ /* 0x000fe200000010ff */
[----:B------:R-:W-:Y:S01]  /*deb0*/  UISETP.NE.AND.EX UP0, UPT, UR9, URZ, UPT, UP0 ;  /* 0x0000003f0900728c */ /* 0x000fe2000bf05300 */
[----:B------:R-:W-:Y:S02]  /*dec0*/  F2FP.BF16.F32.PACK_AB R131, R135, R134 ;  /* 0x000000868783723e */ /* 0x000fe400000010ff */
[----:B------:R-:W-:Y:S01]  /*ded0*/  F2FP.BF16.F32.PACK_AB R137, R139, R138 ;  /* 0x0000008a8b89723e */ /* 0x000fe200000010ff */
[----:B------:R-:W-:Y:S01]  /*dee0*/  ULDC.64 UR8, c[0x0][0xc00] ;  /* 0x0003000000087ab9 */ /* 0x000fe20000000a00 */
[----:B------:R-:W-:Y:S01]  /*def0*/  F2FP.BF16.F32.PACK_AB R144, R145, R144 ;  /* 0x000000909190723e */ /* 0x000fe200000010ff */
[----:B------:R-:W-:Y:S01]  /*df00*/  UIMAD.WIDE UR8, UR36, 0x4, UR8 ;  /* 0x00000004240878a5 */ /* 0x000fe2000f8e0208 */
[----:B------:R-:W-:-:S02]  /*df10*/  F2FP.BF16.F32.PACK_AB R138, R141, R140 ;  /* 0x0000008c8d8a723e */ /* 0x000fc400000010ff */
[----:B------:R-:W-:Y:S02]  /*df20*/  F2FP.BF16.F32.PACK_AB R139, R143, R142 ;  /* 0x0000008e8f8b723e */ /* 0x000fe400000010ff */
[----:B------:R-:W-:Y:S02]  /*df30*/  F2FP.BF16.F32.PACK_AB R145, R147, R146 ;  /* 0x000000929391723e */ /* 0x000fe400000010ff */
[----:B------:R-:W-:Y:S02]  /*df40*/  F2FP.BF16.F32.PACK_AB R146, R149, R148 ;  /* 0x000000949592723e */ /* 0x000fe400000010ff */
[----:B------:R-:W-:Y:S02]  /*df50*/  F2FP.BF16.F32.PACK_AB R147, R151, R150 ;  /* 0x000000969793723e */ /* 0x000fe400000010ff */
[----:B------:R-:W-:Y:S02]  /*df60*/  MOV R24, R0 ;  /* 0x0000000000187202 */ /* 0x000fe40000000f00 */
[----:B0-----:R-:W-:-:S03]  /*df70*/  MOV R25, R5 ;  /* 0x0000000500197202 */ /* 0x001fc60000000f00 */
[----:B------:R-:W-:-:S03]  /*df80*/  IMAD.WIDE R4, R188, 0x2, R24 ;  /* 0x00000002bc047825 */ /* 0x000fc600078e0218 */
[C---:B------:R-:W-:Y:S02]  /*df90*/  LOP3.LUT R7, R4.reuse, 0x380, RZ, 0xc0, !PT ;  /* 0x0000038004077812 */ /* 0x040fe400078ec0ff */
[C---:B------:R-:W-:Y:S02]  /*dfa0*/  IADD3 R8, P5, R4.reuse, 0x40, RZ ;  /* 0x0000004004087810 */ /* 0x040fe40007fbe0ff */
[----:B------:R-:W-:Y:S02]  /*dfb0*/  SHF.R.U64 R7, R7, 0x3, RZ ;  /* 0x0000000307077819 */ /* 0x000fe400000012ff */
[C---:B------:R-:W-:Y:S01]  /*dfc0*/  IADD3 R21, P6, R4.reuse, 0x20, RZ ;  /* 0x0000002004157810 */ /* 0x040fe20007fde0ff */
[--C-:B------:R-:W-:Y:S01]  /*dfd0*/  IMAD.X R29, RZ, RZ, R5.reuse, P5 ;  /* 0x000000ffff1d7224 */ /* 0x100fe200028e0605 */
[C---:B------:R-:W-:Y:S02]  /*dfe0*/  IADD3 R33, P4, R4.reuse, 0x60, RZ ;  /* 0x0000006004217810 */ /* 0x040fe40007f9e0ff */
[C---:B------:R-:W-:Y:S01]  /*dff0*/  IADD3 R35, P3, R4.reuse, 0x4000, RZ ;  /* 0x0000400004237810 */ /* 0x040fe20007f7e0ff */
[--C-:B------:R-:W-:Y:S01]  /*e000*/  IMAD.X R31, RZ, RZ, R5.reuse, P6 ;  /* 0x000000ffff1f7224 */ /* 0x100fe200030e0605 */
[C---:B------:R-:W-:Y:S01]  /*e010*/  IADD3 R37, P2, R4.reuse, 0x4020, RZ ;  /* 0x0000402004257810 */ /* 0x040fe20007f5e0ff */
[--C-:B------:R-:W-:Y:S01]  /*e020*/  IMAD.X R15, RZ, RZ, R5.reuse, P4 ;  /* 0x000000ffff0f7224 */ /* 0x100fe200020e0605 */
[C---:B------:R-:W-:Y:S01]  /*e030*/  IADD3 R39, P1, R4.reuse, 0x4040, RZ ;  /* 0x0000404004277810 */ /* 0x040fe20007f3e0ff */
[--C-:B------:R-:W-:Y:S01]  /*e040*/  IMAD.X R13, RZ, RZ, R5.reuse, P3 ;  /* 0x000000ffff0d7224 */ /* 0x100fe200018e0605 */
[----:B------:R-:W-:Y:S01]  /*e050*/  IADD3 R26, P0, R4, 0x4060, RZ ;  /* 0x00004060041a7810 */ /* 0x000fe20007f1e0ff */
[--C-:B------:R-:W-:Y:S01]  /*e060*/  IMAD.X R11, RZ, RZ, R5.reuse, P2 ;  /* 0x000000ffff0b7224 */ /* 0x100fe200010e0605 */
[----:B------:R-:W-:Y:S01]  /*e070*/  LOP3.LUT R4, R7, R4, RZ, 0x3c, !PT ;  /* 0x0000000407047212 */ /* 0x000fe200078e3cff */
[--C-:B------:R-:W-:Y:S01]  /*e080*/  IMAD.X R9, RZ, RZ, R5.reuse, P1 ;  /* 0x000000ffff097224 */ /* 0x100fe200008e0605 */
[----:B------:R-:W-:Y:S01]  /*e090*/  LOP3.LUT R7, R8, 0x380, RZ, 0xc0, !PT ;  /* 0x0000038008077812 */ /* 0x000fe200078ec0ff */
[----:B------:R-:W-:Y:S01]  /*e0a0*/  IMAD.X R27, RZ, RZ, R5, P0 ;  /* 0x000000ffff1b7224 */ /* 0x000fe200000e0605 */
[----:B------:R-:W-:-:S02]  /*e0b0*/  LOP3.LUT R6, R21, 0x380, RZ, 0xc0, !PT ;  /* 0x0000038015067812 */ /* 0x000fc400078ec0ff */
[----:B------:R-:W-:Y:S02]  /*e0c0*/  SHF.R.U64 R7, R7, 0x3, RZ ;  /* 0x0000000307077819 */ /* 0x000fe400000012ff */
[----:B------:R-:W-:Y:S02]  /*e0d0*/  SHF.R.U64 R6, R6, 0x3, RZ ;  /* 0x0000000306067819 */ /* 0x000fe400000012ff */
[----:B------:R-:W-:Y:S02]  /*e0e0*/  MOV R36, R4 ;  /* 0x0000000400247202 */ /* 0x000fe40000000f00 */
[----:B------:R-:W-:Y:S02]  /*e0f0*/  LOP3.LUT R10, R33, 0x380, RZ, 0xc0, !PT ;  /* 0x00000380210a7812 */ /* 0x000fe400078ec0ff */
[----:B------:R-:W-:Y:S02]  /*e100*/  LOP3.LUT R28, R7, R8, RZ, 0x3c, !PT ;  /* 0x00000008071c7212 */ /* 0x000fe400078e3cff */
[----:B------:R-:W-:-:S02]  /*e110*/  F2FP.BF16.F32.PACK_AB R4, R89, R2 ;  /* 0x000000025904723e */ /* 0x000fc400000010ff */
[----:B------:R-:W-:Y:S02]  /*e120*/  LOP3.LUT R2, R37, 0x380, RZ, 0xc0, !PT ;  /* 0x0000038025027812 */ /* 0x000fe400078ec0ff */
[----:B------:R-:W-:Y:S02]  /*e130*/  LOP3.LUT R8, R39, 0x380, RZ, 0xc0, !PT ;  /* 0x0000038027087812 */ /* 0x000fe400078ec0ff */
[----:B------:R-:W-:Y:S02]  /*e140*/  LOP3.LUT R12, R35, 0x380, RZ, 0xc0, !PT ;  /* 0x00000380230c7812 */ /* 0x000fe400078ec0ff */
[----:B------:R-:W-:Y:S02]  /*e150*/  LOP3.LUT R30, R6, R21, RZ, 0x3c, !PT ;  /* 0x00000015061e7212 */ /* 0x000fe400078e3cff */
[----:B------:R-:W-:Y:S02]  /*e160*/  SHF.R.U64 R10, R10, 0x3, RZ ;  /* 0x000000030a0a7819 */ /* 0x000fe400000012ff */
[----:B------:R-:W-:-:S02]  /*e170*/  LOP3.LUT R21, R26, 0x380, RZ, 0xc0, !PT ;  /* 0x000003801a157812 */ /* 0x000fc400078ec0ff */
[----:B------:R-:W-:Y:S02]  /*e180*/  SHF.R.U64 R2, R2, 0x3, RZ ;  /* 0x0000000302027819 */ /* 0x000fe400000012ff */
[----:B------:R-:W-:Y:S02]  /*e190*/  SHF.R.U64 R8, R8, 0x3, RZ ;  /* 0x0000000308087819 */ /* 0x000fe400000012ff */
[----:B------:R-:W-:Y:S02]  /*e1a0*/  SHF.R.U64 R12, R12, 0x3, RZ ;  /* 0x000000030c0c7819 */ /* 0x000fe400000012ff */
[----:B------:R-:W-:Y:S02]  /*e1b0*/  LOP3.LUT R14, R10, R33, RZ, 0x3c, !PT ;  /* 0x000000210a0e7212 */ /* 0x000fe400078e3cff */
[----:B------:R-:W-:Y:S02]  /*e1c0*/  SHF.R.U64 R21, R21, 0x3, RZ ;  /* 0x0000000315157819 */ /* 0x000fe400000012ff */
[----:B------:R-:W-:-:S02]  /*e1d0*/  F2FP.BF16.F32.PACK_AB R5, R91, R90 ;  /* 0x0000005a5b05723e */ /* 0x000fc400000010ff */
[----:B------:R-:W-:Y:S02]  /*e1e0*/  F2FP.BF16.F32.PACK_AB R6, R93, R92 ;  /* 0x0000005c5d06723e */ /* 0x000fe400000010ff */
[----:B------:R-:W-:Y:S01]  /*e1f0*/  F2FP.BF16.F32.PACK_AB R7, R95, R94 ;  /* 0x0000005e5f07723e */ /* 0x000fe200000010ff */
[----:B------:R-:W-:Y:S01]  /*e200*/  BAR.SYNC.DEFER_BLOCKING 0x1, 0x100 ;  /* 0x0044000000007b1d */ /* 0x000fe20000010000 */
[----:B------:R-:W-:Y:S02]  /*e210*/  LOP3.LUT R10, R2, R37, RZ, 0x3c, !PT ;  /* 0x00000025020a7212 */ /* 0x000fe400078e3cff */
[----:B------:R-:W-:Y:S02]  /*e220*/  LOP3.LUT R8, R8, R39, RZ, 0x3c, !PT ;  /* 0x0000002708087212 */ /* 0x000fe400078e3cff */
[----:B------:R-:W-:Y:S02]  /*e230*/  LOP3.LUT R12, R12, R35, RZ, 0x3c, !PT ;  /* 0x000000230c0c7212 */ /* 0x000fe400078e3cff */
[----:B------:R-:W-:-:S02]  /*e240*/  LOP3.LUT R26, R21, R26, RZ, 0x3c, !PT ;  /* 0x0000001a151a7212 */ /* 0x000fc400078e3cff */
[----:B------:R-:W-:Y:S02]  /*e250*/  MOV R32, R10 ;  /* 0x0000000a00207202 */ /* 0x000fe40000000f00 */
[----:B------:R-:W-:Y:S02]  /*e260*/  MOV R21, R8 ;  /* 0x0000000800157202 */ /* 0x000fe40000000f00 */
[----:B------:R-:W-:Y:S02]  /*e270*/  MOV R35, R30 ;  /* 0x0000001e00237202 */ /* 0x000fe40000000f00 */
[----:B------:R-:W-:Y:S02]  /*e280*/  F2FP.BF16.F32.PACK_AB R8, R97, R96 ;  /* 0x000000606108723e */ /* 0x000fe400000010ff */
[----:B------:R-:W-:Y:S02]  /*e290*/  F2FP.BF16.F32.PACK_AB R9, R99, R98 ;  /* 0x000000626309723e */ /* 0x000fe400000010ff */
[----:B------:R-:W-:-:S02]  /*e2a0*/  F2FP.BF16.F32.PACK_AB R10, R101, R100 ;  /* 0x00000064650a723e */ /* 0x000fc400000010ff */
[----:B------:R-:W-:Y:S02]  /*e2b0*/  F2FP.BF16.F32.PACK_AB R11, R103, R102 ;  /* 0x00000066670b723e */ /* 0x000fe400000010ff */
[----:B------:R-:W-:Y:S01]  /*e2c0*/  MOV R34, R28 ;  /* 0x0000001c00227202 */ /* 0x000fe20000000f00 */
[----:B------:R0:W-:Y:S01]  /*e2d0*/  STSM.16.M88.4 [R36], R4 ;  /* 0x0000000424007844 */ /* 0x0001e20000000200 */
[----:B------:R-:W-:Y:S02]  /*e2e0*/  MOV R2, R14 ;  /* 0x0000000e00027202 */ /* 0x000fe40000000f00 */
[----:B------:R-:W-:Y:S01]  /*e2f0*/  MOV R33, R12 ;  /* 0x0000000c00217202 */ /* 0x000fe20000000f00 */
[----:B------:R-:W-:Y:S01]  /*e300*/  STSM.16.M88.4 [R35], R8 ;  /* 0x0000000823007844 */ /* 0x000fe20000000200 */
[----:B------:R-:W-:Y:S02]  /*e310*/  F2FP.BF16.F32.PACK_AB R12, R113, R112 ;  /* 0x00000070710c723e */ /* 0x000fe400000010ff */
[----:B------:R-:W-:-:S02]  /*e320*/  F2FP.BF16.F32.PACK_AB R13, R115, R114 ;  /* 0x00000072730d723e */ /* 0x000fc400000010ff */
[----:B------:R-:W-:Y:S02]  /*e330*/  F2FP.BF16.F32.PACK_AB R14, R117, R116 ;  /* 0x00000074750e723e */ /* 0x000fe400000010ff */
[----:B------:R-:W-:Y:S02]  /*e340*/  F2FP.BF16.F32.PACK_AB R15, R119, R118 ;  /* 0x00000076770f723e */ /* 0x000fe400000010ff */
[----:B------:R-:W-:Y:S02]  /*e350*/  F2FP.BF16.F32.PACK_AB R28, R121, R120 ;  /* 0x00000078791c723e */ /* 0x000fe400000010ff */
[----:B------:R-:W-:Y:S02]  /*e360*/  F2FP.BF16.F32.PACK_AB R29, R123, R122 ;  /* 0x0000007a7b1d723e */ /* 0x000fe400000010ff */
[----:B0-----:R-:W-:Y:S02]  /*e370*/  F2FP.BF16.F32.PACK_AB R4, R105, R104 ;  /* 0x000000686904723e */ /* 0x001fe400000010ff */
[----:B------:R-:W-:-:S02]  /*e380*/  F2FP.BF16.F32.PACK_AB R5, R107, R106 ;  /* 0x0000006a6b05723e */ /* 0x000fc400000010ff */
[----:B------:R-:W-:Y:S02]  /*e390*/  F2FP.BF16.F32.PACK_AB R6, R109, R108 ;  /* 0x0000006c6d06723e */ /* 0x000fe400000010ff */
[----:B------:R-:W-:Y:S02]  /*e3a0*/  F2FP.BF16.F32.PACK_AB R7, R111, R110 ;  /* 0x0000006e6f07723e */ /* 0x000fe400000010ff */
[----:B------:R-:W-:Y:S02]  /*e3b0*/  F2FP.BF16.F32.PACK_AB R30, R125, R124 ;  /* 0x0000007c7d1e723e */ /* 0x000fe400000010ff */
[----:B------:R-:W-:Y:S01]  /*e3c0*/  F2FP.BF16.F32.PACK_AB R31, R127, R126 ;  /* 0x0000007e7f1f723e */ /* 0x000fe200000010ff */
[----:B------:R0:W-:Y:S01]  /*e3d0*/  STSM.16.M88.4 [R34], R4 ;  /* 0x0000000422007844 */ /* 0x0001e20000000200 */
[----:B------:R-:W-:Y:S02]  /*e3e0*/  MOV R26, R26 ;  /* 0x0000001a001a7202 */ /* 0x000fe40000000f00 */
[----:B------:R-:W-:Y:S01]  /*e3f0*/  PLOP3.LUT P0, PT, PT, PT, UP0, 0x80, 0x0 ;  /* 0x000000000000781c */ /* 0x000fe20003f0f008 */
[----:B------:R2:W-:Y:S04]  /*e400*/  STSM.16.M88.4 [R2], R12 ;  /* 0x0000000c02007844 */ /* 0x0005e80000000200 */
[----:B------:R3:W-:Y:S04]  /*e410*/  STSM.16.M88.4 [R33], R28 ;  /* 0x0000001c21007844 */ /* 0x0007e80000000200 */
[----:B------:R3:W-:Y:S04]  /*e420*/  STSM.16.M88.4 [R32], R128 ;  /* 0x0000008020007844 */ /* 0x0007e80000000200 */
[----:B------:R3:W-:Y:S01]  /*e430*/  STSM.16.M88.4 [R21], R136 ;  /* 0x0000008815007844 */ /* 0x0007e20000000200 */
[----:B0-----:R-:W-:-:S02]  /*e440*/  IMAD.U32 R4, RZ, RZ, UR8 ;  /* 0x00000008ff047e24 */ /* 0x001fc4000f8e00ff */
[----:B------:R-:W-:Y:S01]  /*e450*/  IMAD.U32 R5, RZ, RZ, UR9 ;  /* 0x00000009ff057e24 */ /* 0x000fe2000f8e00ff */
[----:B------:R3:W-:Y:S01]  /*e460*/  STSM.16.M88.4 [R26], R144 ;  /* 0x000000901a007844 */ /* 0x0007e20000000200 */
[----:B------:R-:W-:Y:S01]  /*e470*/  ULDC.64 UR8, c[0x0][0xc08] ;  /* 0x0003020000087ab9 */ /* 0x000fe20000000a00 */
[----:B------:R-:W-:Y:S06]  /*e480*/  BAR.SYNC.DEFER_BLOCKING 0x1, 0x100 ;  /* 0x0044000000007b1d */ /* 0x000fec0000010000 */
[----:B--2---:R-:W2:Y:S01]  /*e490*/  @P0 LDG.E R2, desc[UR54][R4.64] ;  /* 0x0000003604020981 */ /* 0x004ea2000c1e1900 */
[----:B------:R-:W-:Y:S01]  /*e4a0*/  UISETP.NE.U32.AND UP1, UPT, UR8, URZ, UPT ;  /* 0x0000003f0800728c */ /* 0x000fe2000bf25070 */
[----:B-1----:R-:W-:Y:S01]  /*e4b0*/  ISETP.NE.AND P1, PT, R49, 0x1, PT ;  /* 0x000000013100780c */ /* 0x002fe20003f25270 */
[----:B------:R-:W-:Y:S01]  /*e4c0*/  ULDC UR10, c[0x0][0xa88] ;  /* 0x0002a200000a7ab9 */ /* 0x000fe20000000800 */
[----:B------:R-:W-:Y:S01]  /*e4d0*/  UMOV UR4, URZ ;  /* 0x0000003f00047c82 */ /* 0x000fe20008000000 */
[----:B------:R-:W-:-:S06]  /*e4e0*/  UISETP.NE.AND.EX UP1, UPT, UR9, URZ, UPT, UP1 ;  /* 0x0000003f0900728c */ /* 0x000fcc000bf25310 */
[----:B------:R-:W-:-:S04]  /*e4f0*/  PLOP3.LUT P2, PT, PT, PT, UP1, 0x80, 0x0 ;  /* 0x000000000000781c */ /* 0x000fc80003f4f018 */
[----:B------:R-:W0:Y:S01]  /*e500*/  @P1 LDC R6, c[0x0][0xbec] ;  /* 0x0002fb00ff061b82 */ /* 0x000e220000000800 */
[----:B------:R-:W-:Y:S02]  /*e510*/  @UP1 ULDC.64 UR8, c[0x0][0xc08] ;  /* 0x0003020000081ab9 */ /* 0x000fe40000000a00 */
[----:B------:R-:W-:-:S05]  /*e520*/  @UP1 UIMAD.WIDE UR8, UR36, 0x4, UR8 ;  /* 0x00000004240818a5 */ /* 0x000fca000f8e0208 */
[----:B------:R-:W1:Y:S01]  /*e530*/  @P1 LDC R8, c[0x0][0xbf0] ;  /* 0x0002fc00ff081b82 */ /* 0x000e620000000800 */
[----:B------:R-:W-:Y:S02]  /*e540*/  IMAD.U32 R10, RZ, RZ, UR8 ;  /* 0x00000008ff0a7e24 */ /* 0x000fe4000f8e00ff */
[----:B------:R-:W-:Y:S01]  /*e550*/  IMAD.U32 R11, RZ, RZ, UR9 ;  /* 0x00000009ff0b7e24 */ /* 0x000fe2000f8e00ff */
[----:B--2---:R-:W-:Y:S01]  /*e560*/  @P0 R2UR UR4, R2 ;  /* 0x00000000020402ca */ /* 0x004fe200000e0000 */
[----:B------:R-:W-:-:S06]  /*e570*/  IMAD.U32 R2, RZ, RZ, UR10 ;  /* 0x0000000aff027e24 */ /* 0x000fcc000f8e00ff */
[----:B------:R3:W5:Y:S01]  /*e580*/  @P2 LDG.E R2, desc[UR54][R10.64] ;  /* 0x000000360a022981 */ /* 0x000762000c1e1900 */
[----:B01----:R-:W-:Y:S07]  /*e590*/  @P2 BRA `(.L_x_1412) ;  /* 0x0000000000102947 */ /* 0x003fee0003800000 */
[----:B------:R-:W-:Y:S05]  /*e5a0*/  @!P0 BRA `(.L_x_1412) ;  /* 0x00000000000c8947 */ /* 0x000fea0003800000 */
[----:B------:R-:W2:Y:S04]  /*e5b0*/  LDG.E R7, desc[UR54][R4.64] ;  /* 0x0000003604077981 */ /* 0x000ea8000c1e1900 */
[----:B-----5:R-:W2:Y:S02]  /*e5c0*/  LDG.E R2, desc[UR54][R4.64+0x4] ;  /* 0x0000043604027981 */ /* 0x020ea4000c1e1900 */
[----:B--2---:R-:W-:-:S07]  /*e5d0*/  IMAD.IADD R2, R2, 0x1, -R7 ;  /* 0x0000000102027824 */ /* 0x004fce00078e0a07 */
.L_x_1412:
[----:B------:R-:W-:Y:S01]  /*e5e0*/  USHF.R.S32.HI UR9, URZ, 0x1f, UR4 ;  /* 0x0000001f3f097899 */ /* 0x000fe20008011404 */
[----:B------:R-:W-:Y:S01]  /*e5f0*/  VIADD R7, R17, UR37 ;  /* 0x0000002511077c36 */ /* 0x000fe20008000000 */
[----:B------:R-:W-:Y:S01]  /*e600*/  USHF.R.S32.HI UR16, URZ, 0x1f, UR42 ;  /* 0x0000001f3f107899 */ /* 0x000fe2000801142a */
[----:B---3--:R-:W-:Y:S01]  /*e610*/  VIADD R26, R187, UR37 ;  /* 0x00000025bb1a7c36 */ /* 0x008fe20008000000 */
[----:B------:R-:W-:Y:S01]  /*e620*/  ULDC.64 UR14, c[0x0][0xb90] ;  /* 0x0002e400000e7ab9 */ /* 0x000fe20000000a00 */
[----:B------:R-:W-:Y:S01]  /*e630*/  UMOV UR8, UR4 ;  /* 0x0000000400087c82 */ /* 0x000fe20008000000 */
[----:B------:R-:W-:Y:S01]  /*e640*/  UIMAD UR12, UR16, UR14, URZ ;  /* 0x0000000e100c72a4 */ /* 0x000fe2000f8e023f */
[----:B------:R-:W-:Y:S01]  /*e650*/  @P1 IMAD.HI.U32 R5, R7, R6, RZ ;  /* 0x0000000607051227 */ /* 0x000fe200078e00ff */
[----:B------:R-:W-:Y:S02]  /*e660*/  UIMAD.WIDE.U32 UR10, UR42, UR14, UR8 ;  /* 0x0000000e2a0a72a5 */ /* 0x000fe4000f8e0008 */
[----:B------:R-:W-:Y:S01]  /*e670*/  USHF.R.S32.HI UR8, URZ, 0x1f, UR36 ;  /* 0x0000001f3f087899 */ /* 0x000fe20008011424 */
[----:B------:R-:W-:Y:S01]  /*e680*/  IMAD.MOV.U32 R4, RZ, RZ, R7 ;  /* 0x000000ffff047224 */ /* 0x000fe200078e0007 */
[----:B------:R-:W-:Y:S01]  /*e690*/  UIMAD UR12, UR42, UR15, UR12 ;  /* 0x0000000f2a0c72a4 */ /* 0x000fe2000f8e020c */
[----:B------:R-:W-:Y:S01]  /*e6a0*/  @P1 SHF.R.U32.HI R4, RZ, R8, R5 ;  /* 0x00000008ff041219 */ /* 0x000fe20000011605 */
[----:B------:R-:W-:Y:S01]  /*e6b0*/  USEL UR18, UR8, URZ, !UP0 ;  /* 0x0000003f08127287 */ /* 0x000fe2000c000000 */
[----:B------:R-:W-:Y:S01]  /*e6c0*/  IMAD R5, R184, 0x40, R18 ;  /* 0x00000040b8057824 */ /* 0x000fe200078e0212 */
[----:B------:R-:W-:Y:S01]  /*e6d0*/  ULDC.64 UR14, c[0x0][0xb98] ;  /* 0x0002e600000e7ab9 */ /* 0x000fe20000000a00 */
[----:B------:R-:W-:Y:S01]  /*e6e0*/  USEL UR17, UR36, URZ, !UP0 ;  /* 0x0000003f24117287 */ /* 0x000fe2000c000000 */
[----:B------:R-:W-:Y:S01]  /*e6f0*/  IMAD.MOV R6, RZ, RZ, -R4 ;  /* 0x000000ffff067224 */ /* 0x000fe200078e0a04 */
[----:B------:R-:W-:Y:S01]  /*e700*/  UIMAD UR8, UR18, UR14, URZ ;  /* 0x0000000e120872a4 */ /* 0x000fe2000f8e023f */
[----:B------:R-:W-:Y:S01]  /*e710*/  IMAD.WIDE R24, R5, 0x2, R24 ;  /* 0x0000000205187825 */ /* 0x000fe200078e0218 */
[----:B------:R-:W-:Y:S01]  /*e720*/  UIADD3 UR11, UR11, UR12, URZ ;  /* 0x0000000c0b0b7290 */ /* 0x000fe2000fffe03f */
[----:B------:R-:W-:Y:S01]  /*e730*/  SHF.R.S32.HI R5, RZ, 0x1f, R4 ;  /* 0x0000001fff057819 */ /* 0x000fe20000011404 */
[----:B------:R-:W-:Y:S01]  /*e740*/  UIMAD UR8, UR17, UR15, UR8 ;  /* 0x0000000f110872a4 */ /* 0x000fe2000f8e0208 */
[----:B------:R-:W-:Y:S01]  /*e750*/  IMAD R7, R49, R6, R7 ;  /* 0x0000000631077224 */ /* 0x000fe200078e0207 */
[----:B------:R-:W-:Y:S01]  /*e760*/  UIMAD.WIDE.U32 UR10, UR17, UR14, UR10 ;  /* 0x0000000e110a72a5 */ /* 0x000fe2000f8e000a */
[----:B------:R-:W-:Y:S01]  /*e770*/  IADD3 R9, P3, R24, 0x2000, RZ ;  /* 0x0000200018097810 */ /* 0x000fe20007f7e0ff */
[----:B-----5:R-:W-:Y:S01]  /*e780*/  IMAD R51, R2, R49, RZ ;  /* 0x0000003102337224 */ /* 0x020fe200078e02ff */
[----:B------:R-:W-:Y:S01]  /*e790*/  IADD3 R13, P0, R24, 0x1000, RZ ;  /* 0x00001000180d7810 */ /* 0x000fe20007f1e0ff */
[----:B------:R-:W-:Y:S01]  /*e7a0*/  IMAD.U32 R8, RZ, RZ, UR8 ;  /* 0x00000008ff087e24 */ /* 0x000fe2000f8e00ff */
[----:B------:R-:W-:Y:S01]  /*e7b0*/  SHF.R.S32.HI R6, RZ, 0x1f, R7 ;  /* 0x0000001fff067819 */ /* 0x000fe20000011407 */
[----:B------:R-:W-:Y:S01]  /*e7c0*/  ULDC.64 UR12, c[0x0][0xaa0] ;  /* 0x0002a800000c7ab9 */ /* 0x000fe20000000a00 */
[----:B------:R-:W-:-:S02]  /*e7d0*/  IADD3 R4, P2, R4, UR10, RZ ;  /* 0x0000000a04047c10 */ /* 0x000fc4000ff5e0ff */
[----:B------:R-:W-:Y:S02]  /*e7e0*/  LOP3.LUT R12, R13, 0x380, RZ, 0xc0, !PT ;  /* 0x000003800d0c7812 */ /* 0x000fe400078ec0ff */
[----:B------:R-:W-:Y:S01]  /*e7f0*/  IADD3.X R5, R5, UR11, R8, P2, !PT ;  /* 0x0000000b05057c10 */ /* 0x000fe200097fe408 */
[----:B------:R-:W-:Y:S01]  /*e800*/  ULDC.64 UR10, c[0x0][0xb88] ;  /* 0x0002e200000a7ab9 */ /* 0x000fe20000000a00 */
[----:B------:R-:W-:Y:S01]  /*e810*/  LOP3.LUT R8, R9, 0x380, RZ, 0xc0, !PT ;  /* 0x0000038009087812 */ /* 0x000fe200078ec0ff */
[----:B------:R-:W-:Y:S01]  /*e820*/  IMAD R6, R6, UR10, RZ ;  /* 0x0000000a06067c24 */ /* 0x000fe2000f8e02ff */
[----:B------:R-:W-:Y:S01]  /*e830*/  SHF.R.U64 R12, R12, 0x3, RZ ;  /* 0x000000030c0c7819 */ /* 0x000fe200000012ff */
[C---:B------:R-:W-:Y:S01]  /*e840*/  IMAD.WIDE.U32 R4, R7.reuse, UR10, R4 ;  /* 0x0000000a07047c25 */ /* 0x040fe2000f8e0004 */
[----:B------:R-:W-:Y:S02]  /*e850*/  SHF.R.U64 R8, R8, 0x3, RZ ;  /* 0x0000000308087819 */ /* 0x000fe400000012ff */
[----:B------:R-:W-:Y:S01]  /*e860*/  LOP3.LUT R12, R12, R13, RZ, 0x3c, !PT ;  /* 0x0000000d0c0c7212 */ /* 0x000fe200078e3cff */
[----:B------:R-:W-:Y:S01]  /*e870*/  IMAD R11, R7, UR11, R6 ;  /* 0x0000000b070b7c24 */ /* 0x000fe2000f8e0206 */
[----:B------:R-:W-:Y:S01]  /*e880*/  LOP3.LUT R8, R8, R9, RZ, 0x3c, !PT ;  /* 0x0000000908087212 */ /* 0x000fe200078e3cff */
[----:B------:R-:W-:Y:S01]  /*e890*/  ULDC.64 UR10, c[0x0][0xb50] ;  /* 0x0002d400000a7ab9 */ /* 0x000fe20000000a00 */
[----:B------:R-:W-:Y:S01]  /*e8a0*/  IADD3 R7, P2, R24, 0x3000, RZ ;  /* 0x0000300018077810 */ /* 0x000fe20007f5e0ff */
[----:B------:R-:W-:Y:S01]  /*e8b0*/  IMAD.IADD R9, R5, 0x1, R11 ;  /* 0x0000000105097824 */ /* 0x000fe200078e020b */
[----:B------:R-:W-:Y:S01]  /*e8c0*/  LEA R10, P4, R4, UR10, 0x2 ;  /* 0x0000000a040a7c11 */ /* 0x000fe2000f8810ff */
[----:B------:R-:W-:Y:S01]  /*e8d0*/  IMAD.X R13, RZ, RZ, R25, P0 ;  /* 0x000000ffff0d7224 */ /* 0x000fe200000e0619 */
[----:B------:R-:W-:Y:S01]  /*e8e0*/  LOP3.LUT R5, R7, 0x380, RZ, 0xc0, !PT ;  /* 0x0000038007057812 */ /* 0x000fe200078ec0ff */
[----:B------:R-:W-:Y:S01]  /*e8f0*/  VIADD R6, R26, 0x8 ;  /* 0x000000081a067836 */ /* 0x000fe20000000000 */
[----:B------:R-:W-:Y:S01]  /*e900*/  LEA.HI.X R14, R4, UR11, R9, 0x2, P4 ;  /* 0x0000000b040e7c11 */ /* 0x000fe2000a0f1409 */
[----:B------:R-:W-:Y:S01]  /*e910*/  SHFL.IDX PT, R44, R10, RZ, 0x1c1f ;  /* 0x001c1fff0a2c7589 */ /* 0x000fe200000e0000 */
[----:B------:R-:W-:Y:S01]  /*e920*/  LOP3.LUT P0, RZ, R185, 0x3, RZ, 0xc0, !PT ;  /* 0x00000003b9ff7812 */ /* 0x000fe2000780c0ff */
[--C-:B------:R-:W-:Y:S01]  /*e930*/  IMAD.X R9, RZ, RZ, R25.reuse, P3 ;  /* 0x000000ffff097224 */ /* 0x100fe200018e0619 */
[----:B------:R-:W-:Y:S01]  /*e940*/  SHF.R.U64 R4, R5, 0x3, RZ ;  /* 0x0000000305047819 */ /* 0x000fe200000012ff */
[----:B------:R-:W0:Y:S01]  /*e950*/  SHFL.IDX PT, R45, R14, RZ, 0x1c1f ;  /* 0x001c1fff0e2d7589 */ /* 0x000e2200000e0000 */
[----:B------:R-:W-:Y:S01]  /*e960*/  IMAD.X R5, RZ, RZ, R25, P2 ;  /* 0x000000ffff057224 */ /* 0x000fe200010e0619 */
[----:B------:R-:W-:-:S02]  /*e970*/  ISETP.GE.OR P2, PT, R26, R51, P0 ;  /* 0x000000331a00720c */ /* 0x000fc40000746670 */
[----:B------:R-:W-:Y:S01]  /*e980*/  SHFL.IDX PT, R46, R10, 0x1, 0x1c1f ;  /* 0x003c1f000a2e7f89 */ /* 0x000fe200000e0000 */
[----:B------:R-:W-:Y:S02]  /*e990*/  ISETP.GE.OR P0, PT, R6, R51, P0 ;  /* 0x000000330600720c */ /* 0x000fe40000706670 */
[----:B------:R-:W-:Y:S01]  /*e9a0*/  LOP3.LUT R4, R4, R7, RZ, 0x3c, !PT ;  /* 0x0000000704047212 */ /* 0x000fe200078e3cff */
[----:B------:R-:W1:Y:S01]  /*e9b0*/  SHFL.IDX PT, R47, R14, 0x1, 0x1c1f ;  /* 0x003c1f000e2f7f89 */ /* 0x000e6200000e0000 */
[C---:B------:R-:W-:Y:S01]  /*e9c0*/  IADD3 R7, P3, R24.reuse, 0x7000, RZ ;  /* 0x0000700018077810 */ /* 0x040fe20007f7e0ff */
[----:B------:R-:W-:Y:S01]  /*e9d0*/  UIMAD UR10, UR9, UR12, URZ ;  /* 0x0000000c090a72a4 */ /* 0x000fe2000f8e023f */
[C---:B------:R-:W-:Y:S02]  /*e9e0*/  IADD3 R41, P6, R24.reuse, 0x4000, RZ ;  /* 0x0000400018297810 */ /* 0x040fe40007fde0ff */
[----:B------:R-:W-:Y:S02]  /*e9f0*/  LOP3.LUT R2, R7, 0x380, RZ, 0xc0, !PT ;  /* 0x0000038007027812 */ /* 0x000fe400078ec0ff */
[----:B------:R-:W-:Y:S01]  /*ea00*/  IADD3 R37, P5, R24, 0x5000, RZ ;  /* 0x0000500018257810 */ /* 0x000fe20007fbe0ff */
[----:B------:R-:W-:Y:S01]  /*ea10*/  IMAD.X R29, RZ, RZ, R25, P3 ;  /* 0x000000ffff1d7224 */ /* 0x000fe200018e0619 */
[----:B------:R-:W-:-:S02]  /*ea20*/  SHF.R.U64 R2, R2, 0x3, RZ ;  /* 0x0000000302027819 */ /* 0x000fc400000012ff */
[C---:B------:R-:W-:Y:S02]  /*ea30*/  IADD3 R33, P4, R24.reuse, 0x6000, RZ ;  /* 0x0000600018217810 */ /* 0x040fe40007f9e0ff */
[----:B------:R-:W-:Y:S01]  /*ea40*/  LOP3.LUT R11, R24, 0x380, RZ, 0xc0, !PT ;  /* 0x00000380180b7812 */ /* 0x000fe200078ec0ff */
[----:B0-----:R0:W-:Y:S01]  /*ea50*/  @!P2 ST.E desc[UR54][R44.64], R20 ;  /* 0x000000142c00a985 */ /* 0x0011e2000c101936 */
[----:B------:R-:W-:Y:S01]  /*ea60*/  UIMAD.WIDE.U32 UR8, UR4, UR12, URZ ;  /* 0x0000000c040872a5 */ /* 0x000fe2000f8e003f */
[----:B------:R-:W-:Y:S01]  /*ea70*/  LOP3.LUT R28, R2, R7, RZ, 0x3c, !PT ;  /* 0x00000007021c7212 */ /* 0x000fe200078e3cff */
[----:B------:R-:W-:Y:S01]  /*ea80*/  UIMAD UR10, UR4, UR13, UR10 ;  /* 0x0000000d040a72a4 */ /* 0x000fe2000f8e020a */
[----:B------:R-:W-:Y:S02]  /*ea90*/  LOP3.LUT R40, R41, 0x380, RZ, 0xc0, !PT ;  /* 0x0000038029287812 */ /* 0x000fe400078ec0ff */
[----:B------:R-:W-:Y:S01]  /*eaa0*/  LOP3.LUT R36, R37, 0x380, RZ, 0xc0, !PT ;  /* 0x0000038025247812 */ /* 0x000fe200078ec0ff */
[----:B------:R-:W-:Y:S01]  /*eab0*/  ULDC.64 UR12, c[0x0][0xae8] ;  /* 0x0002ba00000c7ab9 */ /* 0x000fe20000000a00 */
[----:B-1----:R1:W-:Y:S01]  /*eac0*/  @!P0 ST.E desc[UR54][R46.64], R3 ;  /* 0x000000032e008985 */ /* 0x0023e2000c101936 */
[----:B------:R-:W-:-:S02]  /*ead0*/  LOP3.LUT R32, R33, 0x380, RZ, 0xc0, !PT ;  /* 0x0000038021207812 */ /* 0x000fc400078ec0ff */
[----:B------:R-:W-:Y:S01]  /*eae0*/  SHF.R.U64 R11, R11, 0x3, RZ ;  /* 0x000000030b0b7819 */ /* 0x000fe200000012ff */
[----:B0-----:R-:W0:Y:S01]  /*eaf0*/  @P1 LDC R20, c[0x0][0xbec] ;  /* 0x0002fb00ff141b82 */ /* 0x001e220000000800 */
[----:B------:R-:W-:Y:S01]  /*eb00*/  IMAD R2, R22, 0x20, R184 ;  /* 0x0000002016027824 */ /* 0x000fe200078e02b8 */
[----:B------:R-:W-:Y:S01]  /*eb10*/  UIADD3 UR9, UR9, UR10, URZ ;  /* 0x0000000a09097290 */ /* 0x000fe2000fffe03f */
[----:B------:R-:W-:Y:S01]  /*eb20*/  SHF.R.U64 R40, R40, 0x3, RZ ;  /* 0x0000000328287819 */ /* 0x000fe200000012ff */
[----:B------:R-:W-:Y:S01]  /*eb30*/  UIMAD UR4, UR16, UR12, URZ ;  /* 0x0000000c100472a4 */ /* 0x000fe2000f8e023f */
[----:B------:R-:W-:-:S03]  /*eb40*/  SHF.R.U64 R36, R36, 0x3, RZ ;  /* 0x0000000324247819 */ /* 0x000fc600000012ff */
[----:B-1----:R-:W1:Y:S01]  /*eb50*/  @P1 LDC R3, c[0x0][0xbf0] ;  /* 0x0002fc00ff031b82 */ /* 0x002e620000000800 */
[----:B------:R-:W-:Y:S01]  /*eb60*/  VIADD R45, R2, UR37 ;  /* 0x00000025022d7c36 */ /* 0x000fe20008000000 */
[----:B------:R-:W-:Y:S01]  /*eb70*/  UIMAD UR4, UR42, UR13, UR4 ;  /* 0x0000000d2a0472a4 */ /* 0x000fe2000f8e0204 */
[----:B------:R-:W-:Y:S01]  /*eb80*/  SHF.R.U64 R32, R32, 0x3, RZ ;  /* 0x0000000320207819 */ /* 0x000fe200000012ff */
[----:B------:R-:W-:Y:S01]  /*eb90*/  UIMAD.WIDE.U32 UR8, UR42, UR12, UR8 ;  /* 0x0000000c2a0872a5 */ /* 0x000fe2000f8e0008 */
[----:B------:R-:W-:Y:S01]  /*eba0*/  LOP3.LUT R24, R11, R24, RZ, 0x3c, !PT ;  /* 0x000000180b187212 */ /* 0x000fe200078e3cff */
[----:B------:R-:W-:Y:S01]  /*ebb0*/  ULDC.64 UR10, c[0x0][0xaf0] ;  /* 0x0002bc00000a7ab9 */ /* 0x000fe20000000a00 */
[----:B------:R-:W-:Y:S01]  /*ebc0*/  IMAD.MOV.U32 R21, RZ, RZ, R45 ;  /* 0x000000ffff157224 */ /* 0x000fe200078e002d */
[----:B------:R-:W-:Y:S01]  /*ebd0*/  UIADD3 UR9, UR9, UR4, URZ ;  /* 0x0000000409097290 */ /* 0x000fe2000fffe03f */
[----:B------:R-:W-:Y:S01]  /*ebe0*/  LOP3.LUT R40, R40, R41, RZ, 0x3c, !PT ;  /* 0x0000002928287212 */ /* 0x000fe200078e3cff */
[----:B------:R-:W-:Y:S01]  /*ebf0*/  UIMAD UR4, UR18, UR10, URZ ;  /* 0x0000000a120472a4 */ /* 0x000fe2000f8e023f */
[----:B------:R-:W-:Y:S01]  /*ec00*/  LOP3.LUT R36, R36, R37, RZ, 0x3c, !PT ;  /* 0x0000002524247212 */ /* 0x000fe200078e3cff */
[----:B------:R-:W5:Y:S01]  /*ec10*/  LD.E.128 R12, desc[UR54][R12.64] ;  /* 0x000000360c0c7980 */ /* 0x000f62000c101d00 */
[----:B0-----:R-:W-:Y:S01]  /*ec20*/  @P1 IMAD.HI.U32 R2, R45, R20, RZ ;  /* 0x000000142d021227 */ /* 0x001fe200078e00ff */
[----:B------:R-:W-:Y:S01]  /*ec30*/  UIMAD UR4, UR17, UR11, UR4 ;  /* 0x0000000b110472a4 */ /* 0x000fe2000f8e0204 */
[----:B------:R-:W-:Y:S01]  /*ec40*/  LOP3.LUT R32, R32, R33, RZ, 0x3c, !PT ;  /* 0x0000002120207212 */ /* 0x000fe200078e3cff */
[----:B------:R-:W-:Y:S01]  /*ec50*/  UIMAD.WIDE.U32 UR8, UR17, UR10, UR8 ;  /* 0x0000000a110872a5 */ /* 0x000fe2000f8e0008 */
[--C-:B------:R-:W-:Y:S01]  /*ec60*/  IMAD.X R41, RZ, RZ, R25.reuse, P6 ;  /* 0x000000ffff297224 */ /* 0x100fe200030e0619 */
[----:B------:R-:W5:Y:S01]  /*ec70*/  LD.E.128 R8, desc[UR54][R8.64] ;  /* 0x0000003608087980 */ /* 0x000f62000c101d00 */
[--C-:B------:R-:W-:Y:S01]  /*ec80*/  IMAD.X R37, RZ, RZ, R25.reuse, P5 ;  /* 0x000000ffff257224 */ /* 0x100fe200028e0619 */
[----:B-1----:R-:W-:Y:S01]  /*ec90*/  @P1 SHF.R.U32.HI R21, RZ, R3, R2 ;  /* 0x00000003ff151219 */ /* 0x002fe20000011602 */
[----:B------:R-:W-:Y:S01]  /*eca0*/  IMAD.X R33, RZ, RZ, R25, P4 ;  /* 0x000000ffff217224 */ /* 0x000fe200020e0619 */
[----:B------:R-:W-:Y:S01]  /*ecb0*/  UIADD3 UR4, UR9, UR4, URZ ;  /* 0x0000000409047290 */ /* 0x000fe2000fffe03f */
[----:B------:R-:W5:Y:S01]  /*ecc0*/  LD.E.128 R4, desc[UR54][R4.64] ;  /* 0x0000003604047980 */ /* 0x000f62000c101d00 */
[--C-:B------:R-:W-:Y:S01]  /*ecd0*/  SHF.R.S32.HI R20, RZ, 0x1f, R21.reuse ;  /* 0x0000001fff147819 */ /* 0x100fe20000011415 */
[----:B------:R-:W-:Y:S01]  /*ece0*/  IMAD.MOV R44, RZ, RZ, -R21 ;  /* 0x000000ffff2c7224 */ /* 0x000fe200078e0a15 */
[----:B------:R-:W-:Y:S01]  /*ecf0*/  ULDC.64 UR10, c[0x0][0xae0] ;  /* 0x0002b800000a7ab9 */ /* 0x000fe20000000a00 */
[----:B------:R-:W-:Y:S01]  /*ed00*/  IMAD.U32 R3, RZ, RZ, UR9 ;  /* 0x00000009ff037e24 */ /* 0x000fe2000f8e00ff */
[----:B------:R-:W5:Y:S01]  /*ed10*/  LD.E.128 R24, desc[UR54][R24.64] ;  /* 0x0000003618187980 */ /* 0x000f62000c101d00 */
[----:B------:R-:W-:-:S02]  /*ed20*/  IMAD R20, R20, UR10, RZ ;  /* 0x0000000a14147c24 */ /* 0x000fc4000f8e02ff */
[----:B------:R-:W-:Y:S01]  /*ed30*/  IMAD R45, R49, R44, R45 ;  /* 0x0000002c312d7224 */ /* 0x000fe200078e022d */
[----:B------:R-:W5:Y:S01]  /*ed40*/  LD.E.128 R40, desc[UR54][R40.64] ;  /* 0x0000003628287980 */ /* 0x000f62000c101d00 */
[----:B------:R-:W-:Y:S01]  /*ed50*/  IMAD.U32 R2, RZ, RZ, UR8 ;  /* 0x00000008ff027e24 */ /* 0x000fe2000f8e00ff */
[----:B------:R-:W-:Y:S01]  /*ed60*/  ULDC.64 UR8, c[0x0][0xad8] ;  /* 0x0002b60000087ab9 */ /* 0x000fe20000000a00 */
[----:B------:R-:W-:Y:S01]  /*ed70*/  IMAD.U32 R3, RZ, RZ, UR4 ;  /* 0x00000004ff037e24 */ /* 0x000fe2000f8e00ff */
[----:B------:R-:W5:Y:S01]  /*ed80*/  LD.E.128 R36, desc[UR54][R36.64] ;  /* 0x0000003624247980 */ /* 0x000f62000c101d00 */
[----:B------:R-:W-:-:S03]  /*ed90*/  IMAD R47, R21, UR11, R20 ;  /* 0x0000000b152f7c24 */ /* 0x000fc6000f8e0214 */
[----:B------:R-:W5:Y:S01]  /*eda0*/  LD.E.128 R32, desc[UR54][R32.64] ;  /* 0x0000003620207980 */ /* 0x000f62000c101d00 */
[----:B------:R-:W-:-:S03]  /*edb0*/  SHF.R.S32.HI R20, RZ, 0x1f, R45 ;  /* 0x0000001fff147819 */ /* 0x000fc6000001142d */
[----:B------:R-:W5:Y:S01]  /*edc0*/  LD.E.128 R28, desc[UR54][R28.64] ;  /* 0x000000361c1c7980 */ /* 0x000f62000c101d00 */
[----:B------:R-:W-:Y:S01]  /*edd0*/  IMAD.WIDE.U32 R2, R21, UR10, R2 ;  /* 0x0000000a15027c25 */ /* 0x000fe2000f8e0002 */
        /* <DEDUP_REMOVED lines=8> */
[----:B------:R-:W-:Y:S02]  /*ee60*/  VIADD R46, R184, UR37 ;  /* 0x00000025b82e7c36 */ /* 0x000fe40008000000 */
[C---:B------:R-:W-:Y:S02]  /*ee70*/  IMAD R21, R45.reuse, UR9, R44 ;  /* 0x000000092d157c24 */ /* 0x040fe4000f8e022c */
[----:B------:R-:W-:Y:S01]  /*ee80*/  IMAD.WIDE.U32 R2, R45, UR8, R2 ;  /* 0x000000082d027c25 */ /* 0x000fe2000f8e0002 */
[CC--:B------:R-:W-:Y:S01]  /*ee90*/  ISETP.GE.AND P2, PT, R46.reuse, R51.reuse, PT ;  /* 0x000000332e00720c */ /* 0x0c0fe20003f46270 */
[----:B------:R-:W-:Y:S02]  /*eea0*/  ULDC.64 UR8, c[0x0][0xa80] ;  /* 0x0002a00000087ab9 */ /* 0x000fe40000000a00 */
[----:B------:R-:W-:Y:S02]  /*eeb0*/  VIADD R20, R46, 0x20 ;  /* 0x000000202e147836 */ /* 0x000fe40000000000 */
[----:B------:R-:W-:Y:S01]  /*eec0*/  VIADD R0, R0, 0x28820 ;  /* 0x0002882000007836 */ /* 0x000fe20000000000 */
[----:B------:R-:W-:Y:S01]  /*eed0*/  LEA R44, P3, R2, UR8, 0x1 ;  /* 0x00000008022c7c11 */ /* 0x000fe2000f8608ff */
[----:B------:R-:W-:Y:S01]  /*eee0*/  IMAD.IADD R3, R3, 0x1, R21 ;  /* 0x0000000103037824 */ /* 0x000fe200078e0215 */
[----:B------:R-:W-:Y:S01]  /*eef0*/  ISETP.GE.AND P0, PT, R20, R51, PT ;  /* 0x000000331400720c */ /* 0x000fe20003f06270 */
[----:B------:R-:W-:Y:S01]  /*ef00*/  VIADD R20, R46, 0x40 ;  /* 0x000000402e147836 */ /* 0x000fe20000000000 */
[----:B------:R-:W-:-:S02]  /*ef10*/  PRMT R0, RZ, 0x654, R0 ;  /* 0x00000654ff007816 */ /* 0x000fc40000000000 */
[----:B------:R-:W-:Y:S01]  /*ef20*/  LEA.HI.X R45, R2, UR9, R3, 0x1, P3 ;  /* 0x00000009022d7c11 */ /* 0x000fe200098f0c03 */
[----:B------:R-:W-:Y:S01]  /*ef30*/  BSSY B1, `(.L_x_1413) ;  /* 0x000000f000017945 */ /* 0x000fe20003800000 */
[----:B------:R-:W-:Y:S01]  /*ef40*/  ISETP.GE.AND P1, PT, R20, R51, PT ;  /* 0x000000331400720c */ /* 0x000fe20003f26270 */
[----:B0-----:R0:W-:Y:S01]  /*ef50*/  SYNCS.ARRIVE.TRANS64.RED.A1T0 RZ, [R0+URZ], RZ ;  /* 0x000000ff00ff79a7 */ /* 0x0011e2000810043f */
        /* <DEDUP_REMOVED lines=12> */
.L_x_1414:
[----:B------:R-:W-:Y:S05]  /*f020*/  BSYNC B1 ;  /* 0x0000000000017941 */ /* 0x000fea0003800000 */
.L_x_1413:
        /* <DEDUP_REMOVED lines=13> */
.L_x_1416:
[----:B------:R-:W-:Y:S05]  /*f100*/  BSYNC B1 ;  /* 0x0000000000017941 */ /* 0x000fea0003800000 */
.L_x_1415:
[----:B----4-:R4:W0:Y:S01]  /*f110*/  SHFL.IDX PT, R0, R45, 0x2, 0x181f ;  /* 0x00581f002d007f89 */ /* 0x01082200000e0000 */
[----:B------:R-:W-:Y:S03]  /*f120*/  BSSY B1, `(.L_x_1417) ;  /* 0x000000c000017945 */ /* 0x000fe60003800000 */
[----:B---3-5:R4:W3:Y:S01]  /*f130*/  SHFL.IDX PT, R12, R44, 0x2, 0x181f ;  /* 0x00581f002c0c7f89 */ /* 0x0288e200000e0000 */
[----:B------:R-:W-:Y:S05]  /*f140*/  @P1 BRA `(.L_x_1418) ;  /* 0x0000000000241947 */ /* 0x000fea0003800000 */
[----:B------:R-:W-:Y:S02]  /*f150*/  ULDC UR4, c[0x0][0xac8] ;  /* 0x0002b20000047ab9 */ /* 0x000fe40000000800 */
[----:B------:R-:W-:Y:S02]  /*f160*/  ISETP.GE.AND P2, PT, R18, UR4, PT ;  /* 0x0000000412007c0c */ /* 0x000fe4000bf46270 */
[----:B------:R-:W-:-:S11]  /*f170*/  ISETP.GE.AND P3, PT, R19, UR4, PT ;  /* 0x0000000413007c0c */ /* 0x000fd6000bf66270 */
[CC--:B---3--:R-:W-:Y:S02]  /*f180*/  @!P2 LEA R2, P0, R18.reuse, R12.reuse, 0x1 ;  /* 0x0000000c1202a211 */ /* 0x0c8fe400078008ff */
[C---:B------:R-:W-:Y:S02]  /*f190*/  @!P3 LEA R12, P1, R19.reuse, R12, 0x1 ;  /* 0x0000000c130cb211 */ /* 0x040fe400078208ff */
[-C--:B0-----:R-:W-:Y:S02]  /*f1a0*/  @!P2 LEA.HI.X R3, R18, R0.reuse, R190, 0x1, P0 ;  /* 0x000000001203a211 */ /* 0x081fe400000f0cbe */
[----:B------:R-:W-:-:S03]  /*f1b0*/  @!P3 LEA.HI.X R13, R19, R0, R189, 0x1, P1 ;  /* 0x00000000130db211 */ /* 0x000fc600008f0cbd */
[----:B------:R0:W-:Y:S04]  /*f1c0*/  @!P2 ST.E.128 desc[UR54][R2.64], R8 ;  /* 0x000000080200a985 */ /* 0x0001e8000c101d36 */
[----:B------:R0:W-:Y:S02]  /*f1d0*/  @!P3 ST.E.128 desc[UR54][R12.64], R32 ;  /* 0x000000200c00b985 */ /* 0x0001e4000c101d36 */
.L_x_1418:
[----:B------:R-:W-:Y:S05]  /*f1e0*/  BSYNC B1 ;  /* 0x0000000000017941 */ /* 0x000fea0003800000 */
.L_x_1417:
[----:B0-----:R-:W-:Y:S01]  /*f1f0*/  VIADD R0, R46, 0x60 ;  /* 0x000000602e007836 */ /* 0x001fe20000000000 */
[----:B-1--4-:R-:W4:Y:S04]  /*f200*/  SHFL.IDX PT, R45, R45, 0x3, 0x181f ;  /* 0x00781f002d2d7f89 */ /* 0x012f2800000e0000 */
[----:B------:R-:W-:Y:S01]  /*f210*/  ISETP.GE.AND P0, PT, R0, R51, PT ;  /* 0x000000330000720c */ /* 0x000fe20003f06270 */
[----:B------:R-:W0:-:S12]  /*f220*/  SHFL.IDX PT, R44, R44, 0x3, 0x181f ;  /* 0x00781f002c2c7f89 */ /* 0x000e1800000e0000 */
[----:B------:R-:W-:Y:S05]  /*f230*/  @P0 BRA `(.L_x_1419) ;  /* 0x0000000c000c0947 */ /* 0x000fea0003800000 */
[----:B------:R-:W-:Y:S02]  /*f240*/  ULDC UR4, c[0x0][0xac8] ;  /* 0x0002b20000047ab9 */ /* 0x000fe40000000800 */
[----:B------:R-:W-:-:S13]  /*f250*/  ISETP.GE.AND P1, PT, R18, UR4, PT ;  /* 0x0000000412007c0c */ /* 0x000fda000bf26270 */
[----:B0-----:R-:W-:-:S04]  /*f260*/  @!P1 LEA R2, P0, R18, R44, 0x1 ;  /* 0x0000002c12029211 */ /* 0x001fc800078008ff */
[----:B----4-:R-:W-:Y:S02]  /*f270*/  @!P1 LEA.HI.X R3, R18, R45, R190, 0x1, P0 ;  /* 0x0000002d12039211 */ /* 0x010fe400000f0cbe */
[----:B------:R-:W-:-:S03]  /*f280*/  ISETP.GE.AND P0, PT, R19, UR4, PT ;  /* 0x0000000413007c0c */ /* 0x000fc6000bf06270 */
[----:B------:R0:W-:Y:S10]  /*f290*/  @!P1 ST.E.128 desc[UR54][R2.64], R4 ;  /* 0x0000000402009985 */ /* 0x0001f4000c101d36 */
[----:B------:R-:W-:Y:S05]  /*f2a0*/  @P0 BRA `(.L_x_1419) ;  /* 0x0000000800f00947 */ /* 0x000fea0003800000 */
[----:B0-----:R-:W-:-:S04]  /*f2b0*/  LEA R2, P0, R19, R44, 0x1 ;  /* 0x0000002c13027211 */ /* 0x001fc800078008ff */
[----:B------:R-:W-:-:S05]  /*f2c0*/  LEA.HI.X R3, R19, R45, R189, 0x1, P0 ;  /* 0x0000002d13037211 */ /* 0x000fca00000f0cbd */
[----:B------:R0:W-:Y:S01]  /*f2d0*/  ST.E.128 desc[UR54][R2.64], R28 ;  /* 0x0000001c02007985 */ /* 0x0001e2000c101d36 */
[----:B------:R-:W-:Y:S05]  /*f2e0*/  BRA `(.L_x_1419) ;  /* 0x0000000800e07947 */ /* 0x000fea0003800000 */
.L_x_1411:
        /* <DEDUP_REMOVED lines=11> */
[----:B------:R-:W-:Y:S01]  /*f3a0*/  UISETP.NE.U32.AND UP1, UPT, UR8, URZ, UPT ;  /* 0x0000003f0800728c */ /* 0x000fe2000bf25070 */
[----:B------:R-:W-:Y:S02]  /*f3b0*/  IMAD.U32 R0, RZ, RZ, UR4 ;  /* 0x00000004ff007e24 */ /* 0x000fe4000f8e00ff */
[----:B------:R-:W2:Y:S01]  /*f3c0*/  @P2 LDG.E R6, desc[UR54][R2.64] ;  /* 0x0000003602062981 */ /* 0x000ea2000c1e1900 */
[----:B------:R-:W-:-:S06]  /*f3d0*/  UISETP.NE.AND.EX UP1, UPT, UR9, URZ, UPT, UP1 ;  /* 0x0000003f0900728c */ /* 0x000fcc000bf25310 */
        /* <DEDUP_REMOVED lines=11> */
[----:B--2---:R-:W-:Y:S01]  /*f490*/  @P2 R2UR UR4, R6 ;  /* 0x00000000060422ca */ /* 0x004fe200000e0000 */
[----:B01----:R-:W-:-:S14]  /*f4a0*/  @P3 BRA `(.L_x_1420) ;  /* 0x0000000000103947 */ /* 0x003fdc0003800000 */
[----:B------:R-:W-:Y:S05]  /*f4b0*/  @!P2 BRA `(.L_x_1420) ;  /* 0x00000000000ca947 */ /* 0x000fea0003800000 */
[----:B------:R-:W2:Y:S04]  /*f4c0*/  LDG.E R5, desc[UR54][R2.64] ;  /* 0x0000003602057981 */ /* 0x000ea8000c1e1900 */
[----:B-----5:R-:W2:Y:S02]  /*f4d0*/  LDG.E R0, desc[UR54][R2.64+0x4] ;  /* 0x0000043602007981 */ /* 0x020ea4000c1e1900 */
[----:B--2---:R-:W-:-:S07]  /*f4e0*/  IMAD.IADD R0, R0, 0x1, -R5 ;  /* 0x0000000100007824 */ /* 0x004fce00078e0a05 */
.L_x_1420:
[----:B------:R-:W-:Y:S01]  /*f4f0*/  USHF.R.S32.HI UR8, URZ, 0x1f, UR36 ;  /* 0x0000001f3f087899 */ /* 0x000fe20008011424 */
[----:B------:R-:W-:Y:S01]  /*f500*/  BSSY B1, `(.L_x_1421) ;  /* 0x000002e000017945 */ /* 0x000fe20003800000 */
[----:B------:R-:W-:Y:S02]  /*f510*/  USHF.R.S32.HI UR11, URZ, 0x1f, UR4 ;  /* 0x0000001f3f0b7899 */ /* 0x000fe40008011404 */
[----:B------:R-:W-:Y:S02]  /*f520*/  USEL UR13, UR36, URZ, !UP0 ;  /* 0x0000003f240d7287 */ /* 0x000fe4000c000000 */
[----:B------:R-:W-:Y:S01]  /*f530*/  USEL UR14, UR8, URZ, !UP0 ;  /* 0x0000003f080e7287 */ /* 0x000fe2000c000000 */
[----:B------:R-:W-:Y:S11]  /*f540*/  @P1 BRA `(.L_x_1422) ;  /* 0x0000000000a41947 */ /* 0x000ff60003800000 */
[----:B------:R-:W0:Y:S01]  /*f550*/  S2R R3, SR_TID.X ;  /* 0x0000000000037919 */ /* 0x000e220000002100 */
[----:B------:R-:W1:Y:S01]  /*f560*/  LDC R7, c[0x0][0xbe8] ;  /* 0x0002fa00ff077b82 */ /* 0x000e620000000800 */
[----:B------:R-:W-:Y:S02]  /*f570*/  IMAD.U32 R4, RZ, RZ, UR37 ;  /* 0x00000025ff047e24 */ /* 0x000fe4000f8e00ff */
[----:B-1---5:R-:W-:-:S03]  /*f580*/  IMAD R2, R0, R7, RZ ;  /* 0x0000000700027224 */ /* 0x022fc600078e02ff */
[----:B0-----:R-:W-:-:S04]  /*f590*/  IADD3 R4, R4, -0x80, R3 ;  /* 0xffffff8004047810 */ /* 0x001fc80007ffe003 */
[----:B------:R-:W-:-:S13]  /*f5a0*/  ISETP.GE.AND P1, PT, R4, R2, PT ;  /* 0x000000020400720c */ /* 0x000fda0003f26270 */
[----:B------:R-:W-:Y:S05]  /*f5b0*/  @P1 BRA `(.L_x_1422) ;  /* 0x0000000000881947 */ /* 0x000fea0003800000 */
[----:B------:R-:W-:Y:S01]  /*f5c0*/  ISETP.NE.AND P1, PT, R7, 0x1, PT ;  /* 0x000000010700780c */ /* 0x000fe20003f25270 */
[----:B------:R-:W-:Y:S01]  /*f5d0*/  ULDC.64 UR16, c[0x0][0xb90] ;  /* 0x0002e40000107ab9 */ /* 0x000fe20000000a00 */
[----:B------:R-:W-:Y:S01]  /*f5e0*/  UMOV UR8, UR4 ;  /* 0x0000000400087c82 */ /* 0x000fe20008000000 */
[----:B------:R-:W-:Y:S01]  /*f5f0*/  UIMAD UR10, UR12, UR16, URZ ;  /* 0x000000100c0a72a4 */ /* 0x000fe2000f8e023f */
[----:B------:R-:W-:Y:S01]  /*f600*/  IMAD.MOV.U32 R2, RZ, RZ, R4 ;  /* 0x000000ffff027224 */ /* 0x000fe200078e0004 */
[----:B------:R-:W-:Y:S02]  /*f610*/  UMOV UR9, UR11 ;  /* 0x0000000b00097c82 */ /* 0x000fe40008000000 */
[----:B------:R-:W-:Y:S02]  /*f620*/  UIMAD.WIDE.U32 UR8, UR42, UR16, UR8 ;  /* 0x000000102a0872a5 */ /* 0x000fe4000f8e0008 */
[----:B------:R-:W-:-:S03]  /*f630*/  UIMAD UR10, UR42, UR17, UR10 ;  /* 0x000000112a0a72a4 */ /* 0x000fc6000f8e020a */
[----:B------:R-:W-:Y:S01]  /*f640*/  ULDC.64 UR16, c[0x0][0xb98] ;  /* 0x0002e60000107ab9 */ /* 0x000fe20000000a00 */
[----:B------:R-:W0:Y:S01]  /*f650*/  @P1 LDC R3, c[0x0][0xbec] ;  /* 0x0002fb00ff031b82 */ /* 0x000e220000000800 */
[----:B------:R-:W-:Y:S02]  /*f660*/  UIADD3 UR9, UR9, UR10, URZ ;  /* 0x0000000a09097290 */ /* 0x000fe4000fffe03f */
[----:B------:R-:W-:Y:S02]  /*f670*/  UIMAD UR10, UR14, UR16, URZ ;  /* 0x000000100e0a72a4 */ /* 0x000fe4000f8e023f */
[----:B------:R-:W-:Y:S02]  /*f680*/  UIMAD.WIDE.U32 UR8, UR13, UR16, UR8 ;  /* 0x000000100d0872a5 */ /* 0x000fe4000f8e0008 */
[----:B------:R-:W-:Y:S01]  /*f690*/  UIMAD UR10, UR13, UR17, UR10 ;  /* 0x000000110d0a72a4 */ /* 0x000fe2000f8e020a */
[----:B------:R-:W1:Y:S02]  /*f6a0*/  @P1 LDC R6, c[0x0][0xbf0] ;  /* 0x0002fc00ff061b82 */ /* 0x000e640000000800 */
[----:B------:R-:W-:Y:S01]  /*f6b0*/  ULDC.64 UR16, c[0x0][0xb88] ;  /* 0x0002e20000107ab9 */ /* 0x000fe20000000a00 */
[----:B0-----:R-:W-:-:S05]  /*f6c0*/  @P1 IMAD.HI.U32 R3, R4, R3, RZ ;  /* 0x0000000304031227 */ /* 0x001fca00078e00ff */
[----:B-1----:R-:W-:Y:S01]  /*f6d0*/  @P1 SHF.R.U32.HI R2, RZ, R6, R3 ;  /* 0x00000006ff021219 */ /* 0x002fe20000011603 */
[----:B------:R-:W-:-:S03]  /*f6e0*/  IMAD.U32 R6, RZ, RZ, UR10 ;  /* 0x0000000aff067e24 */ /* 0x000fc6000f8e00ff */
[--C-:B------:R-:W-:Y:S01]  /*f6f0*/  SHF.R.S32.HI R3, RZ, 0x1f, R2.reuse ;  /* 0x0000001fff037819 */ /* 0x100fe20000011402 */
[----:B------:R-:W-:Y:S01]  /*f700*/  IMAD.MOV R5, RZ, RZ, -R2 ;  /* 0x000000ffff057224 */ /* 0x000fe200078e0a02 */
[----:B------:R-:W-:-:S03]  /*f710*/  IADD3 R2, P1, R2, UR8, RZ ;  /* 0x0000000802027c10 */ /* 0x000fc6000ff3e0ff */
[----:B------:R-:W-:Y:S01]  /*f720*/  IMAD R5, R7, R5, R4 ;  /* 0x0000000507057224 */ /* 0x000fe200078e0204 */
[----:B------:R-:W-:Y:S01]  /*f730*/  IADD3.X R3, R3, UR9, R6, P1, !PT ;  /* 0x0000000903037c10 */ /* 0x000fe20008ffe406 */
[----:B------:R-:W-:-:S03]  /*f740*/  ULDC.64 UR8, c[0x0][0xb50] ;  /* 0x0002d40000087ab9 */ /* 0x000fc60000000a00 */
[----:B------:R-:W-:Y:S01]  /*f750*/  SHF.R.S32.HI R4, RZ, 0x1f, R5 ;  /* 0x0000001fff047819 */ /* 0x000fe20000011405 */
[----:B------:R-:W-:-:S04]  /*f760*/  IMAD.WIDE.U32 R2, R5, UR16, R2 ;  /* 0x0000001005027c25 */ /* 0x000fc8000f8e0002 */
[----:B------:R-:W-:-:S04]  /*f770*/  IMAD R4, R4, UR16, RZ ;  /* 0x0000001004047c24 */ /* 0x000fc8000f8e02ff */
[----:B------:R-:W-:Y:S01]  /*f780*/  IMAD R7, R5, UR17, R4 ;  /* 0x0000001105077c24 */ /* 0x000fe2000f8e0204 */
[----:B------:R-:W-:-:S03]  /*f790*/  LEA R4, P1, R2, UR8, 0x2 ;  /* 0x0000000802047c11 */ /* 0x000fc6000f8210ff */
[----:B------:R-:W-:-:S05]  /*f7a0*/  IMAD.IADD R3, R3, 0x1, R7 ;  /* 0x0000000103037824 */ /* 0x000fca00078e0207 */
[----:B------:R-:W-:Y:S01]  /*f7b0*/  LEA.HI.X R5, R2, UR9, R3, 0x2, P1 ;  /* 0x0000000902057c11 */ /* 0x000fe200088f1403 */
[----:B------:R-:W-:-:S05]  /*f7c0*/  IMAD.MOV.U32 R3, RZ, RZ, -0x800000 ;  /* 0xff800000ff037424 */ /* 0x000fca00078e00ff */
[----:B------:R0:W-:Y:S02]  /*f7d0*/  STG.E desc[UR54][R4.64], R3 ;  /* 0x0000000304007986 */ /* 0x0001e4000c101936 */
.L_x_1422:
[----:B------:R-:W-:Y:S05]  /*f7e0*/  BSYNC B1 ;  /* 0x0000000000017941 */ /* 0x000fea0003800000 */
.L_x_1421:
[----:B0-----:R-:W0:Y:S01]  /*f7f0*/  @P0 LDC R3, c[0x0][0xbf0] ;  /* 0x0002fc00ff030b82 */ /* 0x001e220000000800 */
[----:B------:R-:W-:Y:S01]  /*f800*/  ULDC.64 UR16, c[0x0][0xaa0] ;  /* 0x0002a80000107ab9 */ /* 0x000fe20000000a00 */
[----:B------:R-:W-:Y:S01]  /*f810*/  IMAD R2, R22, 0x20, R184 ;  /* 0x0000002016027824 */ /* 0x000fe200078e02b8 */
[----:B------:R-:W-:Y:S01]  /*f820*/  UIMAD UR10, UR11, UR16, URZ ;  /* 0x000000100b0a72a4 */ /* 0x000fe2000f8e023f */
[----:B------:R-:W-:Y:S01]  /*f830*/  BSSY B1, `(.L_x_1423) ;  /* 0x0000039000017945 */ /* 0x000fe20003800000 */
[----:B------:R-:W-:Y:S01]  /*f840*/  UIMAD.WIDE.U32 UR8, UR4, UR16, URZ ;  /* 0x00000010040872a5 */ /* 0x000fe2000f8e003f */
[----:B------:R-:W-:Y:S01]  /*f850*/  VIADD R6, R2, UR37 ;  /* 0x0000002502067c36 */ /* 0x000fe20008000000 */
[----:B------:R-:W-:-:S03]  /*f860*/  UIMAD UR10, UR4, UR17, UR10 ;  /* 0x00000011040a72a4 */ /* 0x000fc6000f8e020a */
[----:B------:R-:W-:Y:S01]  /*f870*/  ULDC.64 UR16, c[0x0][0xae8] ;  /* 0x0002ba0000107ab9 */ /* 0x000fe20000000a00 */
[----:B------:R-:W-:Y:S01]  /*f880*/  UIADD3 UR9, UR9, UR10, URZ ;  /* 0x0000000a09097290 */ /* 0x000fe2000fffe03f */
[----:B------:R-:W-:Y:S01]  /*f890*/  @P0 IMAD.HI.U32 R2, R6, R9, RZ ;  /* 0x0000000906020227 */ /* 0x000fe200078e00ff */
[----:B------:R-:W-:Y:S02]  /*f8a0*/  UIMAD UR4, UR12, UR16, URZ ;  /* 0x000000100c0472a4 */ /* 0x000fe4000f8e023f */
[----:B------:R-:W-:Y:S01]  /*f8b0*/  UIMAD.WIDE.U32 UR8, UR42, UR16, UR8 ;  /* 0x000000102a0872a5 */ /* 0x000fe2000f8e0008 */
[----:B------:R-:W-:Y:S01]  /*f8c0*/  IMAD.MOV.U32 R5, RZ, RZ, R6 ;  /* 0x000000ffff057224 */ /* 0x000fe200078e0006 */
[----:B------:R-:W-:Y:S01]  /*f8d0*/  UIMAD UR4, UR42, UR17, UR4 ;  /* 0x000000112a0472a4 */ /* 0x000fe2000f8e0204 */
[----:B------:R-:W-:-:S03]  /*f8e0*/  ULDC.64 UR10, c[0x0][0xaf0] ;  /* 0x0002bc00000a7ab9 */ /* 0x000fc60000000a00 */
[----:B------:R-:W-:Y:S02]  /*f8f0*/  UIADD3 UR9, UR9, UR4, URZ ;  /* 0x0000000409097290 */ /* 0x000fe4000fffe03f */
[----:B------:R-:W-:Y:S01]  /*f900*/  UIMAD UR4, UR14, UR10, URZ ;  /* 0x0000000a0e0472a4 */ /* 0x000fe2000f8e023f */
[----:B0-----:R-:W-:Y:S01]  /*f910*/  @P0 SHF.R.U32.HI R5, RZ, R3, R2 ;  /* 0x00000003ff050219 */ /* 0x001fe20000011602 */
        /* <DEDUP_REMOVED lines=11> */
[----:B------:R-:W-:Y:S02]  /*f9d0*/  IMAD.U32 R3, RZ, RZ, UR4 ;  /* 0x00000004ff037e24 */ /* 0x000fe4000f8e00ff */
[C---:B------:R-:W-:Y:S01]  /*f9e0*/  IMAD R9, R5.reuse, UR11, R4 ;  /* 0x0000000b05097c24 */ /* 0x040fe2000f8e0204 */
[----:B------:R-:W-:Y:S01]  /*f9f0*/  SHF.R.S32.HI R4, RZ, 0x1f, R7 ;  /* 0x0000001fff047819 */ /* 0x000fe20000011407 */
[----:B------:R-:W-:-:S04]  /*fa00*/  IMAD.WIDE.U32 R2, R5, UR10, R2 ;  /* 0x0000000a05027c25 */ /* 0x000fc8000f8e0002 */
[----:B------:R-:W-:Y:S02]  /*fa10*/  IMAD.IADD R3, R3, 0x1, R9 ;  /* 0x0000000103037824 */ /* 0x000fe400078e0209 */
[----:B------:R-:W-:Y:S02]  /*fa20*/  IMAD R4, R4, UR8, RZ ;  /* 0x0000000804047c24 */ /* 0x000fe4000f8e02ff */
[----:B------:R-:W-:Y:S02]  /*fa30*/  VIADD R6, R184, UR37 ;  /* 0x00000025b8067c36 */ /* 0x000fe40008000000 */
[----:B-----5:R-:W-:Y:S02]  /*fa40*/  IMAD R11, R0, R11, RZ ;  /* 0x0000000b000b7224 */ /* 0x020fe400078e02ff */
        /* <DEDUP_REMOVED lines=23> */
.L_x_1424:
[----:B------:R-:W-:Y:S05]  /*fbc0*/  BSYNC B1 ;  /* 0x0000000000017941 */ /* 0x000fea0003800000 */
.L_x_1423:
        /* <DEDUP_REMOVED lines=13> */
.L_x_1426:
[----:B------:R-:W-:Y:S05]  /*fca0*/  BSYNC B1 ;  /* 0x0000000000017941 */ /* 0x000fea0003800000 */
.L_x_1425:
        /* <DEDUP_REMOVED lines=13> */
.L_x_1428:
[----:B------:R-:W-:Y:S05]  /*fd80*/  BSYNC B1 ;  /* 0x0000000000017941 */ /* 0x000fea0003800000 */
.L_x_1427:
[----:B0-----:R-:W-:Y:S01]  /*fd90*/  VIADD R0, R6, 0x60 ;  /* 0x0000006006007836 */ /* 0x001fe20000000000 */
[----:B--2-4-:R-:W0:Y:S04]  /*fda0*/  SHFL.IDX PT, R5, R5, 0x3, 0x181f ;  /* 0x00781f0005057f89 */ /* 0x014e2800000e0000 */
[----:B------:R-:W-:Y:S01]  /*fdb0*/  ISETP.GE.AND P0, PT, R0, R11, PT ;  /* 0x0000000b0000720c */ /* 0x000fe20003f06270 */
[----:B-1-3--:R1:W2:-:S12]  /*fdc0*/  SHFL.IDX PT, R2, R4, 0x3, 0x181f ;  /* 0x00781f0004027f89 */ /* 0x00a29800000e0000 */
[----:B-1----:R-:W-:Y:S05]  /*fdd0*/  @P0 BRA `(.L_x_1419) ;  /* 0x0000000000240947 */ /* 0x002fea0003800000 */
[----:B------:R-:W-:Y:S02]  /*fde0*/  ULDC UR4, c[0x0][0xac8] ;  /* 0x0002b20000047ab9 */ /* 0x000fe40000000800 */
[----:B------:R-:W-:Y:S02]  /*fdf0*/  ISETP.GE.AND P2, PT, R18, UR4, PT ;  /* 0x0000000412007c0c */ /* 0x000fe4000bf46270 */
[----:B------:R-:W-:-:S11]  /*fe00*/  ISETP.GE.AND P3, PT, R19, UR4, PT ;  /* 0x0000000413007c0c */ /* 0x000fd6000bf66270 */
[CC--:B--2---:R-:W-:Y:S02]  /*fe10*/  @!P2 LEA R6, P0, R18.reuse, R2.reuse, 0x1 ;  /* 0x000000021206a211 */ /* 0x0c4fe400078008ff */
[C---:B------:R-:W-:Y:S02]  /*fe20*/  @!P3 LEA R2, P1, R19.reuse, R2, 0x1 ;  /* 0x000000021302b211 */ /* 0x040fe400078208ff */
[-C--:B0-----:R-:W-:Y:S02]  /*fe30*/  @!P2 LEA.HI.X R7, R18, R5.reuse, R190, 0x1, P0 ;  /* 0x000000051207a211 */ /* 0x081fe400000f0cbe */
[----:B------:R-:W-:-:S03]  /*fe40*/  @!P3 LEA.HI.X R3, R19, R5, R189, 0x1, P1 ;  /* 0x000000051303b211 */ /* 0x000fc600008f0cbd */
[----:B------:R1:W-:Y:S04]  /*fe50*/  @!P2 ST.E.128 desc[UR54][R6.64], RZ ;  /* 0x000000ff0600a985 */ /* 0x0003e8000c101d36 */
[----:B------:R1:W-:Y:S02]  /*fe60*/  @!P3 ST.E.128 desc[UR54][R2.64], RZ ;  /* 0x000000ff0200b985 */ /* 0x0003e4000c101d36 */
.L_x_1419:
[----:B------:R-:W-:Y:S05]  /*fe70*/  BSYNC B0 ;  /* 0x0000000000007941 */ /* 0x000fea0003800000 */
.L_x_1410:
[----:B------:R-:W-:Y:S02]  /*fe80*/  ULDC UR4, c[0x0][0xc3c] ;  /* 0x00030f0000047ab9 */ /* 0x000fe40000000800 */
[----:B------:R-:W-:-:S06]  /*fe90*/  UISETP.GE.AND UP0, UPT, UR6, UR4, UPT ;  /* 0x000000040600728c */ /* 0x000fcc000bf06270 */
[----:B------:R-:W-:-:S13]  /*fea0*/  PLOP3.LUT P0, PT, PT, PT, UP0, 0x80, 0x0 ;  /* 0x000000000000781c */ /* 0x000fda0003f0f008 */
[----:B------:R-:W-:Y:S05]  /*feb0*/  @!P0 BRA `(.L_x_1429) ;  /* 0xffffff0c00a08947 */ /* 0x000fea000383ffff */
[----:B------:R-:W-:Y:S05]  /*fec0*/  EXIT ;  /* 0x000000000000794d */ /* 0x000fea0003800000 */
.L_x_1320:
        /* <DEDUP_REMOVED lines=9> */
[----:B-1----:R-:W0:Y:S08]  /*ff60*/  S2UR UR5, SR_CgaCtaId ;  /* 0x00000000000579c3 */ /* 0x002e300000008800 */
[----:B------:R-:W-:Y:S06]  /*ff70*/  BAR.SYNC.DEFER_BLOCKING 0x5, 0x180 ;  /* 0x0146000000007b1d */ /* 0x000fec0000010000 */
[----:B------:R-:W-:-:S02]  /*ff80*/  UMOV UR4, 0x400 ;  /* 0x0000040000047882 */ /* 0x000fc40000000000 */
[----:B0-----:R-:W-:-:S09]  /*ff90*/  ULEA UR4, UR5, UR4, 0x18 ;  /* 0x0000000405047291 */ /* 0x001fd2000f8ec03f */
[----:B------:R-:W0:Y:S01]  /*ffa0*/  LDS.128 R16, [UR4+0x288d0] ;  /* 0x0288d004ff107984 */ /* 0x000e220008000c00 */
[----:B------:R-:W-:Y:S06]  /*ffb0*/  BAR.ARV 0x4, 0x180 ;  /* 0x0106000000007b1d */ /* 0x000fec0000002000 */
[----:B------:R-:W-:Y:S05]  /*ffc0*/  BRA `(.L_x_1431) ;  /* 0x00000008008c7947 */ /* 0x000fea0003800000 */
.L_x_1430:
[----:B------:R-:W0:Y:S01]  /*ffd0*/  S2R R2, SR_TID.X ;  /* 0x0000000000027919 */ /* 0x000e220000002100 */
[----:B-1----:R-:W-:Y:S01]  /*ffe0*/  ULDC UR4, c[0x0][0xc3c] ;  /* 0x00030f0000047ab9 */ /* 0x002fe20000000800 */
        /* <DEDUP_REMOVED lines=38> */
.L_x_1436:
        /* <DEDUP_REMOVED lines=12> */
.L_x_1435:
[----:B------:R-:W-:Y:S05]  /*10310*/  BSYNC B0 ;  /* 0x0000000000007941 */ /* 0x000fea0003800000 */
.L_x_1434:
        /* <DEDUP_REMOVED lines=20> */
.L_x_1432:
[----:B------:R-:W-:-:S04]  /*10460*/  IMAD.IADD R11, R4, 0x1, -R3 ;  /* 0x00000001040b7824 */ /* 0x000fc800078e0a03 */
[----:B------:R-:W-:-:S05]  /*10470*/  IMAD R2, R6, UR5, R11 ;  /* 0x0000000506027c24 */ /* 0x000fca000f8e020b */
[----:B------:R-:W-:Y:S02]  /*10480*/  ISETP.GT.AND P0, PT, R2, UR6, PT ;  /* 0x0000000602007c0c */ /* 0x000fe4000bf04270 */
[----:B------:R-:W0:Y:S11]  /*10490*/  LDC.64 R2, c[0x0][0xc90] ;  /* 0x00032400ff027b82 */ /* 0x000e360000000a00 */
[----:B------:R-:W-:-:S04]  /*104a0*/  VOTE.ANY R8, PT, !P0 ;  /* 0x0000000000087806 */ /* 0x000fc800040e0100 */
[----:B------:R-:W1:Y:S02]  /*104b0*/  POPC R13, R8 ;  /* 0x00000008000d7309 */ /* 0x000e640000000000 */
[----:B-1----:R-:W-:-:S04]  /*104c0*/  VIADD R19, R13, UR4 ;  /* 0x000000040d137c36 */ /* 0x002fc80008000000 */
[----:B0-----:R-:W-:-:S05]  /*104d0*/  IMAD.WIDE R2, R19, 0x4, R2 ;  /* 0x0000000413027825 */ /* 0x001fca00078e0202 */
[----:B------:R-:W2:Y:S01]  /*104e0*/  LDG.E R7, desc[UR54][R2.64] ;  /* 0x0000003602077981 */ /* 0x000ea2000c1e1900 */
[----:B------:R-:W-:-:S03]  /*104f0*/  ISETP.NE.AND P0, PT, R8, RZ, PT ;  /* 0x000000ff0800720c */ /* 0x000fc60003f05270 */
[----:B------:R-:W2:Y:S02]  /*10500*/  SHFL.IDX PT, R0, R0, R13, 0x1f ;  /* 0x00001f0d00007589 */ /* 0x000ea400000e0000 */
[----:B--2---:R-:W-:-:S05]  /*10510*/  IMAD R4, R0, R7, RZ ;  /* 0x0000000700047224 */ /* 0x004fca00078e02ff */
[----:B------:R-:W-:-:S04]  /*10520*/  IABS R12, R4 ;  /* 0x00000004000c7213 */ /* 0x000fc80000000000 */
[----:B------:R-:W0:Y:S08]  /*10530*/  I2F.RP R9, R12 ;  /* 0x0000000c00097306 */ /* 0x000e300000209400 */
[----:B0-----:R-:W0:Y:S02]  /*10540*/  MUFU.RCP R9, R9 ;  /* 0x0000000900097308 */ /* 0x001e240000001000 */
[----:B0-----:R-:W-:-:S06]  /*10550*/  VIADD R10, R9, 0xffffffe ;  /* 0x0ffffffe090a7836 */ /* 0x001fcc0000000000 */
[----:B------:R0:W1:Y:S01]  /*10560*/  F2I.FTZ.U32.TRUNC.NTZ R3, R10 ;  /* 0x0000000a00037305 */ /* 0x000062000021f000 */
[----:B------:R-:W-:Y:S05]  /*10570*/  @!P0 BRA `(.L_x_1437) ;  /* 0x0000000000088947 */ /* 0x000fea0003800000 */
[----:B------:R-:W-:-:S05]  /*10580*/  VIADD R9, R13, 0xffffffff ;  /* 0xffffffff0d097836 */ /* 0x000fca0000000000 */
[----:B------:R2:W3:Y:S02]  /*10590*/  SHFL.IDX PT, R16, R6, R9, 0x1f ;  /* 0x00001f0906107589 */ /* 0x0004e400000e0000 */
.L_x_1437:
[----:B---3--:R-:W-:Y:S01]  /*105a0*/  IMAD R16, R16, UR5, R11 ;  /* 0x0000000510107c24 */ /* 0x008fe2000f8e020b */
[----:B------:R-:W-:Y:S01]  /*105b0*/  IABS R2, R4 ;  /* 0x0000000400027213 */ /* 0x000fe20000000000 */
[----:B-12---:R-:W-:-:S03]  /*105c0*/  IMAD.MOV R9, RZ, RZ, -R3 ;  /* 0x000000ffff097224 */ /* 0x006fc600078e0a03 */
        /* <DEDUP_REMOVED lines=19> */
[----:B------:R-:W-:-:S05]  /*10700*/  @!P1 LOP3.LUT R2, RZ, R4, RZ, 0x33, !PT ;  /* 0x00000004ff029212 */ /* 0x000fca00078e33ff */
[----:B------:R-:W-:-:S04]  /*10710*/  IMAD R13, R7, R2, RZ ;  /* 0x00000002070d7224 */ /* 0x000fc800078e02ff */
[----:B------:R-:W-:-:S05]  /*10720*/  IMAD.MOV R6, RZ, RZ, -R13 ;  /* 0x000000ffff067224 */ /* 0x000fca00078e0a0d */
[----:B------:R-:W-:Y:S01]  /*10730*/  VIADDMNMX R15, R6, UR5, R7, PT ;  /* 0x00000005060f7c46 */ /* 0x000fe2000b800107 */
[----:B------:R-:W-:-:S03]  /*10740*/  IMAD.MOV R7, RZ, RZ, -R2 ;  /* 0x000000ffff077224 */ /* 0x000fc600078e0a02 */
[----:B------:R-:W-:Y:S01]  /*10750*/  IABS R8, R15 ;  /* 0x0000000f00087213 */ /* 0x000fe20000000000 */
[----:B------:R-:W-:Y:S01]  /*10760*/  IMAD R4, R4, R7, R11 ;  /* 0x0000000704047224 */ /* 0x000fe200078e020b */
[----:B0-----:R-:W-:Y:S01]  /*10770*/  IABS R10, R15 ;  /* 0x0000000f000a7213 */ /* 0x001fe20000000000 */
[----:B------:R-:W-:Y:S01]  /*10780*/  IMAD.MOV R18, RZ, RZ, -R15 ;  /* 0x000000ffff127224 */ /* 0x000fe200078e0a0f */
[----:B------:R-:W0:Y:S02]  /*10790*/  I2F.RP R6, R8 ;  /* 0x0000000800067306 */ /* 0x000e240000209400 */
[----:B------:R-:W-:-:S06]  /*107a0*/  IABS R9, R4 ;  /* 0x0000000400097213 */ /* 0x000fcc0000000000 */
[----:B0-----:R-:W0:Y:S02]  /*107b0*/  MUFU.RCP R6, R6 ;  /* 0x0000000600067308 */ /* 0x001e240000001000 */
[----:B0-----:R-:W-:-:S06]  /*107c0*/  VIADD R3, R6, 0xffffffe ;  /* 0x0ffffffe06037836 */ /* 0x001fcc0000000000 */
[----:B------:R-:W0:Y:S02]  /*107d0*/  F2I.FTZ.U32.TRUNC.NTZ R3, R3 ;  /* 0x0000000300037305 */ /* 0x000e24000021f000 */
[----:B0-----:R-:W-:-:S04]  /*107e0*/  IMAD.MOV R2, RZ, RZ, -R3 ;  /* 0x000000ffff027224 */ /* 0x001fc800078e0a03 */
[----:B------:R-:W-:Y:S02]  /*107f0*/  IMAD.MOV.U32 R7, RZ, RZ, R2 ;  /* 0x000000ffff077224 */ /* 0x000fe400078e0002 */
[----:B------:R-:W-:Y:S02]  /*10800*/  IMAD.MOV.U32 R2, RZ, RZ, RZ ;  /* 0x000000ffff027224 */ /* 0x000fe400078e00ff */
[----:B------:R-:W-:-:S04]  /*10810*/  IMAD R7, R7, R8, RZ ;  /* 0x0000000807077224 */ /* 0x000fc800078e02ff */
[----:B------:R-:W-:-:S04]  /*10820*/  IMAD.HI.U32 R2, R3, R7, R2 ;  /* 0x0000000703027227 */ /* 0x000fc800078e0002 */
[----:B------:R-:W-:Y:S02]  /*10830*/  IMAD.MOV R3, RZ, RZ, -R10 ;  /* 0x000000ffff037224 */ /* 0x000fe400078e0a0a */
        /* <DEDUP_REMOVED lines=8> */
[----:B------:R-:W-:Y:S01]  /*108c0*/  ISETP.GE.AND P2, PT, R3, RZ, PT ;  /* 0x000000ff0300720c */ /* 0x000fe20003f46270 */
[----:B------:R-:W-:-:S06]  /*108d0*/  IMAD.IADD R3, R4, 0x1, R13 ;  /* 0x0000000104037824 */ /* 0x000fcc00078e020d */
[----:B------:R-:W-:-:S06]  /*108e0*/  @P0 VIADD R2, R2, 0x1 ;  /* 0x0000000102020836 */ /* 0x000fcc0000000000 */
[----:B------:R-:W-:Y:S01]  /*108f0*/  @!P2 IMAD.MOV R2, RZ, RZ, -R2 ;  /* 0x000000ffff02a224 */ /* 0x000fe200078e0a02 */
[----:B------:R-:W-:-:S04]  /*10900*/  @!P1 LOP3.LUT R2, RZ, R15, RZ, 0x33, !PT ;  /* 0x0000000fff029212 */ /* 0x000fc800078e33ff */
[----:B------:R-:W-:Y:S01]  /*10910*/  LOP3.LUT R17, RZ, R2, RZ, 0x33, !PT ;  /* 0x00000002ff117212 */ /* 0x000fe200078e33ff */
[----:B------:R-:W-:-:S04]  /*10920*/  IMAD R18, R2, R18, R3 ;  /* 0x0000001202127224 */ /* 0x000fc800078e0203 */
[----:B------:R-:W-:Y:S01]  /*10930*/  IMAD.IADD R17, R0, 0x1, R17 ;  /* 0x0000000100117824 */ /* 0x000fe200078e0211 */
[----:B------:R-:W-:Y:S06]  /*10940*/  BRA `(.L_x_1438) ;  /* 0x0000000000147947 */ /* 0x000fec0003800000 */
.L_x_1433:
[----:B------:R-:W-:Y:S01]  /*10950*/  ULDC UR4, c[0x0][0xc3c] ;  /* 0x00030f0000047ab9 */ /* 0x000fe20000000800 */
[----:B------:R-:W-:Y:S02]  /*10960*/  IMAD.MOV.U32 R17, RZ, RZ, RZ ;  /* 0x000000ffff117224 */ /* 0x000fe400078e00ff */
[----:B------:R-:W-:Y:S02]  /*10970*/  IMAD.U32 R16, RZ, RZ, UR6 ;  /* 0x00000006ff107e24 */ /* 0x000fe4000f8e00ff */
[----:B------:R-:W-:Y:S02]  /*10980*/  IMAD.MOV.U32 R18, RZ, RZ, RZ ;  /* 0x000000ffff127224 */ /* 0x000fe400078e00ff */
[----:B------:R-:W-:-:S07]  /*10990*/  IMAD.U32 R19, RZ, RZ, UR4 ;  /* 0x00000004ff137e24 */ /* 0x000fce000f8e00ff */
.L_x_1438:
[----:B------:R-:W-:-:S13]  /*109a0*/  ISETP.NE.AND P0, PT, R5, RZ, PT ;  /* 0x000000ff0500720c */ /* 0x000fda0003f05270 */
[----:B------:R-:W0:Y:S01]  /*109b0*/  @!P0 S2R R3, SR_CgaCtaId ;  /* 0x0000000000038919 */ /* 0x000e220000008800 */
[----:B------:R-:W-:-:S04]  /*109c0*/  @!P0 MOV R0, 0x400 ;  /* 0x0000040000008802 */ /* 0x000fc80000000f00 */
[----:B0-----:R-:W-:-:S05]  /*109d0*/  @!P0 LEA R0, R3, R0, 0x18 ;  /* 0x0000000003008211 */ /* 0x001fca00078ec0ff */
[----:B------:R1:W-:Y:S01]  /*109e0*/  @!P0 STS.128 [R0+0x288d0], R16 ;  /* 0x0288d01000008388 */ /* 0x0003e20000000c00 */
[----:B------:R-:W-:Y:S06]  /*109f0*/  BAR.ARV 0x5, 0x180 ;  /* 0x0146000000007b1d */ /* 0x000fec0000002000 */
.L_x_1431:
        /* <DEDUP_REMOVED lines=12> */
[----:B------:R-:W-:Y:S01]  /*10ac0*/  ULOP3.LUT UR36, UR43, 0x2, URZ, 0xfc, !UPT ;  /* 0x000000022b247892 */ /* 0x000fe2000f8efc3f */
[----:B------:R-:W-:Y:S01]  /*10ad0*/  IMAD.MOV.U32 R24, RZ, RZ, RZ ;  /* 0x000000ffff187224 */ /* 0x000fe200078e00ff */
[----:B------:R-:W-:Y:S01]  /*10ae0*/  ULDC UR37, c[0x0][0xc] ;  /* 0x0000030000257ab9 */ /* 0x000fe20000000800 */
[----:B--2---:R-:W-:-:S06]  /*10af0*/  ULEA UR4, UR5, UR4, 0x18 ;  /* 0x0000000405047291 */ /* 0x004fcc000f8ec03f */
[----:B------:R-:W-:Y:S01]  /*10b00*/  IMAD.U32 R22, RZ, RZ, UR4 ;  /* 0x00000004ff167e24 */ /* 0x000fe2000f8e00ff */
[C---:B0-----:R-:W-:Y:S01]  /*10b10*/  LOP3.LUT R4, R3.reuse, 0x7f, RZ, 0xc0, !PT ;  /* 0x0000007f03047812 */ /* 0x041fe200078ec0ff */
[C---:B------:R-:W-:Y:S02]  /*10b20*/  IMAD.SHL.U32 R30, R3.reuse, 0x8, RZ ;  /* 0x00000008031e7824 */ /* 0x040fe400078e00ff */
[----:B------:R-:W-:-:S03]  /*10b30*/  IMAD.SHL.U32 R2, R3, 0x10, RZ ;  /* 0x0000001003027824 */ /* 0x000fc600078e00ff */
[----:B-1----:R-:W-:Y:S02]  /*10b40*/  LOP3.LUT R0, R30, 0x1f8, RZ, 0xc0, !PT ;  /* 0x000001f81e007812 */ /* 0x002fe400078ec0ff */
[----:B------:R-:W-:Y:S02]  /*10b50*/  LOP3.LUT R2, R2, 0x70, RZ, 0xc0, !PT ;  /* 0x0000007002027812 */ /* 0x000fe400078ec0ff */
[----:B------:R-:W-:Y:S02]  /*10b60*/  LOP3.LUT R3, R0, 0x38, R3, 0x78, !PT ;  /* 0x0000003800037812 */ /* 0x000fe400078e7803 */
[----:B------:R-:W-:Y:S02]  /*10b70*/  SHF.R.U32.HI R0, RZ, 0x3, R4 ;  /* 0x00000003ff007819 */ /* 0x000fe40000011604 */
[----:B------:R-:W-:Y:S02]  /*10b80*/  LOP3.LUT R34, R3, 0x200, R30, 0xf8, !PT ;  /* 0x0000020003227812 */ /* 0x000fe400078ef81e */
[----:B------:R-:W-:-:S02]  /*10b90*/  LOP3.LUT R2, R0, R2, RZ, 0xfc, !PT ;  /* 0x0000000200027212 */ /* 0x000fc400078efcff */
[----:B------:R-:W-:Y:S01]  /*10ba0*/  LOP3.LUT R30, R30, 0x38, RZ, 0xc0, !PT ;  /* 0x000000381e1e7812 */ /* 0x000fe200078ec0ff */
[----:B------:R-:W-:-:S03]  /*10bb0*/  IMAD R0, R34, 0x2, R22 ;  /* 0x0000000222007824 */ /* 0x000fc600078e0216 */
[----:B------:R-:W-:Y:S02]  /*10bc0*/  LOP3.LUT R29, R30, 0x40, RZ, 0xfc, !PT ;  /* 0x000000401e1d7812 */ /* 0x000fe400078efcff */
[----:B------:R3:W-:Y:S05]  /*10bd0*/  STL [R1+0x4], R0 ;  /* 0x0000040001007387 */ /* 0x0007ea0000100800 */
.L_x_1510:
[----:B------:R-:W-:Y:S05]  /*10be0*/  YIELD ;  /* 0x0000000000007946 */ /* 0x000fea0003800000 */
[----:B------:R-:W-:Y:S01]  /*10bf0*/  ULDC.64 UR4, c[0x0][0xa28] ;  /* 0x00028a0000047ab9 */ /* 0x000fe20000000a00 */
[----:B------:R-:W-:Y:S01]  /*10c00*/  IMAD.MOV.U32 R37, RZ, RZ, RZ ;  /* 0x000000ffff257224 */ /* 0x000fe200078e00ff */
[----:B------:R-:W-:-:S04]  /*10c10*/  ISETP.NE.U32.AND P0, PT, RZ, UR4, PT ;  /* 0x00000004ff007c0c */ /* 0x000fc8000bf05070 */
[----:B------:R-:W-:Y:S01]  /*10c20*/  ISETP.NE.AND.EX P0, PT, RZ, UR5, PT, P0 ;  /* 0x00000005ff007c0c */ /* 0x000fe2000bf05300 */
[----:B------:R-:W-:-:S12]  /*10c30*/  ULDC.64 UR4, c[0x0][0xa18] ;  /* 0x0002860000047ab9 */ /* 0x000fd80000000a00 */
[----:B0-----:R-:W0:Y:S02]  /*10c40*/  @P0 LDC.64 R2, c[0x0][0xa28] ;  /* 0x00028a00ff020b82 */ /* 0x001e240000000a00 */
[----:B0-----:R-:W-:-:S05]  /*10c50*/  @P0 IMAD.WIDE R2, R19, 0x4, R2 ;  /* 0x0000000413020825 */ /* 0x001fca00078e0202 */
[----:B------:R0:W5:Y:S01]  /*10c60*/  @P0 LDG.E R37, desc[UR54][R2.64] ;  /* 0x0000003602250981 */ /* 0x000162000c1e1900 */
[----:B------:R-:W-:Y:S01]  /*10c70*/  ISETP.NE.U32.AND P0, PT, RZ, UR4, PT ;  /* 0x00000004ff007c0c */ /* 0x000fe2000bf05070 */
[----:B---3--:R-:W-:Y:S01]  /*10c80*/  IMAD.MOV.U32 R0, RZ, RZ, RZ ;  /* 0x000000ffff007224 */ /* 0x008fe200078e00ff */
[----:B------:R-:W-:Y:S02]  /*10c90*/  LOP3.LUT R26, R26, 0xffffffdf, RZ, 0xc0, !PT ;  /* 0xffffffdf1a1a7812 */ /* 0x000fe400078ec0ff */
[----:B------:R-:W-:Y:S01]  /*10ca0*/  ISETP.NE.AND.EX P1, PT, RZ, UR5, PT, P0 ;  /* 0x00000005ff007c0c */ /* 0x000fe2000bf25300 */
[----:B------:R-:W-:Y:S02]  /*10cb0*/  ULDC.64 UR4, c[0x0][0xa00] ;  /* 0x0002800000047ab9 */ /* 0x000fe40000000a00 */
[----:B------:R-:W-:Y:S01]  /*10cc0*/  ISETP.NE.U32.AND P0, PT, RZ, UR4, PT ;  /* 0x00000004ff007c0c */ /* 0x000fe2000bf05070 */
[----:B0-----:R-:W0:Y:S03]  /*10cd0*/  LDC.64 R2, c[0x0][0xa00] ;  /* 0x00028000ff027b82 */ /* 0x001e260000000a00 */
[----:B------:R-:W-:Y:S01]  /*10ce0*/  ISETP.NE.AND.EX P2, PT, RZ, UR5, PT, P0 ;  /* 0x00000005ff007c0c */ /* 0x000fe2000bf45300 */
[----:B------:R-:W-:-:S05]  /*10cf0*/  ULDC.64 UR4, c[0x0][0x418] ;  /* 0x0001060000047ab9 */ /* 0x000fca0000000a00 */
[----:B-1----:R-:W1:Y:S07]  /*10d00*/  @P1 LDC.64 R4, c[0x0][0xa18] ;  /* 0x00028600ff041b82 */ /* 0x002e6e0000000a00 */
[----:B------:R-:W-:Y:S01]  /*10d10*/  @P2 LOP3.LUT R26, R26, 0x20, RZ, 0xfc, !PT ;  /* 0x000000201a1a2812 */ /* 0x000fe200078efcff */
[----:B0-----:R-:W-:-:S05]  /*10d20*/  IMAD.WIDE R2, R19, 0x4, R2 ;  /* 0x0000000413027825 */ /* 0x001fca00078e0202 */
[----:B--2---:R-:W2:Y:S01]  /*10d30*/  @P2 LDG.E R0, desc[UR54][R2.64] ;  /* 0x0000003602002981 */ /* 0x004ea2000c1e1900 */
[----:B-1----:R-:W-:-:S05]  /*10d40*/  @P1 IMAD.WIDE R4, R19, 0x4, R4 ;  /* 0x0000000413041825 */ /* 0x002fca00078e0204 */
[----:B------:R0:W5:Y:S01]  /*10d50*/  @P1 LDG.E R31, desc[UR54][R4.64] ;  /* 0x00000036041f1981 */ /* 0x000162000c1e1900 */
[----:B------:R-:W-:-:S03]  /*10d60*/  UISETP.NE.U32.AND UP0, UPT, UR4, URZ, UPT ;  /* 0x0000003f0400728c */ /* 0x000fc6000bf05070 */
[----:B------:R-:W-:Y:S01]  /*10d70*/  ULDC UR4, c[0x0][0x424] ;  /* 0x0001090000047ab9 */ /* 0x000fe20000000800 */
[----:B------:R-:W-:-:S03]  /*10d80*/  UISETP.NE.AND.EX UP0, UPT, UR5, URZ, UPT, UP0 ;  /* 0x0000003f0500728c */ /* 0x000fc6000bf05300 */
[----:B------:R-:W-:Y:S01]  /*10d90*/  ULDC UR5, c[0x0][0x2f0] ;  /* 0x0000bc0000057ab9 */ /* 0x000fe20000000800 */
[----:B------:R-:W-:-:S04]  /*10da0*/  USEL UR4, UR4, 0x1, UP0 ;  /* 0x0000000104047887 */ /* 0x000fc80008000000 */
[----:B------:R-:W-:Y:S01]  /*10db0*/  UIMAD UR4, UR4, UR5, URZ ;  /* 0x00000005040472a4 */ /* 0x000fe2000f8e023f */
[----:B--2---:R1:W-:Y:S05]  /*10dc0*/  STL [R1+0x8], R0 ;  /* 0x0000080001007387 */ /* 0x0043ea0000100800 */
[----:B-1----:R-:W-:Y:S01]  /*10dd0*/  IMAD.U32 R0, RZ, RZ, UR4 ;  /* 0x00000004ff007e24 */ /* 0x002fe2000f8e00ff */
[----:B0-----:R-:W-:Y:S06]  /*10de0*/  @P1 BRA `(.L_x_1440) ;  /* 0x0000000000181947 */ /* 0x001fec0003800000 */
[----:B------:R-:W-:Y:S02]  /*10df0*/  ULDC UR4, c[0x0][0x288] ;  /* 0x0000a20000047ab9 */ /* 0x000fe40000000800 */
[----:B-----5:R-:W-:Y:S01]  /*10e00*/  IMAD.U32 R31, RZ, RZ, UR4 ;  /* 0x00000004ff1f7e24 */ /* 0x020fe2000f8e00ff */
[----:B------:R-:W-:Y:S06]  /*10e10*/  @!P2 BRA `(.L_x_1440) ;  /* 0x00000000000ca947 */ /* 0x000fec0003800000 */
[----:B------:R-:W2:Y:S04]  /*10e20*/  LDG.E R4, desc[UR54][R2.64] ;  /* 0x0000003602047981 */ /* 0x000ea8000c1e1900 */
[----:B------:R-:W2:Y:S02]  /*10e30*/  LDG.E R31, desc[UR54][R2.64+0x4] ;  /* 0x00000436021f7981 */ /* 0x000ea4000c1e1900 */
[----:B--2---:R-:W-:-:S07]  /*10e40*/  IMAD.IADD R31, R31, 0x1, -R4 ;  /* 0x000000011f1f7824 */ /* 0x004fce00078e0a04 */
.L_x_1440:
[----:B------:R-:W-:Y:S02]  /*10e50*/  ULDC.64 UR4, c[0x0][0xa20] ;  /* 0x0002880000047ab9 */ /* 0x000fe40000000a00 */
[----:B------:R-:W-:-:S04]  /*10e60*/  ISETP.NE.U32.AND P0, PT, RZ, UR4, PT ;  /* 0x00000004ff007c0c */ /* 0x000fc8000bf05070 */
[----:B------:R-:W-:-:S13]  /*10e70*/  ISETP.NE.AND.EX P0, PT, RZ, UR5, PT, P0 ;  /* 0x00000005ff007c0c */ /* 0x000fda000bf05300 */
[----:B------:R-:W-:Y:S05]  /*10e80*/  @!P0 BRA `(.L_x_1441) ;  /* 0x0000000000108947 */ /* 0x000fea0003800000 */
[----:B------:R-:W0:Y:S02]  /*10e90*/  LDC.64 R2, c[0x0][0xa20] ;  /* 0x00028800ff027b82 */ /* 0x000e240000000a00 */
[----:B0-----:R-:W-:-:S05]  /*10ea0*/  IMAD.WIDE R2, R19, 0x4, R2 ;  /* 0x0000000413027825 */ /* 0x001fca00078e0202 */
[----:B------:R0:W5:Y:S01]  /*10eb0*/  LDG.E R0, desc[UR54][R2.64] ;  /* 0x0000003602007981 */ /* 0x000162000c1e1900 */
[----:B------:R-:W-:Y:S05]  /*10ec0*/  BRA `(.L_x_1442) ;  /* 0x0000000000247947 */ /* 0x000fea0003800000 */
.L_x_1441:
[----:B------:R-:W-:Y:S02]  /*10ed0*/  ULDC.64 UR4, c[0x0][0xa08] ;  /* 0x0002820000047ab9 */ /* 0x000fe40000000a00 */
[----:B------:R-:W-:-:S04]  /*10ee0*/  ISETP.NE.U32.AND P0, PT, RZ, UR4, PT ;  /* 0x00000004ff007c0c */ /* 0x000fc8000bf05070 */
[----:B------:R-:W-:-:S13]  /*10ef0*/  ISETP.NE.AND.EX P0, PT, RZ, UR5, PT, P0 ;  /* 0x00000005ff007c0c */ /* 0x000fda000bf05300 */
[----:B------:R-:W-:Y:S05]  /*10f00*/  @!P0 BRA `(.L_x_1442) ;  /* 0x0000000000148947 */ /* 0x000fea0003800000 */
[----:B------:R-:W0:Y:S02]  /*10f10*/  LDC.64 R2, c[0x0][0xa08] ;  /* 0x00028200ff027b82 */ /* 0x000e240000000a00 */
[----:B0-----:R-:W-:-:S05]  /*10f20*/  IMAD.WIDE R2, R19, 0x4, R2 ;  /* 0x0000000413027825 */ /* 0x001fca00078e0202 */
[----:B------:R-:W2:Y:S04]  /*10f30*/  LDG.E R0, desc[UR54][R2.64] ;  /* 0x0000003602007981 */ /* 0x000ea8000c1e1900 */
[----:B------:R-:W2:Y:S02]  /*10f40*/  LDG.E R5, desc[UR54][R2.64+0x4] ;  /* 0x0000043602057981 */ /* 0x000ea4000c1e1900 */
[----:B--2---:R-:W-:-:S07]  /*10f50*/  IMAD.IADD R0, R5, 0x1, -R0 ;  /* 0x0000000105007824 */ /* 0x004fce00078e0a00 */
.L_x_1442:
[----:B0-----:R-:W0:Y:S01]  /*10f60*/  LDC R2, c[0x0][0x448] ;  /* 0x00011200ff027b82 */ /* 0x001e220000000800 */
[----:B------:R-:W-:Y:S01]  /*10f70*/  IMAD.SHL.U32 R27, R17, 0x80, RZ ;  /* 0x00000080111b7824 */ /* 0x000fe200078e00ff */
[----:B------:R-:W-:Y:S01]  /*10f80*/  LOP3.LUT R26, R26, 0xffffffef, RZ, 0xc0, !PT ;  /* 0xffffffef1a1a7812 */ /* 0x000fe200078ec0ff */
[----:B-----5:R-:W-:Y:S02]  /*10f90*/  IMAD.IADD R35, R0, 0x1, -R37 ;  /* 0x0000000100237824 */ /* 0x020fe400078e0a25 */
[----:B------:R-:W-:Y:S01]  /*10fa0*/  VIADD R4, R27, 0x7f ;  /* 0x0000007f1b047836 */ /* 0x000fe20000000000 */
[----:B0-----:R-:W-:Y:S02]  /*10fb0*/  ISETP.NE.AND P2, PT, R2, 0x1, PT ;  /* 0x000000010200780c */ /* 0x001fe40003f45270 */
[----:B------:R-:W0:Y:S11]  /*10fc0*/  LDC.64 R2, c[0x0][0x9e0] ;  /* 0x00027800ff027b82 */ /* 0x000e360000000a00 */
[----:B------:R-:W1:Y:S01]  /*10fd0*/  @P2 LDC R5, c[0x0][0x44c] ;  /* 0x00011300ff052b82 */ /* 0x000e620000000800 */
[----:B------:R-:W-:-:S07]  /*10fe0*/  @P2 LOP3.LUT R26, R26, 0x10, RZ, 0xfc, !PT ;  /* 0x000000101a1a2812 */ /* 0x000fce00078efcff */
[----:B------:R-:W2:Y:S01]  /*10ff0*/  @P2 LDC R6, c[0x0][0x450] ;  /* 0x00011400ff062b82 */ /* 0x000ea20000000800 */
[----:B0-----:R-:W-:Y:S01]  /*11000*/  ISETP.GE.AND P1, PT, R3, 0x1, PT ;  /* 0x000000010300780c */ /* 0x001fe20003f26270 */
[----:B-1----:R-:W-:-:S05]  /*11010*/  @P2 IMAD.HI.U32 R5, R4, R5, RZ ;  /* 0x0000000504052227 */ /* 0x002fca00078e00ff */
[----:B--2---:R-:W-:Y:S02]  /*11020*/  @P2 SHF.R.U32.HI R4, RZ, R6, R5 ;  /* 0x00000006ff042219 */ /* 0x004fe40000011605 */
[----:B------:R-:W-:-:S05]  /*11030*/  IADD3 R5, R35, 0x1, -R31 ;  /* 0x0000000123057810 */ /* 0x000fca0007ffe81f */
[----:B------:R-:W-:-:S04]  /*11040*/  IMAD.IADD R7, R5, 0x1, R4 ;  /* 0x0000000105077824 */ /* 0x000fc800078e0204 */
[----:B------:R-:W-:Y:S01]  /*11050*/  IMAD.IADD R2, R7, 0x1, R2 ;  /* 0x0000000107027824 */ /* 0x000fe200078e0202 */
[----:B------:R-:W-:Y:S06]  /*11060*/  @!P1 BRA `(.L_x_1443) ;  /* 0x0000000000489947 */ /* 0x000fec0003800000 */
[C---:B------:R-:W-:Y:S01]  /*11070*/  ISETP.GT.AND P0, PT, R7.reuse, RZ, PT ;  /* 0x000000ff0700720c */ /* 0x040fe20003f04270 */
[----:B------:R-:W-:Y:S01]  /*11080*/  BSSY B0, `(.L_x_1444) ;  /* 0x000000e000007945 */ /* 0x000fe20003800000 */
[----:B------:R-:W-:-:S11]  /*11090*/  VIADD R0, R7, 0xffffffff ;  /* 0xffffffff07007836 */ /* 0x000fd60000000000 */
[----:B------:R-:W-:Y:S05]  /*110a0*/  @P0 BRA `(.L_x_1445) ;  /* 0x00000000001c0947 */ /* 0x000fea0003800000 */
[----:B------:R-:W-:Y:S01]  /*110b0*/  ISETP.NE.AND P0, PT, R3, 0x1, PT ;  /* 0x000000010300780c */ /* 0x000fe20003f05270 */
[----:B------:R-:W-:-:S12]  /*110c0*/  IMAD.MOV R7, RZ, RZ, -R7 ;  /* 0x000000ffff077224 */ /* 0x000fd800078e0a07 */
[----:B------:R-:W0:Y:S02]  /*110d0*/  @P0 LDC.64 R4, c[0x0][0x9e8] ;  /* 0x00027a00ff040b82 */ /* 0x000e240000000a00 */
[----:B0-----:R-:W-:-:S05]  /*110e0*/  @P0 IMAD.HI.U32 R4, R7, R4, RZ ;  /* 0x0000000407040227 */ /* 0x001fca00078e00ff */
[----:B------:R-:W-:-:S04]  /*110f0*/  @P0 SHF.R.U32.HI R7, RZ, R5, R4 ;  /* 0x00000005ff070219 */ /* 0x000fc80000011604 */
[----:B------:R-:W-:Y:S01]  /*11100*/  LOP3.LUT R0, RZ, R7, RZ, 0x33, !PT ;  /* 0x00000007ff007212 */ /* 0x000fe200078e33ff */
[----:B------:R-:W-:Y:S06]  /*11110*/  BRA `(.L_x_1446) ;  /* 0x0000000000107947 */ /* 0x000fec0003800000 */
.L_x_1445:
[----:B------:R-:W-:-:S13]  /*11120*/  ISETP.NE.AND P0, PT, R3, 0x1, PT ;  /* 0x000000010300780c */ /* 0x000fda0003f05270 */
[----:B------:R-:W0:Y:S02]  /*11130*/  @P0 LDC.64 R4, c[0x0][0x9e8] ;  /* 0x00027a00ff040b82 */ /* 0x000e240000000a00 */
[----:B0-----:R-:W-:-:S05]  /*11140*/  @P0 IMAD.HI.U32 R4, R0, R4, RZ ;  /* 0x0000000400040227 */ /* 0x001fca00078e00ff */
[----:B------:R-:W-:-:S07]  /*11150*/  @P0 SHF.R.U32.HI R0, RZ, R5, R4 ;  /* 0x00000005ff000219 */ /* 0x000fce0000011604 */
.L_x_1446:
[----:B------:R-:W-:Y:S05]  /*11160*/  BSYNC B0 ;  /* 0x0000000000007941 */ /* 0x000fea0003800000 */
.L_x_1444:
[----:B------:R-:W-:-:S05]  /*11170*/  IMAD R5, R0, R3, R3 ;  /* 0x0000000300057224 */ /* 0x000fca00078e0203 */
[----:B------:R-:W-:-:S07]  /*11180*/  VIMNMX R2, R2, R5, PT ;  /* 0x0000000502027248 */ /* 0x000fce0003fe0100 */
.L_x_1443:
[----:B------:R-:W0:Y:S01]  /*11190*/  @P2 LDC R4, c[0x0][0x44c] ;  /* 0x00011300ff042b82 */ /* 0x000e220000000800 */
[----:B------:R-:W-:Y:S01]  /*111a0*/  VIADD R2, R2, 0x7f ;  /* 0x0000007f02027836 */ /* 0x000fe20000000000 */
[----:B------:R-:W-:Y:S01]  /*111b0*/  ULDC UR4, c[0x0][0x9dc] ;  /* 0x0002770000047ab9 */ /* 0x000fe20000000800 */
[----:B------:R-:W-:-:S05]  /*111c0*/  IMAD.MOV.U32 R0, RZ, RZ, R27 ;  /* 0x000000ffff007224 */ /* 0x000fca00078e001b */
[----:B------:R-:W1:Y:S01]  /*111d0*/  @P2 LDC R5, c[0x0][0x450] ;  /* 0x00011400ff052b82 */ /* 0x000e620000000800 */
[----:B0-----:R-:W-:-:S05]  /*111e0*/  @P2 IMAD.HI.U32 R4, R27, R4, RZ ;  /* 0x000000041b042227 */ /* 0x001fca00078e00ff */
[----:B-1----:R-:W-:Y:S02]  /*111f0*/  @P2 SHF.R.U32.HI R0, RZ, R5, R4 ;  /* 0x00000005ff002219 */ /* 0x002fe40000011604 */
[----:B------:R-:W-:-:S04]  /*11200*/  SHF.R.S32.HI R5, RZ, 0x1f, R2 ;  /* 0x0000001fff057819 */ /* 0x000fc80000011402 */
[----:B------:R-:W-:Y:S01]  /*11210*/  LEA.HI R4, R5, R2, RZ, 0x7 ;  /* 0x0000000205047211 */ /* 0x000fe200078f38ff */
[----:B------:R-:W-:-:S03]  /*11220*/  VIADD R2, R35, 0x7f ;  /* 0x0000007f23027836 */ /* 0x000fc60000000000 */
[----:B------:R-:W-:Y:S02]  /*11230*/  SHF.R.S32.HI R4, RZ, 0x7, R4 ;  /* 0x00000007ff047819 */ /* 0x000fe40000011404 */
[----:B------:R-:W-:-:S04]  /*11240*/  SHF.R.S32.HI R5, RZ, 0x1f, R2 ;  /* 0x0000001fff057819 */ /* 0x000fc80000011402 */
[----:B------:R-:W-:Y:S02]  /*11250*/  LEA.HI R5, R5, R2, RZ, 0x7 ;  /* 0x0000000205057211 */ /* 0x000fe400078f38ff */
[----:B------:R-:W-:Y:S02]  /*11260*/  IADD3 R2, R0, R35, -R31 ;  /* 0x0000002300027210 */ /* 0x000fe40007ffe81f */
[----:B------:R-:W-:-:S03]  /*11270*/  SHF.R.S32.HI R5, RZ, 0x7, R5 ;  /* 0x00000007ff057819 */ /* 0x000fc60000011405 */
[----:B------:R-:W-:Y:S01]  /*11280*/  VIADD R0, R2, -UR4 ;  /* 0x8000000402007c36 */ /* 0x000fe20008000000 */
[----:B------:R-:W-:-:S05]  /*11290*/  VIMNMX R23, R5, R4, PT ;  /* 0x0000000405177248 */ /* 0x000fca0003fe0100 */
[----:B------:R0:W-:Y:S01]  /*112a0*/  STL [R1+0x10], R23 ;  /* 0x0000101701007387 */ /* 0x0001e20000100800 */
[----:B------:R-:W-:Y:S05]  /*112b0*/  @!P1 BRA `(.L_x_1447) ;  /* 0x0000000000449947 */ /* 0x000fea0003800000 */
[----:B------:R-:W-:Y:S01]  /*112c0*/  ISETP.GT.AND P0, PT, R2, -0x1, PT ;  /* 0xffffffff0200780c */ /* 0x000fe20003f04270 */
[----:B------:R-:W-:-:S12]  /*112d0*/  BSSY B0, `(.L_x_1448) ;  /* 0x000000d000007945 */ /* 0x000fd80003800000 */
[----:B------:R-:W-:Y:S05]  /*112e0*/  @P0 BRA `(.L_x_1449) ;  /* 0x00000000001c0947 */ /* 0x000fea0003800000 */
[----:B------:R-:W-:Y:S02]  /*112f0*/  ISETP.NE.AND P0, PT, R3, 0x1, PT ;  /* 0x000000010300780c */ /* 0x000fe40003f05270 */
[----:B------:R-:W-:-:S11]  /*11300*/  LOP3.LUT R7, RZ, R2, RZ, 0x33, !PT ;  /* 0x00000002ff077212 */ /* 0x000fd600078e33ff */
[----:B------:R-:W1:Y:S02]  /*11310*/  @P0 LDC.64 R4, c[0x0][0x9e8] ;  /* 0x00027a00ff040b82 */ /* 0x000e640000000a00 */
[----:B-1----:R-:W-:-:S05]  /*11320*/  @P0 IMAD.HI.U32 R4, R7, R4, RZ ;  /* 0x0000000407040227 */ /* 0x002fca00078e00ff */
[----:B------:R-:W-:-:S04]  /*11330*/  @P0 SHF.R.U32.HI R7, RZ, R5, R4 ;  /* 0x00000005ff070219 */ /* 0x000fc80000011604 */
[----:B------:R-:W-:Y:S01]  /*11340*/  LOP3.LUT R2, RZ, R7, RZ, 0x33, !PT ;  /* 0x00000007ff027212 */ /* 0x000fe200078e33ff */
[----:B------:R-:W-:Y:S06]  /*11350*/  BRA `(.L_x_1450) ;  /* 0x0000000000107947 */ /* 0x000fec0003800000 */
.L_x_1449:
[----:B------:R-:W-:-:S13]  /*11360*/  ISETP.NE.AND P0, PT, R3, 0x1, PT ;  /* 0x000000010300780c */ /* 0x000fda0003f05270 */
[----:B------:R-:W1:Y:S02]  /*11370*/  @P0 LDC.64 R4, c[0x0][0x9e8] ;  /* 0x00027a00ff040b82 */ /* 0x000e640000000a00 */
[----:B-1----:R-:W-:-:S05]  /*11380*/  @P0 IMAD.HI.U32 R4, R2, R4, RZ ;  /* 0x0000000402040227 */ /* 0x002fca00078e00ff */
[----:B------:R-:W-:-:S07]  /*11390*/  @P0 SHF.R.U32.HI R2, RZ, R5, R4 ;  /* 0x00000005ff020219 */ /* 0x000fce0000011604 */
.L_x_1450:
[----:B------:R-:W-:Y:S05]  /*113a0*/  BSYNC B0 ;  /* 0x0000000000007941 */ /* 0x000fea0003800000 */
.L_x_1448:
[----:B------:R-:W-:-:S05]  /*113b0*/  IMAD R3, R2, R3, RZ ;  /* 0x0000000302037224 */ /* 0x000fca00078e02ff */
[----:B------:R-:W-:-:S07]  /*113c0*/  VIMNMX R0, R0, R3, !PT ;  /* 0x0000000300007248 */ /* 0x000fce0007fe0100 */
.L_x_1447:
[----:B------:R-:W-:Y:S01]  /*113d0*/  SHF.R.S32.HI R3, RZ, 0x1f, R0 ;  /* 0x0000001fff037819 */ /* 0x000fe20000011400 */
[----:B------:R-:W-:Y:S03]  /*113e0*/  BSSY B7, `(.L_x_1451) ;  /* 0x000037b000077945 */ /* 0x000fe60003800000 */
[----:B------:R-:W-:-:S04]  /*113f0*/  LEA.HI R3, R3, R0, RZ, 0x7 ;  /* 0x0000000003037211 */ /* 0x000fc800078f38ff */
[----:B------:R-:W-:-:S04]  /*11400*/  SHF.R.S32.HI R3, RZ, 0x7, R3 ;  /* 0x00000007ff037819 */ /* 0x000fc80000011403 */
[----:B------:R-:W-:-:S04]  /*11410*/  VIMNMX R36, RZ, R3, !PT ;  /* 0x00000003ff247248 */ /* 0x000fc80007fe0100 */
[----:B------:R-:W-:-:S13]  /*11420*/  ISETP.GT.AND P0, PT, R23, R36, PT ;  /* 0x000000241700720c */ /* 0x000fda0003f04270 */
        /* <DEDUP_REMOVED lines=18> */
.L_x_1452:
        /* <DEDUP_REMOVED lines=8> */
[----:B------:R-:W-:Y:S02]  /*115d0*/  IMAD.U32 R4, RZ, RZ, UR6 ;  /* 0x00000006ff047e24 */ /* 0x000fe4000f8e00ff */
[----:B------:R-:W1:Y:S01]  /*115e0*/  LDC.64 R2, c[0x4][R2] ;  /* 0x0100000002027b82 */ /* 0x000e620000000a00 */
[----:B------:R-:W-:Y:S02]  /*115f0*/  IMAD.U32 R5, RZ, RZ, UR7 ;  /* 0x00000007ff057e24 */ /* 0x000fe4000f8e00ff */
        /* <DEDUP_REMOVED lines=8> */
[----:B01----:R-:W-:Y:S05]  /*11680*/  CALL.ABS.NOINC R2 ;  /* 0x0000000002007343 */ /* 0x003fea0003c00000 */
.L_x_1455:
[----:B------:R-:W-:Y:S05]  /*11690*/  BSYNC B6 ;  /* 0x0000000000067941 */ /* 0x000fea0003800000 */
.L_x_1454:
        /* <DEDUP_REMOVED lines=9> */
[----:B------:R-:W-:Y:S02]  /*11730*/  IMAD.U32 R4, RZ, RZ, UR6 ;  /* 0x00000006ff047e24 */ /* 0x000fe4000f8e00ff */
[----:B------:R-:W-:Y:S02]  /*11740*/  IMAD.U32 R5, RZ, RZ, UR7 ;  /* 0x00000007ff057e24 */ /* 0x000fe4000f8e00ff */
[----:B------:R-:W-:Y:S02]  /*11750*/  IMAD.U32 R6, RZ, RZ, UR8 ;  /* 0x00000008ff067e24 */ /* 0x000fe4000f8e00ff */
[----:B------:R-:W-:-:S02]  /*11760*/  IMAD.U32 R7, RZ, RZ, UR9 ;  /* 0x00000009ff077e24 */ /* 0x000fc4000f8e00ff */
[----:B------:R-:W-:Y:S02]  /*11770*/  IMAD.U32 R10, RZ, RZ, UR4 ;  /* 0x00000004ff0a7e24 */ /* 0x000fe4000f8e00ff */
[----:B------:R-:W-:Y:S02]  /*11780*/  IMAD.U32 R11, RZ, RZ, UR5 ;  /* 0x00000005ff0b7e24 */ /* 0x000fe4000f8e00ff */
[----:B------:R-:W-:Y:S02]  /*11790*/  IMAD.MOV.U32 R8, RZ, RZ, 0x70 ;  /* 0x00000070ff087424 */ /* 0x000fe400078e00ff */
[----:B------:R-:W-:Y:S02]  /*117a0*/  IMAD.MOV.U32 R12, RZ, RZ, 0x1 ;  /* 0x00000001ff0c7424 */ /* 0x000fe400078e00ff */
[----:B-1----:R-:W-:-:S07]  /*117b0*/  IMAD.MOV.U32 R13, RZ, RZ, RZ ;  /* 0x000000ffff0d7224 */ /* 0x002fce00078e00ff */
[----:B------:R-:W-:-:S07]  /*117c0*/  LEPC R20, `(.L_x_1458) ;  /* 0x000000001014794e */ /* 0x000fce0000000000 */
[----:B0-2---:R-:W-:Y:S05]  /*117d0*/  CALL.ABS.NOINC R2 ;  /* 0x0000000002007343 */ /* 0x005fea0003c00000 */
.L_x_1458:
[----:B------:R0:W1:Y:S01]  /*117e0*/  LDC.64 R2, c[0x4][R17] ;  /* 0x0100000011027b82 */ /* 0x0000620000000a00 */
[----:B------:R-:W-:Y:S01]  /*117f0*/  ULDC.64 UR6, c[0x4][0x80] ;  /* 0x0100200000067ab9 */ /* 0x000fe20000000a00 */
[----:B------:R-:W-:Y:S01]  /*11800*/  ULDC.64 UR8, c[0x4][0x88] ;  /* 0x0100220000087ab9 */ /* 0x000fe20000000a00 */
[----:B------:R-:W-:Y:S01]  /*11810*/  ULDC.64 UR4, c[0x4][0x18] ;  /* 0x0100060000047ab9 */ /* 0x000fe20000000a00 */
        /* <DEDUP_REMOVED lines=8> */
[----:B0-----:R-:W-:-:S07]  /*118a0*/  IMAD.MOV.U32 R13, RZ, RZ, RZ ;  /* 0x000000ffff0d7224 */ /* 0x001fce00078e00ff */
[----:B------:R-:W-:-:S07]  /*118b0*/  LEPC R20, `(.L_x_1457) ;  /* 0x000000001014794e */ /* 0x000fce0000000000 */
[----:B-1----:R-:W-:Y:S05]  /*118c0*/  CALL.ABS.NOINC R2 ;  /* 0x0000000002007343 */ /* 0x002fea0003c00000 */
.L_x_1457:
[----:B------:R-:W-:Y:S05]  /*118d0*/  BSYNC B6 ;  /* 0x0000000000067941 */ /* 0x000fea0003800000 */
.L_x_1456:
[----:B------:R-:W-:Y:S01]  /*118e0*/  ULDC.64 UR4, c[0x0][0x9f8] ;  /* 0x00027e0000047ab9 */ /* 0x000fe20000000a00 */
[----:B------:R-:W-:Y:S01]  /*118f0*/  IMAD.MOV.U32 R33, RZ, RZ, R19 ;  /* 0x000000ffff217224 */ /* 0x000fe200078e0013 */
[----:B------:R-:W-:Y:S01]  /*11900*/  ISETP.NE.U32.AND P0, PT, RZ, UR4, PT ;  /* 0x00000004ff007c0c */ /* 0x000fe2000bf05070 */
[----:B------:R-:W1:Y:S01]  /*11910*/  S2R R20, SR_TID.X ;  /* 0x0000000000147919 */ /* 0x000e620000002100 */
[----:B------:R-:W2:Y:S01]  /*11920*/  LDC R9, c[0x0][0x430] ;  /* 0x00010c00ff097b82 */ /* 0x000ea20000000800 */
[----:B------:R-:W3:Y:S01]  /*11930*/  S2R R17, SR_TID.X ;  /* 0x0000000000117919 */ /* 0x000ee20000002100 */
[----:B------:R-:W-:Y:S01]  /*11940*/  ISETP.NE.AND.EX P0, PT, RZ, UR5, PT, P0 ;  /* 0x00000005ff007c0c */ /* 0x000fe2000bf05300 */
[----:B------:R-:W-:Y:S01]  /*11950*/  VIADD R25, R23, 0xffffffff ;  /* 0xffffffff17197836 */ /* 0x000fe20000000000 */
[----:B------:R-:W-:Y:S01]  /*11960*/  LOP3.LUT R26, R26, 0xfffffff7, RZ, 0xc0, !PT ;  /* 0xfffffff71a1a7812 */ /* 0x000fe200078ec0ff */
[----:B------:R-:W-:-:S10]  /*11970*/  ULDC UR4, c[0x0][0x2f4] ;  /* 0x0000bd0000047ab9 */ /* 0x000fd40000000800 */
[----:B------:R-:W4:Y:S02]  /*11980*/  @P0 LDC.64 R2, c[0x0][0x9f8] ;  /* 0x00027e00ff020b82 */ /* 0x000f240000000a00 */
[----:B----4-:R-:W-:-:S05]  /*11990*/  @P0 IMAD.WIDE R2, R19, 0x4, R2 ;  /* 0x0000000413020825 */ /* 0x010fca00078e0202 */
[----:B------:R4:W4:Y:S01]  /*119a0*/  @P0 LDG.E R33, desc[UR54][R2.64] ;  /* 0x0000003602210981 */ /* 0x000922000c1e1900 */
[----:B--2---:R-:W-:Y:S01]  /*119b0*/  ISETP.NE.AND P1, PT, R9, 0x1, PT ;  /* 0x000000010900780c */ /* 0x004fe20003f25270 */
[----:B-1----:R-:W-:Y:S01]  /*119c0*/  IMAD.SHL.U32 R20, R20, 0x10, RZ ;  /* 0x0000001014147824 */ /* 0x002fe200078e00ff */
[----:B---3--:R-:W-:Y:S01]  /*119d0*/  LOP3.LUT R17, R17, 0x7f, RZ, 0xc0, !PT ;  /* 0x0000007f11117812 */ /* 0x008fe200078ec0ff */
[----:B------:R-:W-:-:S03]  /*119e0*/  IMAD.SHL.U32 R8, R25, 0x80, RZ ;  /* 0x0000008019087824 */ /* 0x000fc600078e00ff */
[----:B------:R-:W-:Y:S02]  /*119f0*/  SHF.R.U32.HI R17, RZ, 0x3, R17 ;  /* 0x00000003ff117819 */ /* 0x000fe40000011611 */
[----:B------:R-:W-:-:S04]  /*11a00*/  LOP3.LUT R20, R20, 0x70, RZ, 0xc0, !PT ;  /* 0x0000007014147812 */ /* 0x000fc800078ec0ff */
[----:B------:R-:W-:Y:S01]  /*11a10*/  LOP3.LUT R0, R8, R17, R20, 0xfe, !PT ;  /* 0x0000001108007212 */ /* 0x000fe200078efe14 */
[----:B------:R-:W1:Y:S01]  /*11a20*/  @P1 LDC R7, c[0x0][0x434] ;  /* 0x00010d00ff071b82 */ /* 0x000e620000000800 */
[----:B------:R-:W-:Y:S02]  /*11a30*/  @P1 LOP3.LUT R26, R26, 0x8, RZ, 0xfc, !PT ;  /* 0x000000081a1a1812 */ /* 0x000fe400078efcff */
[C---:B------:R-:W-:Y:S01]  /*11a40*/  ISETP.GE.AND P0, PT, R0.reuse, R35, PT ;  /* 0x000000230000720c */ /* 0x040fe20003f06270 */
[----:B------:R-:W-:-:S04]  /*11a50*/  IMAD.IADD R0, R0, 0x1, R37 ;  /* 0x0000000100007824 */ /* 0x000fc800078e0225 */
[----:B------:R-:W2:Y:S01]  /*11a60*/  @P1 LDC R5, c[0x0][0x438] ;  /* 0x00010e00ff051b82 */ /* 0x000ea20000000800 */
[----:B------:R-:W-:-:S07]  /*11a70*/  IMAD.MOV.U32 R4, RZ, RZ, R0 ;  /* 0x000000ffff047224 */ /* 0x000fce00078e0000 */
[----:B----4-:R-:W3:Y:S01]  /*11a80*/  @!P0 LDC.64 R2, c[0x0][0x428] ;  /* 0x00010a00ff028b82 */ /* 0x010ee20000000a00 */
[----:B-1----:R-:W-:-:S05]  /*11a90*/  @P1 IMAD.HI.U32 R6, R0, R7, RZ ;  /* 0x0000000700061227 */ /* 0x002fca00078e00ff */
[----:B--2---:R-:W-:-:S05]  /*11aa0*/  @P1 SHF.R.U32.HI R4, RZ, R5, R6 ;  /* 0x00000005ff041219 */ /* 0x004fca0000011606 */
[----:B------:R-:W-:-:S04]  /*11ab0*/  IMAD.MOV R5, RZ, RZ, -R4 ;  /* 0x000000ffff057224 */ /* 0x000fc800078e0a04 */
[----:B------:R-:W-:Y:S01]  /*11ac0*/  IMAD R0, R9, R5, R0 ;  /* 0x0000000509007224 */ /* 0x000fe200078e0200 */
[----:B------:R-:W-:Y:S01]  /*11ad0*/  @!P0 SHF.R.S32.HI R5, RZ, 0x1f, R4 ;  /* 0x0000001fff058819 */ /* 0x000fe20000011404 */
[----:B------:R-:W-:-:S05]  /*11ae0*/  IMAD.U32 R9, RZ, RZ, UR36 ;  /* 0x00000024ff097e24 */ /* 0x000fca000f8e00ff */
[----:B------:R-:W-:Y:S02]  /*11af0*/  ISETP.NE.AND P2, PT, R9, 0x3, PT ;  /* 0x000000030900780c */ /* 0x000fe40003f45270 */
[----:B------:R-:W-:-:S11]  /*11b00*/  LOP3.LUT R26, R26, 0xfffffffb, RZ, 0xc0, !PT ;  /* 0xfffffffb1a1a7812 */ /* 0x000fd600078ec0ff */
[----:B------:R-:W-:-:S04]  /*11b10*/  @P2 LOP3.LUT R26, R26, 0x4, RZ, 0xfc, !PT ;  /* 0x000000041a1a2812 */ /* 0x000fc800078efcff */
[----:B------:R-:W-:Y:S01]  /*11b20*/  LOP3.LUT R26, R26, 0xfffffffd, RZ, 0xc0, !PT ;  /* 0xfffffffd1a1a7812 */ /* 0x000fe200078ec0ff */
[----:B------:R-:W-:Y:S01]  /*11b30*/  UMOV UR5, 0xffffffff ;  /* 0xffffffff00057882 */ /* 0x000fe20000000000 */
[----:B------:R-:W-:Y:S01]  /*11b40*/  SHF.R.S32.HI R6, RZ, 0x1f, R33 ;  /* 0x0000001fff067819 */ /* 0x000fe20000011421 */
[----:B---3--:R-:W-:-:S04]  /*11b50*/  @!P0 IMAD.WIDE.U32 R4, R33, R2, R4 ;  /* 0x0000000221048225 */ /* 0x008fc800078e0004 */
[----:B------:R1:W-:Y:S02]  /*11b60*/  STL [R1], R6 ;  /* 0x0000000601007387 */ /* 0x0003e40000100800 */
[----:B-1----:R-:W-:-:S04]  /*11b70*/  @!P0 IMAD R6, R6, R2, RZ ;  /* 0x0000000206068224 */ /* 0x002fc800078e02ff */
[----:B------:R-:W-:Y:S02]  /*11b80*/  @!P0 IMAD R7, R33, R3, R6 ;  /* 0x0000000321078224 */ /* 0x000fe400078e0206 */
[----:B------:R-:W1:Y:S02]  /*11b90*/  @!P0 LDC.64 R2, c[0x0][0x418] ;  /* 0x00010600ff028b82 */ /* 0x000e640000000a00 */
[----:B------:R-:W-:Y:S01]  /*11ba0*/  @!P0 IMAD.IADD R5, R5, 0x1, R7 ;  /* 0x0000000105058824 */ /* 0x000fe200078e0207 */
[----:B-1----:R-:W-:-:S04]  /*11bb0*/  @!P0 LEA R2, P1, R4, R2, 0x2 ;  /* 0x0000000204028211 */ /* 0x002fc800078210ff */
[----:B------:R-:W-:Y:S01]  /*11bc0*/  @!P0 LEA.HI.X R3, R4, R3, R5, 0x2, P1 ;  /* 0x0000000304038211 */ /* 0x000fe200008f1405 */
[----:B------:R-:W-:-:S06]  /*11bd0*/  IMAD.MOV.U32 R4, RZ, RZ, RZ ;  /* 0x000000ffff047224 */ /* 0x000fcc00078e00ff */
[----:B------:R1:W5:Y:S01]  /*11be0*/  @!P0 LDG.E R4, desc[UR54][R2.64] ;  /* 0x0000003602048981 */ /* 0x000362000c1e1900 */
[----:B------:R-:W-:-:S13]  /*11bf0*/  ISETP.GE.AND P0, PT, R30, UR4, PT ;  /* 0x000000041e007c0c */ /* 0x000fda000bf06270 */
[----:B------:R-:W-:Y:S02]  /*11c00*/  @P0 LOP3.LUT R26, R26, 0x2, RZ, 0xfc, !PT ;  /* 0x000000021a1a0812 */ /* 0x000fe400078efcff */
[----:B------:R-:W-:Y:S02]  /*11c10*/  ISETP.GE.AND P0, PT, R29, UR4, PT ;  /* 0x000000041d007c0c */ /* 0x000fe4000bf06270 */
[----:B------:R-:W-:-:S11]  /*11c20*/  LOP3.LUT R26, R26, 0xfffffffe, RZ, 0xc0, !PT ;  /* 0xfffffffe1a1a7812 */ /* 0x000fd600078ec0ff */
[----:B------:R-:W-:Y:S01]  /*11c30*/  @P0 LOP3.LUT R26, R26, 0x1, RZ, 0xfc, !PT ;  /* 0x000000011a1a0812 */ /* 0x000fe200078efcff */
[----:B-1----:R-:W-:Y:S06]  /*11c40*/  BRA.DIV UR5, `(.L_x_1459) ;  /* 0x0000004205987947 */ /* 0x002fec000b800000 */
.L_x_1527:
[----:B------:R-:W-:Y:S01]  /*11c50*/  SHF.R.S32.HI R32, RZ, 0x1f, R18 ;  /* 0x0000001fff207819 */ /* 0x000fe20000011412 */
[----:B------:R-:W-:Y:S06]  /*11c60*/  @!P2 BRA `(.L_x_1460) ;  /* 0x000000000004a947 */ /* 0x000fec0003800000 */
[----:B------:R-:W-:Y:S01]  /*11c70*/  BPT.TRAP 0x1 ;  /* 0x000000040000795c */ /* 0x000fe20000300000 */
.L_x_1460:
[----:B------:R-:W-:Y:S01]  /*11c80*/  SHF.R.S32.HI R5, RZ, 0x1f, R0 ;  /* 0x0000001fff057819 */ /* 0x000fe20000011400 */
[----:B------:R-:W-:Y:S01]  /*11c90*/  ULDC.64 UR4, c[0x0][0x328] ;  /* 0x0000ca0000047ab9 */ /* 0x000fe20000000a00 */
[----:B------:R-:W-:Y:S03]  /*11ca0*/  BSSY B0, `(.L_x_1461) ;  /* 0x0000017000007945 */ /* 0x000fe60003800000 */
[----:B------:R-:W-:-:S04]  /*11cb0*/  IMAD R3, R5, UR4, RZ ;  /* 0x0000000405037c24 */ /* 0x000fc8000f8e02ff */
[C---:B------:R-:W-:Y:S02]  /*11cc0*/  IMAD R6, R0.reuse, UR5, R3 ;  /* 0x0000000500067c24 */ /* 0x040fe4000f8e0203 */
[----:B------:R-:W-:Y:S01]  /*11cd0*/  IMAD.WIDE.U32 R2, R0, UR4, RZ ;  /* 0x0000000400027c25 */ /* 0x000fe2000f8e00ff */
        /* <DEDUP_REMOVED lines=14> */
[----:B0-----:R-:W-:Y:S01]  /*11dc0*/  LEA.HI.X R23, R2, UR5, R7, 0x1, P0 ;  /* 0x0000000502177c11 */ /* 0x001fe200080f0c07 */
[----:B------:R-:W-:Y:S01]  /*11dd0*/  IMAD R7, R24, 0x8, R22 ;  /* 0x0000000818077824 */ /* 0x000fe200078e0216 */
[----:B------:R-:W-:-:S04]  /*11de0*/  SHF.L.U32 R2, R28, 0x1f, RZ ;  /* 0x0000001f1c027819 */ /* 0x000fc800000006ff */
[----:B------:R-:W0:Y:S02]  /*11df0*/  SYNCS.PHASECHK.TRANS64.TRYWAIT P0, [R7+URZ+0x28840], R2 ;  /* 0x02884002070075a7 */ /* 0x000e24000800017f */
[----:B0-----:R-:W-:Y:S05]  /*11e00*/  @!P0 BRA `(.L_x_1462) ;  /* 0x00000040005c8947 */ /* 0x001fea0003800000 */
.L_x_1528:
[----:B------:R-:W-:Y:S05]  /*11e10*/  BSYNC B0 ;  /* 0x0000000000007941 */ /* 0x000fea0003800000 */
.L_x_1461:
        /* <DEDUP_REMOVED lines=107> */
.L_x_1546:
        /* <DEDUP_REMOVED lines=11> */
.L_x_1464:
        /* <DEDUP_REMOVED lines=11> */
.L_x_1465:
[----:B-1----:R1:W5:Y:S01]  /*12630*/  LDL.LU R2, [R1+0x8] ;  /* 0x0000080001027983 */ /* 0x0023620000300800 */
[----:B------:R1:W-:Y:S02]  /*12640*/  SYNCS.ARRIVE.TRANS64.A1T0 RZ, [R7+URZ+0x28830], RZ ;  /* 0x028830ff07ff79a7 */ /* 0x0003e4000810003f */
[----:B------:R-:W-:Y:S05]  /*12650*/  WARPSYNC.ALL ;  /* 0x0000000000007948 */ /* 0x000fea0003800000 */
[----:B------:R-:W-:Y:S01]  /*12660*/  ULDC.64 UR4, c[0x0][0x298] ;  /* 0x0000a60000047ab9 */ /* 0x000fe20000000a00 */
[----:B------:R-:W-:Y:S01]  /*12670*/  BSSY B6, `(.L_x_1466) ;  /* 0x000001c000067945 */ /* 0x000fe20003800000 */
[----:B------:R-:W-:Y:S01]  /*12680*/  BAR.SYNC.DEFER_BLOCKING 0x8, 0x180 ;  /* 0x0206000000007b1d */ /* 0x000fe20000010000 */
[----:B-----5:R-:W-:Y:S01]  /*12690*/  SHF.R.S32.HI R0, RZ, 0x1f, R2 ;  /* 0x0000001fff007819 */ /* 0x020fe20000011402 */
[----:B0-----:R-:W-:-:S04]  /*126a0*/  IMAD.WIDE.U32 R4, R2, UR4, RZ ;  /* 0x0000000402047c25 */ /* 0x001fc8000f8e00ff */
[----:B------:R-:W-:Y:S01]  /*126b0*/  IMAD R0, R0, UR4, RZ ;  /* 0x0000000400007c24 */ /* 0x000fe2000f8e02ff */
[----:B------:R0:W-:Y:S03]  /*126c0*/  STL.64 [R1+0x8], R4 ;  /* 0x0000080401007387 */ /* 0x0001e60000100a00 */
[----:B------:R-:W-:Y:S02]  /*126d0*/  IMAD R0, R2, UR5, R0 ;  /* 0x0000000502007c24 */ /* 0x000fe4000f8e0200 */
[----:B------:R-:W-:Y:S02]  /*126e0*/  VIADD R2, R22, 0x10400 ;  /* 0x0001040016027836 */ /* 0x000fe40000000000 */
[----:B------:R-:W-:-:S03]  /*126f0*/  IMAD.IADD R0, R5, 0x1, R0 ;  /* 0x0000000105007824 */ /* 0x000fc600078e0200 */
[----:B------:R-:W-:Y:S02]  /*12700*/  LOP3.LUT P0, RZ, R2, 0x3ff, RZ, 0xc0, !PT ;  /* 0x000003ff02ff7812 */ /* 0x000fe4000780c0ff */
[----:B------:R0:W-:Y:S11]  /*12710*/  STL [R1+0x14], R0 ;  /* 0x0000140001007387 */ /* 0x0001f60000100800 */
[----:B0-----:R-:W-:Y:S05]  /*12720*/  @!P0 BRA `(.L_x_1467) ;  /* 0x0000000000408947 */ /* 0x001fea0003800000 */
[----:B------:R-:W-:Y:S01]  /*12730*/  MOV R2, 0x0 ;  /* 0x0000000000027802 */ /* 0x000fe20000000f00 */
        /* <DEDUP_REMOVED lines=15> */
.L_x_1467:
[----:B------:R-:W-:Y:S05]  /*12830*/  BSYNC B6 ;  /* 0x0000000000067941 */ /* 0x000fea0003800000 */
.L_x_1466:
[----:B------:R-:W2:Y:S01]  /*12840*/  LDL.LU R2, [R1+0x14] ;  /* 0x0000140001027983 */ /* 0x000ea20000300800 */
[----:B------:R-:W0:Y:S01]  /*12850*/  LDC R4, c[0x0][0x448] ;  /* 0x00011200ff047b82 */ /* 0x000e220000000800 */
[----:B------:R-:W-:Y:S02]  /*12860*/  ULDC.64 UR4, c[0x0][0x2d8] ;  /* 0x0000b60000047ab9 */ /* 0x000fe40000000a00 */
[----:B------:R-:W3:Y:S01]  /*12870*/  LDL.LU.64 R20, [R1+0x8] ;  /* 0x0000080001147983 */ /* 0x000ee20000300a00 */
[----:B------:R-:W-:Y:S01]  /*12880*/  IMAD R0, R32, UR4, RZ ;  /* 0x0000000420007c24 */ /* 0x000fe2000f8e02ff */
[----:B------:R-:W-:Y:S02]  /*12890*/  LOP3.LUT P5, RZ, R26, 0x20, RZ, 0xc0, !PT ;  /* 0x000000201aff7812 */ /* 0x000fe400078ac0ff */
[----:B------:R4:W5:Y:S01]  /*128a0*/  LDL R8, [R1+0x4] ;  /* 0x0000040001087983 */ /* 0x0009620000100800 */
[----:B------:R-:W-:Y:S01]  /*128b0*/  IMAD R5, R18, UR5, R0 ;  /* 0x0000000512057c24 */ /* 0x000fe2000f8e0200 */
[----:B------:R-:W-:-:S02]  /*128c0*/  SHF.R.S32.HI R0, RZ, 0x1f, R19 ;  /* 0x0000001fff007819 */ /* 0x000fc40000011413 */
[----:B-1----:R-:W-:Y:S02]  /*128d0*/  SEL R7, R19, RZ, !P5 ;  /* 0x000000ff13077207 */ /* 0x002fe40006800000 */
[----:B------:R-:W-:Y:S02]  /*128e0*/  SEL R0, R0, RZ, !P5 ;  /* 0x000000ff00007207 */ /* 0x000fe40006800000 */
[----:B0-----:R-:W-:-:S13]  /*128f0*/  ISETP.NE.AND P6, PT, R4, 0x1, PT ;  /* 0x000000010400780c */ /* 0x001fda0003fc5270 */
[----:B------:R-:W0:Y:S01]  /*12900*/  @P6 LDC R4, c[0x0][0x44c] ;  /* 0x00011300ff046b82 */ /* 0x000e220000000800 */
[----:B--2---:R-:W-:Y:S02]  /*12910*/  IMAD.MOV.U32 R3, RZ, RZ, R2 ;  /* 0x000000ffff037224 */ /* 0x004fe400078e0002 */
[----:B---3--:R-:W-:Y:S01]  /*12920*/  IMAD.MOV.U32 R2, RZ, RZ, R20 ;  /* 0x000000ffff027224 */ /* 0x008fe200078e0014 */
[----:B------:R-:W1:Y:S03]  /*12930*/  S2R R21, SR_TID.X ;  /* 0x0000000000157919 */ /* 0x000e660000002100 */
[----:B------:R-:W-:Y:S01]  /*12940*/  IMAD.WIDE.U32 R2, R18, UR4, R2 ;  /* 0x0000000412027c25 */ /* 0x000fe2000f8e0002 */
[----:B------:R-:W2:Y:S01]  /*12950*/  S2R R20, SR_TID.X ;  /* 0x0000000000147919 */ /* 0x000ea20000002100 */
[----:B------:R-:W-:Y:S02]  /*12960*/  ULDC.64 UR4, c[0x0][0x2e0] ;  /* 0x0000b80000047ab9 */ /* 0x000fe40000000a00 */
[----:B------:R-:W-:-:S02]  /*12970*/  IMAD R0, R0, UR4, RZ ;  /* 0x0000000400007c24 */ /* 0x000fc4000f8e02ff */
[----:B------:R-:W-:Y:S02]  /*12980*/  IMAD.IADD R3, R3, 0x1, R5 ;  /* 0x0000000103037824 */ /* 0x000fe400078e0205 */
[C---:B------:R-:W-:Y:S02]  /*12990*/  IMAD R5, R7.reuse, UR5, R0 ;  /* 0x0000000507057c24 */ /* 0x040fe4000f8e0200 */
[----:B------:R-:W3:Y:S01]  /*129a0*/  @P6 LDC R0, c[0x0][0x450] ;  /* 0x00011400ff006b82 */ /* 0x000ee20000000800 */
[----:B------:R-:W-:Y:S01]  /*129b0*/  IMAD.WIDE.U32 R2, R7, UR4, R2 ;  /* 0x0000000407027c25 */ /* 0x000fe2000f8e0002 */
[----:B------:R-:W-:-:S03]  /*129c0*/  ULDC.64 UR4, c[0x0][0x2d0] ;  /* 0x0000b40000047ab9 */ /* 0x000fc60000000a00 */
[----:B------:R-:W-:Y:S02]  /*129d0*/  IMAD.IADD R3, R3, 0x1, R5 ;  /* 0x0000000103037824 */ /* 0x000fe400078e0205 */
[----:B-1----:R-:W-:Y:S01]  /*129e0*/  IMAD.SHL.U32 R21, R21, 0x10, RZ ;  /* 0x0000001015157824 */ /* 0x002fe200078e00ff */
[----:B--2---:R-:W-:-:S04]  /*129f0*/  LOP3.LUT R20, R20, 0x7f, RZ, 0xc0, !PT ;  /* 0x0000007f14147812 */ /* 0x004fc800078ec0ff */
[----:B------:R-:W-:Y:S02]  /*12a00*/  LOP3.LUT R21, R21, 0x70, RZ, 0xc0, !PT ;  /* 0x0000007015157812 */ /* 0x000fe400078ec0ff */
[----:B------:R-:W-:-:S04]  /*12a10*/  SHF.R.U32.HI R20, RZ, 0x3, R20 ;  /* 0x00000003ff147819 */ /* 0x000fc80000011614 */
[----:B------:R-:W-:-:S05]  /*12a20*/  LOP3.LUT R20, R20, R21, RZ, 0xfc, !PT ;  /* 0x0000001514147212 */ /* 0x000fca00078efcff */
[----:B------:R-:W-:-:S04]  /*12a30*/  IMAD.IADD R6, R20, 0x1, R27 ;  /* 0x0000000114067824 */ /* 0x000fc800078e021b */
[----:B0-----:R-:W-:-:S04]  /*12a40*/  @P6 IMAD.HI.U32 R5, R6, R4, RZ ;  /* 0x0000000406056227 */ /* 0x001fc800078e00ff */
[----:B------:R-:W-:Y:S01]  /*12a50*/  IMAD.MOV.U32 R4, RZ, RZ, R6 ;  /* 0x000000ffff047224 */ /* 0x000fe200078e0006 */
[----:B---3--:R-:W-:Y:S02]  /*12a60*/  @P6 SHF.R.U32.HI R4, RZ, R0, R5 ;  /* 0x00000000ff046219 */ /* 0x008fe40000011605 */
[----:B------:R-:W0:Y:S03]  /*12a70*/  LDC R5, c[0x0][0x448] ;  /* 0x00011200ff057b82 */ /* 0x000e260000000800 */
[----:B------:R-:W-:Y:S01]  /*12a80*/  IMAD.MOV R0, RZ, RZ, -R4 ;  /* 0x000000ffff007224 */ /* 0x000fe200078e0a04 */
[----:B------:R-:W1:Y:S01]  /*12a90*/  S2R R20, SR_TID.X ;  /* 0x0000000000147919 */ /* 0x000e620000002100 */
[----:B------:R-:W-:-:S04]  /*12aa0*/  IMAD.WIDE.U32 R2, R4, UR4, R2 ;  /* 0x0000000404027c25 */ /* 0x000fc8000f8e0002 */
[----:B0-----:R-:W-:Y:S01]  /*12ab0*/  IMAD R0, R5, R0, R6 ;  /* 0x0000000005007224 */ /* 0x001fe200078e0206 */
[----:B------:R-:W-:-:S05]  /*12ac0*/  SHF.R.S32.HI R6, RZ, 0x1f, R4 ;  /* 0x0000001fff067819 */ /* 0x000fca0000011404 */
[----:B------:R-:W-:-:S04]  /*12ad0*/  IMAD R6, R6, UR4, RZ ;  /* 0x0000000406067c24 */ /* 0x000fc8000f8e02ff */
        /* <DEDUP_REMOVED lines=8> */
[C---:B------:R-:W-:Y:S01]  /*12b60*/  LEA R0, P0, R2.reuse, UR4, 0x1 ;  /* 0x0000000402007c11 */ /* 0x040fe2000f8008ff */
[----:B------:R-:W-:Y:S01]  /*12b70*/  IMAD.IADD R3, R3, 0x1, R4 ;  /* 0x0000000103037824 */ /* 0x000fe200078e0204 */
[----:B------:R-:W-:Y:S02]  /*12b80*/  ULDC UR4, c[0x0][0x2b8] ;  /* 0x0000ae0000047ab9 */ /* 0x000fe40000000800 */
[----:B------:R-:W-:Y:S02]  /*12b90*/  ISETP.GE.AND P1, PT, R29, UR4, PT ;  /* 0x000000041d007c0c */ /* 0x000fe4000bf26270 */
[----:B------:R-:W-:Y:S02]  /*12ba0*/  LEA.HI.X R4, R2, UR5, R3, 0x1, P0 ;  /* 0x0000000502047c11 */ /* 0x000fe400080f0c03 */
[----:B------:R-:W-:Y:S01]  /*12bb0*/  ISETP.GE.AND P0, PT, R30, UR4, PT ;  /* 0x000000041e007c0c */ /* 0x000fe2000bf06270 */
[----:B------:R-:W-:Y:S01]  /*12bc0*/  UMOV UR4, 0xffffffff ;  /* 0xffffffff00047882 */ /* 0x000fe20000000000 */
[----:B-1----:R-:W-:-:S04]  /*12bd0*/  LOP3.LUT R20, R20, 0x7f, RZ, 0xc0, !PT ;  /* 0x0000007f14147812 */ /* 0x002fc800078ec0ff */
[----:B------:R-:W-:Y:S01]  /*12be0*/  SHF.R.U32.HI R9, RZ, 0x3, R20 ;  /* 0x00000003ff097819 */ /* 0x000fe20000011614 */
[----:B----4-:R-:W-:Y:S06]  /*12bf0*/  BRA.DIV UR4, `(.L_x_1468) ;  /* 0x0000003e04c07947 */ /* 0x010fec000b800000 */
[----:B------:R-:W0:Y:S01]  /*12c00*/  SHFL.IDX PT, R14, R0, RZ, 0x181f ;  /* 0x00181fff000e7589 */ /* 0x000e2200000e0000 */
[----:B------:R-:W-:Y:S02]  /*12c10*/  IMAD R31, R31, R5, RZ ;  /* 0x000000051f1f7224 */ /* 0x000fe400078e02ff */
        /* <DEDUP_REMOVED lines=8> */
[----:B-----5:R-:W-:Y:S04]  /*12ca0*/  @!P2 LDGSTS.E.BYPASS.LTC128B.128 [R8+0x10400], desc[UR54][R2.64], !P0 ;  /* 0x104000000208afae */ /* 0x020fe8000c101d76 */
[----:B------:R1:W-:Y:S01]  /*12cb0*/  @!P2 LDGSTS.E.BYPASS.LTC128B.128 [R8+0x14400], desc[UR54][R2.64+0x80], !P1 ;  /* 0x144000800208afae */ /* 0x0003e2000c901d76 */
[----:B------:R-:W-:Y:S01]  /*12cc0*/  ISETP.GE.AND P2, PT, R6, R31, PT ;  /* 0x0000001f0600720c */ /* 0x000fe20003f46270 */
[----:B------:R-:W-:-:S02]  /*12cd0*/  VIADD R6, R27, 0x20 ;  /* 0x000000201b067836 */ /* 0x000fc40000000000 */
[----:B-1----:R-:W1:Y:S10]  /*12ce0*/  SHFL.IDX PT, R2, R4, 0x1, 0x181f ;  /* 0x00381f0004027f89 */ /* 0x002e7400000e0000 */
[----:B0-----:R-:W-:-:S05]  /*12cf0*/  @!P2 LEA R14, P3, R30, R14, 0x1 ;  /* 0x0000000e1e0ea211 */ /* 0x001fca00078608ff */
[----:B-1----:R-:W-:Y:S02]  /*12d00*/  @!P2 IMAD.X R5, RZ, RZ, R2, P3 ;  /* 0x000000ffff05a224 */ /* 0x002fe400018e0602 */
[----:B------:R-:W-:Y:S02]  /*12d10*/  @!P2 IMAD.MOV.U32 R2, RZ, RZ, R14 ;  /* 0x000000ffff02a224 */ /* 0x000fe400078e000e */
[----:B------:R-:W-:Y:S01]  /*12d20*/  @!P2 IMAD.MOV.U32 R3, RZ, RZ, R5 ;  /* 0x000000ffff03a224 */ /* 0x000fe200078e0005 */
[----:B------:R-:W0:Y:S04]  /*12d30*/  SHFL.IDX PT, R14, R0, 0x2, 0x181f ;  /* 0x00581f00000e7f89 */ /* 0x000e2800000e0000 */
[----:B------:R-:W-:Y:S04]  /*12d40*/  @!P2 LDGSTS.E.BYPASS.LTC128B.128 [R8+0x10c00], desc[UR54][R2.64], !P0 ;  /* 0x10c000000208afae */ /* 0x000fe8000c101d76 */
        /* <DEDUP_REMOVED lines=51> */
.L_x_1563:
        /* <DEDUP_REMOVED lines=11> */
.L_x_1470:
[----:B------:R-:W-:Y:S05]  /*13130*/  BSYNC B0 ;  /* 0x0000000000007941 */ /* 0x000fea0003800000 */
.L_x_1469:
[----:B------:R-:W-:Y:S01]  /*13140*/  NOP ;  /* 0x0000000000007918 */ /* 0x000fe20000000000 */
[----:B------:R-:W-:-:S13]  /*13150*/  PLOP3.LUT P0, PT, PT, PT, PT, 0x80, 0x0 ;  /* 0x000000000000781c */ /* 0x000fda0003f0f070 */
.L_x_1471:
        /* <DEDUP_REMOVED lines=14> */
[----:B0-----:R-:W3:Y:S01]  /*13240*/  LDL.LU R2, [R1+0x10] ;  /* 0x0000100001027983 */ /* 0x001ee20000300800 */
[----:B------:R0:W-:Y:S01]  /*13250*/  SYNCS.ARRIVE.TRANS64.A1T0 RZ, [R22+URZ+0x28800], RZ ;  /* 0x028800ff16ff79a7 */ /* 0x0001e2000810003f */
[----:B------:R-:W-:Y:S01]  /*13260*/  BSSY B0, `(.L_x_1472) ;  /* 0x0000005000007945 */ /* 0x000fe20003800000 */
[----:B------:R-:W1:Y:S01]  /*13270*/  SYNCS.PHASECHK.TRANS64.TRYWAIT P1, [R22+URZ+0x28820], R3 ;  /* 0x02882003160075a7 */ /* 0x000e62000802017f */
[----:B---3--:R-:W-:-:S05]  /*13280*/  VIADD R6, R2, 0xfffffffe ;  /* 0xfffffffe02067836 */ /* 0x008fca0000000000 */
[----:B------:R-:W-:Y:S01]  /*13290*/  ISETP.GE.AND P0, PT, R6, R36, PT ;  /* 0x000000240600720c */ /* 0x000fe20003f06270 */
[----:B01----:R-:W-:-:S12]  /*132a0*/  @!P1 BRA `(.L_x_1473) ;  /* 0x0000004000949947 */ /* 0x003fd80003800000 */
.L_x_1564:
[----:B------:R-:W-:Y:S05]  /*132b0*/  BSYNC B0 ;  /* 0x0000000000007941 */ /* 0x000fea0003800000 */
.L_x_1472:
[----:B------:R-:W-:Y:S04]  /*132c0*/  BSSY B0, `(.L_x_1474) ;  /* 0x000010d000007945 */ /* 0x000fe80003800000 */
[----:B------:R-:W-:Y:S05]  /*132d0*/  @!P0 BRA `(.L_x_1475) ;  /* 0x00000010002c8947 */ /* 0x000fea0003800000 */
[----:B------:R-:W-:Y:S01]  /*132e0*/  ULDC UR4, c[0x0][0x2f4] ;  /* 0x0000bd0000047ab9 */ /* 0x000fe20000000800 */
[----:B------:R-:W-:Y:S01]  /*132f0*/  IMAD.MOV.U32 R10, RZ, RZ, R24 ;  /* 0x000000ffff0a7224 */ /* 0x000fe200078e0018 */
[----:B------:R-:W-:Y:S01]  /*13300*/  ISETP.GE.AND P2, PT, R30, UR4, PT ;  /* 0x000000041e007c0c */ /* 0x000fe2000bf46270 */
[----:B------:R-:W-:Y:S01]  /*13310*/  IMAD.MOV.U32 R20, RZ, RZ, R28 ;  /* 0x000000ffff147224 */ /* 0x000fe200078e001c */
[----:B------:R-:W-:Y:S01]  /*13320*/  ISETP.GE.AND P1, PT, R29, UR4, PT ;  /* 0x000000041d007c0c */ /* 0x000fe2000bf26270 */
[----:B------:R-:W-:-:S12]  /*13330*/  IMAD.MOV.U32 R31, RZ, RZ, R25 ;  /* 0x000000ffff1f7224 */ /* 0x000fd800078e0019 */
.L_x_1488:
[----:B------:R-:W3:Y:S01]  /*13340*/  LDL R4, [R1] ;  /* 0x0000000001047983 */ /* 0x000ee20000100800 */
[----:B0-----:R-:W0:Y:S01]  /*13350*/  LDC R3, c[0x0][0x430] ;  /* 0x00010c00ff037b82 */ /* 0x001e220000000800 */
[----:B------:R-:W1:Y:S01]  /*13360*/  S2R R2, SR_TID.X ;  /* 0x0000000000027919 */ /* 0x000e620000002100 */
[----:B0-----:R-:W-:Y:S02]  /*13370*/  ISETP.NE.AND P0, PT, R3, 0x1, PT ;  /* 0x000000010300780c */ /* 0x001fe40003f05270 */
[C---:B-1----:R-:W-:Y:S01]  /*13380*/  LOP3.LUT R0, R2.reuse, 0x7f, RZ, 0xc0, !PT ;  /* 0x0000007f02007812 */ /* 0x042fe200078ec0ff */
[----:B------:R-:W-:-:S10]  /*13390*/  IMAD.SHL.U32 R5, R2, 0x10, RZ ;  /* 0x0000001002057824 */ /* 0x000fd400078e00ff */
[----:B------:R-:W0:Y:S08]  /*133a0*/  @P0 LDC R3, c[0x0][0x438] ;  /* 0x00010e00ff030b82 */ /* 0x000e300000000800 */
[----:B------:R-:W1:Y:S01]  /*133b0*/  @P0 LDC R2, c[0x0][0x434] ;  /* 0x00010d00ff020b82 */ /* 0x000e620000000800 */
[----:B------:R-:W-:Y:S02]  /*133c0*/  SHF.R.U32.HI R0, RZ, 0x3, R0 ;  /* 0x00000003ff007819 */ /* 0x000fe40000011600 */
[----:B------:R-:W-:-:S03]  /*133d0*/  LOP3.LUT R5, R5, 0x70, RZ, 0xc0, !PT ;  /* 0x0000007005057812 */ /* 0x000fc600078ec0ff */
[----:B------:R-:W-:-:S05]  /*133e0*/  IMAD R0, R6, 0x80, R0 ;  /* 0x0000008006007824 */ /* 0x000fca00078e0200 */
[----:B------:R-:W-:Y:S01]  /*133f0*/  IADD3 R7, R5, R0, R37 ;  /* 0x0000000005077210 */ /* 0x000fe20007ffe025 */
[----:B------:R-:W-:Y:S05]  /*13400*/  YIELD ;  /* 0x0000000000007946 */ /* 0x000fea0003800000 */
[----:B------:R-:W-:Y:S01]  /*13410*/  IMAD.MOV.U32 R8, RZ, RZ, R7 ;  /* 0x000000ffff087224 */ /* 0x000fe200078e0007 */
[----:B------:R-:W-:Y:S01]  /*13420*/  ULDC.64 UR4, c[0x0][0x428] ;  /* 0x00010a0000047ab9 */ /* 0x000fe20000000a00 */
[----:B-1----:R-:W-:-:S05]  /*13430*/  @P0 IMAD.HI.U32 R0, R7, R2, RZ ;  /* 0x0000000207000227 */ /* 0x002fca00078e00ff */
[----:B0-----:R-:W-:-:S04]  /*13440*/  @P0 SHF.R.U32.HI R8, RZ, R3, R0 ;  /* 0x00000003ff080219 */ /* 0x001fc80000011600 */
[--C-:B------:R-:W-:Y:S01]  /*13450*/  SHF.R.S32.HI R3, RZ, 0x1f, R8.reuse ;  /* 0x0000001fff037819 */ /* 0x100fe20000011408 */
[----:B------:R-:W-:-:S04]  /*13460*/  IMAD.MOV.U32 R2, RZ, RZ, R8 ;  /* 0x000000ffff027224 */ /* 0x000fc800078e0008 */
[----:B------:R-:W-:-:S04]  /*13470*/  IMAD.WIDE.U32 R2, R33, UR4, R2 ;  /* 0x0000000421027c25 */ /* 0x000fc8000f8e0002 */
[----:B---3--:R-:W-:-:S04]  /*13480*/  IMAD R0, R4, UR4, RZ ;  /* 0x0000000404007c24 */ /* 0x008fc8000f8e02ff */
[----:B------:R-:W-:Y:S01]  /*13490*/  IMAD R5, R33, UR5, R0 ;  /* 0x0000000521057c24 */ /* 0x000fe2000f8e0200 */
[----:B------:R-:W-:Y:S02]  /*134a0*/  ULDC.64 UR4, c[0x0][0x418] ;  /* 0x0001060000047ab9 */ /* 0x000fe40000000a00 */
[----:B------:R-:W-:Y:S01]  /*134b0*/  LEA R4, P0, R2, UR4, 0x2 ;  /* 0x0000000402047c11 */ /* 0x000fe2000f8010ff */
[----:B------:R-:W-:Y:S01]  /*134c0*/  IMAD.IADD R3, R5, 0x1, R3 ;  /* 0x0000000105037824 */ /* 0x000fe200078e0203 */
[----:B------:R-:W-:-:S04]  /*134d0*/  ULDC UR4, c[0x0][0x430] ;  /* 0x00010c0000047ab9 */ /* 0x000fc80000000800 */
[----:B------:R-:W-:-:S05]  /*134e0*/  LEA.HI.X R5, R2, UR5, R3, 0x2, P0 ;  /* 0x0000000502057c11 */ /* 0x000fca00080f1403 */
[----:B------:R0:W3:Y:S01]  /*134f0*/  LDG.E R0, desc[UR54][R4.64] ;  /* 0x0000003604007981 */ /* 0x0000e2000c1e1900 */
[----:B------:R-:W-:Y:S02]  /*13500*/  IMAD.U32 R9, RZ, RZ, UR36 ;  /* 0x00000024ff097e24 */ /* 0x000fe4000f8e00ff */
[----:B------:R-:W-:-:S03]  /*13510*/  VIADD R24, R10, 0x1 ;  /* 0x000000010a187836 */ /* 0x000fc60000000000 */
[----:B------:R-:W-:Y:S01]  /*13520*/  ISETP.NE.AND P3, PT, R9, 0x3, PT ;  /* 0x000000030900780c */ /* 0x000fe20003f65270 */
[----:B------:R-:W-:Y:S01]  /*13530*/  IMAD.MOV R2, RZ, RZ, -R8 ;  /* 0x000000ffff027224 */ /* 0x000fe200078e0a08 */
[----:B------:R-:W-:-:S03]  /*13540*/  ISETP.NE.AND P0, PT, R24, 0x2, PT ;  /* 0x000000021800780c */ /* 0x000fc60003f05270 */
[----:B0-----:R-:W-:Y:S01]  /*13550*/  IMAD R4, R2, UR4, R7 ;  /* 0x0000000402047c24 */ /* 0x001fe2000f8e0207 */
[----:B------:R-:W-:Y:S01]  /*13560*/  SEL R28, RZ, 0x1, P0 ;  /* 0x00000001ff1c7807 */ /* 0x000fe20000000000 */
[----:B------:R-:W-:Y:S01]  /*13570*/  IMAD.MOV.U32 R25, RZ, RZ, R6 ;  /* 0x000000ffff197224 */ /* 0x000fe200078e0006 */
[----:B------:R-:W-:Y:S02]  /*13580*/  SEL R24, R24, RZ, P0 ;  /* 0x000000ff18187207 */ /* 0x000fe40000000000 */
[----:B------:R-:W-:Y:S02]  /*13590*/  LOP3.LUT R28, R20, R28, RZ, 0x3c, !PT ;  /* 0x0000001c141c7212 */ /* 0x000fe400078e3cff */
[----:B---3--:R-:W-:Y:S01]  /*135a0*/  SHF.R.S32.HI R27, RZ, 0x1f, R0 ;  /* 0x0000001fff1b7819 */ /* 0x008fe20000011400 */
[----:B------:R-:W-:Y:S06]  /*135b0*/  @!P3 BRA `(.L_x_1476) ;  /* 0x000000000004b947 */ /* 0x000fec0003800000 */
[----:B------:R-:W-:Y:S01]  /*135c0*/  BPT.TRAP 0x1 ;  /* 0x000000040000795c */ /* 0x000fe20000300000 */
.L_x_1476:
[----:B------:R-:W-:Y:S01]  /*135d0*/  IMAD R6, R24, 0x8, R22 ;  /* 0x0000000818067824 */ /* 0x000fe200078e0216 */
[----:B------:R-:W-:Y:S01]  /*135e0*/  SHF.L.U32 R3, R28, 0x1f, RZ ;  /* 0x0000001f1c037819 */ /* 0x000fe200000006ff */
[----:B------:R-:W-:Y:S03]  /*135f0*/  BSSY B1, `(.L_x_1477) ;  /* 0x0000003000017945 */ /* 0x000fe60003800000 */
[----:B------:R-:W0:Y:S02]  /*13600*/  SYNCS.PHASECHK.TRANS64.TRYWAIT P0, [R6+URZ+0x28840], R3 ;  /* 0x02884003060075a7 */ /* 0x000e24000800017f */
[----:B0-----:R-:W-:Y:S05]  /*13610*/  @!P0 BRA `(.L_x_1478) ;  /* 0x0000003c00cc8947 */ /* 0x001fea0003800000 */
.L_x_1565:
[----:B------:R-:W-:Y:S05]  /*13620*/  BSYNC B1 ;  /* 0x0000000000017941 */ /* 0x000fea0003800000 */
.L_x_1477:
        /* <DEDUP_REMOVED lines=71> */
.L_x_1583:
        /* <DEDUP_REMOVED lines=9> */
.L_x_1480:
[----:B------:R-:W-:Y:S02]  /*13b30*/  PLOP3.LUT P3, PT, P3, P0, PT, 0xa2, 0x0 ;  /* 0x000000000000781c */ /* 0x000fe40001f61472 */
[----:B------:R-:W-:-:S08]  /*13b40*/  @P0 R2UR P3, UR4, R6 ;  /* 0x00000000060402ca */ /* 0x000fd00000060000 */
[----:B------:R-:W-:-:S05]  /*13b50*/  @P0 PLOP3.LUT P0, PT, P3, PT, PT, 0x80, 0x0 ;  /* 0x000000000000081c */ /* 0x000fca0001f0f070 */
[----:B------:R-:W-:Y:S01]  /*13b60*/  @!P3 SYNCS.ARRIVE.TRANS64.RED.A0T1 RZ, [UR4+0x28830], RZ ;  /* 0x028830ffffffb9a7 */ /* 0x000fe20008200404 */
[----:B------:R-:W-:Y:S07]  /*13b70*/  @!P3 ARRIVES.LDGSTSBAR.64.TRANSCNT [UR4+0x28830] ;  /* 0x02883000ff00b9b0 */ /* 0x000fee0008000a84 */
[----:B------:R-:W-:Y:S05]  /*13b80*/  @P0 BRA.U.ANY `(.L_x_1480) ;  /* 0xfffffffd00e80947 */ /* 0x000fea000393ffff */
[----:B------:R-:W-:Y:S01]  /*13b90*/  NOP ;  /* 0x0000000000007918 */ /* 0x000fe20000000000 */
[----:B-1----:R-:W-:-:S05]  /*13ba0*/  IMAD.U32 R2, RZ, RZ, UR36 ;  /* 0x00000024ff027e24 */ /* 0x002fca000f8e00ff */
[----:B------:R-:W-:-:S13]  /*13bb0*/  ISETP.NE.AND P4, PT, R2, 0x3, PT ;  /* 0x000000030200780c */ /* 0x000fda0003f85270 */
[----:B------:R-:W-:Y:S05]  /*13bc0*/  @!P4 BRA `(.L_x_1481) ;  /* 0x000000000004c947 */ /* 0x000fea0003800000 */
[----:B------:R-:W-:Y:S01]  /*13bd0*/  BPT.TRAP 0x1 ;  /* 0x000000040000795c */ /* 0x000fe20000300000 */
.L_x_1481:
[----:B------:R1:W-:Y:S01]  /*13be0*/  SYNCS.ARRIVE.TRANS64.A1T0 RZ, [R6+URZ+0x28830], RZ ;  /* 0x028830ff06ff79a7 */ /* 0x0003e2000810003f */
[----:B------:R-:W-:Y:S05]  /*13bf0*/  @!P4 BRA `(.L_x_1482) ;  /* 0x000000000004c947 */ /* 0x000fea0003800000 */
[----:B------:R-:W-:Y:S01]  /*13c00*/  BPT.TRAP 0x1 ;  /* 0x000000040000795c */ /* 0x000fe20000300000 */
.L_x_1482:
[----:B------:R-:W-:Y:S01]  /*13c10*/  SHF.L.U32 R2, R20, 0x1f, RZ ;  /* 0x0000001f14027819 */ /* 0x000fe200000006ff */
[----:B-1----:R-:W-:Y:S01]  /*13c20*/  IMAD R6, R10, 0x8, R22 ;  /* 0x000000080a067824 */ /* 0x002fe200078e0216 */
[----:B------:R-:W-:Y:S03]  /*13c30*/  BSSY B1, `(.L_x_1483) ;  /* 0x0000003000017945 */ /* 0x000fe60003800000 */
[----:B------:R-:W1:Y:S02]  /*13c40*/  SYNCS.PHASECHK.TRANS64.TRYWAIT P0, [R6+URZ+0x28860], R2 ;  /* 0x02886002060075a7 */ /* 0x000e64000800017f */
[----:B-1----:R-:W-:Y:S05]  /*13c50*/  @!P0 BRA `(.L_x_1484) ;  /* 0x00000040009c8947 */ /* 0x002fea0003800000 */
.L_x_1584:
[----:B------:R-:W-:Y:S05]  /*13c60*/  BSYNC B1 ;  /* 0x0000000000017941 */ /* 0x000fea0003800000 */
.L_x_1483:
[----:B------:R-:W3:Y:S01]  /*13c70*/  S2R R3, SR_TID.X ;  /* 0x0000000000037919 */ /* 0x000ee20000002100 */
[----:B------:R-:W-:Y:S01]  /*13c80*/  UMOV UR4, 0xffffffff ;  /* 0xffffffff00047882 */ /* 0x000fe20000000000 */
[----:B------:R-:W-:Y:S02]  /*13c90*/  IMAD R8, R31, -0x80, R35 ;  /* 0xffffff801f087824 */ /* 0x000fe400078e0223 */
[----:B0-----:R-:W-:Y:S01]  /*13ca0*/  IMAD R7, R10, 0x4000, R34 ;  /* 0x000040000a077824 */ /* 0x001fe200078e0222 */
[----:B---3--:R-:W-:-:S04]  /*13cb0*/  LOP3.LUT R3, R3, 0x7f, RZ, 0xc0, !PT ;  /* 0x0000007f03037812 */ /* 0x008fc800078ec0ff */
[----:B------:R-:W-:-:S05]  /*13cc0*/  SHF.R.U32.HI R3, RZ, 0x3, R3 ;  /* 0x00000003ff037819 */ /* 0x000fca0000011603 */
[----:B------:R-:W-:Y:S01]  /*13cd0*/  IMAD.IADD R8, R8, 0x1, -R3 ;  /* 0x0000000108087824 */ /* 0x000fe200078e0a03 */
[----:B------:R-:W-:Y:S06]  /*13ce0*/  BRA.DIV UR4, `(.L_x_1485) ;  /* 0x00000042048c7947 */ /* 0x000fec000b800000 */
[----:B-1----:R-:W0:Y:S01]  /*13cf0*/  SHFL.IDX PT, R2, R17, RZ, 0x181f ;  /* 0x00181fff11027589 */ /* 0x002e2200000e0000 */
[----:B------:R-:W-:-:S03]  /*13d00*/  IMAD R7, R7, 0x2, R22 ;  /* 0x0000000207077824 */ /* 0x000fc600078e0216 */
[----:B------:R-:W1:Y:S04]  /*13d10*/  SHFL.IDX PT, R3, R23, RZ, 0x181f ;  /* 0x00181fff17037589 */ /* 0x000e6800000e0000 */
[----:B--2---:R-:W-:Y:S01]  /*13d20*/  SHFL.IDX PT, R14, R17, 0x7, 0x181f ;  /* 0x00f81f00110e7f89 */ /* 0x004fe200000e0000 */
        /* <DEDUP_REMOVED lines=49> */
[----:B0-----:R-:W-:-:S05]  /*14040*/  IADD3 R2, P0, R2, R5, RZ ;  /* 0x0000000502027210 */ /* 0x001fca0007f1e0ff */
[----:B-1----:R-:W-:Y:S01]  /*14050*/  IMAD.X R3, RZ, RZ, R3, P0 ;  /* 0x000000ffff037224 */ /* 0x002fe200000e0603 */
[----:B------:R-:W-:-:S13]  /*14060*/  ISETP.LT.OR P0, PT, R8, 0x61, P2 ;  /* 0x000000610800780c */ /* 0x000fda0001701670 */
[----:B------:R0:W-:Y:S01]  /*14070*/  LDGSTS.E.BYPASS.LTC128B.128 [R7+0x3400], desc[UR54][R2.64], !P0 ;  /* 0x0340000002077fae */ /* 0x0001e2000c101d76 */
[----:B------:R-:W-:-:S13]  /*14080*/  ISETP.LT.OR P0, PT, R8, 0x61, P1 ;  /* 0x000000610800780c */ /* 0x000fda0000f01670 */
[----:B--2---:R0:W-:Y:S02]  /*14090*/  LDGSTS.E.BYPASS.LTC128B.128 [R7+0x7400], desc[UR54][R2.64+0x80], !P0 ;  /* 0x0740008002077fae */ /* 0x0041e4000c101d76 */
.L_x_1602:
        /* <DEDUP_REMOVED lines=29> */
.L_x_1486:
        /* <DEDUP_REMOVED lines=11> */
.L_x_1487:
[C---:B------:R-:W-:Y:S01]  /*14320*/  ISETP.GT.AND P0, PT, R25.reuse, R36, PT ;  /* 0x000000241900720c */ /* 0x040fe20003f04270 */
[----:B------:R0:W-:Y:S01]  /*14330*/  SYNCS.ARRIVE.TRANS64.A1T0 RZ, [R6+URZ+0x28850], RZ ;  /* 0x028850ff06ff79a7 */ /* 0x0001e2000810003f */
[----:B------:R-:W-:Y:S02]  /*14340*/  IMAD.MOV.U32 R10, RZ, RZ, R24 ;  /* 0x000000ffff0a7224 */ /* 0x000fe400078e0018 */
[----:B------:R-:W-:Y:S02]  /*14350*/  IMAD.MOV.U32 R20, RZ, RZ, R28 ;  /* 0x000000ffff147224 */ /* 0x000fe400078e001c */
[----:B------:R-:W-:Y:S02]  /*14360*/  IMAD.MOV.U32 R31, RZ, RZ, R25 ;  /* 0x000000ffff1f7224 */ /* 0x000fe400078e0019 */
[----:B0-----:R-:W-:-:S05]  /*14370*/  VIADD R6, R25, 0xffffffff ;  /* 0xffffffff19067836 */ /* 0x001fca0000000000 */
[----:B------:R-:W-:Y:S05]  /*14380*/  @P0 BRA `(.L_x_1488) ;  /* 0xffffffec00ec0947 */ /* 0x000fea000383ffff */
.L_x_1475:
[----:B------:R-:W-:Y:S05]  /*14390*/  BSYNC B0 ;  /* 0x0000000000007941 */ /* 0x000fea0003800000 */
.L_x_1474:
        /* <DEDUP_REMOVED lines=17> */
.L_x_1490:
[----:B------:R-:W-:Y:S05]  /*144b0*/  BSYNC B0 ;  /* 0x0000000000007941 */ /* 0x000fea0003800000 */
.L_x_1489:
[----:B------:R-:W-:-:S05]  /*144c0*/  IMAD.U32 R0, RZ, RZ, UR36 ;  /* 0x00000024ff007e24 */ /* 0x000fca000f8e00ff */
[----:B------:R-:W-:-:S13]  /*144d0*/  ISETP.NE.AND P0, PT, R0, 0x3, PT ;  /* 0x000000030000780c */ /* 0x000fda0003f05270 */
[----:B------:R-:W-:Y:S05]  /*144e0*/  @!P0 BRA `(.L_x_1491) ;  /* 0x0000000000048947 */ /* 0x000fea0003800000 */
[----:B------:R-:W-:Y:S01]  /*144f0*/  BPT.TRAP 0x1 ;  /* 0x000000040000795c */ /* 0x000fe20000300000 */
.L_x_1491:
[----:B------:R-:W-:Y:S01]  /*14500*/  IMAD R0, R24, 0x8, R22 ;  /* 0x0000000818007824 */ /* 0x000fe200078e0216 */
[----:B0-----:R-:W-:Y:S01]  /*14510*/  SHF.L.U32 R3, R28, 0x1f, RZ ;  /* 0x0000001f1c037819 */ /* 0x001fe200000006ff */
[----:B------:R-:W-:Y:S01]  /*14520*/  BSSY B0, `(.L_x_1492) ;  /* 0x0000004000007945 */ /* 0x000fe20003800000 */
[----:B------:R-:W-:Y:S02]  /*14530*/  IMAD R6, R25, -0x80, R35 ;  /* 0xffffff8019067824 */ /* 0x000fe400078e0223 */
[----:B------:R-:W0:Y:S02]  /*14540*/  SYNCS.PHASECHK.TRANS64.TRYWAIT P0, [R0+URZ+0x28860], R3 ;  /* 0x02886003000075a7 */ /* 0x000e24000800017f */
[----:B0-----:R-:W-:Y:S05]  /*14550*/  @!P0 BRA `(.L_x_1493) ;  /* 0x0000004000f88947 */ /* 0x001fea0003800000 */
.L_x_1603:
[----:B------:R-:W-:Y:S05]  /*14560*/  BSYNC B0 ;  /* 0x0000000000007941 */ /* 0x000fea0003800000 */
.L_x_1492:
        /* <DEDUP_REMOVED lines=70> */
.L_x_1621:
        /* <DEDUP_REMOVED lines=11> */
.L_x_1495:
        /* <DEDUP_REMOVED lines=11> */
.L_x_1496:
[----:B------:R0:W-:Y:S01]  /*14b30*/  SYNCS.ARRIVE.TRANS64.A1T0 RZ, [R0+URZ+0x28850], RZ ;  /* 0x028850ff00ff79a7 */ /* 0x0001e2000810003f */
[----:B------:R-:W-:-:S05]  /*14b40*/  VIADD R24, R24, 0x1 ;  /* 0x0000000118187836 */ /* 0x000fca0000000000 */
[----:B------:R-:W-:-:S04]  /*14b50*/  ISETP.NE.AND P0, PT, R24, 0x2, PT ;  /* 0x000000021800780c */ /* 0x000fc80003f05270 */
[----:B------:R-:W-:Y:S02]  /*14b60*/  SEL R3, RZ, 0x1, P0 ;  /* 0x00000001ff037807 */ /* 0x000fe40000000000 */
[----:B------:R-:W-:Y:S02]  /*14b70*/  SEL R24, R24, RZ, P0 ;  /* 0x000000ff18187207 */ /* 0x000fe40000000000 */
[----:B0-----:R-:W-:-:S07]  /*14b80*/  LOP3.LUT R28, R28, R3, RZ, 0x3c, !PT ;  /* 0x000000031c1c7212 */ /* 0x001fce00078e3cff */
.L_x_1453:
[----:B------:R-:W-:Y:S05]  /*14b90*/  BSYNC B7 ;  /* 0x0000000000077941 */ /* 0x000fea0003800000 */
.L_x_1451:
        /* <DEDUP_REMOVED lines=8> */
[----:B------:R3:W4:Y:S01]  /*14c20*/  LDS.128 R16, [R22+0x288d0] ;  /* 0x0288d00016107984 */ /* 0x0007220000000c00 */
[----:B------:R-:W-:Y:S06]  /*14c30*/  BAR.ARV 0x4, 0x180 ;  /* 0x0106000000007b1d */ /* 0x000fec0000002000 */
[----:B------:R-:W-:Y:S05]  /*14c40*/  BRA `(.L_x_1498) ;  /* 0x0000000800cc7947 */ /* 0x000fea0003800000 */
.L_x_1497:
        /* <DEDUP_REMOVED lines=35> */
[----:B------:R1:W2:Y:S02]  /*14e80*/  SHFL.IDX PT, R14, R6, 0x1f, 0x1f ;  /* 0x03e01f00060e7f89 */ /* 0x0002a400000e0000 */
.L_x_1631:
[----:B------:R-:W-:Y:S02]  /*14e90*/  ULDC UR4, c[0x0][0xc38] ;  /* 0x00030e0000047ab9 */ /* 0x000fe40000000800 */
[----:B------:R-:W-:-:S04]  /*14ea0*/  IMAD.U32 R7, RZ, RZ, UR4 ;  /* 0x00000004ff077e24 */ /* 0x000fc8000f8e00ff */
[----:B--2---:R-:W-:-:S04]  /*14eb0*/  IMAD R3, R14, R7, RZ ;  /* 0x000000070e037224 */ /* 0x004fc800078e02ff */
[----:B------:R-:W-:-:S05]  /*14ec0*/  IMAD.IADD R8, R0, 0x1, R3 ;  /* 0x0000000100087824 */ /* 0x000fca00078e0203 */
[----:B------:R-:W-:-:S13]  /*14ed0*/  ISETP.GT.AND P6, PT, R8, R5, PT ;  /* 0x000000050800720c */ /* 0x000fda0003fc4270 */
[----:B------:R-:W-:Y:S05]  /*14ee0*/  @P6 BRA `(.L_x_1500) ;  /* 0x00000000009c6947 */ /* 0x000fea0003800000 */
.L_x_1505:
        /* <DEDUP_REMOVED lines=14> */
.L_x_1503:
[----:B------:R-:W-:Y:S05]  /*14fd0*/  BSYNC B0 ;  /* 0x0000000000007941 */ /* 0x000fea0003800000 */
.L_x_1502:
[----:B------:R-:W-:-:S03]  /*14fe0*/  UMOV UR4, 0xffffffff ;  /* 0xffffffff00047882 */ /* 0x000fc60000000000 */
[----:B------:R-:W-:Y:S05]  /*14ff0*/  BRA.DIV UR4, `(.L_x_1504) ;  /* 0x0000004a04047947 */ /* 0x000fea000b800000 */
[----:B-----5:R-:W3:Y:S02]  /*15000*/  SHFL.UP PT, R14, R4, 0x1, RZ ;  /* 0x04200000040e7989 */ /* 0x020ee400000e00ff */
[----:B---3--:R-:W-:-:S05]  /*15010*/  SEL R13, R14, RZ, P1 ;  /* 0x000000ff0e0d7207 */ /* 0x008fca0000800000 */
[----:B------:R-:W-:-:S05]  /*15020*/  IMAD.IADD R13, R4, 0x1, R13 ;  /* 0x00000001040d7824 */ /* 0x000fca00078e020d */
        /* <DEDUP_REMOVED lines=13> */
.L_x_1639:
[----:B------:R-:W-:Y:S02]  /*15100*/  ULDC UR4, c[0x0][0xc38] ;  /* 0x00030e0000047ab9 */ /* 0x000fe40000000800 */
[----:B------:R-:W-:-:S04]  /*15110*/  IMAD.U32 R7, RZ, RZ, UR4 ;  /* 0x00000004ff077e24 */ /* 0x000fc8000f8e00ff */
[----:B--2---:R-:W-:-:S04]  /*15120*/  IMAD R3, R14, R7, RZ ;  /* 0x000000070e037224 */ /* 0x004fc800078e02ff */
[----:B------:R-:W-:-:S05]  /*15130*/  IMAD.IADD R8, R3, 0x1, R8 ;  /* 0x0000000103087824 */ /* 0x000fca00078e0208 */
[----:B------:R-:W-:-:S13]  /*15140*/  ISETP.GT.AND P6, PT, R8, R5, PT ;  /* 0x000000050800720c */ /* 0x000fda0003fc4270 */
[----:B------:R-:W-:Y:S05]  /*15150*/  @!P6 BRA `(.L_x_1505) ;  /* 0xfffffffc0064e947 */ /* 0x000fea000383ffff */
.L_x_1500:
        /* <DEDUP_REMOVED lines=8> */
.L_x_1643:
[----:B------:R-:W-:Y:S01]  /*151e0*/  ISETP.NE.AND P0, PT, R0, RZ, PT ;  /* 0x000000ff0000720c */ /* 0x000fe20003f05270 */
[----:B------:R-:W-:-:S12]  /*151f0*/  IMAD.MOV.U32 R14, RZ, RZ, RZ ;  /* 0x000000ffff0e7224 */ /* 0x000fd800078e00ff */
[----:B------:R-:W-:Y:S05]  /*15200*/  @!P0 BRA `(.L_x_1507) ;  /* 0x0000000000108947 */ /* 0x000fea0003800000 */
[----:B------:R-:W-:Y:S01]  /*15210*/  UMOV UR4, 0xffffffff ;  /* 0xffffffff00047882 */ /* 0x000fe20000000000 */
[----:B------:R-:W-:Y:S02]  /*15220*/  VIADD R12, R8, 0xffffffff ;  /* 0xffffffff080c7836 */ /* 0x000fe40000000000 */
[----:B------:R-:W-:Y:S05]  /*15230*/  BRA.DIV UR4, `(.L_x_1508) ;  /* 0x0000004a04787947 */ /* 0x000fea000b800000 */
[----:B------:R4:W0:Y:S02]  /*15240*/  SHFL.IDX PT, R14, R6, R12, 0x1f ;  /* 0x00001f0c060e7589 */ /* 0x00082400000e0000 */
.L_x_1507:
[----:B------:R-:W5:Y:S01]  /*15250*/  LDC.64 R2, c[0x0][0xc90] ;  /* 0x00032400ff027b82 */ /* 0x000f620000000a00 */
[----:B------:R-:W-:-:S04]  /*15260*/  IMAD.IADD R19, R8, 0x1, R19 ;  /* 0x0000000108137824 */ /* 0x000fc800078e0213 */
[----:B-----5:R-:W-:-:S05]  /*15270*/  IMAD.WIDE R2, R19, 0x4, R2 ;  /* 0x0000000413027825 */ /* 0x020fca00078e0202 */
[----:B-1--4-:R1:W3:Y:S01]  /*15280*/  LDG.E R6, desc[UR54][R2.64] ;  /* 0x0000003602067981 */ /* 0x0122e2000c1e1900 */
[----:B0-----:R-:W-:-:S04]  /*15290*/  IMAD R16, R14, R7, R16 ;  /* 0x000000070e107224 */ /* 0x001fc800078e0210 */
[----:B------:R-:W-:Y:S02]  /*152a0*/  IMAD.IADD R5, R5, 0x1, -R16 ;  /* 0x0000000105057824 */ /* 0x000fe400078e0a10 */
[----:B-1----:R-:W-:Y:S02]  /*152b0*/  IMAD.MOV.U32 R2, RZ, RZ, RZ ;  /* 0x000000ffff027224 */ /* 0x002fe400078e00ff */
[----:B---3--:R-:W-:-:S05]  /*152c0*/  IMAD R0, R4, R6, RZ ;  /* 0x0000000604007224 */ /* 0x008fca00078e02ff */
[----:B--2---:R-:W-:-:S04]  /*152d0*/  IABS R8, R0 ;  /* 0x0000000000087213 */ /* 0x004fc80000000000 */
[----:B------:R-:W0:Y:S08]  /*152e0*/  I2F.RP R9, R8 ;  /* 0x0000000800097306 */ /* 0x000e300000209400 */
[----:B0-----:R-:W0:Y:S02]  /*152f0*/  MUFU.RCP R9, R9 ;  /* 0x0000000900097308 */ /* 0x001e240000001000 */
[----:B0-----:R-:W-:Y:S01]  /*15300*/  VIADD R10, R9, 0xffffffe ;  /* 0x0ffffffe090a7836 */ /* 0x001fe20000000000 */
[----:B------:R-:W-:-:S05]  /*15310*/  IABS R9, R0 ;  /* 0x0000000000097213 */ /* 0x000fca0000000000 */
[----:B------:R-:W0:Y:S01]  /*15320*/  F2I.FTZ.U32.TRUNC.NTZ R3, R10 ;  /* 0x0000000a00037305 */ /* 0x000e22000021f000 */
[----:B------:R-:W-:Y:S02]  /*15330*/  IMAD.MOV R9, RZ, RZ, -R9 ;  /* 0x000000ffff097224 */ /* 0x000fe400078e0a09 */
[----:B0-----:R-:W-:-:S04]  /*15340*/  IMAD.MOV R11, RZ, RZ, -R3 ;  /* 0x000000ffff0b7224 */ /* 0x001fc800078e0a03 */
[----:B------:R-:W-:-:S04]  /*15350*/  IMAD R11, R11, R8, RZ ;  /* 0x000000080b0b7224 */ /* 0x000fc800078e02ff */
[----:B------:R-:W-:Y:S01]  /*15360*/  IMAD.HI.U32 R2, R3, R11, R2 ;  /* 0x0000000b03027227 */ /* 0x000fe200078e0002 */
[----:B------:R-:W-:-:S05]  /*15370*/  IABS R3, R5 ;  /* 0x0000000500037213 */ /* 0x000fca0000000000 */
        /* <DEDUP_REMOVED lines=12> */
[----:B------:R-:W-:Y:S02]  /*15440*/  IMAD R8, R6, R2, RZ ;  /* 0x0000000206087224 */ /* 0x000fe400078e02ff */
[----:B------:R-:W-:Y:S02]  /*15450*/  IMAD.MOV R2, RZ, RZ, -R2 ;  /* 0x000000ffff027224 */ /* 0x000fe400078e0a02 */
[----:B------:R-:W-:Y:S02]  /*15460*/  IMAD.MOV R3, RZ, RZ, -R8 ;  /* 0x000000ffff037224 */ /* 0x000fe400078e0a08 */
[----:B------:R-:W-:Y:S02]  /*15470*/  IMAD R11, R0, R2, R5 ;  /* 0x00000002000b7224 */ /* 0x000fe400078e0205 */
[----:B------:R-:W-:Y:S01]  /*15480*/  IMAD.MOV.U32 R2, RZ, RZ, RZ ;  /* 0x000000ffff027224 */ /* 0x000fe200078e00ff */
[----:B------:R-:W-:-:S04]  /*15490*/  VIADDMNMX R6, R3, R7, R6, PT ;  /* 0x0000000703067246 */ /* 0x000fc80003800106 */
[----:B------:R-:W-:-:S04]  /*154a0*/  IABS R7, R6 ;  /* 0x0000000600077213 */ /* 0x000fc80000000000 */
[----:B------:R-:W0:Y:S08]  /*154b0*/  I2F.RP R9, R7 ;  /* 0x0000000700097306 */ /* 0x000e300000209400 */
[----:B0-----:R-:W0:Y:S02]  /*154c0*/  MUFU.RCP R9, R9 ;  /* 0x0000000900097308 */ /* 0x001e240000001000 */
[----:B0-----:R-:W-:-:S06]  /*154d0*/  VIADD R3, R9, 0xffffffe ;  /* 0x0ffffffe09037836 */ /* 0x001fcc0000000000 */
[----:B------:R-:W0:Y:S02]  /*154e0*/  F2I.FTZ.U32.TRUNC.NTZ R3, R3 ;  /* 0x0000000300037305 */ /* 0x000e24000021f000 */
[----:B0-----:R-:W-:-:S04]  /*154f0*/  IMAD.MOV R0, RZ, RZ, -R3 ;  /* 0x000000ffff007224 */ /* 0x001fc800078e0a03 */
[----:B------:R-:W-:Y:S01]  /*15500*/  IMAD R5, R0, R7, RZ ;  /* 0x0000000700057224 */ /* 0x000fe200078e02ff */
[----:B------:R-:W-:-:S03]  /*15510*/  IABS R0, R6 ;  /* 0x0000000600007213 */ /* 0x000fc60000000000 */
[----:B------:R-:W-:Y:S01]  /*15520*/  IMAD.HI.U32 R2, R3, R5, R2 ;  /* 0x0000000503027227 */ /* 0x000fe200078e0002 */
[----:B------:R-:W-:-:S03]  /*15530*/  IABS R5, R11 ;  /* 0x0000000b00057213 */ /* 0x000fc60000000000 */
[----:B------:R-:W-:Y:S02]  /*15540*/  IMAD.MOV R0, RZ, RZ, -R0 ;  /* 0x000000ffff007224 */ /* 0x000fe400078e0a00 */
[----:B------:R-:W-:-:S04]  /*15550*/  IMAD.HI.U32 R2, R2, R5, RZ ;  /* 0x0000000502027227 */ /* 0x000fc800078e00ff */
[----:B------:R-:W-:Y:S02]  /*15560*/  IMAD R0, R2, R0, R5 ;  /* 0x0000000002007224 */ /* 0x000fe400078e0205 */
[----:B------:R-:W-:-:S03]  /*15570*/  IMAD.IADD R3, R11, 0x1, R8 ;  /* 0x000000010b037824 */ /* 0x000fc600078e0208 */
        /* <DEDUP_REMOVED lines=9> */
[----:B------:R-:W-:Y:S01]  /*15610*/  @!P1 LOP3.LUT R2, RZ, R6, RZ, 0x33, !PT ;  /* 0x00000006ff029212 */ /* 0x000fe200078e33ff */
[----:B------:R-:W-:-:S03]  /*15620*/  IMAD.MOV R6, RZ, RZ, -R6 ;  /* 0x000000ffff067224 */ /* 0x000fc600078e0a06 */
[----:B------:R-:W-:Y:S01]  /*15630*/  LOP3.LUT R17, RZ, R2, RZ, 0x33, !PT ;  /* 0x00000002ff117212 */ /* 0x000fe200078e33ff */
[----:B------:R-:W-:-:S04]  /*15640*/  IMAD R18, R2, R6, R3 ;  /* 0x0000000602127224 */ /* 0x000fc800078e0203 */
[----:B------:R-:W-:Y:S01]  /*15650*/  IMAD.IADD R17, R4, 0x1, R17 ;  /* 0x0000000104117824 */ /* 0x000fe200078e0211 */
[----:B------:R-:W-:Y:S06]  /*15660*/  BRA `(.L_x_1509) ;  /* 0x00000000001c7947 */ /* 0x000fec0003800000 */
.L_x_1501:
[----:B------:R-:W-:Y:S01]  /*15670*/  UMOV UR4, URZ ;  /* 0x0000003f00047c82 */ /* 0x000fe20008000000 */
[----:B------:R-:W-:Y:S01]  /*15680*/  UMOV UR5, URZ ;  /* 0x0000003f00057c82 */ /* 0x000fe20008000000 */
[----:B------:R-:W-:Y:S01]  /*15690*/  ULDC UR6, c[0x0][0xc3c] ;  /* 0x00030f0000067ab9 */ /* 0x000fe20000000800 */
[----:B------:R-:W-:Y:S02]  /*156a0*/  IMAD.MOV.U32 R16, RZ, RZ, R5 ;  /* 0x000000ffff107224 */ /* 0x000fe400078e0005 */
[----:B------:R-:W-:Y:S02]  /*156b0*/  IMAD.U32 R17, RZ, RZ, UR4 ;  /* 0x00000004ff117e24 */ /* 0x000fe4000f8e00ff */
[----:B------:R-:W-:Y:S02]  /*156c0*/  IMAD.U32 R18, RZ, RZ, UR5 ;  /* 0x00000005ff127e24 */ /* 0x000fe4000f8e00ff */
[----:B------:R-:W-:-:S07]  /*156d0*/  IMAD.U32 R19, RZ, RZ, UR6 ;  /* 0x00000006ff137e24 */ /* 0x000fce000f8e00ff */
.L_x_1509:
[----:B------:R-:W2:Y:S01]  /*156e0*/  S2R R0, SR_TID.X ;  /* 0x0000000000007919 */ /* 0x000ea20000002100 */
        /* <DEDUP_REMOVED lines=9> */
.L_x_1498:
[----:B------:R-:W-:Y:S02]  /*15780*/  ULDC UR4, c[0x0][0xc3c] ;  /* 0x00030f0000047ab9 */ /* 0x000fe40000000800 */
[----:B----4-:R-:W-:-:S13]  /*15790*/  ISETP.GE.AND P0, PT, R19, UR4, PT ;  /* 0x0000000413007c0c */ /* 0x010fda000bf06270 */
[----:B------:R-:W-:Y:S05]  /*157a0*/  @!P0 BRA `(.L_x_1510) ;  /* 0xffffffb4000c8947 */ /* 0x000fea000383ffff */
[----:B------:R-:W-:Y:S05]  /*157b0*/  BSYNC B8 ;  /* 0x0000000000087941 */ /* 0x000fea0003800000 */
.L_x_1439:
[----:B-1----:R-:W4:Y:S01]  /*157c0*/  LDL.LU R0, [R1+0x18] ;  /* 0x0000180001007983 */ /* 0x002f220000300800 */
[----:B------:R-:W-:Y:S01]  /*157d0*/  BSSY B0, `(.L_x_1511) ;  /* 0x000000b000007945 */ /* 0x000fe20003800000 */
[----:B------:R-:W1:Y:S01]  /*157e0*/  S2R R5, SR_CgaCtaId ;  /* 0x0000000000057919 */ /* 0x000e620000008800 */
[----:B----4-:R-:W-:-:S05]  /*157f0*/  VIADD R0, R0, 0x1 ;  /* 0x0000000100007836 */ /* 0x010fca0000000000 */
        /* <DEDUP_REMOVED lines=8> */
.L_x_1646:
[----:B------:R-:W-:Y:S05]  /*15880*/  BSYNC B0 ;  /* 0x0000000000007941 */ /* 0x000fea0003800000 */
.L_x_1511:
[----:B------:R-:W-:-:S03]  /*15890*/  UMOV UR4, 0xffffffff ;  /* 0xffffffff00047882 */ /* 0x000fc60000000000 */
[----:B------:R-:W-:Y:S05]  /*158a0*/  BRA.DIV UR4, `(.L_x_1513) ;  /* 0x0000004604147947 */ /* 0x000fea000b800000 */
[----:B-1----:R-:W1:Y:S02]  /*158b0*/  S2R R0, SR_TID.X ;  /* 0x0000000000007919 */ /* 0x002e640000002100 */
[----:B-1----:R-:W-:-:S04]  /*158c0*/  SHF.R.U32.HI R0, RZ, 0x5, R0 ;  /* 0x00000005ff007819 */ /* 0x002fc80000011600 */
[----:B------:R-:W-:-:S05]  /*158d0*/  LOP3.LUT R0, R0, 0x3, RZ, 0xc0, !PT ;  /* 0x0000000300007812 */ /* 0x000fca00078ec0ff */
[----:B------:R1:W4:Y:S02]  /*158e0*/  SHFL.IDX PT, R14, R0, RZ, 0x1f ;  /* 0x00001fff000e7589 */ /* 0x00032400000e0000 */
.L_x_1649:
[----:B----4-:R-:W-:Y:S01]  /*158f0*/  ISETP.NE.AND P0, PT, R14, RZ, PT ;  /* 0x000000ff0e00720c */ /* 0x010fe20003f05270 */
[----:B------:R-:W-:-:S12]  /*15900*/  BSSY B0, `(.L_x_1514) ;  /* 0x0000024000007945 */ /* 0x000fd80003800000 */
[----:B------:R-:W-:Y:S05]  /*15910*/  @P0 BRA `(.L_x_1515) ;  /* 0x0000000000880947 */ /* 0x000fea0003800000 */
[----:B------:R-:W-:-:S03]  /*15920*/  UMOV UR4, 0xffffffff ;  /* 0xffffffff00047882 */ /* 0x000fc60000000000 */
[----:B------:R-:W-:Y:S05]  /*15930*/  BRA.DIV UR4, `(.L_x_1516) ;  /* 0x0000004604247947 */ /* 0x000fea000b800000 */
[----:B------:R-:W-:-:S13]  /*15940*/  ELECT P6, URZ, PT ;  /* 0x00000000003f782f */ /* 0x000fda00038c0000 */
.L_x_1652:
[----:B------:R-:W-:Y:S05]  /*15950*/  @!P6 BRA `(.L_x_1515) ;  /* 0x000000000078e947 */ /* 0x000fea0003800000 */
[----:B------:R-:W-:-:S06]  /*15960*/  ULOP3.LUT UR4, UR43, 0x2, URZ, 0xfc, !UPT ;  /* 0x000000022b047892 */ /* 0x000fcc000f8efc3f */
[----:B-1----:R-:W-:-:S05]  /*15970*/  IMAD.U32 R0, RZ, RZ, UR4 ;  /* 0x00000004ff007e24 */ /* 0x002fca000f8e00ff */
[----:B------:R-:W-:-:S13]  /*15980*/  ISETP.NE.AND P0, PT, R0, 0x3, PT ;  /* 0x000000030000780c */ /* 0x000fda0003f05270 */
[----:B------:R-:W-:Y:S05]  /*15990*/  @!P0 BRA `(.L_x_1517) ;  /* 0x0000000000048947 */ /* 0x000fea0003800000 */
[----:B------:R-:W-:Y:S01]  /*159a0*/  BPT.TRAP 0x1 ;  /* 0x000000040000795c */ /* 0x000fe20000300000 */
.L_x_1517:
[----:B------:R-:W-:Y:S01]  /*159b0*/  IMAD R5, R24, 0x8, R7 ;  /* 0x0000000818057824 */ /* 0x000fe200078e0207 */
[----:B------:R-:W-:Y:S01]  /*159c0*/  SHF.L.U32 R0, R28, 0x1f, RZ ;  /* 0x0000001f1c007819 */ /* 0x000fe200000006ff */
[----:B------:R-:W-:-:S03]  /*159d0*/  VIADD R24, R24, 0x1 ;  /* 0x0000000118187836 */ /* 0x000fc60000000000 */
[----:B------:R-:W1:Y:S02]  /*159e0*/  SYNCS.PHASECHK.TRANS64.TRYWAIT P1, [R5+URZ+0x28840], R0 ;  /* 0x02884000050075a7 */ /* 0x000e64000802017f */
[----:B------:R-:W-:-:S04]  /*159f0*/  ISETP.NE.AND P2, PT, R24, 0x2, PT ;  /* 0x000000021800780c */ /* 0x000fc80003f45270 */
[----:B------:R-:W-:Y:S01]  /*15a00*/  SEL R3, RZ, 0x1, P2 ;  /* 0x00000001ff037807 */ /* 0x000fe20001000000 */
[----:B-1----:R-:W-:Y:S08]  /*15a10*/  @!P1 BRA `(.L_x_1518) ;  /* 0x00000044000c9947 */ /* 0x002ff00003800000 */
.L_x_1653:
[----:B------:R-:W-:Y:S02]  /*15a20*/  SEL R24, R24, RZ, P2 ;  /* 0x000000ff18187207 */ /* 0x000fe40001000000 */
[----:B------:R-:W-:Y:S01]  /*15a30*/  LOP3.LUT R2, R28, R3, RZ, 0x3c, !PT ;  /* 0x000000031c027212 */ /* 0x000fe200078e3cff */
[----:B------:R-:W-:Y:S06]  /*15a40*/  @!P0 BRA `(.L_x_1519) ;  /* 0x0000000000048947 */ /* 0x000fec0003800000 */
[----:B------:R-:W-:Y:S01]  /*15a50*/  BPT.TRAP 0x1 ;  /* 0x000000040000795c */ /* 0x000fe20000300000 */
.L_x_1519:
[----:B------:R-:W-:Y:S01]  /*15a60*/  IMAD R3, R24, 0x8, R7 ;  /* 0x0000000818037824 */ /* 0x000fe200078e0207 */
[----:B------:R-:W-:-:S04]  /*15a70*/  SHF.L.U32 R2, R2, 0x1f, RZ ;  /* 0x0000001f02027819 */ /* 0x000fc800000006ff */
[----:B------:R-:W4:Y:S02]  /*15a80*/  SYNCS.PHASECHK.TRANS64.TRYWAIT P1, [R3+URZ+0x28840], R2 ;  /* 0x02884002030075a7 */ /* 0x000f24000802017f */
[----:B----4-:R-:W-:Y:S05]  /*15a90*/  @!P1 BRA `(.L_x_1520) ;  /* 0x0000004400009947 */ /* 0x010fea0003800000 */
.L_x_1654:
[----:B------:R-:W-:Y:S05]  /*15aa0*/  @!P0 BRA `(.L_x_1521) ;  /* 0x0000000000048947 */ /* 0x000fea0003800000 */
[----:B------:R-:W-:Y:S01]  /*15ab0*/  BPT.TRAP 0x1 ;  /* 0x000000040000795c */ /* 0x000fe20000300000 */
.L_x_1521:
[----:B------:R-:W5:Y:S02]  /*15ac0*/  SYNCS.PHASECHK.TRANS64.TRYWAIT P1, [R5+URZ+0x28860], R0 ;  /* 0x02886000050075a7 */ /* 0x000f64000802017f */
[----:B-----5:R-:W-:Y:S05]  /*15ad0*/  @!P1 BRA `(.L_x_1522) ;  /* 0x0000004400049947 */ /* 0x020fea0003800000 */
.L_x_1655:
[----:B------:R-:W-:Y:S05]  /*15ae0*/  @!P0 BRA `(.L_x_1523) ;  /* 0x0000000000048947 */ /* 0x000fea0003800000 */
[----:B------:R-:W-:Y:S01]  /*15af0*/  BPT.TRAP 0x1 ;  /* 0x000000040000795c */ /* 0x000fe20000300000 */
.L_x_1523:
[----:B------:R0:W0:Y:S02]  /*15b00*/  SYNCS.PHASECHK.TRANS64.TRYWAIT P0, [R3+URZ+0x28860], R2 ;  /* 0x02886002030075a7 */ /* 0x000024000800017f */
[----:B0-----:R-:W-:Y:S05]  /*15b10*/  @!P0 NANOSLEEP.SYNCS 0x989680 ;  /* 0x009896800000895d */ /* 0x001fea0003900000 */
[----:B------:R-:W0:Y:S02]  /*15b20*/  @!P0 SYNCS.PHASECHK.TRANS64 P0, [R3+URZ+0x28860], R2 ;  /* 0x02886002030085a7 */ /* 0x000e24000800007f */
[----:B0-----:R-:W-:Y:S05]  /*15b30*/  @!P0 BRA `(.L_x_1523) ;  /* 0xfffffffc00f08947 */ /* 0x001fea000383ffff */
.L_x_1515:
[----:B------:R-:W-:Y:S05]  /*15b40*/  BSYNC B0 ;  /* 0x0000000000007941 */ /* 0x000fea0003800000 */
.L_x_1514:
[----:B------:R-:W-:Y:S05]  /*15b50*/  EXIT ;  /* 0x000000000000794d */ /* 0x000fea0003800000 */
.L_x_1333:
[----:B0-----:R-:W-:-:S04]  /*15b60*/  IMAD.U32 R3, RZ, RZ, UR41 ;  /* 0x00000029ff037e24 */ /* 0x001fc8000f8e00ff */
[----:B------:R0:W1:Y:S03]  /*15b70*/  SYNCS.PHASECHK.TRANS64.TRYWAIT P1, [R3+URZ+0x28800], R0 ;  /* 0x02880000030075a7 */ /* 0x000066000802017f */
[----:B-1----:R-:W-:Y:S05]  /*15b80*/  @!P1 NANOSLEEP.SYNCS 0x989680 ;  /* 0x009896800000995d */ /* 0x002fea0003900000 */
[----:B------:R-:W1:Y:S02]  /*15b90*/  @!P1 SYNCS.PHASECHK.TRANS64 P1, [R3+URZ+0x28800], R0 ;  /* 0x02880000030095a7 */ /* 0x000e64000802007f */
[----:B-1----:R-:W-:Y:S05]  /*15ba0*/  @!P1 BRA `(.L_x_1333) ;  /* 0xfffffffc00ec9947 */ /* 0x002fea000383ffff */
[----:B------:R-:W-:Y:S05]  /*15bb0*/  BRA `(.L_x_1524) ;  /* 0xfffffebc00e47947 */ /* 0x000fea000383ffff */
.L_x_1337:
[----:B-1----:R1:W2:Y:S02]  /*15bc0*/  SYNCS.PHASECHK.TRANS64.TRYWAIT P1, [R3+URZ+0x28830], R0 ;  /* 0x02883000030075a7 */ /* 0x0022a4000802017f */
[----:B--2---:R-:W-:Y:S05]  /*15bd0*/  @!P1 NANOSLEEP.SYNCS 0x989680 ;  /* 0x009896800000995d */ /* 0x004fea0003900000 */
[----:B------:R-:W2:Y:S02]  /*15be0*/  @!P1 SYNCS.PHASECHK.TRANS64 P1, [R3+URZ+0x28830], R0 ;  /* 0x02883000030095a7 */ /* 0x000ea4000802007f */
[----:B--2---:R-:W-:Y:S05]  /*15bf0*/  @!P1 BRA `(.L_x_1337) ;  /* 0xfffffffc00f09947 */ /* 0x004fea000383ffff */
[----:B------:R-:W-:Y:S05]  /*15c00*/  BRA `(.L_x_1336) ;  /* 0xfffffec000007947 */ /* 0x000fea000383ffff */
.L_x_1354:
[----:B-1----:R-:W-:-:S04]  /*15c10*/  IMAD.U32 R5, RZ, RZ, UR6 ;  /* 0x00000006ff057e24 */ /* 0x002fc8000f8e00ff */
[----:B------:R1:W2:Y:S03]  /*15c20*/  SYNCS.PHASECHK.TRANS64.TRYWAIT P1, [R5+URZ+0x28830], R0 ;  /* 0x02883000050075a7 */ /* 0x0002a6000802017f */
[----:B--2---:R-:W-:Y:S05]  /*15c30*/  @!P1 NANOSLEEP.SYNCS 0x989680 ;  /* 0x009896800000995d */ /* 0x004fea0003900000 */
[----:B------:R-:W2:Y:S02]  /*15c40*/  @!P1 SYNCS.PHASECHK.TRANS64 P1, [R5+URZ+0x28830], R0 ;  /* 0x02883000050095a7 */ /* 0x000ea4000802007f */
[----:B--2---:R-:W-:Y:S05]  /*15c50*/  @!P1 BRA `(.L_x_1354) ;  /* 0xfffffffc00ec9947 */ /* 0x004fea000383ffff */
[----:B------:R-:W-:Y:S05]  /*15c60*/  BRA `(.L_x_1351) ;  /* 0xfffffef000d07947 */ /* 0x000fea000383ffff */
.L_x_1358:
[----:B-1----:R-:W-:-:S04]  /*15c70*/  IMAD.U32 R5, RZ, RZ, UR6 ;  /* 0x00000006ff057e24 */ /* 0x002fc8000f8e00ff */
[----:B------:R1:W2:Y:S03]  /*15c80*/  SYNCS.PHASECHK.TRANS64.TRYWAIT P1, [R5+URZ+0x28850], R0 ;  /* 0x02885000050075a7 */ /* 0x0002a6000802017f */
[----:B--2---:R-:W-:Y:S05]  /*15c90*/  @!P1 NANOSLEEP.SYNCS 0x989680 ;  /* 0x009896800000995d */ /* 0x004fea0003900000 */
[----:B------:R-:W2:Y:S02]  /*15ca0*/  @!P1 SYNCS.PHASECHK.TRANS64 P1, [R5+URZ+0x28850], R0 ;  /* 0x02885000050095a7 */ /* 0x000ea4000802007f */
[----:B--2---:R-:W-:Y:S05]  /*15cb0*/  @!P1 BRA `(.L_x_1358) ;  /* 0xfffffffc00ec9947 */ /* 0x004fea000383ffff */
[----:B------:R-:W-:Y:S05]  /*15cc0*/  BRA `(.L_x_1355) ;  /* 0xfffffef4009c7947 */ /* 0x000fea000383ffff */
.L_x_1377:
[----:B-1----:R-:W-:-:S04]  /*15cd0*/  IMAD.U32 R5, RZ, RZ, UR6 ;  /* 0x00000006ff057e24 */ /* 0x002fc8000f8e00ff */
[----:B------:R1:W2:Y:S03]  /*15ce0*/  SYNCS.PHASECHK.TRANS64.TRYWAIT P1, [R5+URZ+0x28830], R0 ;  /* 0x02883000050075a7 */ /* 0x0002a6000802017f */
[----:B--2---:R-:W-:Y:S05]  /*15cf0*/  @!P1 NANOSLEEP.SYNCS 0x989680 ;  /* 0x009896800000995d */ /* 0x004fea0003900000 */
[----:B------:R-:W2:Y:S02]  /*15d00*/  @!P1 SYNCS.PHASECHK.TRANS64 P1, [R5+URZ+0x28830], R0 ;  /* 0x02883000050095a7 */ /* 0x000ea4000802007f */
[----:B--2---:R-:W-:Y:S05]  /*15d10*/  @!P1 BRA `(.L_x_1377) ;  /* 0xfffffffc00ec9947 */ /* 0x004fea000383ffff */
[----:B------:R-:W-:Y:S05]  /*15d20*/  BRA `(.L_x_1374) ;  /* 0xffffff2400947947 */ /* 0x000fea000383ffff */
.L_x_1381:
[----:B-1----:R-:W-:-:S04]  /*15d30*/  IMAD.U32 R5, RZ, RZ, UR6 ;  /* 0x00000006ff057e24 */ /* 0x002fc8000f8e00ff */
[----:B------:R1:W2:Y:S03]  /*15d40*/  SYNCS.PHASECHK.TRANS64.TRYWAIT P1, [R5+URZ+0x28850], R0 ;  /* 0x02885000050075a7 */ /* 0x0002a6000802017f */
[----:B--2---:R-:W-:Y:S05]  /*15d50*/  @!P1 NANOSLEEP.SYNCS 0x989680 ;  /* 0x009896800000995d */ /* 0x004fea0003900000 */
[----:B------:R-:W2:Y:S02]  /*15d60*/  @!P1 SYNCS.PHASECHK.TRANS64 P1, [R5+URZ+0x28850], R0 ;  /* 0x02885000050095a7 */ /* 0x000ea4000802007f */
[----:B--2---:R-:W-:Y:S05]  /*15d70*/  @!P1 BRA `(.L_x_1381) ;  /* 0xfffffffc00ec9947 */ /* 0x004fea000383ffff */
[----:B------:R-:W-:Y:S05]  /*15d80*/  BRA `(.L_x_1378) ;  /* 0xffffff2800607947 */ /* 0x000fea000383ffff */
.L_x_1389:
[----:B-1----:R-:W-:-:S04]  /*15d90*/  IMAD.U32 R5, RZ, RZ, UR6 ;  /* 0x00000006ff057e24 */ /* 0x002fc8000f8e00ff */
[----:B------:R1:W2:Y:S03]  /*15da0*/  SYNCS.PHASECHK.TRANS64.TRYWAIT P1, [R5+URZ+0x28830], R0 ;  /* 0x02883000050075a7 */ /* 0x0002a6000802017f */
[----:B--2---:R-:W-:Y:S05]  /*15db0*/  @!P1 NANOSLEEP.SYNCS 0x989680 ;  /* 0x009896800000995d */ /* 0x004fea0003900000 */
[----:B------:R-:W2:Y:S02]  /*15dc0*/  @!P1 SYNCS.PHASECHK.TRANS64 P1, [R5+URZ+0x28830], R0 ;  /* 0x02883000050095a7 */ /* 0x000ea4000802007f */
[----:B--2---:R-:W-:Y:S05]  /*15dd0*/  @!P1 BRA `(.L_x_1389) ;  /* 0xfffffffc00ec9947 */ /* 0x004fea000383ffff */
[----:B------:R-:W-:Y:S05]  /*15de0*/  BRA `(.L_x_1386) ;  /* 0xffffff4400847947 */ /* 0x000fea000383ffff */
.L_x_1393:
[----:B-1----:R-:W-:-:S04]  /*15df0*/  IMAD.U32 R5, RZ, RZ, UR6 ;  /* 0x00000006ff057e24 */ /* 0x002fc8000f8e00ff */
[----:B------:R1:W2:Y:S03]  /*15e00*/  SYNCS.PHASECHK.TRANS64.TRYWAIT P1, [R5+URZ+0x28850], R0 ;  /* 0x02885000050075a7 */ /* 0x0002a6000802017f */
[----:B--2---:R-:W-:Y:S05]  /*15e10*/  @!P1 NANOSLEEP.SYNCS 0x989680 ;  /* 0x009896800000995d */ /* 0x004fea0003900000 */
[----:B------:R-:W2:Y:S02]  /*15e20*/  @!P1 SYNCS.PHASECHK.TRANS64 P1, [R5+URZ+0x28850], R0 ;  /* 0x02885000050095a7 */ /* 0x000ea4000802007f */
[----:B--2---:R-:W-:Y:S05]  /*15e30*/  @!P1 BRA `(.L_x_1393) ;  /* 0xfffffffc00ec9947 */ /* 0x004fea000383ffff */
[----:B------:R-:W-:Y:S05]  /*15e40*/  BRA `(.L_x_1390) ;  /* 0xffffff4800447947 */ /* 0x000fea000383ffff */
.L_x_1408:
[----:B-1----:R-:W-:-:S04]  /*15e50*/  IMAD.U32 R7, RZ, RZ, UR5 ;  /* 0x00000005ff077e24 */ /* 0x002fc8000f8e00ff */
[----:B------:R1:W2:Y:S03]  /*15e60*/  SYNCS.PHASECHK.TRANS64.TRYWAIT P1, [R7+URZ+0x28850], R6 ;  /* 0x02885006070075a7 */ /* 0x0002a6000802017f */
[----:B--2---:R-:W-:Y:S05]  /*15e70*/  @!P1 NANOSLEEP.SYNCS 0x989680 ;  /* 0x009896800000995d */ /* 0x004fea0003900000 */
[----:B------:R-:W2:Y:S02]  /*15e80*/  @!P1 SYNCS.PHASECHK.TRANS64 P1, [R7+URZ+0x28850], R6 ;  /* 0x02885006070095a7 */ /* 0x000ea4000802007f */
[----:B--2---:R-:W-:Y:S05]  /*15e90*/  @!P1 BRA `(.L_x_1408) ;  /* 0xfffffffc00ec9947 */ /* 0x004fea000383ffff */
[----:B------:R-:W-:Y:S05]  /*15ea0*/  BRA `(.L_x_1407) ;  /* 0xffffff74006c7947 */ /* 0x000fea000383ffff */
.L_x_1459:
        /* <DEDUP_REMOVED lines=11> */
.L_x_1526:
[----:B------:R-:W-:Y:S05]  /*15f60*/  BSYNC B0 ;  /* 0x0000000000007941 */ /* 0x000fea0003800000 */
.L_x_1525:
[----:B------:R-:W-:Y:S05]  /*15f70*/  BRA `(.L_x_1527) ;  /* 0xffffffbc00347947 */ /* 0x000fea000383ffff */
.L_x_1462:
[----:B0-----:R0:W1:Y:S02]  /*15f80*/  SYNCS.PHASECHK.TRANS64.TRYWAIT P0, [R7+URZ+0x28840], R2 ;  /* 0x02884002070075a7 */ /* 0x001064000800017f */
[----:B-1----:R-:W-:Y:S05]  /*15f90*/  @!P0 NANOSLEEP.SYNCS 0x989680 ;  /* 0x009896800000895d */ /* 0x002fea0003900000 */
[----:B------:R-:W1:Y:S02]  /*15fa0*/  @!P0 SYNCS.PHASECHK.TRANS64 P0, [R7+URZ+0x28840], R2 ;  /* 0x02884002070085a7 */ /* 0x000e64000800007f */
[----:B-1----:R-:W-:Y:S05]  /*15fb0*/  @!P0 BRA `(.L_x_1462) ;  /* 0xfffffffc00f08947 */ /* 0x002fea000383ffff */
[----:B------:R-:W-:Y:S05]  /*15fc0*/  BRA `(.L_x_1528) ;  /* 0xffffffbc00907947 */ /* 0x000fea000383ffff */
.L_x_1463:
        /* <DEDUP_REMOVED lines=8> */
.L_x_1530:
[----:B------:R-:W-:Y:S05]  /*16050*/  BSYNC B0 ;  /* 0x0000000000007941 */ /* 0x000fea0003800000 */
.L_x_1529:
        /* <DEDUP_REMOVED lines=9> */
.L_x_1531:
[----:B------:R-:W-:Y:S02]  /*160f0*/  IMAD.MOV.U32 R13, RZ, RZ, R0 ;  /* 0x000000ffff0d7224 */ /* 0x000fe400078e0000 */
[----:B------:R-:W-:Y:S02]  /*16100*/  IMAD.MOV.U32 R12, RZ, RZ, 0x1 ;  /* 0x00000001ff0c7424 */ /* 0x000fe400078e00ff */
[----:B------:R-:W-:-:S07]  /*16110*/  IMAD.MOV.U32 R3, RZ, RZ, R14 ;  /* 0x000000ffff037224 */ /* 0x000fce00078e000e */
[----:B------:R-:W-:Y:S05]  /*16120*/  WARPSYNC.COLLECTIVE R15, `(.L_x_1532) ;  /* 0x000000000f087348 */ /* 0x000fea0003c00000 */
[----:B------:R0:W1:Y:S02]  /*16130*/  SHFL.IDX P6, R14, R13, R12, R11 ;  /* 0x0000000c0d0e7389 */ /* 0x00006400000c000b */
[----:B01----:R-:W-:Y:S01]  /*16140*/  ENDCOLLECTIVE ;  /* 0x000000000000791b */ /* 0x003fe20003800000 */
.L_x_1532:
        /* <DEDUP_REMOVED lines=16> */
.L_x_1533:
[----:B------:R-:W-:Y:S02]  /*16250*/  @P1 IMAD R8, R5, 0x2, R22 ;  /* 0x0000000205081824 */ /* 0x000fe400078e0216 */
[----:B------:R-:W-:Y:S02]  /*16260*/  IMAD.MOV.U32 R13, RZ, RZ, R0 ;  /* 0x000000ffff0d7224 */ /* 0x000fe400078e0000 */
[----:B------:R-:W-:Y:S02]  /*16270*/  IMAD.MOV.U32 R12, RZ, RZ, 0x2 ;  /* 0x00000002ff0c7424 */ /* 0x000fe400078e00ff */
[----:B------:R-:W-:-:S07]  /*16280*/  IMAD.MOV.U32 R3, RZ, RZ, R14 ;  /* 0x000000ffff037224 */ /* 0x000fce00078e000e */
[----:B------:R-:W-:Y:S05]  /*16290*/  WARPSYNC.COLLECTIVE R15, `(.L_x_1534) ;  /* 0x000000000f087348 */ /* 0x000fea0003c00000 */
[----:B------:R0:W1:Y:S02]  /*162a0*/  SHFL.IDX P6, R14, R13, R12, R11 ;  /* 0x0000000c0d0e7389 */ /* 0x00006400000c000b */
[----:B01----:R-:W-:Y:S01]  /*162b0*/  ENDCOLLECTIVE ;  /* 0x000000000000791b */ /* 0x003fe20003800000 */
.L_x_1534:
        /* <DEDUP_REMOVED lines=16> */
.L_x_1535:
[----:B------:R-:W-:Y:S02]  /*163c0*/  @P1 IMAD R8, R5, 0x2, R22 ;  /* 0x0000000205081824 */ /* 0x000fe400078e0216 */
[----:B------:R-:W-:Y:S02]  /*163d0*/  IMAD.MOV.U32 R13, RZ, RZ, R0 ;  /* 0x000000ffff0d7224 */ /* 0x000fe400078e0000 */
[----:B------:R-:W-:Y:S02]  /*163e0*/  IMAD.MOV.U32 R12, RZ, RZ, 0x3 ;  /* 0x00000003ff0c7424 */ /* 0x000fe400078e00ff */
[----:B------:R-:W-:-:S07]  /*163f0*/  IMAD.MOV.U32 R3, RZ, RZ, R14 ;  /* 0x000000ffff037224 */ /* 0x000fce00078e000e */
[----:B------:R-:W-:Y:S05]  /*16400*/  WARPSYNC.COLLECTIVE R15, `(.L_x_1536) ;  /* 0x000000000f087348 */ /* 0x000fea0003c00000 */
[----:B------:R0:W1:Y:S02]  /*16410*/  SHFL.IDX P6, R14, R13, R12, R11 ;  /* 0x0000000c0d0e7389 */ /* 0x00006400000c000b */
[----:B01----:R-:W-:Y:S01]  /*16420*/  ENDCOLLECTIVE ;  /* 0x000000000000791b */ /* 0x003fe20003800000 */
.L_x_1536:
        /* <DEDUP_REMOVED lines=16> */
.L_x_1537:
[----:B------:R-:W-:Y:S02]  /*16530*/  @P1 IMAD R8, R5, 0x2, R22 ;  /* 0x0000000205081824 */ /* 0x000fe400078e0216 */
[----:B------:R-:W-:Y:S02]  /*16540*/  IMAD.MOV.U32 R13, RZ, RZ, R0 ;  /* 0x000000ffff0d7224 */ /* 0x000fe400078e0000 */
[----:B------:R-:W-:Y:S02]  /*16550*/  IMAD.MOV.U32 R12, RZ, RZ, 0x4 ;  /* 0x00000004ff0c7424 */ /* 0x000fe400078e00ff */
[----:B------:R-:W-:-:S07]  /*16560*/  IMAD.MOV.U32 R3, RZ, RZ, R14 ;  /* 0x000000ffff037224 */ /* 0x000fce00078e000e */
[----:B------:R-:W-:Y:S05]  /*16570*/  WARPSYNC.COLLECTIVE R15, `(.L_x_1538) ;  /* 0x000000000f087348 */ /* 0x000fea0003c00000 */
[----:B------:R0:W1:Y:S02]  /*16580*/  SHFL.IDX P6, R14, R13, R12, R11 ;  /* 0x0000000c0d0e7389 */ /* 0x00006400000c000b */
[----:B01----:R-:W-:Y:S01]  /*16590*/  ENDCOLLECTIVE ;  /* 0x000000000000791b */ /* 0x003fe20003800000 */
.L_x_1538:
        /* <DEDUP_REMOVED lines=16> */
.L_x_1539:
[----:B------:R-:W-:Y:S02]  /*166a0*/  @P1 IMAD R8, R5, 0x2, R22 ;  /* 0x0000000205081824 */ /* 0x000fe400078e0216 */
[----:B------:R-:W-:Y:S02]  /*166b0*/  IMAD.MOV.U32 R13, RZ, RZ, R0 ;  /* 0x000000ffff0d7224 */ /* 0x000fe400078e0000 */
[----:B------:R-:W-:Y:S02]  /*166c0*/  IMAD.MOV.U32 R12, RZ, RZ, 0x5 ;  /* 0x00000005ff0c7424 */ /* 0x000fe400078e00ff */
[----:B------:R-:W-:-:S07]  /*166d0*/  IMAD.MOV.U32 R3, RZ, RZ, R14 ;  /* 0x000000ffff037224 */ /* 0x000fce00078e000e */
[----:B------:R-:W-:Y:S05]  /*166e0*/  WARPSYNC.COLLECTIVE R15, `(.L_x_1540) ;  /* 0x000000000f087348 */ /* 0x000fea0003c00000 */
[----:B------:R0:W1:Y:S02]  /*166f0*/  SHFL.IDX P6, R14, R13, R12, R11 ;  /* 0x0000000c0d0e7389 */ /* 0x00006400000c000b */
[----:B01----:R-:W-:Y:S01]  /*16700*/  ENDCOLLECTIVE ;  /* 0x000000000000791b */ /* 0x003fe20003800000 */
.L_x_1540:
        /* <DEDUP_REMOVED lines=16> */
.L_x_1541:
[----:B------:R-:W-:Y:S02]  /*16810*/  @P1 IMAD R8, R5, 0x2, R22 ;  /* 0x0000000205081824 */ /* 0x000fe400078e0216 */
[----:B------:R-:W-:Y:S02]  /*16820*/  IMAD.MOV.U32 R13, RZ, RZ, R0 ;  /* 0x000000ffff0d7224 */ /* 0x000fe400078e0000 */
[----:B------:R-:W-:Y:S02]  /*16830*/  IMAD.MOV.U32 R12, RZ, RZ, 0x6 ;  /* 0x00000006ff0c7424 */ /* 0x000fe400078e00ff */
[----:B------:R-:W-:-:S07]  /*16840*/  IMAD.MOV.U32 R3, RZ, RZ, R14 ;  /* 0x000000ffff037224 */ /* 0x000fce00078e000e */
[----:B------:R-:W-:Y:S05]  /*16850*/  WARPSYNC.COLLECTIVE R15, `(.L_x_1542) ;  /* 0x000000000f087348 */ /* 0x000fea0003c00000 */
[----:B------:R0:W1:Y:S02]  /*16860*/  SHFL.IDX P6, R14, R13, R12, R11 ;  /* 0x0000000c0d0e7389 */ /* 0x00006400000c000b */
[----:B01----:R-:W-:Y:S01]  /*16870*/  ENDCOLLECTIVE ;  /* 0x000000000000791b */ /* 0x003fe20003800000 */
.L_x_1542:
        /* <DEDUP_REMOVED lines=16> */
.L_x_1543:
[----:B------:R-:W-:Y:S02]  /*16980*/  @P1 IMAD R8, R5, 0x2, R22 ;  /* 0x0000000205081824 */ /* 0x000fe400078e0216 */
[----:B------:R-:W-:Y:S02]  /*16990*/  IMAD.MOV.U32 R13, RZ, RZ, R0 ;  /* 0x000000ffff0d7224 */ /* 0x000fe400078e0000 */
[----:B------:R-:W-:Y:S02]  /*169a0*/  IMAD.MOV.U32 R12, RZ, RZ, 0x7 ;  /* 0x00000007ff0c7424 */ /* 0x000fe400078e00ff */
[----:B------:R-:W-:-:S07]  /*169b0*/  IMAD.MOV.U32 R3, RZ, RZ, R14 ;  /* 0x000000ffff037224 */ /* 0x000fce00078e000e */
[----:B------:R-:W-:Y:S05]  /*169c0*/  WARPSYNC.COLLECTIVE R15, `(.L_x_1544) ;  /* 0x000000000f087348 */ /* 0x000fea0003c00000 */
[----:B------:R0:W1:Y:S02]  /*169d0*/  SHFL.IDX P6, R14, R13, R12, R11 ;  /* 0x0000000c0d0e7389 */ /* 0x00006400000c000b */
[----:B01----:R-:W-:Y:S01]  /*169e0*/  ENDCOLLECTIVE ;  /* 0x000000000000791b */ /* 0x003fe20003800000 */
.L_x_1544:
        /* <DEDUP_REMOVED lines=10> */
.L_x_1545:
[----:B------:R-:W-:Y:S01]  /*16a90*/  @!PT LDS RZ, [RZ] ;  /* 0x00000000fffff984 */ /* 0x000fe20000000800 */
[----:B------:R-:W-:Y:S01]  /*16aa0*/  @!PT LDS RZ, [RZ] ;  /* 0x00000000fffff984 */ /* 0x000fe20000000800 */
[----:B------:R-:W-:Y:S01]  /*16ab0*/  @!PT LDS RZ, [RZ] ;  /* 0x00000000fffff984 */ /* 0x000fe20000000800 */
[----:B------:R-:W-:Y:S04]  /*16ac0*/  @P1 LDGSTS.E.BYPASS.LTC128B.128 [R8+0x1b400], desc[UR54][R2.64], !P3 ;  /* 0x1b40000002081fae */ /* 0x000fe8000d901d76 */
[----:B------:R0:W-:Y:S02]  /*16ad0*/  @P1 LDGSTS.E.BYPASS.LTC128B.128 [R8+0x1f400], desc[UR54][R2.64+0x80], !P2 ;  /* 0x1f40008002081fae */ /* 0x0001e4000d101d76 */
[----:B0-----:R-:W-:Y:S01]  /*16ae0*/  IMAD.MOV.U32 R2, RZ, RZ, R14 ;  /* 0x000000ffff027224 */ /* 0x001fe200078e000e */
[----:B------:R-:W-:Y:S06]  /*16af0*/  BRA `(.L_x_1546) ;  /* 0xffffffb800747947 */ /* 0x000fec000383ffff */
.L_x_1468:
[----:B------:R-:W-:Y:S02]  /*16b00*/  IMAD.MOV.U32 R13, RZ, RZ, R4 ;  /* 0x000000ffff0d7224 */ /* 0x000fe400078e0004 */
[----:B------:R-:W-:Y:S02]  /*16b10*/  IMAD.MOV.U32 R12, RZ, RZ, RZ ;  /* 0x000000ffff0c7224 */ /* 0x000fe400078e00ff */
[----:B------:R-:W-:Y:S02]  /*16b20*/  IMAD.MOV.U32 R11, RZ, RZ, 0x181f ;  /* 0x0000181fff0b7424 */ /* 0x000fe400078e00ff */
[----:B------:R-:W-:Y:S02]  /*16b30*/  IMAD.MOV.U32 R15, RZ, RZ, -0x1 ;  /* 0xffffffffff0f7424 */ /* 0x000fe400078e00ff */
[----:B------:R-:W-:Y:S02]  /*16b40*/  IMAD R31, R31, R5, RZ ;  /* 0x000000051f1f7224 */ /* 0x000fe400078e02ff */
[----:B------:R-:W-:-:S07]  /*16b50*/  IMAD.IADD R27, R9, 0x1, R27 ;  /* 0x00000001091b7824 */ /* 0x000fce00078e021b */
[----:B-----5:R-:W-:Y:S05]  /*16b60*/  WARPSYNC.COLLECTIVE R15, `(.L_x_1547) ;  /* 0x000000000f087348 */ /* 0x020fea0003c00000 */
[----:B------:R0:W1:Y:S02]  /*16b70*/  SHFL.IDX P6, R14, R13, R12, R11 ;  /* 0x0000000c0d0e7389 */ /* 0x00006400000c000b */
[----:B01---5:R-:W-:Y:S01]  /*16b80*/  ENDCOLLECTIVE ;  /* 0x000000000000791b */ /* 0x023fe20003800000 */
.L_x_1547:
[C---:B------:R-:W-:Y:S01]  /*16b90*/  VIADD R6, R27.reuse, 0x10 ;  /* 0x000000101b067836 */ /* 0x040fe20000000000 */
[----:B------:R-:W-:Y:S01]  /*16ba0*/  ISETP.GE.AND P2, PT, R27, R31, PT ;  /* 0x0000001f1b00720c */ /* 0x000fe20003f46270 */
[----:B------:R-:W-:Y:S02]  /*16bb0*/  IMAD.MOV.U32 R13, RZ, RZ, R0 ;  /* 0x000000ffff0d7224 */ /* 0x000fe400078e0000 */
[----:B------:R-:W-:-:S10]  /*16bc0*/  IMAD.MOV.U32 R2, RZ, RZ, R14 ;  /* 0x000000ffff027224 */ /* 0x000fd400078e000e */
[----:B------:R-:W-:Y:S05]  /*16bd0*/  WARPSYNC.COLLECTIVE R15, `(.L_x_1548) ;  /* 0x000000000f087348 */ /* 0x000fea0003c00000 */
[----:B------:R0:W1:Y:S02]  /*16be0*/  SHFL.IDX P6, R14, R13, R12, R11 ;  /* 0x0000000c0d0e7389 */ /* 0x00006400000c000b */
[----:B01----:R-:W-:Y:S01]  /*16bf0*/  ENDCOLLECTIVE ;  /* 0x000000000000791b */ /* 0x003fe20003800000 */
.L_x_1548:
        /* <DEDUP_REMOVED lines=8> */
.L_x_1549:
[----:B------:R-:W-:Y:S01]  /*16c80*/  @!PT LDS RZ, [RZ] ;  /* 0x00000000fffff984 */ /* 0x000fe20000000800 */
[----:B------:R-:W-:Y:S01]  /*16c90*/  @!PT LDS RZ, [RZ] ;  /* 0x00000000fffff984 */ /* 0x000fe20000000800 */
[----:B------:R-:W-:Y:S01]  /*16ca0*/  @!PT LDS RZ, [RZ] ;  /* 0x00000000fffff984 */ /* 0x000fe20000000800 */
[----:B------:R-:W-:Y:S04]  /*16cb0*/  @!P2 LDGSTS.E.BYPASS.LTC128B.128 [R8+0x10400], desc[UR54][R2.64], !P0 ;  /* 0x104000000208afae */ /* 0x000fe8000c101d76 */
[----:B------:R0:W-:Y:S01]  /*16cc0*/  @!P2 LDGSTS.E.BYPASS.LTC128B.128 [R8+0x14400], desc[UR54][R2.64+0x80], !P1 ;  /* 0x144000800208afae */ /* 0x0001e2000c901d76 */
[----:B------:R-:W-:Y:S01]  /*16cd0*/  ISETP.GE.AND P2, PT, R6, R31, PT ;  /* 0x0000001f0600720c */ /* 0x000fe20003f46270 */
[----:B------:R-:W-:Y:S02]  /*16ce0*/  VIADD R6, R27, 0x20 ;  /* 0x000000201b067836 */ /* 0x000fe40000000000 */
[----:B------:R-:W-:Y:S02]  /*16cf0*/  IMAD.MOV.U32 R13, RZ, RZ, R0 ;  /* 0x000000ffff0d7224 */ /* 0x000fe400078e0000 */
[----:B0-----:R-:W-:-:S08]  /*16d00*/  IMAD.MOV.U32 R2, RZ, RZ, R14 ;  /* 0x000000ffff027224 */ /* 0x001fd000078e000e */
[----:B------:R-:W-:Y:S05]  /*16d10*/  WARPSYNC.COLLECTIVE R15, `(.L_x_1550) ;  /* 0x000000000f087348 */ /* 0x000fea0003c00000 */
[----:B------:R0:W1:Y:S02]  /*16d20*/  SHFL.IDX P6, R14, R13, R12, R11 ;  /* 0x0000000c0d0e7389 */ /* 0x00006400000c000b */
[----:B01----:R-:W-:Y:S01]  /*16d30*/  ENDCOLLECTIVE ;  /* 0x000000000000791b */ /* 0x003fe20003800000 */
.L_x_1550:
        /* <DEDUP_REMOVED lines=8> */
.L_x_1551:
[----:B------:R-:W-:-:S05]  /*16dc0*/  @!P2 IMAD.MOV.U32 R3, RZ, RZ, R5 ;  /* 0x000000ffff03a224 */ /* 0x000fca00078e0005 */
        /* <DEDUP_REMOVED lines=12> */
.L_x_1552:
        /* <DEDUP_REMOVED lines=8> */
.L_x_1553:
        /* <DEDUP_REMOVED lines=13> */
.L_x_1554:
        /* <DEDUP_REMOVED lines=8> */
.L_x_1555:
        /* <DEDUP_REMOVED lines=13> */
.L_x_1556:
        /* <DEDUP_REMOVED lines=8> */
.L_x_1557:
        /* <DEDUP_REMOVED lines=13> */
.L_x_1558:
        /* <DEDUP_REMOVED lines=8> */
.L_x_1559:
[----:B------:R-:W-:-:S05]  /*17300*/  @!P2 IMAD.MOV.U32 R3, RZ, RZ, R5 ;  /* 0x000000ffff03a224 */ /* 0x000fca00078e0005 */
        /* <DEDUP_REMOVED lines=11> */
.L_x_1560:
        /* <DEDUP_REMOVED lines=8> */
.L_x_1561:
        /* <DEDUP_REMOVED lines=11> */
.L_x_1562:
[----:B------:R-:W-:Y:S05]  /*174f0*/  BRA `(.L_x_1563) ;  /* 0xffffffb800e07947 */ /* 0x000fea000383ffff */
.L_x_1473:
[----:B0-----:R0:W1:Y:S02]  /*17500*/  SYNCS.PHASECHK.TRANS64.TRYWAIT P1, [R22+URZ+0x28820], R3 ;  /* 0x02882003160075a7 */ /* 0x001064000802017f */
[----:B-1----:R-:W-:Y:S05]  /*17510*/  @!P1 NANOSLEEP.SYNCS 0x989680 ;  /* 0x009896800000995d */ /* 0x002fea0003900000 */
[----:B------:R-:W1:Y:S02]  /*17520*/  @!P1 SYNCS.PHASECHK.TRANS64 P1, [R22+URZ+0x28820], R3 ;  /* 0x02882003160095a7 */ /* 0x000e64000802007f */
[----:B-1----:R-:W-:Y:S05]  /*17530*/  @!P1 BRA `(.L_x_1473) ;  /* 0xfffffffc00f09947 */ /* 0x002fea000383ffff */
[----:B------:R-:W-:Y:S05]  /*17540*/  BRA `(.L_x_1564) ;  /* 0xffffffbc00587947 */ /* 0x000fea000383ffff */
.L_x_1478:
[----:B0-----:R0:W1:Y:S02]  /*17550*/  SYNCS.PHASECHK.TRANS64.TRYWAIT P0, [R6+URZ+0x28840], R3 ;  /* 0x02884003060075a7 */ /* 0x001064000800017f */
[----:B-1----:R-:W-:Y:S05]  /*17560*/  @!P0 NANOSLEEP.SYNCS 0x989680 ;  /* 0x009896800000895d */ /* 0x002fea0003900000 */
[----:B------:R-:W1:Y:S02]  /*17570*/  @!P0 SYNCS.PHASECHK.TRANS64 P0, [R6+URZ+0x28840], R3 ;  /* 0x02884003060085a7 */ /* 0x000e64000800007f */
[----:B-1----:R-:W-:Y:S05]  /*17580*/  @!P0 BRA `(.L_x_1478) ;  /* 0xfffffffc00f08947 */ /* 0x002fea000383ffff */
[----:B------:R-:W-:Y:S05]  /*17590*/  BRA `(.L_x_1565) ;  /* 0xffffffc000207947 */ /* 0x000fea000383ffff */
.L_x_1479:
[----:B------:R-:W-:Y:S01]  /*175a0*/  BSSY B1, `(.L_x_1566) ;  /* 0x0000008000017945 */ /* 0x000fe20003800000 */
[----:B------:R-:W-:Y:S02]  /*175b0*/  IMAD.MOV.U32 R13, RZ, RZ, R9 ;  /* 0x000000ffff0d7224 */ /* 0x000fe400078e0009 */
[----:B------:R-:W-:Y:S02]  /*175c0*/  IMAD.MOV.U32 R12, RZ, RZ, RZ ;  /* 0x000000ffff0c7224 */ /* 0x000fe400078e00ff */
[----:B------:R-:W-:Y:S02]  /*175d0*/  IMAD.MOV.U32 R11, RZ, RZ, 0x181f ;  /* 0x0000181fff0b7424 */ /* 0x000fe400078e00ff */
[----:B------:R-:W-:-:S07]  /*175e0*/  IMAD.MOV.U32 R15, RZ, RZ, -0x1 ;  /* 0xffffffffff0f7424 */ /* 0x000fce00078e00ff */
[----:B--2---:R-:W-:Y:S05]  /*175f0*/  WARPSYNC.COLLECTIVE R15, `(.L_x_1567) ;  /* 0x000000000f087348 */ /* 0x004fea0003c00000 */
[----:B--2---:R0:W1:Y:S02]  /*17600*/  SHFL.IDX P6, R14, R13, R12, R11 ;  /* 0x0000000c0d0e7389 */ /* 0x00406400000c000b */
[----:B01----:R-:W-:Y:S01]  /*17610*/  ENDCOLLECTIVE ;  /* 0x000000000000791b */ /* 0x003fe20003800000 */
.L_x_1567:
[----:B------:R-:W-:Y:S05]  /*17620*/  BSYNC B1 ;  /* 0x0000000000017941 */ /* 0x000fea0003800000 */
.L_x_1566:
        /* <DEDUP_REMOVED lines=9> */
.L_x_1568:
[----:B------:R-:W-:Y:S02]  /*176c0*/  IMAD R8, R8, 0x2, R22 ;  /* 0x0000000208087824 */ /* 0x000fe400078e0216 */
[----:B------:R-:W-:Y:S02]  /*176d0*/  IMAD.MOV.U32 R13, RZ, RZ, R9 ;  /* 0x000000ffff0d7224 */ /* 0x000fe400078e0009 */
[----:B------:R-:W-:Y:S02]  /*176e0*/  IMAD.MOV.U32 R12, RZ, RZ, 0x1 ;  /* 0x00000001ff0c7424 */ /* 0x000fe400078e00ff */
[----:B------:R-:W-:-:S07]  /*176f0*/  IMAD.MOV.U32 R2, RZ, RZ, R14 ;  /* 0x000000ffff027224 */ /* 0x000fce00078e000e */
[----:B------:R-:W-:Y:S05]  /*17700*/  WARPSYNC.COLLECTIVE R15, `(.L_x_1569) ;  /* 0x000000000f087348 */ /* 0x000fea0003c00000 */
[----:B------:R0:W1:Y:S02]  /*17710*/  SHFL.IDX P6, R14, R13, R12, R11 ;  /* 0x0000000c0d0e7389 */ /* 0x00006400000c000b */
[----:B01----:R-:W-:Y:S01]  /*17720*/  ENDCOLLECTIVE ;  /* 0x000000000000791b */ /* 0x003fe20003800000 */
.L_x_1569:
        /* <DEDUP_REMOVED lines=12> */
.L_x_1570:
[----:B------:R-:W-:Y:S02]  /*177f0*/  IMAD.MOV.U32 R13, RZ, RZ, R9 ;  /* 0x000000ffff0d7224 */ /* 0x000fe400078e0009 */
[----:B------:R-:W-:Y:S02]  /*17800*/  IMAD.MOV.U32 R12, RZ, RZ, 0x2 ;  /* 0x00000002ff0c7424 */ /* 0x000fe400078e00ff */
[----:B------:R-:W-:-:S07]  /*17810*/  IMAD.MOV.U32 R2, RZ, RZ, R14 ;  /* 0x000000ffff027224 */ /* 0x000fce00078e000e */
[----:B------:R-:W-:Y:S05]  /*17820*/  WARPSYNC.COLLECTIVE R15, `(.L_x_1571) ;  /* 0x000000000f087348 */ /* 0x000fea0003c00000 */
[----:B------:R0:W1:Y:S02]  /*17830*/  SHFL.IDX P6, R14, R13, R12, R11 ;  /* 0x0000000c0d0e7389 */ /* 0x00006400000c000b */
[----:B01----:R-:W-:Y:S01]  /*17840*/  ENDCOLLECTIVE ;  /* 0x000000000000791b */ /* 0x003fe20003800000 */
.L_x_1571:
        /* <DEDUP_REMOVED lines=12> */
.L_x_1572:
[----:B------:R-:W-:Y:S02]  /*17910*/  IMAD.MOV.U32 R13, RZ, RZ, R9 ;  /* 0x000000ffff0d7224 */ /* 0x000fe400078e0009 */
[----:B------:R-:W-:Y:S02]  /*17920*/  IMAD.MOV.U32 R12, RZ, RZ, 0x3 ;  /* 0x00000003ff0c7424 */ /* 0x000fe400078e00ff */
[----:B------:R-:W-:-:S07]  /*17930*/  IMAD.MOV.U32 R2, RZ, RZ, R14 ;  /* 0x000000ffff027224 */ /* 0x000fce00078e000e */
[----:B------:R-:W-:Y:S05]  /*17940*/  WARPSYNC.COLLECTIVE R15, `(.L_x_1573) ;  /* 0x000000000f087348 */ /* 0x000fea0003c00000 */
[----:B------:R0:W1:Y:S02]  /*17950*/  SHFL.IDX P6, R14, R13, R12, R11 ;  /* 0x0000000c0d0e7389 */ /* 0x00006400000c000b */
[----:B01----:R-:W-:Y:S01]  /*17960*/  ENDCOLLECTIVE ;  /* 0x000000000000791b */ /* 0x003fe20003800000 */
.L_x_1573:
        /* <DEDUP_REMOVED lines=12> */
.L_x_1574:
[----:B------:R-:W-:Y:S02]  /*17a30*/  IMAD.MOV.U32 R13, RZ, RZ, R9 ;  /* 0x000000ffff0d7224 */ /* 0x000fe400078e0009 */
[----:B------:R-:W-:Y:S02]  /*17a40*/  IMAD.MOV.U32 R12, RZ, RZ, 0x4 ;  /* 0x00000004ff0c7424 */ /* 0x000fe400078e00ff */
[----:B------:R-:W-:-:S07]  /*17a50*/  IMAD.MOV.U32 R2, RZ, RZ, R14 ;  /* 0x000000ffff027224 */ /* 0x000fce00078e000e */
[----:B------:R-:W-:Y:S05]  /*17a60*/  WARPSYNC.COLLECTIVE R15, `(.L_x_1575) ;  /* 0x000000000f087348 */ /* 0x000fea0003c00000 */
[----:B------:R0:W1:Y:S02]  /*17a70*/  SHFL.IDX P6, R14, R13, R12, R11 ;  /* 0x0000000c0d0e7389 */ /* 0x00006400000c000b */
[----:B01----:R-:W-:Y:S01]  /*17a80*/  ENDCOLLECTIVE ;  /* 0x000000000000791b */ /* 0x003fe20003800000 */
.L_x_1575:
        /* <DEDUP_REMOVED lines=12> */
.L_x_1576:
[----:B------:R-:W-:Y:S02]  /*17b50*/  IMAD.MOV.U32 R13, RZ, RZ, R9 ;  /* 0x000000ffff0d7224 */ /* 0x000fe400078e0009 */
[----:B------:R-:W-:Y:S02]  /*17b60*/  IMAD.MOV.U32 R12, RZ, RZ, 0x5 ;  /* 0x00000005ff0c7424 */ /* 0x000fe400078e00ff */
[----:B------:R-:W-:-:S07]  /*17b70*/  IMAD.MOV.U32 R2, RZ, RZ, R14 ;  /* 0x000000ffff027224 */ /* 0x000fce00078e000e */
[----:B------:R-:W-:Y:S05]  /*17b80*/  WARPSYNC.COLLECTIVE R15, `(.L_x_1577) ;  /* 0x000000000f087348 */ /* 0x000fea0003c00000 */
[----:B------:R0:W1:Y:S02]  /*17b90*/  SHFL.IDX P6, R14, R13, R12, R11 ;  /* 0x0000000c0d0e7389 */ /* 0x00006400000c000b */
[----:B01----:R-:W-:Y:S01]  /*17ba0*/  ENDCOLLECTIVE ;  /* 0x000000000000791b */ /* 0x003fe20003800000 */
.L_x_1577:
        /* <DEDUP_REMOVED lines=12> */
.L_x_1578:
[----:B------:R-:W-:Y:S02]  /*17c70*/  IMAD.MOV.U32 R13, RZ, RZ, R9 ;  /* 0x000000ffff0d7224 */ /* 0x000fe400078e0009 */
[----:B------:R-:W-:Y:S02]  /*17c80*/  IMAD.MOV.U32 R12, RZ, RZ, 0x6 ;  /* 0x00000006ff0c7424 */ /* 0x000fe400078e00ff */
[----:B------:R-:W-:-:S07]  /*17c90*/  IMAD.MOV.U32 R2, RZ, RZ, R14 ;  /* 0x000000ffff027224 */ /* 0x000fce00078e000e */
[----:B------:R-:W-:Y:S05]  /*17ca0*/  WARPSYNC.COLLECTIVE R15, `(.L_x_1579) ;  /* 0x000000000f087348 */ /* 0x000fea0003c00000 */
[----:B------:R0:W1:Y:S02]  /*17cb0*/  SHFL.IDX P6, R14, R13, R12, R11 ;  /* 0x0000000c0d0e7389 */ /* 0x00006400000c000b */
[----:B01----:R-:W-:Y:S01]  /*17cc0*/  ENDCOLLECTIVE ;  /* 0x000000000000791b */ /* 0x003fe20003800000 */
.L_x_1579:
        /* <DEDUP_REMOVED lines=12> */
.L_x_1580:
[----:B------:R-:W-:Y:S02]  /*17d90*/  IMAD.MOV.U32 R13, RZ, RZ, R9 ;  /* 0x000000ffff0d7224 */ /* 0x000fe400078e0009 */
[----:B------:R-:W-:Y:S02]  /*17da0*/  IMAD.MOV.U32 R12, RZ, RZ, 0x7 ;  /* 0x00000007ff0c7424 */ /* 0x000fe400078e00ff */
[----:B------:R-:W-:-:S07]  /*17db0*/  IMAD.MOV.U32 R2, RZ, RZ, R14 ;  /* 0x000000ffff027224 */ /* 0x000fce00078e000e */
[----:B------:R-:W-:Y:S05]  /*17dc0*/  WARPSYNC.COLLECTIVE R15, `(.L_x_1581) ;  /* 0x000000000f087348 */ /* 0x000fea0003c00000 */
[----:B------:R0:W1:Y:S02]  /*17dd0*/  SHFL.IDX P6, R14, R13, R12, R11 ;  /* 0x0000000c0d0e7389 */ /* 0x00006400000c000b */
[----:B01----:R-:W-:Y:S01]  /*17de0*/  ENDCOLLECTIVE ;  /* 0x000000000000791b */ /* 0x003fe20003800000 */
.L_x_1581:
        /* <DEDUP_REMOVED lines=12> */
.L_x_1582:
[----:B------:R-:W-:Y:S01]  /*17eb0*/  IMAD.MOV.U32 R2, RZ, RZ, R14 ;  /* 0x000000ffff027224 */ /* 0x000fe200078e000e */
[----:B------:R-:W-:Y:S06]  /*17ec0*/  BRA `(.L_x_1583) ;  /* 0xffffffb800f47947 */ /* 0x000fec000383ffff */
.L_x_1484:
[----:B-1----:R1:W3:Y:S02]  /*17ed0*/  SYNCS.PHASECHK.TRANS64.TRYWAIT P0, [R6+URZ+0x28860], R2 ;  /* 0x02886002060075a7 */ /* 0x0022e4000800017f */
[----:B---3--:R-:W-:Y:S05]  /*17ee0*/  @!P0 NANOSLEEP.SYNCS 0x989680 ;  /* 0x009896800000895d */ /* 0x008fea0003900000 */
[----:B------:R-:W3:Y:S02]  /*17ef0*/  @!P0 SYNCS.PHASECHK.TRANS64 P0, [R6+URZ+0x28860], R2 ;  /* 0x02886002060085a7 */ /* 0x000ee4000800007f */
[----:B---3--:R-:W-:Y:S05]  /*17f00*/  @!P0 BRA `(.L_x_1484) ;  /* 0xfffffffc00f08947 */ /* 0x008fea000383ffff */
[----:B------:R-:W-:Y:S05]  /*17f10*/  BRA `(.L_x_1584) ;  /* 0xffffffbc00507947 */ /* 0x000fea000383ffff */
.L_x_1485:
[----:B------:R-:W-:Y:S01]  /*17f20*/  BSSY B1, `(.L_x_1585) ;  /* 0x0000008000017945 */ /* 0x000fe20003800000 */
[----:B------:R-:W-:Y:S02]  /*17f30*/  IMAD.MOV.U32 R13, RZ, RZ, R23 ;  /* 0x000000ffff0d7224 */ /* 0x000fe400078e0017 */
[----:B------:R-:W-:Y:S02]  /*17f40*/  IMAD.MOV.U32 R12, RZ, RZ, RZ ;  /* 0x000000ffff0c7224 */ /* 0x000fe400078e00ff */
[----:B------:R-:W-:Y:S02]  /*17f50*/  IMAD.MOV.U32 R11, RZ, RZ, 0x181f ;  /* 0x0000181fff0b7424 */ /* 0x000fe400078e00ff */
[----:B------:R-:W-:-:S07]  /*17f60*/  IMAD.MOV.U32 R15, RZ, RZ, -0x1 ;  /* 0xffffffffff0f7424 */ /* 0x000fce00078e00ff */
[----:B-12---:R-:W-:Y:S05]  /*17f70*/  WARPSYNC.COLLECTIVE R15, `(.L_x_1586) ;  /* 0x000000000f087348 */ /* 0x006fea0003c00000 */
[----:B--2---:R0:W2:Y:S02]  /*17f80*/  SHFL.IDX P6, R14, R13, R12, R11 ;  /* 0x0000000c0d0e7389 */ /* 0x0040a400000c000b */
[----:B012---:R-:W-:Y:S01]  /*17f90*/  ENDCOLLECTIVE ;  /* 0x000000000000791b */ /* 0x007fe20003800000 */
.L_x_1586:
[----:B------:R-:W-:Y:S05]  /*17fa0*/  BSYNC B1 ;  /* 0x0000000000017941 */ /* 0x000fea0003800000 */
.L_x_1585:
        /* <DEDUP_REMOVED lines=9> */
.L_x_1587:
[----:B------:R-:W-:Y:S02]  /*18040*/  IMAD.MOV.U32 R13, RZ, RZ, R23 ;  /* 0x000000ffff0d7224 */ /* 0x000fe400078e0017 */
[----:B------:R-:W-:Y:S02]  /*18050*/  IMAD.MOV.U32 R12, RZ, RZ, 0x1 ;  /* 0x00000001ff0c7424 */ /* 0x000fe400078e00ff */
[----:B------:R-:W-:-:S07]  /*18060*/  IMAD.MOV.U32 R2, RZ, RZ, R14 ;  /* 0x000000ffff027224 */ /* 0x000fce00078e000e */
[----:B------:R-:W-:Y:S05]  /*18070*/  WARPSYNC.COLLECTIVE R15, `(.L_x_1588) ;  /* 0x000000000f087348 */ /* 0x000fea0003c00000 */
[----:B------:R0:W1:Y:S02]  /*18080*/  SHFL.IDX P6, R14, R13, R12, R11 ;  /* 0x0000000c0d0e7389 */ /* 0x00006400000c000b */
[----:B01----:R-:W-:Y:S01]  /*18090*/  ENDCOLLECTIVE ;  /* 0x000000000000791b */ /* 0x003fe20003800000 */
.L_x_1588:
        /* <DEDUP_REMOVED lines=14> */
.L_x_1589:
[----:B------:R-:W-:Y:S02]  /*18180*/  IMAD.MOV.U32 R13, RZ, RZ, R23 ;  /* 0x000000ffff0d7224 */ /* 0x000fe400078e0017 */
[----:B------:R-:W-:Y:S02]  /*18190*/  IMAD.MOV.U32 R12, RZ, RZ, 0x2 ;  /* 0x00000002ff0c7424 */ /* 0x000fe400078e00ff */
[----:B------:R-:W-:-:S07]  /*181a0*/  IMAD.MOV.U32 R2, RZ, RZ, R14 ;  /* 0x000000ffff027224 */ /* 0x000fce00078e000e */
[----:B------:R-:W-:Y:S05]  /*181b0*/  WARPSYNC.COLLECTIVE R15, `(.L_x_1590) ;  /* 0x000000000f087348 */ /* 0x000fea0003c00000 */
[----:B------:R0:W1:Y:S02]  /*181c0*/  SHFL.IDX P6, R14, R13, R12, R11 ;  /* 0x0000000c0d0e7389 */ /* 0x00006400000c000b */
[----:B01----:R-:W-:Y:S01]  /*181d0*/  ENDCOLLECTIVE ;  /* 0x000000000000791b */ /* 0x003fe20003800000 */
.L_x_1590:
        /* <DEDUP_REMOVED lines=14> */
.L_x_1591:
[----:B------:R-:W-:Y:S02]  /*182c0*/  IMAD.MOV.U32 R13, RZ, RZ, R23 ;  /* 0x000000ffff0d7224 */ /* 0x000fe400078e0017 */
[----:B------:R-:W-:Y:S02]  /*182d0*/  IMAD.MOV.U32 R12, RZ, RZ, 0x3 ;  /* 0x00000003ff0c7424 */ /* 0x000fe400078e00ff */
[----:B------:R-:W-:-:S07]  /*182e0*/  IMAD.MOV.U32 R2, RZ, RZ, R14 ;  /* 0x000000ffff027224 */ /* 0x000fce00078e000e */
[----:B------:R-:W-:Y:S05]  /*182f0*/  WARPSYNC.COLLECTIVE R15, `(.L_x_1592) ;  /* 0x000000000f087348 */ /* 0x000fea0003c00000 */
[----:B------:R0:W1:Y:S02]  /*18300*/  SHFL.IDX P6, R14, R13, R12, R11 ;  /* 0x0000000c0d0e7389 */ /* 0x00006400000c000b */
[----:B01----:R-:W-:Y:S01]  /*18310*/  ENDCOLLECTIVE ;  /* 0x000000000000791b */ /* 0x003fe20003800000 */
.L_x_1592:
        /* <DEDUP_REMOVED lines=14> */
.L_x_1593:
[----:B------:R-:W-:Y:S02]  /*18400*/  IMAD.MOV.U32 R13, RZ, RZ, R23 ;  /* 0x000000ffff0d7224 */ /* 0x000fe400078e0017 */
[----:B------:R-:W-:Y:S02]  /*18410*/  IMAD.MOV.U32 R12, RZ, RZ, 0x4 ;  /* 0x00000004ff0c7424 */ /* 0x000fe400078e00ff */
[----:B------:R-:W-:-:S07]  /*18420*/  IMAD.MOV.U32 R2, RZ, RZ, R14 ;  /* 0x000000ffff027224 */ /* 0x000fce00078e000e */
[----:B------:R-:W-:Y:S05]  /*18430*/  WARPSYNC.COLLECTIVE R15, `(.L_x_1594) ;  /* 0x000000000f087348 */ /* 0x000fea0003c00000 */
[----:B------:R0:W1:Y:S02]  /*18440*/  SHFL.IDX P6, R14, R13, R12, R11 ;  /* 0x0000000c0d0e7389 */ /* 0x00006400000c000b */
[----:B01----:R-:W-:Y:S01]  /*18450*/  ENDCOLLECTIVE ;  /* 0x000000000000791b */ /* 0x003fe20003800000 */
.L_x_1594:
        /* <DEDUP_REMOVED lines=14> */
.L_x_1595:
[----:B------:R-:W-:Y:S02]  /*18540*/  IMAD.MOV.U32 R13, RZ, RZ, R23 ;  /* 0x000000ffff0d7224 */ /* 0x000fe400078e0017 */
[----:B------:R-:W-:Y:S02]  /*18550*/  IMAD.MOV.U32 R12, RZ, RZ, 0x5 ;  /* 0x00000005ff0c7424 */ /* 0x000fe400078e00ff */
[----:B------:R-:W-:-:S07]  /*18560*/  IMAD.MOV.U32 R2, RZ, RZ, R14 ;  /* 0x000000ffff027224 */ /* 0x000fce00078e000e */
[----:B------:R-:W-:Y:S05]  /*18570*/  WARPSYNC.COLLECTIVE R15, `(.L_x_1596) ;  /* 0x000000000f087348 */ /* 0x000fea0003c00000 */
[----:B------:R0:W1:Y:S02]  /*18580*/  SHFL.IDX P6, R14, R13, R12, R11 ;  /* 0x0000000c0d0e7389 */ /* 0x00006400000c000b */
[----:B01----:R-:W-:Y:S01]  /*18590*/  ENDCOLLECTIVE ;  /* 0x000000000000791b */ /* 0x003fe20003800000 */
.L_x_1596:
        /* <DEDUP_REMOVED lines=14> */
.L_x_1597:
[----:B------:R-:W-:Y:S02]  /*18680*/  IMAD.MOV.U32 R13, RZ, RZ, R23 ;  /* 0x000000ffff0d7224 */ /* 0x000fe400078e0017 */
[----:B------:R-:W-:Y:S02]  /*18690*/  IMAD.MOV.U32 R12, RZ, RZ, 0x6 ;  /* 0x00000006ff0c7424 */ /* 0x000fe400078e00ff */
[----:B------:R-:W-:-:S07]  /*186a0*/  IMAD.MOV.U32 R2, RZ, RZ, R14 ;  /* 0x000000ffff027224 */ /* 0x000fce00078e000e */
[----:B------:R-:W-:Y:S05]  /*186b0*/  WARPSYNC.COLLECTIVE R15, `(.L_x_1598) ;  /* 0x000000000f087348 */ /* 0x000fea0003c00000 */
[----:B------:R0:W1:Y:S02]  /*186c0*/  SHFL.IDX P6, R14, R13, R12, R11 ;  /* 0x0000000c0d0e7389 */ /* 0x00006400000c000b */
[----:B01----:R-:W-:Y:S01]  /*186d0*/  ENDCOLLECTIVE ;  /* 0x000000000000791b */ /* 0x003fe20003800000 */
.L_x_1598:
        /* <DEDUP_REMOVED lines=14> */
.L_x_1599:
[----:B------:R-:W-:Y:S02]  /*187c0*/  IMAD.MOV.U32 R13, RZ, RZ, R23 ;  /* 0x000000ffff0d7224 */ /* 0x000fe400078e0017 */
[----:B------:R-:W-:Y:S02]  /*187d0*/  IMAD.MOV.U32 R12, RZ, RZ, 0x7 ;  /* 0x00000007ff0c7424 */ /* 0x000fe400078e00ff */
[----:B------:R-:W-:-:S07]  /*187e0*/  IMAD.MOV.U32 R2, RZ, RZ, R14 ;  /* 0x000000ffff027224 */ /* 0x000fce00078e000e */
[----:B------:R-:W-:Y:S05]  /*187f0*/  WARPSYNC.COLLECTIVE R15, `(.L_x_1600) ;  /* 0x000000000f087348 */ /* 0x000fea0003c00000 */
[----:B------:R0:W1:Y:S02]  /*18800*/  SHFL.IDX P6, R14, R13, R12, R11 ;  /* 0x0000000c0d0e7389 */ /* 0x00006400000c000b */
[----:B01----:R-:W-:Y:S01]  /*18810*/  ENDCOLLECTIVE ;  /* 0x000000000000791b */ /* 0x003fe20003800000 */
.L_x_1600:
        /* <DEDUP_REMOVED lines=13> */
.L_x_1601:
[----:B------:R-:W-:Y:S01]  /*188f0*/  @!PT LDS RZ, [RZ] ;  /* 0x00000000fffff984 */ /* 0x000fe20000000800 */
[----:B------:R-:W-:Y:S01]  /*18900*/  @!PT LDS RZ, [RZ] ;  /* 0x00000000fffff984 */ /* 0x000fe20000000800 */
[----:B------:R-:W-:Y:S01]  /*18910*/  @!PT LDS RZ, [RZ] ;  /* 0x00000000fffff984 */ /* 0x000fe20000000800 */
[----:B------:R1:W-:Y:S01]  /*18920*/  LDGSTS.E.BYPASS.LTC128B.128 [R7+0x7400], desc[UR54][R2.64+0x80], !P0 ;  /* 0x0740008002077fae */ /* 0x0003e2000c101d76 */
[----:B------:R-:W-:Y:S05]  /*18930*/  BRA `(.L_x_1602) ;  /* 0xffffffb400d87947 */ /* 0x000fea000383ffff */
.L_x_1493:
[----:B0-----:R0:W1:Y:S02]  /*18940*/  SYNCS.PHASECHK.TRANS64.TRYWAIT P0, [R0+URZ+0x28860], R3 ;  /* 0x02886003000075a7 */ /* 0x001064000800017f */
[----:B-1----:R-:W-:Y:S05]  /*18950*/  @!P0 NANOSLEEP.SYNCS 0x989680 ;  /* 0x009896800000895d */ /* 0x002fea0003900000 */
[----:B------:R-:W1:Y:S02]  /*18960*/  @!P0 SYNCS.PHASECHK.TRANS64 P0, [R0+URZ+0x28860], R3 ;  /* 0x02886003000085a7 */ /* 0x000e64000800007f */
[----:B-1----:R-:W-:Y:S05]  /*18970*/  @!P0 BRA `(.L_x_1493) ;  /* 0xfffffffc00f08947 */ /* 0x002fea000383ffff */
[----:B------:R-:W-:Y:S05]  /*18980*/  BRA `(.L_x_1603) ;  /* 0xffffffb800f47947 */ /* 0x000fea000383ffff */
.L_x_1494:
        /* <DEDUP_REMOVED lines=8> */
.L_x_1605:
[----:B------:R-:W-:Y:S05]  /*18a10*/  BSYNC B0 ;  /* 0x0000000000007941 */ /* 0x000fea0003800000 */
.L_x_1604:
        /* <DEDUP_REMOVED lines=9> */
.L_x_1606:
[----:B------:R-:W-:Y:S01]  /*18ab0*/  ULDC UR4, c[0x0][0x2f4] ;  /* 0x0000bd0000047ab9 */ /* 0x000fe20000000800 */
[----:B------:R-:W-:Y:S01]  /*18ac0*/  IMAD R4, R9, 0x2, R22 ;  /* 0x0000000209047824 */ /* 0x000fe200078e0216 */
        /* <DEDUP_REMOVED lines=10> */
.L_x_1607:
        /* <DEDUP_REMOVED lines=13> */
.L_x_1608:
[----:B------:R-:W-:Y:S02]  /*18c40*/  IMAD.MOV.U32 R13, RZ, RZ, R23 ;  /* 0x000000ffff0d7224 */ /* 0x000fe400078e0017 */
[----:B------:R-:W-:Y:S02]  /*18c50*/  IMAD.MOV.U32 R12, RZ, RZ, 0x2 ;  /* 0x00000002ff0c7424 */ /* 0x000fe400078e00ff */
[----:B------:R-:W-:-:S07]  /*18c60*/  IMAD.MOV.U32 R10, RZ, RZ, R14 ;  /* 0x000000ffff0a7224 */ /* 0x000fce00078e000e */
[----:B------:R-:W-:Y:S05]  /*18c70*/  WARPSYNC.COLLECTIVE R15, `(.L_x_1609) ;  /* 0x000000000f087348 */ /* 0x000fea0003c00000 */
[----:B------:R0:W1:Y:S02]  /*18c80*/  SHFL.IDX P6, R14, R13, R12, R11 ;  /* 0x0000000c0d0e7389 */ /* 0x00006400000c000b */
[----:B01----:R-:W-:Y:S01]  /*18c90*/  ENDCOLLECTIVE ;  /* 0x000000000000791b */ /* 0x003fe20003800000 */
.L_x_1609:
[----:B------:R-:W-:-:S05]  /*18ca0*/  IADD3 R2, P2, R10, R5, RZ ;  /* 0x000000050a027210 */ /* 0x000fca0007f5e0ff */
[----:B------:R-:W-:-:S05]  /*18cb0*/  IMAD.X R3, RZ, RZ, R7, P2 ;  /* 0x000000ffff037224 */ /* 0x000fca00010e0607 */
[----:B------:R-:W-:Y:S01]  /*18cc0*/  @!PT LDS RZ, [RZ] ;  /* 0x00000000fffff984 */ /* 0x000fe20000000800 */
[----:B------:R-:W-:Y:S01]  /*18cd0*/  @!PT LDS RZ, [RZ] ;  /* 0x00000000fffff984 */ /* 0x000fe20000000800 */
[----:B------:R-:W-:Y:S01]  /*18ce0*/  @!PT LDS RZ, [RZ] ;  /* 0x00000000fffff984 */ /* 0x000fe20000000800 */
[----:B------:R0:W-:Y:S01]  /*18cf0*/  LDGSTS.E.BYPASS.LTC128B.128 [R4+0xc00], desc[UR54][R2.64], !P3 ;  /* 0x00c0000002047fae */ /* 0x0001e2000d901d76 */
[----:B------:R-:W-:Y:S01]  /*18d00*/  IMAD.MOV.U32 R13, RZ, RZ, R17 ;  /* 0x000000ffff0d7224 */ /* 0x000fe200078e0011 */
[C---:B------:R-:W-:Y:S02]  /*18d10*/  ISETP.LT.OR P3, PT, R6.reuse, 0x21, P1 ;  /* 0x000000210600780c */ /* 0x040fe40000f61670 */
[----:B------:R0:W-:Y:S01]  /*18d20*/  LDGSTS.E.BYPASS.LTC128B.128 [R4+0x4c00], desc[UR54][R2.64+0x80], !P4 ;  /* 0x04c0008002047fae */ /* 0x0001e2000e101d76 */
[----:B------:R-:W-:Y:S01]  /*18d30*/  ISETP.LT.OR P4, PT, R6, 0x21, P0 ;  /* 0x000000210600780c */ /* 0x000fe20000781670 */
[----:B------:R-:W-:-:S12]  /*18d40*/  IMAD.MOV.U32 R8, RZ, RZ, R14 ;  /* 0x000000ffff087224 */ /* 0x000fd800078e000e */
[----:B0-----:R-:W-:Y:S05]  /*18d50*/  WARPSYNC.COLLECTIVE R15, `(.L_x_1610) ;  /* 0x000000000f087348 */ /* 0x001fea0003c00000 */
[----:B------:R1:W2:Y:S02]  /*18d60*/  SHFL.IDX P6, R14, R13, R12, R11 ;  /* 0x0000000c0d0e7389 */ /* 0x0002a400000c000b */
[----:B012---:R-:W-:Y:S01]  /*18d70*/  ENDCOLLECTIVE ;  /* 0x000000000000791b */ /* 0x007fe20003800000 */
.L_x_1610:
[----:B------:R-:W-:Y:S02]  /*18d80*/  IMAD.MOV.U32 R13, RZ, RZ, R23 ;  /* 0x000000ffff0d7224 */ /* 0x000fe400078e0017 */
[----:B------:R-:W-:Y:S01]  /*18d90*/  IMAD.MOV.U32 R12, RZ, RZ, 0x3 ;  /* 0x00000003ff0c7424 */ /* 0x000fe200078e00ff */
[----:B------:R-:W-:-:S13]  /*18da0*/  IADD3 R2, P2, R14, R5, RZ ;  /* 0x000000050e027210 */ /* 0x000fda0007f5e0ff */
[----:B------:R-:W-:Y:S05]  /*18db0*/  WARPSYNC.COLLECTIVE R15, `(.L_x_1611) ;  /* 0x000000000f087348 */ /* 0x000fea0003c00000 */
[----:B------:R0:W1:Y:S02]  /*18dc0*/  SHFL.IDX P6, R14, R13, R12, R11 ;  /* 0x0000000c0d0e7389 */ /* 0x00006400000c000b */
[----:B01----:R-:W-:Y:S01]  /*18dd0*/  ENDCOLLECTIVE ;  /* 0x000000000000791b */ /* 0x003fe20003800000 */
.L_x_1611:
        /* <DEDUP_REMOVED lines=13> */
.L_x_1612:
[----:B------:R-:W-:Y:S02]  /*18eb0*/  IMAD.MOV.U32 R13, RZ, RZ, R23 ;  /* 0x000000ffff0d7224 */ /* 0x000fe400078e0017 */
[----:B------:R-:W-:Y:S01]  /*18ec0*/  IMAD.MOV.U32 R12, RZ, RZ, 0x4 ;  /* 0x00000004ff0c7424 */ /* 0x000fe200078e00ff */
[----:B------:R-:W-:-:S13]  /*18ed0*/  IADD3 R2, P2, R14, R5, RZ ;  /* 0x000000050e027210 */ /* 0x000fda0007f5e0ff */
[----:B------:R-:W-:Y:S05]  /*18ee0*/  WARPSYNC.COLLECTIVE R15, `(.L_x_1613) ;  /* 0x000000000f087348 */ /* 0x000fea0003c00000 */
[----:B------:R0:W1:Y:S02]  /*18ef0*/  SHFL.IDX P6, R14, R13, R12, R11 ;  /* 0x0000000c0d0e7389 */ /* 0x00006400000c000b */
[----:B01----:R-:W-:Y:S01]  /*18f00*/  ENDCOLLECTIVE ;  /* 0x000000000000791b */ /* 0x003fe20003800000 */
.L_x_1613:
        /* <DEDUP_REMOVED lines=13> */
.L_x_1614:
[----:B------:R-:W-:Y:S02]  /*18fe0*/  IMAD.MOV.U32 R13, RZ, RZ, R23 ;  /* 0x000000ffff0d7224 */ /* 0x000fe400078e0017 */
[----:B------:R-:W-:Y:S02]  /*18ff0*/  IMAD.MOV.U32 R12, RZ, RZ, 0x5 ;  /* 0x00000005ff0c7424 */ /* 0x000fe400078e00ff */
[----:B------:R-:W-:-:S07]  /*19000*/  IMAD.MOV.U32 R10, RZ, RZ, R14 ;  /* 0x000000ffff0a7224 */ /* 0x000fce00078e000e */
[----:B------:R-:W-:Y:S05]  /*19010*/  WARPSYNC.COLLECTIVE R15, `(.L_x_1615) ;  /* 0x000000000f087348 */ /* 0x000fea0003c00000 */
[----:B------:R0:W1:Y:S02]  /*19020*/  SHFL.IDX P6, R14, R13, R12, R11 ;  /* 0x0000000c0d0e7389 */ /* 0x00006400000c000b */
[----:B01----:R-:W-:Y:S01]  /*19030*/  ENDCOLLECTIVE ;  /* 0x000000000000791b */ /* 0x003fe20003800000 */
.L_x_1615:
        /* <DEDUP_REMOVED lines=14> */
.L_x_1616:
[----:B------:R-:W-:Y:S02]  /*19120*/  IMAD.MOV.U32 R13, RZ, RZ, R23 ;  /* 0x000000ffff0d7224 */ /* 0x000fe400078e0017 */
[----:B------:R-:W-:Y:S01]  /*19130*/  IMAD.MOV.U32 R12, RZ, RZ, 0x6 ;  /* 0x00000006ff0c7424 */ /* 0x000fe200078e00ff */
[----:B------:R-:W-:-:S13]  /*19140*/  IADD3 R2, P2, R14, R5, RZ ;  /* 0x000000050e027210 */ /* 0x000fda0007f5e0ff */
[----:B------:R-:W-:Y:S05]  /*19150*/  WARPSYNC.COLLECTIVE R15, `(.L_x_1617) ;  /* 0x000000000f087348 */ /* 0x000fea0003c00000 */
[----:B------:R0:W1:Y:S02]  /*19160*/  SHFL.IDX P6, R14, R13, R12, R11 ;  /* 0x0000000c0d0e7389 */ /* 0x00006400000c000b */
[----:B01----:R-:W-:Y:S01]  /*19170*/  ENDCOLLECTIVE ;  /* 0x000000000000791b */ /* 0x003fe20003800000 */
.L_x_1617:
        /* <DEDUP_REMOVED lines=13> */
.L_x_1618:
[----:B------:R-:W-:Y:S02]  /*19250*/  IMAD.MOV.U32 R13, RZ, RZ, R23 ;  /* 0x000000ffff0d7224 */ /* 0x000fe400078e0017 */
[----:B------:R-:W-:Y:S02]  /*19260*/  IMAD.MOV.U32 R12, RZ, RZ, 0x7 ;  /* 0x00000007ff0c7424 */ /* 0x000fe400078e00ff */
[----:B------:R-:W-:-:S07]  /*19270*/  IMAD.MOV.U32 R10, RZ, RZ, R14 ;  /* 0x000000ffff0a7224 */ /* 0x000fce00078e000e */
[----:B------:R-:W-:Y:S05]  /*19280*/  WARPSYNC.COLLECTIVE R15, `(.L_x_1619) ;  /* 0x000000000f087348 */ /* 0x000fea0003c00000 */
[----:B------:R0:W1:Y:S02]  /*19290*/  SHFL.IDX P6, R14, R13, R12, R11 ;  /* 0x0000000c0d0e7389 */ /* 0x00006400000c000b */
[----:B01----:R-:W-:Y:S01]  /*192a0*/  ENDCOLLECTIVE ;  /* 0x000000000000791b */ /* 0x003fe20003800000 */
.L_x_1619:
        /* <DEDUP_REMOVED lines=12> */
.L_x_1620:
[----:B------:R-:W-:Y:S05]  /*19370*/  BRA `(.L_x_1621) ;  /* 0xffffffb400947947 */ /* 0x000fea000383ffff */
.L_x_1499:
        /* <DEDUP_REMOVED lines=8> */
.L_x_1623:
[----:B------:R-:W-:Y:S05]  /*19400*/  BSYNC B0 ;  /* 0x0000000000007941 */ /* 0x000fea0003800000 */
.L_x_1622:
[----:B------:R-:W-:Y:S02]  /*19410*/  IMAD.MOV.U32 R13, RZ, RZ, R16 ;  /* 0x000000ffff0d7224 */ /* 0x000fe400078e0010 */
[----:B------:R-:W-:Y:S02]  /*19420*/  IMAD.MOV.U32 R12, RZ, RZ, 0x1 ;  /* 0x00000001ff0c7424 */ /* 0x000fe400078e00ff */
[----:B------:R-:W-:Y:S02]  /*19430*/  IMAD.MOV.U32 R11, RZ, RZ, 0x1f ;  /* 0x0000001fff0b7424 */ /* 0x000fe400078e00ff */
[----:B------:R-:W-:Y:S02]  /*19440*/  IMAD.MOV.U32 R15, RZ, RZ, -0x1 ;  /* 0xffffffffff0f7424 */ /* 0x000fe400078e00ff */
[----:B------:R-:W-:Y:S02]  /*19450*/  IMAD.IADD R7, R19, 0x1, R8 ;  /* 0x0000000113077824 */ /* 0x000fe400078e0208 */
[----:B------:R-:W-:-:S07]  /*19460*/  IMAD.MOV.U32 R5, RZ, RZ, R14 ;  /* 0x000000ffff057224 */ /* 0x000fce00078e000e */
[----:B------:R-:W-:Y:S05]  /*19470*/  WARPSYNC.COLLECTIVE R15, `(.L_x_1624) ;  /* 0x000000000f087348 */ /* 0x000fea0003c00000 */
[----:B------:R0:W1:Y:S02]  /*19480*/  SHFL.IDX P6, R14, R13, R12, R11 ;  /* 0x0000000c0d0e7389 */ /* 0x00006400000c000b */
[----:B01----:R-:W-:Y:S01]  /*19490*/  ENDCOLLECTIVE ;  /* 0x000000000000791b */ /* 0x003fe20003800000 */
.L_x_1624:
        /* <DEDUP_REMOVED lines=18> */
.L_x_1625:
[----:B------:R-:W-:Y:S01]  /*195c0*/  IMAD.MOV.U32 R12, RZ, RZ, 0x2 ;  /* 0x00000002ff0c7424 */ /* 0x000fe200078e00ff */
[----:B------:R-:W-:-:S05]  /*195d0*/  SEL R7, R14, RZ, P1 ;  /* 0x000000ff0e077207 */ /* 0x000fca0000800000 */
[----:B------:R-:W-:-:S04]  /*195e0*/  IMAD.IADD R6, R4, 0x1, R7 ;  /* 0x0000000104067824 */ /* 0x000fc800078e0207 */
[----:B------:R-:W-:-:S07]  /*195f0*/  IMAD.MOV.U32 R13, RZ, RZ, R6 ;  /* 0x000000ffff0d7224 */ /* 0x000fce00078e0006 */
[----:B------:R-:W-:Y:S05]  /*19600*/  WARPSYNC.COLLECTIVE R15, `(.L_x_1626) ;  /* 0x000000000f087348 */ /* 0x000fea0003c00000 */
[----:B------:R0:W1:Y:S02]  /*19610*/  SHFL.UP P6, R14, R13, R12, R11 ;  /* 0x0400000c0d0e7389 */ /* 0x00006400000c000b */
[----:B01----:R-:W-:Y:S01]  /*19620*/  ENDCOLLECTIVE ;  /* 0x000000000000791b */ /* 0x003fe20003800000 */
.L_x_1626:
[----:B------:R-:W-:Y:S01]  /*19630*/  IMAD.MOV.U32 R12, RZ, RZ, 0x4 ;  /* 0x00000004ff0c7424 */ /* 0x000fe200078e00ff */
[----:B------:R-:W-:-:S05]  /*19640*/  SEL R7, R14, RZ, P2 ;  /* 0x000000ff0e077207 */ /* 0x000fca0001000000 */
[----:B------:R-:W-:-:S04]  /*19650*/  IMAD.IADD R7, R6, 0x1, R7 ;  /* 0x0000000106077824 */ /* 0x000fc800078e0207 */
[----:B------:R-:W-:-:S07]  /*19660*/  IMAD.MOV.U32 R13, RZ, RZ, R7 ;  /* 0x000000ffff0d7224 */ /* 0x000fce00078e0007 */
[----:B------:R-:W-:Y:S05]  /*19670*/  WARPSYNC.COLLECTIVE R15, `(.L_x_1627) ;  /* 0x000000000f087348 */ /* 0x000fea0003c00000 */
[----:B------:R0:W1:Y:S02]  /*19680*/  SHFL.UP P6, R14, R13, R12, R11 ;  /* 0x0400000c0d0e7389 */ /* 0x00006400000c000b */
[----:B01----:R-:W-:Y:S01]  /*19690*/  ENDCOLLECTIVE ;  /* 0x000000000000791b */ /* 0x003fe20003800000 */
.L_x_1627:
[----:B------:R-:W-:Y:S01]  /*196a0*/  IMAD.MOV.U32 R12, RZ, RZ, 0x8 ;  /* 0x00000008ff0c7424 */ /* 0x000fe200078e00ff */
[----:B------:R-:W-:-:S05]  /*196b0*/  SEL R2, R14, RZ, P3 ;  /* 0x000000ff0e027207 */ /* 0x000fca0001800000 */
[----:B------:R-:W-:-:S04]  /*196c0*/  IMAD.IADD R2, R7, 0x1, R2 ;  /* 0x0000000107027824 */ /* 0x000fc800078e0202 */
[----:B------:R-:W-:-:S07]  /*196d0*/  IMAD.MOV.U32 R13, RZ, RZ, R2 ;  /* 0x000000ffff0d7224 */ /* 0x000fce00078e0002 */
[----:B------:R-:W-:Y:S05]  /*196e0*/  WARPSYNC.COLLECTIVE R15, `(.L_x_1628) ;  /* 0x000000000f087348 */ /* 0x000fea0003c00000 */
[----:B------:R0:W1:Y:S02]  /*196f0*/  SHFL.UP P6, R14, R13, R12, R11 ;  /* 0x0400000c0d0e7389 */ /* 0x00006400000c000b */
[----:B01----:R-:W-:Y:S01]  /*19700*/  ENDCOLLECTIVE ;  /* 0x000000000000791b */ /* 0x003fe20003800000 */
.L_x_1628:
[----:B------:R-:W-:Y:S01]  /*19710*/  IMAD.MOV.U32 R12, RZ, RZ, 0x10 ;  /* 0x00000010ff0c7424 */ /* 0x000fe200078e00ff */
[----:B------:R-:W-:-:S05]  /*19720*/  SEL R3, R14, RZ, P4 ;  /* 0x000000ff0e037207 */ /* 0x000fca0002000000 */
[----:B------:R-:W-:-:S04]  /*19730*/  IMAD.IADD R3, R2, 0x1, R3 ;  /* 0x0000000102037824 */ /* 0x000fc800078e0203 */
[----:B------:R-:W-:-:S07]  /*19740*/  IMAD.MOV.U32 R13, RZ, RZ, R3 ;  /* 0x000000ffff0d7224 */ /* 0x000fce00078e0003 */
[----:B------:R-:W-:Y:S05]  /*19750*/  WARPSYNC.COLLECTIVE R15, `(.L_x_1629) ;  /* 0x000000000f087348 */ /* 0x000fea0003c00000 */
[----:B------:R0:W1:Y:S02]  /*19760*/  SHFL.UP P6, R14, R13, R12, R11 ;  /* 0x0400000c0d0e7389 */ /* 0x00006400000c000b */
[----:B01----:R-:W-:Y:S01]  /*19770*/  ENDCOLLECTIVE ;  /* 0x000000000000791b */ /* 0x003fe20003800000 */
.L_x_1629:
        /* <DEDUP_REMOVED lines=8> */
.L_x_1630:
[----:B------:R-:W-:Y:S05]  /*19800*/  BRA `(.L_x_1631) ;  /* 0xffffffb400a07947 */ /* 0x000fea000383ffff */
.L_x_1504:
        /* <DEDUP_REMOVED lines=8> */
.L_x_1633:
[----:B------:R-:W-:Y:S05]  /*19890*/  BSYNC B0 ;  /* 0x0000000000007941 */ /* 0x000fea0003800000 */
.L_x_1632:
        /* <DEDUP_REMOVED lines=8> */
.L_x_1634:
[----:B------:R-:W-:Y:S01]  /*19920*/  IMAD.MOV.U32 R12, RZ, RZ, 0x4 ;  /* 0x00000004ff0c7424 */ /* 0x000fe200078e00ff */
[----:B------:R-:W-:-:S05]  /*19930*/  SEL R0, R14, RZ, P2 ;  /* 0x000000ff0e007207 */ /* 0x000fca0001000000 */
[----:B------:R-:W-:-:S04]  /*19940*/  IMAD.IADD R0, R13, 0x1, R0 ;  /* 0x000000010d007824 */ /* 0x000fc800078e0200 */
[----:B------:R-:W-:-:S07]  /*19950*/  IMAD.MOV.U32 R13, RZ, RZ, R0 ;  /* 0x000000ffff0d7224 */ /* 0x000fce00078e0000 */
[----:B------:R-:W-:Y:S05]  /*19960*/  WARPSYNC.COLLECTIVE R15, `(.L_x_1635) ;  /* 0x000000000f087348 */ /* 0x000fea0003c00000 */
[----:B------:R0:W1:Y:S02]  /*19970*/  SHFL.UP P6, R14, R13, R12, R11 ;  /* 0x0400000c0d0e7389 */ /* 0x00006400000c000b */
[----:B01----:R-:W-:Y:S01]  /*19980*/  ENDCOLLECTIVE ;  /* 0x000000000000791b */ /* 0x003fe20003800000 */
.L_x_1635:
[----:B------:R-:W-:Y:S01]  /*19990*/  IMAD.MOV.U32 R12, RZ, RZ, 0x8 ;  /* 0x00000008ff0c7424 */ /* 0x000fe200078e00ff */
[----:B------:R-:W-:-:S05]  /*199a0*/  SEL R3, R14, RZ, P3 ;  /* 0x000000ff0e037207 */ /* 0x000fca0001800000 */
[----:B------:R-:W-:-:S04]  /*199b0*/  IMAD.IADD R2, R0, 0x1, R3 ;  /* 0x0000000100027824 */ /* 0x000fc800078e0203 */
[----:B------:R-:W-:-:S07]  /*199c0*/  IMAD.MOV.U32 R13, RZ, RZ, R2 ;  /* 0x000000ffff0d7224 */ /* 0x000fce00078e0002 */
[----:B------:R-:W-:Y:S05]  /*199d0*/  WARPSYNC.COLLECTIVE R15, `(.L_x_1636) ;  /* 0x000000000f087348 */ /* 0x000fea0003c00000 */
[----:B------:R0:W1:Y:S02]  /*199e0*/  SHFL.UP P6, R14, R13, R12, R11 ;  /* 0x0400000c0d0e7389 */ /* 0x00006400000c000b */
[----:B01----:R-:W-:Y:S01]  /*199f0*/  ENDCOLLECTIVE ;  /* 0x000000000000791b */ /* 0x003fe20003800000 */
.L_x_1636:
[----:B------:R-:W-:Y:S01]  /*19a00*/  IMAD.MOV.U32 R12, RZ, RZ, 0x10 ;  /* 0x00000010ff0c7424 */ /* 0x000fe200078e00ff */
[----:B------:R-:W-:-:S05]  /*19a10*/  SEL R3, R14, RZ, P4 ;  /* 0x000000ff0e037207 */ /* 0x000fca0002000000 */
[----:B------:R-:W-:-:S04]  /*19a20*/  IMAD.IADD R3, R2, 0x1, R3 ;  /* 0x0000000102037824 */ /* 0x000fc800078e0203 */
[----:B------:R-:W-:-:S07]  /*19a30*/  IMAD.MOV.U32 R13, RZ, RZ, R3 ;  /* 0x000000ffff0d7224 */ /* 0x000fce00078e0003 */
[----:B------:R-:W-:Y:S05]  /*19a40*/  WARPSYNC.COLLECTIVE R15, `(.L_x_1637) ;  /* 0x000000000f087348 */ /* 0x000fea0003c00000 */
[----:B------:R0:W1:Y:S02]  /*19a50*/  SHFL.UP P6, R14, R13, R12, R11 ;  /* 0x0400000c0d0e7389 */ /* 0x00006400000c000b */
[----:B01----:R-:W-:Y:S01]  /*19a60*/  ENDCOLLECTIVE ;  /* 0x000000000000791b */ /* 0x003fe20003800000 */
.L_x_1637:
        /* <DEDUP_REMOVED lines=8> */
.L_x_1638:
[----:B------:R-:W-:Y:S05]  /*19af0*/  BRA `(.L_x_1639) ;  /* 0xffffffb400807947 */ /* 0x000fea000383ffff */
.L_x_1506:
[----:B------:R-:W-:Y:S01]  /*19b00*/  BSSY B0, `(.L_x_1640) ;  /* 0x0000006000007945 */ /* 0x000fe20003800000 */
[----:B------:R-:W-:Y:S01]  /*19b10*/  PLOP3.LUT P6, PT, P6, PT, PT, 0x8, 0x0 ;  /* 0x000000000000781c */ /* 0x000fe200037ce170 */
[----:B------:R-:W-:-:S12]  /*19b20*/  IMAD.MOV.U32 R15, RZ, RZ, -0x1 ;  /* 0xffffffffff0f7424 */ /* 0x000fd800078e00ff */
[----:B01----:R-:W-:Y:S05]  /*19b30*/  WARPSYNC.COLLECTIVE R15, `(.L_x_1641) ;  /* 0x000000000f087348 */ /* 0x003fea0003c00000 */
[----:B------:R-:W-:Y:S01]  /*19b40*/  VOTE.ANY R14, PT, P6 ;  /* 0x00000000000e7806 */ /* 0x000fe200030e0100 */
[----:B01----:R-:W-:Y:S06]  /*19b50*/  ENDCOLLECTIVE ;  /* 0x000000000000791b */ /* 0x003fec0003800000 */
.L_x_1641:
[----:B------:R-:W-:Y:S05]  /*19b60*/  BSYNC B0 ;  /* 0x0000000000007941 */ /* 0x000fea0003800000 */
.L_x_1640:
        /* <DEDUP_REMOVED lines=9> */
.L_x_1642:
[----:B------:R-:W-:Y:S01]  /*19c00*/  IMAD.MOV.U32 R4, RZ, RZ, R14 ;  /* 0x000000ffff047224 */ /* 0x000fe200078e000e */
[----:B------:R-:W-:Y:S06]  /*19c10*/  BRA `(.L_x_1643) ;  /* 0xffffffb400707947 */ /* 0x000fec000383ffff */
.L_x_1508:
[----:B------:R-:W-:Y:S01]  /*19c20*/  BSSY B0, `(.L_x_1644) ;  /* 0x0000007000007945 */ /* 0x000fe20003800000 */
[----:B------:R-:W-:Y:S02]  /*19c30*/  IMAD.MOV.U32 R13, RZ, RZ, R6 ;  /* 0x000000ffff0d7224 */ /* 0x000fe400078e0006 */
[----:B------:R-:W-:Y:S02]  /*19c40*/  IMAD.MOV.U32 R11, RZ, RZ, 0x1f ;  /* 0x0000001fff0b7424 */ /* 0x000fe400078e00ff */
[----:B------:R-:W-:-:S07]  /*19c50*/  IMAD.MOV.U32 R15, RZ, RZ, -0x1 ;  /* 0xffffffffff0f7424 */ /* 0x000fce00078e00ff */
[----:B0123--:R-:W-:Y:S05]  /*19c60*/  WARPSYNC.COLLECTIVE R15, `(.L_x_1645) ;  /* 0x000000000f087348 */ /* 0x00ffea0003c00000 */
[----:B------:R4:W0:Y:S02]  /*19c70*/  SHFL.IDX P6, R14, R13, R12, R11 ;  /* 0x0000000c0d0e7389 */ /* 0x00082400000c000b */
[----:B01234-:R-:W-:Y:S01]  /*19c80*/  ENDCOLLECTIVE ;  /* 0x000000000000791b */ /* 0x01ffe20003800000 */
.L_x_1645:
[----:B------:R-:W-:Y:S05]  /*19c90*/  BSYNC B0 ;  /* 0x0000000000007941 */ /* 0x000fea0003800000 */
.L_x_1644:
[----:B------:R-:W-:Y:S05]  /*19ca0*/  BRA `(.L_x_1507) ;  /* 0xffffffb400687947 */ /* 0x000fea000383ffff */
.L_x_1512:
[----:B-1----:R1:W4:Y:S02]  /*19cb0*/  SYNCS.PHASECHK.TRANS64.TRYWAIT P0, [R7+URZ+0x28820], R0 ;  /* 0x02882000070075a7 */ /* 0x002324000800017f */
[----:B----4-:R-:W-:Y:S05]  /*19cc0*/  @!P0 NANOSLEEP.SYNCS 0x989680 ;  /* 0x009896800000895d */ /* 0x010fea0003900000 */
[----:B------:R-:W4:Y:S02]  /*19cd0*/  @!P0 SYNCS.PHASECHK.TRANS64 P0, [R7+URZ+0x28820], R0 ;  /* 0x02882000070085a7 */ /* 0x000f24000800007f */
[----:B----4-:R-:W-:Y:S05]  /*19ce0*/  @!P0 BRA `(.L_x_1512) ;  /* 0xfffffffc00f08947 */ /* 0x010fea000383ffff */
[----:B------:R-:W-:Y:S05]  /*19cf0*/  BRA `(.L_x_1646) ;  /* 0xffffffb800e07947 */ /* 0x000fea000383ffff */
.L_x_1513:
[----:B------:R-:W4:Y:S01]  /*19d00*/  S2R R2, SR_TID.X ;  /* 0x0000000000027919 */ /* 0x000f220000002100 */
[----:B------:R-:W-:Y:S01]  /*19d10*/  BSSY B0, `(.L_x_1647) ;  /* 0x000000a000007945 */ /* 0x000fe20003800000 */
[----:B------:R-:W-:Y:S02]  /*19d20*/  IMAD.MOV.U32 R12, RZ, RZ, RZ ;  /* 0x000000ffff0c7224 */ /* 0x000fe400078e00ff */
[----:B------:R-:W-:Y:S02]  /*19d30*/  IMAD.MOV.U32 R11, RZ, RZ, 0x1f ;  /* 0x0000001fff0b7424 */ /* 0x000fe400078e00ff */
[----:B------:R-:W-:Y:S01]  /*19d40*/  IMAD.MOV.U32 R15, RZ, RZ, -0x1 ;  /* 0xffffffffff0f7424 */ /* 0x000fe200078e00ff */
[----:B----4-:R-:W-:-:S04]  /*19d50*/  SHF.R.U32.HI R2, RZ, 0x5, R2 ;  /* 0x00000005ff027819 */ /* 0x010fc80000011602 */
[----:B------:R-:W-:-:S05]  /*19d60*/  LOP3.LUT R2, R2, 0x3, RZ, 0xc0, !PT ;  /* 0x0000000302027812 */ /* 0x000fca00078ec0ff */
[----:B------:R-:W-:-:S07]  /*19d70*/  IMAD.MOV.U32 R13, RZ, RZ, R2 ;  /* 0x000000ffff0d7224 */ /* 0x000fce00078e0002 */
[----:B0123--:R-:W-:Y:S05]  /*19d80*/  WARPSYNC.COLLECTIVE R15, `(.L_x_1648) ;  /* 0x000000000f087348 */ /* 0x00ffea0003c00000 */
[----:B------:R4:W0:Y:S02]  /*19d90*/  SHFL.IDX P6, R14, R13, R12, R11 ;  /* 0x0000000c0d0e7389 */ /* 0x00082400000c000b */
[----:B01234-:R-:W-:Y:S01]  /*19da0*/  ENDCOLLECTIVE ;  /* 0x000000000000791b */ /* 0x01ffe20003800000 */
.L_x_1648:
[----:B------:R-:W-:Y:S05]  /*19db0*/  BSYNC B0 ;  /* 0x0000000000007941 */ /* 0x000fea0003800000 */
.L_x_1647:
[----:B------:R-:W-:Y:S05]  /*19dc0*/  BRA `(.L_x_1649) ;  /* 0xffffffb800c87947 */ /* 0x000fea000383ffff */
.L_x_1516:
[----:B------:R-:W-:Y:S01]  /*19dd0*/  BSSY B1, `(.L_x_1650) ;  /* 0x0000006000017945 */ /* 0x000fe20003800000 */
[----:B------:R-:W-:-:S07]  /*19de0*/  IMAD.MOV.U32 R15, RZ, RZ, -0x1 ;  /* 0xffffffffff0f7424 */ /* 0x000fce00078e00ff */
[----:B0123--:R-:W-:Y:S05]  /*19df0*/  WARPSYNC.COLLECTIVE R15, `(.L_x_1651) ;  /* 0x000000000f0c7348 */ /* 0x00ffea0003c00000 */
[----:B------:R-:W-:Y:S02]  /*19e00*/  ELECT P6, UR62, PT ;  /* 0x00000000003e782f */ /* 0x000fe400038c0000 */
[----:B------:R-:W-:Y:S01]  /*19e10*/  MOV R14, UR62 ;  /* 0x0000003e000e7c02 */ /* 0x000fe20008000f00 */
[----:B0123--:R-:W-:Y:S10]  /*19e20*/  ENDCOLLECTIVE ;  /* 0x000000000000791b */ /* 0x00fff40003800000 */
.L_x_1651:
[----:B------:R-:W-:Y:S05]  /*19e30*/  BSYNC B1 ;  /* 0x0000000000017941 */ /* 0x000fea0003800000 */
.L_x_1650:
[----:B------:R-:W-:Y:S05]  /*19e40*/  BRA `(.L_x_1652) ;  /* 0xffffffb800c07947 */ /* 0x000fea000383ffff */
.L_x_1518:
[----:B-1----:R1:W4:Y:S02]  /*19e50*/  SYNCS.PHASECHK.TRANS64.TRYWAIT P1, [R5+URZ+0x28840], R0 ;  /* 0x02884000050075a7 */ /* 0x002324000802017f */
[----:B----4-:R-:W-:Y:S05]  /*19e60*/  @!P1 NANOSLEEP.SYNCS 0x989680 ;  /* 0x009896800000995d */ /* 0x010fea0003900000 */
[----:B------:R-:W4:Y:S02]  /*19e70*/  @!P1 SYNCS.PHASECHK.TRANS64 P1, [R5+URZ+0x28840], R0 ;  /* 0x02884000050095a7 */ /* 0x000f24000802007f */
[----:B----4-:R-:W-:Y:S05]  /*19e80*/  @!P1 BRA `(.L_x_1518) ;  /* 0xfffffffc00f09947 */ /* 0x010fea000383ffff */
[----:B------:R-:W-:Y:S05]  /*19e90*/  BRA `(.L_x_1653) ;  /* 0xffffffb800e07947 */ /* 0x000fea000383ffff */
.L_x_1520:
[----:B----4-:R4:W0:Y:S02]  /*19ea0*/  SYNCS.PHASECHK.TRANS64.TRYWAIT P1, [R3+URZ+0x28840], R2 ;  /* 0x02884002030075a7 */ /* 0x010824000802017f */
[----:B0-----:R-:W-:Y:S05]  /*19eb0*/  @!P1 NANOSLEEP.SYNCS 0x989680 ;  /* 0x009896800000995d */ /* 0x001fea0003900000 */
[----:B------:R-:W0:Y:S02]  /*19ec0*/  @!P1 SYNCS.PHASECHK.TRANS64 P1, [R3+URZ+0x28840], R2 ;  /* 0x02884002030095a7 */ /* 0x000e24000802007f */
[----:B0-----:R-:W-:Y:S05]  /*19ed0*/  @!P1 BRA `(.L_x_1520) ;  /* 0xfffffffc00f09947 */ /* 0x001fea000383ffff */
[----:B------:R-:W-:Y:S05]  /*19ee0*/  BRA `(.L_x_1654) ;  /* 0xffffffb800ec7947 */ /* 0x000fea000383ffff */
.L_x_1522:
[----:B------:R0:W0:Y:S02]  /*19ef0*/  SYNCS.PHASECHK.TRANS64.TRYWAIT P1, [R5+URZ+0x28860], R0 ;  /* 0x02886000050075a7 */ /* 0x000024000802017f */
[----:B0-----:R-:W-:Y:S05]  /*19f00*/  @!P1 NANOSLEEP.SYNCS 0x989680 ;  /* 0x009896800000995d */ /* 0x001fea0003900000 */
[----:B------:R-:W0:Y:S02]  /*19f10*/  @!P1 SYNCS.PHASECHK.TRANS64 P1, [R5+URZ+0x28860], R0 ;  /* 0x02886000050095a7 */ /* 0x000e24000802007f */
[----:B0-----:R-:W-:Y:S05]  /*19f20*/  @!P1 BRA `(.L_x_1522) ;  /* 0xfffffffc00f09947 */ /* 0x001fea000383ffff */
[----:B------:R-:W-:Y:S05]  /*19f30*/  BRA `(.L_x_1655) ;  /* 0xffffffb800e87947 */ /* 0x000fea000383ffff */
.L_x_1656:
        /* <DEDUP_REMOVED lines=12> */
.L_x_3482:


//--------------------- .text._ZN7cutlass13device_kernelIN5flash11enable_sm90INS1_16FlashAttnFwdSm90INS1_25CollectiveMainloopFwdSm90ILi2EN4cute5tupleIJNS5_1CILi1EEES8_S8_EEENS6_IJNS7_ILi128EEESA_SA_EEELi128ENS_10bfloat16_tEfNS_4arch4Sm90ELb0ELb1ELb0ELb1ELb1ELb1ELb0ELb1ELb1ELb1ELb0ELb0EEENS1_21CollectiveEpilogueFwdISB_S9_SC_SE_Li256ELb1ELb1ELb0ELb0EEENS1_36VarlenDynamicPersistentTileSchedulerILi128ELi128ELi256ELi128ELb0ELb1ELb1ELb1ELb0ELb1EEEEEEEEEvNT_6ParamsE --------------------------
	.section	.text._ZN7cutlass13device_kernelIN5flash11enable_sm90INS1_16FlashAttnFwdSm90INS1_25CollectiveMainloopFwdSm90ILi2EN4cute5tupleIJNS5_1CILi1EEES8_S8_EEENS6_IJNS7_ILi128EEESA_SA_EEELi128ENS_10bfloat16_tEfNS_4arch4Sm90ELb0ELb1ELb0ELb1ELb1ELb1ELb0ELb1ELb1ELb1ELb0ELb0EEENS1_21CollectiveEpilogueFwdISB_S9_SC_SE_Li256ELb1ELb1ELb0ELb0EEENS1_36VarlenDynamicPersistentTileSchedulerILi128ELi128ELi256ELi128ELb0ELb1ELb1ELb1ELb0ELb1EEEEEEEEEvNT_6ParamsE,"ax",@progbits
	.align	128
.text._ZN7cutlass13device_kernelIN5flash11enable_sm90INS1_16FlashAttnFwdSm90INS1_25CollectiveMainloopFwdSm90ILi2EN4cute5tupleIJNS5_1CILi1EEES8_S8_EEENS6_IJNS7_ILi128EEESA_SA_EEELi128ENS_10bfloat16_tEfNS_4arch4Sm90ELb0ELb1ELb0ELb1ELb1ELb1ELb0ELb1ELb1ELb1ELb0ELb0EEENS1_21CollectiveEpilogueFwdISB_S9_SC_SE_Li256ELb1ELb1ELb0ELb0EEENS1_36VarlenDynamicPersistentTileSchedulerILi128ELi128ELi256ELi128ELb0ELb1ELb1ELb1ELb0ELb1EEEEEEEEEvNT_6ParamsE:
        .type           _ZN7cutlass13device_kernelIN5flash11enable_sm90INS1_16FlashAttnFwdSm90INS1_25CollectiveMainloopFwdSm90ILi2EN4cute5tupleIJNS5_1CILi1EEES8_S8_EEENS6_IJNS7_ILi128EEESA_SA_EEELi128ENS_10bfloat16_tEfNS_4arch4Sm90ELb0ELb1ELb0ELb1ELb1ELb1ELb0ELb1ELb1ELb1ELb0ELb0EEENS1_21CollectiveEpilogueFwdISB_S9_SC_SE_Li256ELb1ELb1ELb0ELb0EEENS1_36VarlenDynamicPersistentTileSchedulerILi128ELi128ELi256ELi128ELb0ELb1ELb1ELb1ELb0ELb1EEEEEEEEEvNT_6ParamsE,@function
        .size           _ZN7cutlass13device_kernelIN5flash11enable_sm90INS1_16FlashAttnFwdSm90INS1_25CollectiveMainloopFwdSm90ILi2EN4cute5tupleIJNS5_1CILi1EEES8_S8_EEENS6_IJNS7_ILi128EEESA_SA_EEELi128ENS_10bfloat16_tEfNS_4arch4Sm90ELb0ELb1ELb0ELb1ELb1ELb1ELb0ELb1ELb1ELb1ELb0ELb0EEENS1_21CollectiveEpilogueFwdISB_S9_SC_SE_Li256ELb1ELb1ELb0ELb0EEENS1_36VarlenDynamicPersistentTileSchedulerILi128ELi128ELi256ELi128ELb0ELb1ELb1ELb1ELb0ELb1EEEEEEEEEvNT_6ParamsE,(.L_x_3483 - _ZN7cutlass13device_kernelIN5flash11enable_sm90INS1_16FlashAttnFwdSm90INS1_25CollectiveMainloopFwdSm90ILi2EN4cute5tupleIJNS5_1CILi1EEES8_S8_EEENS6_IJNS7_ILi128EEESA_SA_EEELi128ENS_10bfloat16_tEfNS_4arch4Sm90ELb0ELb1ELb0ELb1ELb1ELb1ELb0ELb1ELb1ELb1ELb0ELb0EEENS1_21CollectiveEpilogueFwdISB_S9_SC_SE_Li256ELb1ELb1ELb0ELb0EEENS1_36VarlenDynamicPersistentTileSchedulerILi128ELi128ELi256ELi128ELb0ELb1ELb1ELb1ELb0ELb1EEEEEEEEEvNT_6ParamsE)
        .other          _ZN7cutlass13device_kernelIN5flash11enable_sm90INS1_16FlashAttnFwdSm90INS1_25CollectiveMainloopFwdSm90ILi2EN4cute5tupleIJNS5_1CILi1EEES8_S8_EEENS6_IJNS7_ILi128EEESA_SA_EEELi128ENS_10bfloat16_tEfNS_4arch4Sm90ELb0ELb1ELb0ELb1ELb1ELb1ELb0ELb1ELb1ELb1ELb0ELb0EEENS1_21CollectiveEpilogueFwdISB_S9_SC_SE_Li256ELb1ELb1ELb0ELb0EEENS1_36VarlenDynamicPersistentTileSchedulerILi128ELi128ELi256ELi128ELb0ELb1ELb1ELb1ELb0ELb1EEEEEEEEEvNT_6ParamsE,@"STO_CUDA_ENTRY STV_DEFAULT"
_ZN7cutlass13device_kernelIN5flash11enable_sm90INS1_16FlashAttnFwdSm90INS1_25CollectiveMainloopFwdSm90ILi2EN4cute5tupleIJNS5_1CILi1EEES8_S8_EEENS6_IJNS7_ILi128EEESA_SA_EEELi128ENS_10bfloat16_tEfNS_4arch4Sm90ELb0ELb1ELb0ELb1ELb1ELb1ELb0ELb1ELb1ELb1ELb0ELb0EEENS1_21CollectiveEpilogueFwdISB_S9_SC_SE_Li256ELb1ELb1ELb0ELb0EEENS1_36VarlenDynamicPersistentTileSchedulerILi128ELi128ELi256ELi128ELb0ELb1ELb1ELb1ELb0ELb1EEEEEEEEEvNT_6ParamsE:
[----:B------:R-:W0:Y:S02]  /*0000*/  LDC R1, c[0x0][0x28] ;  /* 0x00000a00ff017b82 */ /* 0x000e240000000800 */
[----:B0-----:R-:W-:Y:S01]  /*0010*/  VIADD R1, R1, 0xffffffd0 ;  /* 0xffffffd001017836 */ /* 0x001fe20000000000 */
[----:B------:R-:W0:Y:S01]  /*0020*/  S2R R0, SR_TID.X ;  /* 0x0000000000007919 */ /* 0x000e220000002100 */
[----:B------:R-:W-:Y:S01]  /*0030*/  ELECT P0, URZ, PT ;  /* 0x00000000003f782f */ /* 0x000fe20003800000 */
[----:B------:R-:W-:Y:S01]  /*0040*/  BSSY B0, `(.L_x_1657) ;  /* 0x000000e000007945 */ /* 0x000fe20003800000 */
[--C-:B0-----:R-:W-:Y:S02]  /*0050*/  SHF.R.U32.HI R2, RZ, 0x5, R0.reuse ;  /* 0x00000005ff027819 */ /* 0x101fe40000011600 */
[----:B------:R-:W-:-:S03]  /*0060*/  SHF.R.U32.HI R4, RZ, 0x7, R0 ;  /* 0x00000007ff047819 */ /* 0x000fc60000011600 */
        /* <DEDUP_REMOVED lines=11> */
.L_x_1658:
[----:B------:R-:W-:Y:S05]  /*0120*/  BSYNC B0 ;  /* 0x0000000000007941 */ /* 0x000fea0003800000 */
.L_x_1657:
[----:B------:R-:W-:Y:S01]  /*0130*/  VOTEU.ANY UP0, P0 ;  /* 0x00000000003f7886 */ /* 0x000fe20000000100 */
[----:B------:R-:W0:Y:S01]  /*0140*/  SHFL.IDX PT, R4, R4, RZ, 0x1f ;  /* 0x00001fff04047589 */ /* 0x000e2200000e0000 */
[----:B------:R-:W-:Y:S01]  /*0150*/  UMOV UR4, 0x80 ;  /* 0x0000008000047882 */ /* 0x000fe20000000000 */
[----:B------:R-:W-:Y:S01]  /*0160*/  UMOV UR7, 0x100 ;  /* 0x0000010000077882 */ /* 0x000fe20000000000 */
[----:B------:R-:W-:Y:S01]  /*0170*/  VOTEU.ANY UP1, P0 ;  /* 0x00000000003f7886 */ /* 0x000fe20000020100 */
[----:B------:R-:W1:Y:S01]  /*0180*/  @UP0 S2UR UR8, SR_CgaCtaId ;  /* 0x00000000000809c3 */ /* 0x000e620000008800 */
[----:B------:R-:W2:Y:S01]  /*0190*/  SHFL.IDX PT, R3, R2, RZ, 0x1f ;  /* 0x00001fff02037589 */ /* 0x000ea200000e0000 */
[----:B------:R-:W-:Y:S01]  /*01a0*/  @UP0 UMOV UR6, 0x400 ;  /* 0x0000040000060882 */ /* 0x000fe20000000000 */
[----:B------:R-:W-:-:S04]  /*01b0*/  @UP0 UIADD3 UR4, -UR4, 0x100000, URZ ;  /* 0x0010000004040890 */ /* 0x000fc8000fffe13f */
[----:B------:R-:W-:Y:S02]  /*01c0*/  @UP0 USHF.L.U32 UR5, UR4, 0xb, URZ ;  /* 0x0000000b04050899 */ /* 0x000fe4000800063f */
[----:B------:R-:W-:Y:S01]  /*01d0*/  @UP0 USHF.L.U32 UR4, UR4, 0x1, URZ ;  /* 0x0000000104040899 */ /* 0x000fe2000800063f */
[----:B------:R-:W-:Y:S01]  /*01e0*/  VOTEU.ANY UP2, P0 ;  /* 0x00000000003f7886 */ /* 0x000fe20000040100 */
[----:B0-----:R-:W-:Y:S01]  /*01f0*/  R2UR UR9, R4 ;  /* 0x00000000040972ca */ /* 0x001fe200000e0000 */
[----:B-1----:R-:W-:Y:S01]  /*0200*/  @UP0 ULEA UR8, UR8, UR6, 0x18 ;  /* 0x0000000608080291 */ /* 0x002fe2000f8ec03f */
[----:B--2---:R-:W-:Y:S01]  /*0210*/  ISETP.NE.AND P1, PT, R3, RZ, PT ;  /* 0x000000ff0300720c */ /* 0x004fe20003f25270 */
[----:B------:R-:W-:-:S04]  /*0220*/  @UP0 UIADD3 UR6, -UR7, 0x100000, URZ ;  /* 0x0010000007060890 */ /* 0x000fc8000fffe13f */
[----:B------:R-:W-:Y:S02]  /*0230*/  @UP0 USHF.L.U32 UR7, UR6, 0xb, URZ ;  /* 0x0000000b06070899 */ /* 0x000fe4000800063f */
[----:B------:R-:W-:-:S04]  /*0240*/  @UP0 USHF.L.U32 UR6, UR6, 0x1, URZ ;  /* 0x0000000106060899 */ /* 0x000fc8000800063f */
[----:B------:R-:W-:Y:S01]  /*0250*/  UISETP.NE.AND UP0, UPT, UR9, URZ, UPT ;  /* 0x0000003f0900728c */ /* 0x000fe2000bf05270 */
[----:B------:R-:W0:Y:S02]  /*0260*/  FENCE.VIEW.ASYNC.S ;  /* 0x00000000000073c6 */ /* 0x000e240000000000 */
[----:B0-----:R0:W1:Y:S05]  /*0270*/  @UP1 SYNCS.EXCH.64 URZ, [UR8+0x28800], UR4 ;  /* 0x02880004083f15b2 */ /* 0x00106a0008000100 */
[----:B------:R0:W2:Y:S01]  /*0280*/  @UP2 SYNCS.EXCH.64 URZ, [UR8+0x28820], UR6 ;  /* 0x02882006083f25b2 */ /* 0x0000a20008000100 */
        /* <DEDUP_REMOVED lines=17> */
[----:B------:R3:W0:Y:S02]  /*03a0*/  SYNCS.EXCH.64 URZ, [UR8+0x28848], UR6 ;  /* 0x02884806083f75b2 */ /* 0x0006240008000100 */
[----:B---3--:R-:W-:Y:S01]  /*03b0*/  NOP ;  /* 0x0000000000007918 */ /* 0x008fe20000000000 */
.L_x_1659:
[----:B------:R-:W3:Y:S01]  /*03c0*/  SHFL.IDX PT, R3, R2, RZ, 0x1f ;  /* 0x00001fff02037589 */ /* 0x000ee200000e0000 */
[----:B------:R-:W-:Y:S01]  /*03d0*/  NOP ;  /* 0x0000000000007918 */ /* 0x000fe20000000000 */
[----:B---3--:R-:W-:-:S13]  /*03e0*/  ISETP.NE.AND P0, PT, R3, RZ, PT ;  /* 0x000000ff0300720c */ /* 0x008fda0003f05270 */
        /* <DEDUP_REMOVED lines=17> */
[----:B------:R3:W0:Y:S02]  /*0500*/  SYNCS.EXCH.64 URZ, [UR8+0x28868], UR6 ;  /* 0x02886806083f75b2 */ /* 0x0006240008000100 */
[----:B---3--:R-:W-:Y:S01]  /*0510*/  NOP ;  /* 0x0000000000007918 */ /* 0x008fe20000000000 */
.L_x_1660:
[----:B------:R-:W3:Y:S01]  /*0520*/  SHFL.IDX PT, R3, R2, RZ, 0x1f ;  /* 0x00001fff02037589 */ /* 0x000ee200000e0000 */
[----:B------:R-:W-:Y:S01]  /*0530*/  NOP ;  /* 0x0000000000007918 */ /* 0x000fe20000000000 */
[----:B---3--:R-:W-:-:S13]  /*0540*/  ISETP.NE.AND P0, PT, R3, RZ, PT ;  /* 0x000000ff0300720c */ /* 0x008fda0003f05270 */
        /* <DEDUP_REMOVED lines=13> */
[----:B------:R3:W0:Y:S02]  /*0620*/  SYNCS.EXCH.64 URZ, [UR6+0x28888], UR4 ;  /* 0x02888804063f75b2 */ /* 0x0006240008000100 */
[----:B---3--:R-:W-:Y:S01]  /*0630*/  NOP ;  /* 0x0000000000007918 */ /* 0x008fe20000000000 */
.L_x_1661:
        /* <DEDUP_REMOVED lines=22> */
.L_x_1662:
        /* <DEDUP_REMOVED lines=22> */
.L_x_1663:
[----:B------:R-:W-:Y:S01]  /*0900*/  PLOP3.LUT P0, PT, PT, PT, UP0, 0x80, 0x0 ;  /* 0x000000000000781c */ /* 0x000fe20003f0f008 */
[----:B------:R-:W-:Y:S01]  /*0910*/  UMOV UR36, 0x1 ;  /* 0x0000000100247882 */ /* 0x000fe20000000000 */
[----:B------:R-:W-:Y:S01]  /*0920*/  NOP ;  /* 0x0000000000007918 */ /* 0x000fe20000000000 */
[----:B------:R-:W-:Y:S01]  /*0930*/  USEL UR36, UR36, 0x2, !UP0 ;  /* 0x0000000224247887 */ /* 0x000fe2000c000000 */
[----:B------:R-:W-:Y:S01]  /*0940*/  BSSY B9, `(.L_x_1664) ;  /* 0x00023be000097945 */ /* 0x000fe20003800000 */
[----:B------:R-:W-:Y:S01]  /*0950*/  ULDC.64 UR54, c[0x0][0x208] ;  /* 0x0000820000367ab9 */ /* 0x000fe20000000a00 */
[----:B012-4-:R-:W-:Y:S07]  /*0960*/  BAR.SYNC.DEFER_BLOCKING 0x0 ;  /* 0x0000000000007b1d */ /* 0x017fee0000010000 */
[----:B------:R-:W-:Y:S05]  /*0970*/  @!P0 BRA `(.L_x_1665) ;  /* 0x000001c800248947 */ /* 0x000fea0003800000 */
.L_x_1666:
[----:B------:R-:W-:-:S08]  /*0980*/  NOP ;  /* 0x0000000000007918 */ /* 0x000fd00000000000 */
[----:B------:R-:W0:Y:S02]  /*0990*/  USETMAXREG.TRY_ALLOC.CTAPOOL UP0, 0xe8 ;  /* 0x000000e8000079c8 */ /* 0x000e240008000600 */
[----:B0-----:R-:W-:-:S13]  /*09a0*/  PLOP3.LUT P0, PT, PT, PT, UP0, 0x80, 0x0 ;  /* 0x000000000000781c */ /* 0x001fda0003f0f008 */
[----:B------:R-:W-:Y:S05]  /*09b0*/  @!P0 BRA `(.L_x_1666) ;  /* 0xfffffffc00f08947 */ /* 0x000fea000383ffff */
[----:B------:R-:W-:Y:S01]  /*09c0*/  SHF.R.U32.HI R2, RZ, 0x7, R0 ;  /* 0x00000007ff027819 */ /* 0x000fe20000011600 */
[----:B------:R-:W0:Y:S08]  /*09d0*/  S2UR UR38, SR_CgaCtaId ;  /* 0x00000000002679c3 */ /* 0x000e300000008800 */
[----:B------:R-:W-:Y:S06]  /*09e0*/  BAR.ARV 0x8, 0x180 ;  /* 0x0206000000007b1d */ /* 0x000fec0000002000 */
[----:B------:R-:W-:Y:S01]  /*09f0*/  ISETP.NE.AND P0, PT, R2, 0x1, PT ;  /* 0x000000010200780c */ /* 0x000fe20003f05270 */
[----:B------:R-:W-:-:S12]  /*0a00*/  UMOV UR4, 0x400 ;  /* 0x0000040000047882 */ /* 0x000fd80000000000 */
[----:B------:R-:W-:Y:S06]  /*0a10*/  @!P0 BAR.ARV 0x9, 0x100 ;  /* 0x0244000000008b1d */ /* 0x000fec0000002000 */
[----:B0-----:R-:W-:Y:S02]  /*0a20*/  ULEA UR4, UR38, UR4, 0x18 ;  /* 0x0000000426047291 */ /* 0x001fe4000f8ec03f */
[----:B------:R-:W-:Y:S04]  /*0a30*/  BAR.SYNC.DEFER_BLOCKING 0x5, 0x180 ;  /* 0x0146000000007b1d */ /* 0x000fe80000010000 */
[----:B------:R-:W-:-:S02]  /*0a40*/  IMAD.U32 R18, RZ, RZ, UR4 ;  /* 0x00000004ff127e24 */ /* 0x000fc4000f8e00ff */
[----:B------:R-:W-:-:S03]  /*0a50*/  ULDC UR4, c[0x0][0xc3c] ;  /* 0x00030f0000047ab9 */ /* 0x000fc60000000800 */
[----:B------:R-:W0:Y:S01]  /*0a60*/  LDS.128 R40, [R18+0x288d0] ;  /* 0x0288d00012287984 */ /* 0x000e220000000c00 */
[----:B------:R-:W-:Y:S06]  /*0a70*/  BAR.ARV 0x4, 0x180 ;  /* 0x0106000000007b1d */ /* 0x000fec0000002000 */
[----:B0-----:R-:W-:-:S13]  /*0a80*/  ISETP.GE.AND P0, PT, R43, UR4, PT ;  /* 0x000000042b007c0c */ /* 0x001fda000bf06270 */
[----:B------:R-:W-:Y:S05]  /*0a90*/  @P0 BRA `(.L_x_1667) ;  /* 0x0000023800a00947 */ /* 0x000fea0003800000 */
[----:B------:R-:W-:Y:S01]  /*0aa0*/  VIADD R226, R0, 0xffffff80 ;  /* 0xffffff8000e27836 */ /* 0x000fe20000000000 */
[----:B------:R-:W-:Y:S01]  /*0ab0*/  R2UR UR40, R18 ;  /* 0x00000000122872ca */ /* 0x000fe200000e0000 */
[----:B------:R-:W-:Y:S01]  /*0ac0*/  IMAD.MOV.U32 R19, RZ, RZ, RZ ;  /* 0x000000ffff137224 */ /* 0x000fe200078e00ff */
[----:B------:R-:W-:Y:S01]  /*0ad0*/  ULOP3.LUT UR39, UR36, 0x1, URZ, 0xfc, !UPT ;  /* 0x0000000124277892 */ /* 0x000fe2000f8efc3f */
[----:B------:R-:W-:Y:S01]  /*0ae0*/  IMAD.MOV.U32 R192, RZ, RZ, RZ ;  /* 0x000000ffffc07224 */ /* 0x000fe200078e00ff */
[----:B------:R-:W-:Y:S01]  /*0af0*/  SHF.R.S32.HI R3, RZ, 0x1f, R226 ;  /* 0x0000001fff037819 */ /* 0x000fe200000114e2 */
[----:B------:R-:W-:Y:S01]  /*0b00*/  IMAD.MOV.U32 R187, RZ, RZ, RZ ;  /* 0x000000ffffbb7224 */ /* 0x000fe200078e00ff */
[----:B------:R-:W-:Y:S01]  /*0b10*/  UMOV UR37, URZ ;  /* 0x0000003f00257c82 */ /* 0x000fe20008000000 */
[----:B------:R-:W-:Y:S01]  /*0b20*/  IMAD.MOV.U32 R184, RZ, RZ, RZ ;  /* 0x000000ffffb87224 */ /* 0x000fe200078e00ff */
[CC--:B------:R-:W-:Y:S02]  /*0b30*/  LEA.HI R5, R3.reuse, R226.reuse, RZ, 0x7 ;  /* 0x000000e203057211 */ /* 0x0c0fe400078f38ff */
[----:B------:R-:W-:-:S02]  /*0b40*/  LEA.HI R2, R3, R226, RZ, 0x5 ;  /* 0x000000e203027211 */ /* 0x000fc400078f28ff */
[----:B------:R-:W-:Y:S01]  /*0b50*/  LOP3.LUT R211, R5, 0xffffff80, RZ, 0xc0, !PT ;  /* 0xffffff8005d37812 */ /* 0x000fe200078ec0ff */
[----:B------:R-:W-:Y:S01]  /*0b60*/  UIADD3 UR40, UR40, 0x10400, URZ ;  /* 0x0001040028287890 */ /* 0x000fe2000fffe03f */
[CC--:B------:R-:W-:Y:S01]  /*0b70*/  LEA.HI R0, R3.reuse, R226.reuse, RZ, 0x4 ;  /* 0x000000e203007211 */ /* 0x0c0fe200078f20ff */
[----:B------:R-:W-:Y:S01]  /*0b80*/  IMAD.SHL.U32 R2, R2, 0x20, RZ ;  /* 0x0000002002027824 */ /* 0x000fe200078e00ff */
[----:B------:R-:W-:Y:S01]  /*0b90*/  LEA.HI R10, R3, R226, RZ, 0x2 ;  /* 0x000000e2030a7211 */ /* 0x000fe200078f10ff */
[----:B------:R-:W-:Y:S01]  /*0ba0*/  IMAD.IADD R211, R226, 0x1, -R211 ;  /* 0x00000001e2d37824 */ /* 0x000fe200078e0ad3 */
[----:B------:R-:W-:Y:S02]  /*0bb0*/  LOP3.LUT R7, R0, 0x3fffff0, RZ, 0xc0, !PT ;  /* 0x03fffff000077812 */ /* 0x000fe400078ec0ff */
[----:B------:R-:W-:Y:S02]  /*0bc0*/  LOP3.LUT R2, R2, 0xfffffc00, RZ, 0xc0, !PT ;  /* 0xfffffc0002027812 */ /* 0x000fe400078ec0ff */
[----:B------:R-:W-:Y:S01]  /*0bd0*/  SHF.R.S32.HI R4, RZ, 0x1f, R211 ;  /* 0x0000001fff047819 */ /* 0x000fe200000114d3 */
[----:B------:R-:W-:Y:S01]  /*0be0*/  IMAD.IADD R7, R226, 0x1, -R7 ;  /* 0x00000001e2077824 */ /* 0x000fe200078e0a07 */
[----:B------:R-:W-:-:S02]  /*0bf0*/  LOP3.LUT R13, R10, 0xfffffffc, RZ, 0xc0, !PT ;  /* 0xfffffffc0a0d7812 */ /* 0x000fc400078ec0ff */
[----:B------:R-:W-:Y:S02]  /*0c00*/  LEA.HI R6, R4, R211, RZ, 0x2 ;  /* 0x000000d304067211 */ /* 0x000fe400078f10ff */
[----:B------:R-:W-:Y:S01]  /*0c10*/  SHF.R.S32.HI R218, RZ, 0x7, R5 ;  /* 0x00000007ffda7819 */ /* 0x000fe20000011405 */
[----:B------:R-:W-:Y:S01]  /*0c20*/  IMAD.IADD R13, R226, 0x1, -R13 ;  /* 0x00000001e20d7824 */ /* 0x000fe200078e0a0d */
[--C-:B------:R-:W-:Y:S02]  /*0c30*/  SHF.R.S32.HI R8, RZ, 0x2, R6.reuse ;  /* 0x00000002ff087819 */ /* 0x100fe40000011406 */
[----:B------:R-:W-:Y:S02]  /*0c40*/  SHF.R.S32.HI R9, RZ, 0x1f, R6 ;  /* 0x0000001fff097819 */ /* 0x000fe40000011406 */
[----:B------:R-:W-:Y:S02]  /*0c50*/  LEA.HI R188, R3, R226, RZ, 0x3 ;  /* 0x000000e203bc7211 */ /* 0x000fe400078f18ff */
[----:B------:R-:W-:-:S02]  /*0c60*/  LEA.HI R9, R9, R8, RZ, 0x3 ;  /* 0x0000000809097211 */ /* 0x000fc400078f18ff */
[----:B------:R-:W-:Y:S02]  /*0c70*/  LEA.HI R4, R4, R211, RZ, 0x5 ;  /* 0x000000d304047211 */ /* 0x000fe400078f28ff */
[----:B------:R-:W-:Y:S01]  /*0c80*/  LOP3.LUT R11, R9, 0xfffffff8, RZ, 0xc0, !PT ;  /* 0xfffffff8090b7812 */ /* 0x000fe200078ec0ff */
[----:B------:R-:W-:Y:S01]  /*0c90*/  IMAD R9, R7, 0x40, R2 ;  /* 0x0000004007097824 */ /* 0x000fe200078e0202 */
[----:B------:R-:W-:Y:S02]  /*0ca0*/  SHF.R.S32.HI R7, RZ, 0x4, R0 ;  /* 0x00000004ff077819 */ /* 0x000fe40000011400 */
[----:B------:R-:W-:Y:S01]  /*0cb0*/  LEA.HI R5, R5, R218, RZ, 0x1 ;  /* 0x000000da05057211 */ /* 0x000fe200078f08ff */
[----:B------:R-:W-:Y:S01]  /*0cc0*/  IMAD.IADD R11, R8, 0x1, -R11 ;  /* 0x00000001080b7824 */ /* 0x000fe200078e0a0b */
[----:B------:R-:W-:Y:S02]  /*0cd0*/  LEA.HI R0, R0, R7, RZ, 0x1 ;  /* 0x0000000700007211 */ /* 0x000fe400078f08ff */
[----:B------:R-:W-:-:S02]  /*0ce0*/  LEA.HI R3, R3, R226, RZ, 0x6 ;  /* 0x000000e203037211 */ /* 0x000fc400078f30ff */
[----:B------:R-:W-:Y:S02]  /*0cf0*/  LOP3.LUT R207, R188, 0xfffffff8, RZ, 0xc0, !PT ;  /* 0xfffffff8bccf7812 */ /* 0x000fe400078ec0ff */
[----:B------:R-:W-:Y:S01]  /*0d00*/  LOP3.LUT R0, R0, 0x1ffffffe, RZ, 0xc0, !PT ;  /* 0x1ffffffe00007812 */ /* 0x000fe200078ec0ff */
[----:B------:R-:W-:Y:S01]  /*0d10*/  IMAD.SHL.U32 R3, R3, 0x8, RZ ;  /* 0x0000000803037824 */ /* 0x000fe200078e00ff */
[----:B------:R-:W-:Y:S01]  /*0d20*/  SHF.R.S32.HI R188, RZ, 0x3, R188 ;  /* 0x00000003ffbc7819 */ /* 0x000fe200000114bc */
[----:B------:R-:W-:Y:S01]  /*0d30*/  IMAD.IADD R207, R226, 0x1, -R207 ;  /* 0x00000001e2cf7824 */ /* 0x000fe200078e0acf */
[----:B------:R-:W-:Y:S01]  /*0d40*/  SHF.R.S32.HI R4, RZ, 0x5, R4 ;  /* 0x00000005ff047819 */ /* 0x000fe20000011404 */
[----:B------:R-:W-:Y:S01]  /*0d50*/  IMAD.IADD R0, R7, 0x1, -R0 ;  /* 0x0000000107007824 */ /* 0x000fe200078e0a00 */
[----:B------:R-:W-:Y:S01]  /*0d60*/  LEA.HI R2, R13, R13, RZ, 0x1 ;  /* 0x0000000d0d027211 */ /* 0x000fe200078f08ff */
[----:B------:R-:W-:Y:S01]  /*0d70*/  IMAD.SHL.U32 R222, R188, 0x40, RZ ;  /* 0x00000040bcde7824 */ /* 0x000fe200078e00ff */
[----:B------:R-:W-:Y:S01]  /*0d80*/  LOP3.LUT R5, R5, 0x3fffffe, RZ, 0xc0, !PT ;  /* 0x03fffffe05057812 */ /* 0x000fe200078ec0ff */
[----:B------:R-:W-:Y:S01]  /*0d90*/  IMAD R4, R4, 0x10, R11 ;  /* 0x0000001004047824 */ /* 0x000fe200078e020b */
[----:B------:R-:W-:Y:S01]  /*0da0*/  LOP3.LUT R2, R2, 0x1ffffffe, RZ, 0xc0, !PT ;  /* 0x1ffffffe02027812 */ /* 0x000fe200078ec0ff */
[----:B------:R-:W-:Y:S01]  /*0db0*/  VIADD R217, R188, 0x20 ;  /* 0x00000020bcd97836 */ /* 0x000fe20000000000 */
[----:B------:R-:W-:Y:S01]  /*0dc0*/  LOP3.LUT R204, R3, 0xfffffe00, RZ, 0xc0, !PT ;  /* 0xfffffe0003cc7812 */ /* 0x000fe200078ec0ff */
[----:B------:R-:W-:Y:S01]  /*0dd0*/  IMAD.IADD R5, R218, 0x1, -R5 ;  /* 0x00000001da057824 */ /* 0x000fe200078e0a05 */
[----:B------:R-:W-:Y:S01]  /*0de0*/  LOP3.LUT R3, R222, 0x1c0, RZ, 0xc0, !PT ;  /* 0x000001c0de037812 */ /* 0x000fe200078ec0ff */
[----:B------:R-:W-:Y:S01]  /*0df0*/  VIADD R216, R188, 0x40 ;  /* 0x00000040bcd87836 */ /* 0x000fe20000000000 */
[----:B------:R-:W-:Y:S01]  /*0e00*/  LOP3.LUT R6, R6, 0x7ffffffc, RZ, 0xc0, !PT ;  /* 0x7ffffffc06067812 */ /* 0x000fe200078ec0ff */
[----:B------:R-:W-:Y:S01]  /*0e10*/  VIADD R215, R188, 0x60 ;  /* 0x00000060bcd77836 */ /* 0x000fe20000000000 */
[----:B------:R-:W-:Y:S01]  /*0e20*/  SHF.R.U32.HI R203, RZ, 0x3, R3 ;  /* 0x00000003ffcb7819 */ /* 0x000fe20000011603 */
[----:B------:R-:W-:Y:S01]  /*0e30*/  IMAD R220, R0, 0x8, R9 ;  /* 0x0000000800dc7824 */ /* 0x000fe200078e0209 */
[----:B------:R-:W-:Y:S01]  /*0e40*/  SHF.R.S32.HI R221, RZ, 0x1f, R188 ;  /* 0x0000001fffdd7819 */ /* 0x000fe200000114bc */
[----:B------:R-:W-:-:S02]  /*0e50*/  IMAD.SHL.U32 R16, R207, 0x8, RZ ;  /* 0x00000008cf107824 */ /* 0x000fc400078e00ff */
[----:B------:R-:W-:Y:S01]  /*0e60*/  IMAD.IADD R0, R13, 0x1, -R2 ;  /* 0x000000010d007824 */ /* 0x000fe200078e0a02 */
[----:B------:R-:W-:Y:S01]  /*0e70*/  SHF.R.S32.HI R2, RZ, 0x1f, R217 ;  /* 0x0000001fff027819 */ /* 0x000fe200000114d9 */
[----:B------:R-:W-:Y:S01]  /*0e80*/  IMAD R219, R5, 0x40, R4 ;  /* 0x0000004005db7824 */ /* 0x000fe200078e0204 */
[----:B------:R-:W-:Y:S01]  /*0e90*/  SHF.R.S32.HI R5, RZ, 0x1f, R216 ;  /* 0x0000001fff057819 */ /* 0x000fe200000114d8 */
[----:B------:R-:W-:Y:S01]  /*0ea0*/  IMAD.SHL.U32 R199, R217, 0x40, RZ ;  /* 0x00000040d9c77824 */ /* 0x000fe200078e00ff */
[----:B------:R-:W-:Y:S01]  /*0eb0*/  SHF.R.S32.HI R4, RZ, 0x1f, R215 ;  /* 0x0000001fff047819 */ /* 0x000fe200000114d7 */
[----:B------:R-:W-:Y:S01]  /*0ec0*/  IMAD.SHL.U32 R197, R216, 0x40, RZ ;  /* 0x00000040d8c57824 */ /* 0x000fe200078e00ff */
[----:B------:R-:W-:Y:S01]  /*0ed0*/  LOP3.LUT R206, R3, 0x38, R16, 0xf8, !PT ;  /* 0x0000003803ce7812 */ /* 0x000fe200078ef810 */
[----:B------:R-:W-:Y:S01]  /*0ee0*/  IMAD.SHL.U32 R196, R215, 0x40, RZ ;  /* 0x00000040d7c47824 */ /* 0x000fe200078e00ff */
[----:B------:R-:W-:Y:S01]  /*0ef0*/  LEA.HI R3, R2, R217, RZ, 0x3 ;  /* 0x000000d902037211 */ /* 0x000fe200078f18ff */
[----:B------:R-:W-:Y:S01]  /*0f00*/  IMAD.SHL.U32 R22, R207, 0x4, RZ ;  /* 0x00000004cf167824 */ /* 0x000fe200078e00ff */
[----:B------:R-:W-:Y:S01]  /*0f10*/  LEA.HI R5, R5, R216, RZ, 0x3 ;  /* 0x000000d805057211 */ /* 0x000fe200078f18ff */
[----:B------:R-:W-:Y:S01]  /*0f20*/  VIADD R2, R16, 0x40 ;  /* 0x0000004010027836 */ /* 0x000fe20000000000 */
[----:B------:R-:W-:Y:S01]  /*0f30*/  LEA.HI R4, R4, R215, RZ, 0x3 ;  /* 0x000000d704047211 */ /* 0x000fe200078f18ff */
[----:B------:R-:W-:Y:S01]  /*0f40*/  IMAD.SHL.U32 R3, R3, 0x40, RZ ;  /* 0x0000004003037824 */ /* 0x000fe200078e00ff */
[----:B------:R-:W-:Y:S01]  /*0f50*/  LOP3.LUT R199, R199, 0x1c0, RZ, 0xc0, !PT ;  /* 0x000001c0c7c77812 */ /* 0x000fe200078ec0ff */
[----:B------:R-:W-:Y:S01]  /*0f60*/  IMAD.SHL.U32 R5, R5, 0x40, RZ ;  /* 0x0000004005057824 */ /* 0x000fe200078e00ff */
[----:B------:R-:W-:Y:S01]  /*0f70*/  LOP3.LUT R197, R197, 0x1c0, RZ, 0xc0, !PT ;  /* 0x000001c0c5c57812 */ /* 0x000fe200078ec0ff */
[----:B------:R-:W-:Y:S01]  /*0f80*/  IMAD.SHL.U32 R4, R4, 0x40, RZ ;  /* 0x0000004004047824 */ /* 0x000fe200078e00ff */
[----:B------:R-:W-:Y:S01]  /*0f90*/  LOP3.LUT R196, R196, 0x1c0, RZ, 0xc0, !PT ;  /* 0x000001c0c4c47812 */ /* 0x000fe200078ec0ff */
[----:B------:R-:W-:Y:S01]  /*0fa0*/  VIADD R186, R22, 0x20 ;  /* 0x0000002016ba7836 */ /* 0x000fe20000000000 */
[----:B------:R-:W-:Y:S01]  /*0fb0*/  SHF.R.U32.HI R225, RZ, 0x3, R199 ;  /* 0x00000003ffe17819 */ /* 0x000fe200000116c7 */
[----:B------:R-:W-:Y:S01]  /*0fc0*/  IMAD.IADD R191, R211, 0x1, -R6 ;  /* 0x00000001d3bf7824 */ /* 0x000fe200078e0a06 */
[----:B------:R-:W-:Y:S01]  /*0fd0*/  LOP3.LUT R7, R199, 0x38, R16, 0xf8, !PT ;  /* 0x00000038c7077812 */ /* 0x000fe200078ef810 */
[----:B------:R-:W-:Y:S01]  /*0fe0*/  IMAD R195, R0, 0x8, R219 ;  /* 0x0000000800c37824 */ /* 0x000fe200078e02db */
[----:B------:R-:W-:-:S02]  /*0ff0*/  SHF.R.U32.HI R224, RZ, 0x3, R197 ;  /* 0x00000003ffe07819 */ /* 0x000fc400000116c5 */
[----:B------:R-:W-:Y:S02]  /*1000*/  LOP3.LUT R8, R197, 0x38, R16, 0xf8, !PT ;  /* 0x00000038c5087812 */ /* 0x000fe400078ef810 */
[----:B------:R-:W-:Y:S02]  /*1010*/  SHF.R.U32.HI R223, RZ, 0x3, R196 ;  /* 0x00000003ffdf7819 */ /* 0x000fe400000116c4 */
[----:B------:R-:W-:Y:S02]  /*1020*/  LOP3.LUT R9, R196, 0x38, R16, 0xf8, !PT ;  /* 0x00000038c4097812 */ /* 0x000fe400078ef810 */
[----:B------:R-:W-:Y:S02]  /*1030*/  LOP3.LUT R202, R3, 0xfffffe00, RZ, 0xc0, !PT ;  /* 0xfffffe0003ca7812 */ /* 0x000fe400078ec0ff */
[----:B------:R-:W-:Y:S02]  /*1040*/  LOP3.LUT R201, R5, 0xfffffe00, RZ, 0xc0, !PT ;  /* 0xfffffe0005c97812 */ /* 0x000fe400078ec0ff */
[----:B------:R-:W-:-:S02]  /*1050*/  LOP3.LUT R200, R4, 0xfffffe00, RZ, 0xc0, !PT ;  /* 0xfffffe0004c87812 */ /* 0x000fc400078ec0ff */
[----:B------:R-:W-:Y:S02]  /*1060*/  LOP3.LUT R206, R204, R206, R203, 0xf6, !PT ;  /* 0x000000ceccce7212 */ /* 0x000fe400078ef6cb */
[----:B------:R-:W-:Y:S02]  /*1070*/  LOP3.LUT R7, R202, R7, R225, 0xf6, !PT ;  /* 0x00000007ca077212 */ /* 0x000fe400078ef6e1 */
[----:B------:R-:W-:Y:S02]  /*1080*/  LOP3.LUT R8, R201, R8, R224, 0xf6, !PT ;  /* 0x00000008c9087212 */ /* 0x000fe400078ef6e0 */
[----:B------:R-:W-:Y:S02]  /*1090*/  LOP3.LUT R9, R200, R9, R223, 0xf6, !PT ;  /* 0x00000009c8097212 */ /* 0x000fe400078ef6df */
[----:B------:R-:W-:Y:S02]  /*10a0*/  SHF.R.S32.HI R23, RZ, 0x1f, R22 ;  /* 0x0000001fff177819 */ /* 0x000fe40000011416 */
[----:B------:R-:W-:-:S02]  /*10b0*/  SHF.R.S32.HI R17, RZ, 0x1f, R16 ;  /* 0x0000001fff117819 */ /* 0x000fc40000011410 */
[----:B------:R-:W-:Y:S02]  /*10c0*/  SHF.R.S32.HI R185, RZ, 0x1f, R2 ;  /* 0x0000001fffb97819 */ /* 0x000fe40000011402 */
[----:B------:R-:W-:Y:S02]  /*10d0*/  SHF.R.S32.HI R210, RZ, 0x1f, R186 ;  /* 0x0000001fffd27819 */ /* 0x000fe400000114ba */
[----:B------:R-:W-:Y:S02]  /*10e0*/  LEA R205, R206, UR40, 0x1 ;  /* 0x00000028cecd7c11 */ /* 0x000fe4000f8e08ff */
[----:B------:R-:W-:Y:S02]  /*10f0*/  LEA R214, R7, UR40, 0x1 ;  /* 0x0000002807d67c11 */ /* 0x000fe4000f8e08ff */
[----:B------:R-:W-:Y:S02]  /*1100*/  LEA R213, R8, UR40, 0x1 ;  /* 0x0000002808d57c11 */ /* 0x000fe4000f8e08ff */
[----:B------:R-:W-:-:S07]  /*1110*/  LEA R212, R9, UR40, 0x1 ;  /* 0x0000002809d47c11 */ /* 0x000fce000f8e08ff */
.L_x_1949:
[----:B------:R-:W-:Y:S05]  /*1120*/  YIELD ;  /* 0x0000000000007946 */ /* 0x000fea0003800000 */
[----:B------:R-:W-:Y:S01]  /*1130*/  ULDC.64 UR4, c[0x0][0xa28] ;  /* 0x00028a0000047ab9 */ /* 0x000fe20000000a00 */
[----:B0---4-:R-:W0:Y:S01]  /*1140*/  LDC.64 R6, c[0x0][0xa08] ;  /* 0x00028200ff067b82 */ /* 0x011e220000000a00 */
[----:B------:R-:W-:Y:S01]  /*1150*/  ISETP.NE.U32.AND P1, PT, RZ, UR4, PT ;  /* 0x00000004ff007c0c */ /* 0x000fe2000bf25070 */
[----:B------:R-:W-:Y:S02]  /*1160*/  IMAD.MOV.U32 R3, RZ, RZ, RZ ;  /* 0x000000ffff037224 */ /* 0x000fe400078e00ff */
[----:B------:R-:W-:Y:S01]  /*1170*/  IMAD.MOV.U32 R29, RZ, RZ, RZ ;  /* 0x000000ffff1d7224 */ /* 0x000fe200078e00ff */
[----:B------:R-:W-:Y:S01]  /*1180*/  ISETP.NE.AND.EX P1, PT, RZ, UR5, PT, P1 ;  /* 0x00000005ff007c0c */ /* 0x000fe2000bf25310 */
[----:B------:R-:W-:-:S02]  /*1190*/  ULDC.64 UR4, c[0x0][0xa18] ;  /* 0x0002860000047ab9 */ /* 0x000fc40000000a00 */
[----:B------:R-:W-:-:S04]  /*11a0*/  ISETP.NE.U32.AND P2, PT, RZ, UR4, PT ;  /* 0x00000004ff007c0c */ /* 0x000fc8000bf45070 */
[----:B------:R-:W-:Y:S01]  /*11b0*/  ISETP.NE.AND.EX P2, PT, RZ, UR5, PT, P2 ;  /* 0x00000005ff007c0c */ /* 0x000fe2000bf45320 */
[----:B------:R-:W-:Y:S02]  /*11c0*/  ULDC.64 UR4, c[0x0][0xa08] ;  /* 0x0002820000047ab9 */ /* 0x000fe40000000a00 */
[----:B------:R-:W-:-:S03]  /*11d0*/  ISETP.NE.U32.AND P0, PT, RZ, UR4, PT ;  /* 0x00000004ff007c0c */ /* 0x000fc6000bf05070 */
[----:B-1----:R-:W1:Y:S01]  /*11e0*/  @P1 LDC.64 R4, c[0x0][0xa28] ;  /* 0x00028a00ff041b82 */ /* 0x002e620000000a00 */
[----:B------:R-:W-:Y:S01]  /*11f0*/  ISETP.NE.AND.EX P0, PT, RZ, UR5, PT, P0 ;  /* 0x00000005ff007c0c */ /* 0x000fe2000bf05300 */
[----:B0-----:R-:W-:-:S06]  /*1200*/  IMAD.WIDE R10, R43, 0x4, R6 ;  /* 0x000000042b0a7825 */ /* 0x001fcc00078e0206 */
[----:B------:R-:W0:Y:S01]  /*1210*/  @P2 LDC.64 R8, c[0x0][0xa18] ;  /* 0x00028600ff082b82 */ /* 0x000e220000000a00 */
[----:B------:R-:W-:Y:S02]  /*1220*/  ULDC UR4, c[0x0][0x288] ;  /* 0x0000a20000047ab9 */ /* 0x000fe40000000800 */
[----:B------:R-:W-:Y:S01]  /*1230*/  IMAD.U32 R189, RZ, RZ, UR4 ;  /* 0x00000004ffbd7e24 */ /* 0x000fe2000f8e00ff */
[----:B------:R-:W-:Y:S02]  /*1240*/  ULDC.64 UR4, c[0x0][0x418] ;  /* 0x0001060000047ab9 */ /* 0x000fe40000000a00 */
[----:B--2---:R2:W5:Y:S01]  /*1250*/  @P0 LDG.E R29, desc[UR54][R10.64] ;  /* 0x000000360a1d0981 */ /* 0x004562000c1e1900 */
[----:B-1----:R-:W-:-:S05]  /*1260*/  @P1 IMAD.WIDE R4, R43, 0x4, R4 ;  /* 0x000000042b041825 */ /* 0x002fca00078e0204 */
[----:B------:R2:W5:Y:S01]  /*1270*/  @P1 LDG.E R3, desc[UR54][R4.64] ;  /* 0x0000003604031981 */ /* 0x000562000c1e1900 */
[----:B0-----:R-:W-:-:S05]  /*1280*/  @P2 IMAD.WIDE R6, R43, 0x4, R8 ;  /* 0x000000042b062825 */ /* 0x001fca00078e0208 */
        /* <DEDUP_REMOVED lines=9> */
[----:B------:R-:W-:Y:S01]  /*1320*/  IMAD.U32 R28, RZ, RZ, UR4 ;  /* 0x00000004ff1c7e24 */ /* 0x000fe2000f8e00ff */
[----:B--2---:R-:W-:Y:S06]  /*1330*/  @P2 BRA `(.L_x_1668) ;  /* 0x0000000000242947 */ /* 0x004fec0003800000 */
        /* <DEDUP_REMOVED lines=9> */
.L_x_1668:
[----:B------:R-:W-:Y:S01]  /*13d0*/  ULDC.64 UR4, c[0x0][0xa20] ;  /* 0x0002880000047ab9 */ /* 0x000fe20000000a00 */
[----:B------:R-:W-:Y:S01]  /*13e0*/  IMAD.MOV.U32 R208, RZ, RZ, R42 ;  /* 0x000000ffffd07224 */ /* 0x000fe200078e002a */
[----:B------:R-:W-:Y:S01]  /*13f0*/  ISETP.NE.U32.AND P1, PT, RZ, UR4, PT ;  /* 0x00000004ff007c0c */ /* 0x000fe2000bf25070 */
[----:B------:R-:W-:-:S03]  /*1400*/  IMAD.MOV.U32 R209, RZ, RZ, R43 ;  /* 0x000000ffffd17224 */ /* 0x000fc600078e002b */
[----:B------:R-:W-:-:S13]  /*1410*/  ISETP.NE.AND.EX P1, PT, RZ, UR5, PT, P1 ;  /* 0x00000005ff007c0c */ /* 0x000fda000bf25310 */
[----:B------:R-:W-:Y:S05]  /*1420*/  @!P1 BRA `(.L_x_1669) ;  /* 0x0000000000109947 */ /* 0x000fea0003800000 */
[----:B------:R-:W0:Y:S02]  /*1430*/  LDC.64 R4, c[0x0][0xa20] ;  /* 0x00028800ff047b82 */ /* 0x000e240000000a00 */
[----:B0-----:R-:W-:-:S05]  /*1440*/  IMAD.WIDE R4, R43, 0x4, R4 ;  /* 0x000000042b047825 */ /* 0x001fca00078e0204 */
[----:B------:R0:W5:Y:S01]  /*1450*/  LDG.E R28, desc[UR54][R4.64] ;  /* 0x00000036041c7981 */ /* 0x000162000c1e1900 */
[----:B------:R-:W-:Y:S05]  /*1460*/  BRA `(.L_x_1670) ;  /* 0x0000000000107947 */ /* 0x000fea0003800000 */
.L_x_1669:
[----:B------:R-:W-:Y:S05]  /*1470*/  @!P0 BRA `(.L_x_1670) ;  /* 0x00000000000c8947 */ /* 0x000fea0003800000 */
[----:B------:R-:W2:Y:S04]  /*1480*/  LDG.E R5, desc[UR54][R10.64] ;  /* 0x000000360a057981 */ /* 0x000ea8000c1e1900 */
[----:B------:R-:W2:Y:S02]  /*1490*/  LDG.E R28, desc[UR54][R10.64+0x4] ;  /* 0x000004360a1c7981 */ /* 0x000ea4000c1e1900 */
[----:B--2---:R-:W-:-:S07]  /*14a0*/  IMAD.IADD R28, R28, 0x1, -R5 ;  /* 0x000000011c1c7824 */ /* 0x004fce00078e0a05 */
.L_x_1670:
[----:B------:R-:W-:Y:S01]  /*14b0*/  ULDC.64 UR4, c[0x0][0xa10] ;  /* 0x0002840000047ab9 */ /* 0x000fe20000000a00 */
[----:B------:R-:W1:Y:S01]  /*14c0*/  LDC R8, c[0x0][0x448] ;  /* 0x00011200ff087b82 */ /* 0x000e620000000800 */
[----:B------:R-:W-:-:S04]  /*14d0*/  ISETP.NE.U32.AND P0, PT, RZ, UR4, PT ;  /* 0x00000004ff007c0c */ /* 0x000fc8000bf05070 */
[----:B------:R-:W-:Y:S01]  /*14e0*/  ISETP.NE.AND.EX P0, PT, RZ, UR5, PT, P0 ;  /* 0x00000005ff007c0c */ /* 0x000fe2000bf05300 */
[----:B------:R-:W-:Y:S02]  /*14f0*/  ULDC.64 UR4, c[0x0][0xa30] ;  /* 0x00028c0000047ab9 */ /* 0x000fe40000000a00 */
[----:B------:R-:W-:Y:S01]  /*1500*/  ISETP.NE.U32.AND P1, PT, RZ, UR4, PT ;  /* 0x00000004ff007c0c */ /* 0x000fe2000bf25070 */
[----:B-----5:R-:W-:Y:S01]  /*1510*/  IMAD.MOV.U32 R24, RZ, RZ, R28 ;  /* 0x000000ffff187224 */ /* 0x020fe200078e001c */
[----:B------:R-:W2:Y:S02]  /*1520*/  LDC.64 R12, c[0x0][0x9e0] ;  /* 0x00027800ff0c7b82 */ /* 0x000ea40000000a00 */
[----:B------:R-:W-:-:S06]  /*1530*/  ISETP.NE.AND.EX P1, PT, RZ, UR5, PT, P1 ;  /* 0x00000005ff007c0c */ /* 0x000fcc000bf25310 */
[----:B0-----:R-:W0:Y:S08]  /*1540*/  @P0 LDC.64 R4, c[0x0][0xa10] ;  /* 0x00028400ff040b82 */ /* 0x001e300000000a00 */
[----:B------:R-:W3:Y:S01]  /*1550*/  @P1 LDC.64 R6, c[0x0][0xa30] ;  /* 0x00028c00ff061b82 */ /* 0x000ee20000000a00 */
[----:B0-----:R-:W-:-:S05]  /*1560*/  @P0 IMAD.WIDE R4, R43, 0x4, R4 ;  /* 0x000000042b040825 */ /* 0x001fca00078e0204 */
[----:B------:R-:W4:Y:S04]  /*1570*/  @P0 LDG.E R0, desc[UR54][R4.64] ;  /* 0x0000003604000981 */ /* 0x000f28000c1e1900 */
[----:B------:R-:W4:Y:S01]  /*1580*/  @P0 LDG.E R9, desc[UR54][R4.64+0x4] ;  /* 0x0000043604090981 */ /* 0x000f22000c1e1900 */
[----:B---3--:R-:W-:-:S05]  /*1590*/  @P1 IMAD.WIDE R6, R43, 0x4, R6 ;  /* 0x000000042b061825 */ /* 0x008fca00078e0206 */
[----:B------:R0:W5:Y:S01]  /*15a0*/  @P1 LDG.E R24, desc[UR54][R6.64] ;  /* 0x0000003606181981 */ /* 0x000162000c1e1900 */
[----:B-1----:R-:W-:Y:S01]  /*15b0*/  ISETP.NE.AND P1, PT, R8, 0x1, PT ;  /* 0x000000010800780c */ /* 0x002fe20003f25270 */
[----:B------:R-:W-:Y:S01]  /*15c0*/  IMAD.SHL.U32 R193, R41, 0x80, RZ ;  /* 0x0000008029c17824 */ /* 0x000fe200078e00ff */
[----:B--2---:R-:W-:Y:S01]  /*15d0*/  ISETP.GE.AND P2, PT, R13, 0x1, PT ;  /* 0x000000010d00780c */ /* 0x004fe20003f46270 */
[----:B------:R-:W-:-:S10]  /*15e0*/  IMAD.IADD R10, R28, 0x1, -R3 ;  /* 0x000000011c0a7824 */ /* 0x000fd400078e0a03 */
[----:B------:R-:W1:Y:S08]  /*15f0*/  @P1 LDC R11, c[0x0][0x44c] ;  /* 0x00011300ff0b1b82 */ /* 0x000e700000000800 */
[----:B------:R-:W2:Y:S01]  /*1600*/  @P1 LDC R8, c[0x0][0x450] ;  /* 0x00011400ff081b82 */ /* 0x000ea20000000800 */
[----:B----4-:R-:W-:Y:S02]  /*1610*/  @P0 IMAD.IADD R25, R9, 0x1, -R0 ;  /* 0x0000000109190824 */ /* 0x010fe400078e0a00 */
[----:B------:R-:W-:-:S02]  /*1620*/  VIADD R0, R193, 0x7f ;  /* 0x0000007fc1007836 */ /* 0x000fc40000000000 */
[----:B------:R-:W-:Y:S02]  /*1630*/  IMAD.IADD R190, R10, 0x1, R25 ;  /* 0x000000010abe7824 */ /* 0x000fe400078e0219 */
[----:B-1----:R-:W-:-:S03]  /*1640*/  @P1 IMAD.HI.U32 R3, R0, R11, RZ ;  /* 0x0000000b00031227 */ /* 0x002fc600078e00ff */
[C---:B------:R-:W-:Y:S01]  /*1650*/  IADD3 R5, R190.reuse, 0x1, -R189 ;  /* 0x00000001be057810 */ /* 0x040fe20007ffe8bd */
[----:B------:R-:W-:Y:S01]  /*1660*/  IMAD.MOV.U32 R4, RZ, RZ, R0 ;  /* 0x000000ffff047224 */ /* 0x000fe200078e0000 */
[----:B--2---:R-:W-:Y:S01]  /*1670*/  @P1 SHF.R.U32.HI R4, RZ, R8, R3 ;  /* 0x00000008ff041219 */ /* 0x004fe20000011603 */
[----:B------:R-:W-:-:S04]  /*1680*/  VIADD R0, R190, 0x7f ;  /* 0x0000007fbe007836 */ /* 0x000fc80000000000 */
[----:B0-----:R-:W-:Y:S01]  /*1690*/  IMAD.IADD R7, R5, 0x1, R4 ;  /* 0x0000000105077824 */ /* 0x001fe200078e0204 */
[----:B------:R-:W-:-:S04]  /*16a0*/  SHF.R.S32.HI R3, RZ, 0x1f, R0 ;  /* 0x0000001fff037819 */ /* 0x000fc80000011400 */
[----:B------:R-:W-:Y:S01]  /*16b0*/  LEA.HI R3, R3, R0, RZ, 0x7 ;  /* 0x0000000003037211 */ /* 0x000fe200078f38ff */
[----:B------:R-:W-:-:S03]  /*16c0*/  IMAD.IADD R0, R7, 0x1, R12 ;  /* 0x0000000107007824 */ /* 0x000fc600078e020c */
[----:B------:R-:W-:Y:S01]  /*16d0*/  SHF.R.S32.HI R96, RZ, 0x7, R3 ;  /* 0x00000007ff607819 */ /* 0x000fe20000011403 */
        /* <DEDUP_REMOVED lines=12> */
.L_x_1673:
[----:B------:R-:W-:-:S13]  /*17a0*/  ISETP.NE.AND P0, PT, R13, 0x1, PT ;  /* 0x000000010d00780c */ /* 0x000fda0003f05270 */
[----:B------:R-:W0:Y:S02]  /*17b0*/  @P0 LDC.64 R4, c[0x0][0x9e8] ;  /* 0x00027a00ff040b82 */ /* 0x000e240000000a00 */
[----:B0-----:R-:W-:-:S05]  /*17c0*/  @P0 IMAD.HI.U32 R4, R3, R4, RZ ;  /* 0x0000000403040227 */ /* 0x001fca00078e00ff */
[----:B------:R-:W-:-:S07]  /*17d0*/  @P0 SHF.R.U32.HI R3, RZ, R5, R4 ;  /* 0x00000005ff030219 */ /* 0x000fce0000011604 */
.L_x_1674:
[----:B------:R-:W-:Y:S05]  /*17e0*/  BSYNC B0 ;  /* 0x0000000000007941 */ /* 0x000fea0003800000 */
.L_x_1672:
[----:B------:R-:W-:-:S05]  /*17f0*/  IMAD R3, R3, R13, R13 ;  /* 0x0000000d03037224 */ /* 0x000fca00078e020d */
[----:B------:R-:W-:-:S07]  /*1800*/  VIMNMX R0, R0, R3, PT ;  /* 0x0000000300007248 */ /* 0x000fce0003fe0100 */
.L_x_1671:
[----:B------:R-:W0:Y:S01]  /*1810*/  @P1 LDC R4, c[0x0][0x44c] ;  /* 0x00011300ff041b82 */ /* 0x000e220000000800 */
[----:B------:R-:W-:Y:S01]  /*1820*/  IMAD.IADD R95, R190, 0x1, -R189 ;  /* 0x00000001be5f7824 */ /* 0x000fe200078e0abd */
[----:B------:R-:W-:-:S06]  /*1830*/  ULDC UR4, c[0x0][0x9dc] ;  /* 0x0002770000047ab9 */ /* 0x000fcc0000000800 */
[----:B------:R-:W1:Y:S01]  /*1840*/  @P1 LDC R6, c[0x0][0x450] ;  /* 0x00011400ff061b82 */ /* 0x000e620000000800 */
[----:B0-----:R-:W-:-:S04]  /*1850*/  @P1 IMAD.HI.U32 R3, R193, R4, RZ ;  /* 0x00000004c1031227 */ /* 0x001fc800078e00ff */
[----:B------:R-:W-:Y:S01]  /*1860*/  IMAD.MOV.U32 R4, RZ, RZ, R193 ;  /* 0x000000ffff047224 */ /* 0x000fe200078e00c1 */
[----:B-1----:R-:W-:-:S05]  /*1870*/  @P1 SHF.R.U32.HI R4, RZ, R6, R3 ;  /* 0x00000006ff041219 */ /* 0x002fca0000011603 */
[----:B------:R-:W-:-:S04]  /*1880*/  IMAD.IADD R3, R95, 0x1, R4 ;  /* 0x000000015f037824 */ /* 0x000fc800078e0204 */
[----:B------:R-:W-:Y:S01]  /*1890*/  VIADD R4, R3, -UR4 ;  /* 0x8000000403047c36 */ /* 0x000fe20008000000 */
[----:B------:R-:W-:Y:S06]  /*18a0*/  @!P2 BRA `(.L_x_1675) ;  /* 0x000000000044a947 */ /* 0x000fec0003800000 */
[----:B------:R-:W-:Y:S01]  /*18b0*/  ISETP.GT.AND P0, PT, R3, -0x1, PT ;  /* 0xffffffff0300780c */ /* 0x000fe20003f04270 */
[----:B------:R-:W-:-:S12]  /*18c0*/  BSSY B0, `(.L_x_1676) ;  /* 0x000000d000007945 */ /* 0x000fd80003800000 */
[----:B------:R-:W-:Y:S05]  /*18d0*/  @P0 BRA `(.L_x_1677) ;  /* 0x00000000001c0947 */ /* 0x000fea0003800000 */
[----:B------:R-:W-:Y:S02]  /*18e0*/  ISETP.NE.AND P0, PT, R13, 0x1, PT ;  /* 0x000000010d00780c */ /* 0x000fe40003f05270 */
[----:B------:R-:W-:-:S11]  /*18f0*/  LOP3.LUT R3, RZ, R3, RZ, 0x33, !PT ;  /* 0x00000003ff037212 */ /* 0x000fd600078e33ff */
[----:B------:R-:W0:Y:S02]  /*1900*/  @P0 LDC.64 R6, c[0x0][0x9e8] ;  /* 0x00027a00ff060b82 */ /* 0x000e240000000a00 */
[----:B0-----:R-:W-:-:S05]  /*1910*/  @P0 IMAD.HI.U32 R6, R3, R6, RZ ;  /* 0x0000000603060227 */ /* 0x001fca00078e00ff */
[----:B------:R-:W-:-:S04]  /*1920*/  @P0 SHF.R.U32.HI R3, RZ, R7, R6 ;  /* 0x00000007ff030219 */ /* 0x000fc80000011606 */
[----:B------:R-:W-:Y:S01]  /*1930*/  LOP3.LUT R3, RZ, R3, RZ, 0x33, !PT ;  /* 0x00000003ff037212 */ /* 0x000fe200078e33ff */
[----:B------:R-:W-:Y:S06]  /*1940*/  BRA `(.L_x_1678) ;  /* 0x0000000000107947 */ /* 0x000fec0003800000 */
.L_x_1677:
[----:B------:R-:W-:-:S13]  /*1950*/  ISETP.NE.AND P0, PT, R13, 0x1, PT ;  /* 0x000000010d00780c */ /* 0x000fda0003f05270 */
[----:B------:R-:W0:Y:S02]  /*1960*/  @P0 LDC.64 R6, c[0x0][0x9e8] ;  /* 0x00027a00ff060b82 */ /* 0x000e240000000a00 */
[----:B0-----:R-:W-:-:S05]  /*1970*/  @P0 IMAD.HI.U32 R6, R3, R6, RZ ;  /* 0x0000000603060227 */ /* 0x001fca00078e00ff */
[----:B------:R-:W-:-:S07]  /*1980*/  @P0 SHF.R.U32.HI R3, RZ, R7, R6 ;  /* 0x00000007ff030219 */ /* 0x000fce0000011606 */
.L_x_1678:
[----:B------:R-:W-:Y:S05]  /*1990*/  BSYNC B0 ;  /* 0x0000000000007941 */ /* 0x000fea0003800000 */
.L_x_1676:
[----:B------:R-:W-:-:S05]  /*19a0*/  IMAD R3, R3, R13, RZ ;  /* 0x0000000d03037224 */ /* 0x000fca00078e02ff */
[----:B------:R-:W-:-:S07]  /*19b0*/  VIMNMX R4, R4, R3, !PT ;  /* 0x0000000304047248 */ /* 0x000fce0007fe0100 */
.L_x_1675:
[----:B------:R-:W-:Y:S01]  /*19c0*/  VIADD R0, R0, 0x7f ;  /* 0x0000007f00007836 */ /* 0x000fe20000000000 */
[----:B------:R-:W-:-:S04]  /*19d0*/  SHF.R.S32.HI R5, RZ, 0x1f, R4 ;  /* 0x0000001fff057819 */ /* 0x000fc80000011404 */
[----:B------:R-:W-:Y:S02]  /*19e0*/  SHF.R.S32.HI R3, RZ, 0x1f, R0 ;  /* 0x0000001fff037819 */ /* 0x000fe40000011400 */
[----:B------:R-:W-:Y:S02]  /*19f0*/  LEA.HI R5, R5, R4, RZ, 0x7 ;  /* 0x0000000405057211 */ /* 0x000fe400078f38ff */
[----:B------:R-:W-:Y:S02]  /*1a00*/  LEA.HI R3, R3, R0, RZ, 0x7 ;  /* 0x0000000003037211 */ /* 0x000fe400078f38ff */
[----:B------:R-:W-:Y:S02]  /*1a10*/  SHF.R.S32.HI R5, RZ, 0x7, R5 ;  /* 0x00000007ff057819 */ /* 0x000fe40000011405 */
[----:B------:R-:W-:Y:S02]  /*1a20*/  SHF.R.S32.HI R3, RZ, 0x7, R3 ;  /* 0x00000007ff037819 */ /* 0x000fe40000011403 */
[----:B------:R-:W-:-:S02]  /*1a30*/  VIMNMX R5, RZ, R5, !PT ;  /* 0x00000005ff057248 */ /* 0x000fc40007fe0100 */
[----:B------:R-:W-:-:S03]  /*1a40*/  VIMNMX R3, R96, R3, PT ;  /* 0x0000000360037248 */ /* 0x000fc60003fe0100 */
[--C-:B------:R-:W-:Y:S02]  /*1a50*/  IMAD R5, R5, 0x80, -R10.reuse ;  /* 0x0000008005057824 */ /* 0x100fe400078e0a0a */
[----:B------:R-:W-:-:S03]  /*1a60*/  IMAD R0, R3, 0x80, -R10 ;  /* 0x0000008003007824 */ /* 0x000fc600078e0a0a */
[----:B------:R-:W-:Y:S02]  /*1a70*/  VIMNMX R5, RZ, R5, !PT ;  /* 0x00000005ff057248 */ /* 0x000fe40007fe0100 */
[----:B------:R-:W-:Y:S02]  /*1a80*/  VIMNMX R0, R0, R25, PT ;  /* 0x0000001900007248 */ /* 0x000fe40003fe0100 */
[----:B------:R-:W-:Y:S02]  /*1a90*/  SHF.R.U32.HI R26, RZ, 0x7, R5 ;  /* 0x00000007ff1a7819 */ /* 0x000fe40000011605 */
[----:B------:R-:W-:-:S03]  /*1aa0*/  ISETP.GT.AND P0, PT, R0, R5, PT ;  /* 0x000000050000720c */ /* 0x000fc60003f04270 */
[----:B------:R-:W-:-:S10]  /*1ab0*/  IMAD.MOV.U32 R27, RZ, RZ, R26 ;  /* 0x000000ffff1b7224 */ /* 0x000fd400078e001a */
[----:B------:R-:W-:-:S05]  /*1ac0*/  @P0 VIADD R0, R0, 0x7f ;  /* 0x0000007f00000836 */ /* 0x000fca0000000000 */
[----:B------:R-:W-:-:S04]  /*1ad0*/  @P0 SHF.R.S32.HI R3, RZ, 0x1f, R0 ;  /* 0x0000001fff030819 */ /* 0x000fc80000011400 */
[----:B------:R-:W-:-:S04]  /*1ae0*/  @P0 LEA.HI R3, R3, R0, RZ, 0x7 ;  /* 0x0000000003030211 */ /* 0x000fc800078f38ff */
[----:B------:R-:W-:Y:S02]  /*1af0*/  @P0 SHF.R.S32.HI R27, RZ, 0x7, R3 ;  /* 0x00000007ff1b0819 */ /* 0x000fe40000011403 */
[----:B------:R-:W-:Y:S02]  /*1b00*/  PLOP3.LUT P0, PT, PT, PT, PT, 0x80, 0x0 ;  /* 0x000000000000781c */ /* 0x000fe40003f0f070 */
[----:B------:R-:W-:-:S13]  /*1b10*/  ISETP.GT.AND P1, PT, R27, R26, PT ;  /* 0x0000001a1b00720c */ /* 0x000fda0003f24270 */
[----:B------:R-:W-:Y:S05]  /*1b20*/  @!P1 BRA `(.L_x_1679) ;  /* 0x0000006c00d09947 */ /* 0x000fea0003800000 */
        /* <DEDUP_REMOVED lines=20> */
.L_x_1681:
[----:B------:R-:W-:Y:S05]  /*1c70*/  BSYNC B6 ;  /* 0x0000000000067941 */ /* 0x000fea0003800000 */
.L_x_1680:
        /* <DEDUP_REMOVED lines=20> */
.L_x_1683:
[----:B------:R-:W-:Y:S05]  /*1dc0*/  BSYNC B6 ;  /* 0x0000000000067941 */ /* 0x000fea0003800000 */
.L_x_1682:
[----:B------:R-:W-:Y:S01]  /*1dd0*/  ULDC.64 UR4, c[0x0][0x9f8] ;  /* 0x00027e0000047ab9 */ /* 0x000fe20000000a00 */
[----:B------:R-:W-:Y:S01]  /*1de0*/  IMAD.MOV.U32 R0, RZ, RZ, R43 ;  /* 0x000000ffff007224 */ /* 0x000fe200078e002b */
[----:B------:R-:W-:Y:S01]  /*1df0*/  ISETP.NE.U32.AND P0, PT, RZ, UR4, PT ;  /* 0x00000004ff007c0c */ /* 0x000fe2000bf05070 */
[----:B------:R-:W0:Y:S03]  /*1e00*/  LDC R37, c[0x0][0x3f4] ;  /* 0x0000fd00ff257b82 */ /* 0x000e260000000800 */
[----:B------:R-:W-:-:S05]  /*1e10*/  ISETP.NE.AND.EX P0, PT, RZ, UR5, PT, P0 ;  /* 0x00000005ff007c0c */ /* 0x000fca000bf05300 */
[----:B------:R-:W1:Y:S08]  /*1e20*/  LDC.64 R14, c[0x0][0x3f8] ;  /* 0x0000fe00ff0e7b82 */ /* 0x000e700000000a00 */
[----:B------:R-:W2:Y:S08]  /*1e30*/  @P0 LDC.64 R4, c[0x0][0x9f8] ;  /* 0x00027e00ff040b82 */ /* 0x000eb00000000a00 */
[----:B------:R-:W3:Y:S01]  /*1e40*/  LDC.64 R34, c[0x0][0x408] ;  /* 0x00010200ff227b82 */ /* 0x000ee20000000a00 */
[----:B--2---:R-:W-:-:S05]  /*1e50*/  @P0 IMAD.WIDE R4, R43, 0x4, R4 ;  /* 0x000000042b040825 */ /* 0x004fca00078e0204 */
[----:B------:R2:W4:Y:S01]  /*1e60*/  @P0 LDG.E R0, desc[UR54][R4.64] ;  /* 0x0000003604000981 */ /* 0x000522000c1e1900 */
[----:B0-----:R-:W-:Y:S01]  /*1e70*/  ISETP.GE.AND P0, PT, R16, R37, PT ;  /* 0x000000251000720c */ /* 0x001fe20003f06270 */
[----:B-1----:R-:W-:Y:S01]  /*1e80*/  IMAD.WIDE.U32 R6, R188, R14, R22 ;  /* 0x0000000ebc067225 */ /* 0x002fe200078e0016 */
[C-C-:B---3--:R-:W-:Y:S01]  /*1e90*/  SHF.L.U64.HI R30, R34.reuse, 0x6, R35.reuse ;  /* 0x00000006221e7819 */ /* 0x148fe20000010223 */
[----:B------:R-:W0:Y:S01]  /*1ea0*/  S2R R38, SR_TID.X ;  /* 0x0000000000267919 */ /* 0x000e220000002100 */
[----:B------:R-:W-:Y:S01]  /*1eb0*/  SEL R13, R37, RZ, P0 ;  /* 0x000000ff250d7207 */ /* 0x000fe20000000000 */
[----:B------:R-:W-:Y:S01]  /*1ec0*/  IMAD.MOV.U32 R82, RZ, RZ, R6 ;  /* 0x000000ffff527224 */ /* 0x000fe200078e0006 */
[----:B------:R-:W-:Y:S01]  /*1ed0*/  SHF.L.U64.HI R31, R34, 0x7, R35 ;  /* 0x00000007221f7819 */ /* 0x000fe20000010223 */
[----:B------:R-:W-:Y:S02]  /*1ee0*/  IMAD R10, R221, R34, RZ ;  /* 0x00000022dd0a7224 */ /* 0x000fe400078e02ff */
[----:B------:R-:W-:-:S02]  /*1ef0*/  IMAD.IADD R13, R16, 0x1, R13 ;  /* 0x00000001100d7824 */ /* 0x000fc400078e020d */
[----:B--2---:R-:W-:-:S03]  /*1f00*/  IMAD.WIDE.U32 R4, R188, R34, R22 ;  /* 0x00000022bc047225 */ /* 0x004fc600078e0016 */
[----:B------:R-:W-:Y:S01]  /*1f10*/  SHF.R.S32.HI R6, RZ, 0x1f, R13 ;  /* 0x0000001fff067819 */ /* 0x000fe2000001140d */
[----:B------:R-:W-:Y:S02]  /*1f20*/  IMAD R8, R221, R14, RZ ;  /* 0x0000000edd087224 */ /* 0x000fe400078e02ff */
[----:B------:R-:W-:Y:S01]  /*1f30*/  IMAD.MOV.U32 R86, RZ, RZ, R4 ;  /* 0x000000ffff567224 */ /* 0x000fe200078e0004 */
[----:B------:R-:W-:Y:S01]  /*1f40*/  LEA.HI R4, R6, R13, RZ, 0x6 ;  /* 0x0000000d06047211 */ /* 0x000fe200078f30ff */
[----:B------:R-:W-:Y:S01]  /*1f50*/  IMAD R89, R188, R35, R10 ;  /* 0x00000023bc597224 */ /* 0x000fe200078e020a */
[----:B------:R-:W-:Y:S01]  /*1f60*/  LEA.HI R12, R6, R13, RZ, 0x3 ;  /* 0x0000000d060c7211 */ /* 0x000fe200078f18ff */
[----:B------:R-:W-:-:S03]  /*1f70*/  IMAD.WIDE.U32 R10, R188, R34, R16 ;  /* 0x00000022bc0a7225 */ /* 0x000fc600078e0010 */
[----:B------:R-:W-:Y:S01]  /*1f80*/  LOP3.LUT R6, R199, 0x38, R12, 0xf8, !PT ;  /* 0x00000038c7067812 */ /* 0x000fe200078ef80c */
[----:B------:R-:W-:Y:S01]  /*1f90*/  IMAD R85, R188, R15, R8 ;  /* 0x0000000fbc557224 */ /* 0x000fe200078e0208 */
[----:B------:R-:W-:Y:S01]  /*1fa0*/  LOP3.LUT R41, R12, 0xfffffff8, RZ, 0xc0, !PT ;  /* 0xfffffff80c297812 */ /* 0x000fe200078ec0ff */
[-C--:B------:R-:W-:Y:S01]  /*1fb0*/  IMAD.WIDE.U32 R8, R188, R14.reuse, R16 ;  /* 0x0000000ebc087225 */ /* 0x080fe200078e0010 */
[----:B------:R-:W-:Y:S02]  /*1fc0*/  LOP3.LUT R6, R6, R225, RZ, 0x3c, !PT ;  /* 0x000000e106067212 */ /* 0x000fe400078e3cff */
[----:B------:R-:W-:Y:S01]  /*1fd0*/  SHF.R.S32.HI R81, RZ, 0x3, R12 ;  /* 0x00000003ff517819 */ /* 0x000fe2000001140c */
[----:B------:R-:W-:Y:S01]  /*1fe0*/  IMAD.IADD R87, R5, 0x1, R89 ;  /* 0x0000000105577824 */ /* 0x000fe200078e0259 */
[----:B------:R-:W-:Y:S01]  /*1ff0*/  LOP3.LUT R5, R12, 0x38, RZ, 0xc0, !PT ;  /* 0x000000380c057812 */ /* 0x000fe200078ec0ff */
[----:B------:R-:W-:Y:S01]  /*2000*/  IMAD.IADD R89, R89, 0x1, R11 ;  /* 0x0000000159597824 */ /* 0x000fe200078e020b */
[----:B-----5:R-:W-:Y:S01]  /*2010*/  SHF.R.S32.HI R11, RZ, 0x1f, R24 ;  /* 0x0000001fff0b7819 */ /* 0x020fe20000011418 */
[----:B------:R-:W-:Y:S01]  /*2020*/  IMAD.SHL.U32 R4, R4, 0x80, RZ ;  /* 0x0000008004047824 */ /* 0x000fe200078e00ff */
[----:B0-----:R-:W-:Y:S01]  /*2030*/  SHF.R.U32.HI R38, RZ, 0x7, R38 ;  /* 0x00000007ff267819 */ /* 0x001fe20000011626 */
[----:B------:R-:W-:Y:S01]  /*2040*/  IMAD.IADD R83, R7, 0x1, R85 ;  /* 0x0000000107537824 */ /* 0x000fe200078e0255 */
[----:B------:R-:W-:Y:S01]  /*2050*/  SHF.R.S32.HI R90, RZ, 0x1f, R41 ;  /* 0x0000001fff5a7819 */ /* 0x000fe20000011429 */
[----:B------:R-:W-:Y:S01]  /*2060*/  IMAD.IADD R85, R85, 0x1, R9 ;  /* 0x0000000155557824 */ /* 0x000fe200078e0209 */
[----:B------:R-:W-:Y:S01]  /*2070*/  ISETP.NE.AND P6, PT, R38, 0x1, PT ;  /* 0x000000012600780c */ /* 0x000fe20003fc5270 */
[----:B------:R-:W-:Y:S01]  /*2080*/  IMAD.MOV.U32 R84, RZ, RZ, R8 ;  /* 0x000000ffff547224 */ /* 0x000fe200078e0008 */
[--C-:B------:R-:W-:Y:S01]  /*2090*/  LOP3.LUT R9, R197, 0x38, R12.reuse, 0xf8, !PT ;  /* 0x00000038c5097812 */ /* 0x100fe200078ef80c */
[C---:B------:R-:W-:Y:S01]  /*20a0*/  IMAD R13, R11.reuse, R14, RZ ;  /* 0x0000000e0b0d7224 */ /* 0x040fe200078e02ff */
[----:B------:R-:W-:Y:S01]  /*20b0*/  LOP3.LUT R8, R196, 0x38, R12, 0xf8, !PT ;  /* 0x00000038c4087812 */ /* 0x000fe200078ef80c */
[----:B------:R-:W-:Y:S01]  /*20c0*/  IMAD.MOV.U32 R88, RZ, RZ, R10 ;  /* 0x000000ffff587224 */ /* 0x000fe200078e000a */
[----:B------:R-:W-:Y:S01]  /*20d0*/  LOP3.LUT R7, R4, 0xffffe000, RZ, 0xc0, !PT ;  /* 0xffffe00004077812 */ /* 0x000fe200078ec0ff */
[----:B------:R-:W-:Y:S01]  /*20e0*/  IMAD R11, R11, R34, RZ ;  /* 0x000000220b0b7224 */ /* 0x000fe200078e02ff */
[----:B------:R-:W-:Y:S01]  /*20f0*/  LOP3.LUT R4, R5, 0x1c0, R222, 0xf8, !PT ;  /* 0x000001c005047812 */ /* 0x000fe200078ef8de */
[C---:B------:R-:W-:Y:S01]  /*2100*/  IMAD R13, R24.reuse, R15, R13 ;  /* 0x0000000f180d7224 */ /* 0x040fe200078e020d */
[----:B------:R-:W-:Y:S01]  /*2110*/  LOP3.LUT R10, R9, R224, RZ, 0x3c, !PT ;  /* 0x000000e0090a7212 */ /* 0x000fe200078e3cff */
[-C--:B------:R-:W-:Y:S01]  /*2120*/  IMAD.WIDE.U32 R82, R24, R14.reuse, R82 ;  /* 0x0000000e18527225 */ /* 0x080fe200078e0052 */
[----:B------:R-:W-:Y:S01]  /*2130*/  LOP3.LUT R9, R8, R223, RZ, 0x3c, !PT ;  /* 0x000000df08097212 */ /* 0x000fe200078e3cff */
[----:B------:R-:W-:Y:S05]  /*2140*/  @!P6 WARPSYNC.ALL ;  /* 0x000000000000e948 */ /* 0x000fea0003800000 */
[----:B------:R-:W-:Y:S01]  /*2150*/  LOP3.LUT R8, R4, R203, RZ, 0x3c, !PT ;  /* 0x000000cb04087212 */ /* 0x000fe200078e3cff */
[----:B------:R-:W-:Y:S01]  /*2160*/  IMAD.WIDE.U32 R84, R24, R14, R84 ;  /* 0x0000000e18547225 */ /* 0x000fe200078e0054 */
[-C--:B------:R-:W-:Y:S01]  /*2170*/  IADD3 R4, R6, R7.reuse, R202 ;  /* 0x0000000706047210 */ /* 0x080fe20007ffe0ca */
[----:B------:R-:W-:Y:S01]  /*2180*/  ULDC UR4, c[0x0][0x2f4] ;  /* 0x0000bd0000047ab9 */ /* 0x000fe20000000800 */
[----:B------:R-:W-:Y:S01]  /*2190*/  IADD3 R5, R10, R7, R201 ;  /* 0x000000070a057210 */ /* 0x000fe20007ffe0c9 */
[C---:B------:R-:W-:Y:S01]  /*21a0*/  IMAD R11, R24.reuse, R35, R11 ;  /* 0x00000023180b7224 */ /* 0x040fe200078e020b */
[-C--:B------:R-:W-:Y:S01]  /*21b0*/  IADD3 R6, R9, R7.reuse, R200 ;  /* 0x0000000709067210 */ /* 0x080fe20007ffe0c8 */
[----:B------:R-:W-:Y:S01]  /*21c0*/  IMAD.WIDE.U32 R86, R24, R34, R86 ;  /* 0x0000002218567225 */ /* 0x000fe200078e0056 */
[----:B------:R-:W-:-:S02]  /*21d0*/  IADD3 R7, R8, R7, R204 ;  /* 0x0000000708077210 */ /* 0x000fc40007ffe0cc */
[----:B------:R-:W-:Y:S01]  /*21e0*/  SHF.L.U64.HI R8, R14, 0x5, R15 ;  /* 0x000000050e087819 */ /* 0x000fe2000001020f */
[----:B------:R-:W-:Y:S01]  /*21f0*/  IMAD.WIDE.U32 R88, R24, R34, R88 ;  /* 0x0000002218587225 */ /* 0x000fe200078e0058 */
[C-C-:B------:R-:W-:Y:S02]  /*2200*/  SHF.L.U64.HI R9, R14.reuse, 0x6, R15.reuse ;  /* 0x000000060e097819 */ /* 0x140fe4000001020f */
[----:B------:R-:W-:Y:S01]  /*2210*/  SHF.L.U64.HI R10, R14, 0x7, R15 ;  /* 0x000000070e0a7819 */ /* 0x000fe2000001020f */
[----:B------:R-:W-:Y:S01]  /*2220*/  IMAD.IADD R3, R29, 0x1, R28 ;  /* 0x000000011d037824 */ /* 0x000fe200078e021c */
[C---:B------:R-:W-:Y:S01]  /*2230*/  SHF.L.U64.HI R29, R34.reuse, 0x5, R35 ;  /* 0x00000005221d7819 */ /* 0x040fe20000010223 */
[C---:B------:R-:W-:Y:S01]  /*2240*/  IMAD.SHL.U32 R32, R34.reuse, 0x20, RZ ;  /* 0x0000002022207824 */ /* 0x040fe200078e00ff */
[----:B------:R-:W-:Y:S01]  /*2250*/  SHF.R.S32.HI R35, RZ, 0x1f, R42 ;  /* 0x0000001fff237819 */ /* 0x000fe2000001142a */
[----:B------:R-:W-:Y:S01]  /*2260*/  IMAD.SHL.U32 R33, R34, 0x40, RZ ;  /* 0x0000004022217824 */ /* 0x000fe200078e00ff */
[----:B------:R-:W-:Y:S01]  /*2270*/  ISETP.GE.AND P1, PT, R16, UR4, PT ;  /* 0x0000000410007c0c */ /* 0x000fe2000bf26270 */
[----:B------:R-:W-:Y:S01]  /*2280*/  VIADD R94, R38, 0x8 ;  /* 0x00000008265e7836 */ /* 0x000fe20000000000 */
[----:B------:R-:W-:Y:S01]  /*2290*/  ISETP.GE.AND P2, PT, R2, UR4, PT ;  /* 0x0000000402007c0c */ /* 0x000fe2000bf46270 */
[----:B------:R-:W-:-:S02]  /*22a0*/  IMAD.SHL.U32 R20, R14, 0x20, RZ ;  /* 0x000000200e147824 */ /* 0x000fc400078e00ff */
[C---:B------:R-:W-:Y:S02]  /*22b0*/  IMAD.SHL.U32 R21, R14.reuse, 0x40, RZ ;  /* 0x000000400e157824 */ /* 0x040fe400078e00ff */
[----:B------:R-:W-:Y:S02]  /*22c0*/  IMAD.SHL.U32 R28, R14, 0x80, RZ ;  /* 0x000000800e1c7824 */ /* 0x000fe400078e00ff */
[----:B------:R-:W-:Y:S02]  /*22d0*/  IMAD.SHL.U32 R34, R34, 0x80, RZ ;  /* 0x0000008022227824 */ /* 0x000fe400078e00ff */
[----:B------:R-:W-:Y:S02]  /*22e0*/  IMAD R36, R207, 0x20, R188 ;  /* 0x00000020cf247824 */ /* 0x000fe400078e02bc */
[----:B------:R-:W-:Y:S02]  /*22f0*/  IMAD.SHL.U32 R37, R37, 0x2, RZ ;  /* 0x0000000225257824 */ /* 0x000fe400078e00ff */
[----:B------:R-:W-:-:S02]  /*2300*/  IMAD.IADD R39, R83, 0x1, R13 ;  /* 0x0000000153277824 */ /* 0x000fc400078e020d */
[----:B------:R-:W-:Y:S02]  /*2310*/  IMAD.IADD R40, R13, 0x1, R85 ;  /* 0x000000010d287824 */ /* 0x000fe400078e0255 */
[----:B------:R-:W-:Y:S02]  /*2320*/  IMAD.IADD R43, R87, 0x1, R11 ;  /* 0x00000001572b7824 */ /* 0x000fe400078e020b */
[----:B------:R-:W-:Y:S01]  /*2330*/  IMAD.IADD R80, R11, 0x1, R89 ;  /* 0x000000010b507824 */ /* 0x000fe200078e0259 */
[----:B----4-:R-:W-:Y:S01]  /*2340*/  SHF.R.S32.HI R38, RZ, 0x1f, R0 ;  /* 0x0000001fff267819 */ /* 0x010fe20000011400 */
[----:B------:R-:W-:Y:S06]  /*2350*/  @!P6 BAR.SYNC.DEFER_BLOCKING 0x9, 0x100 ;  /* 0x024400000000eb1d */ /* 0x000fec0000010000 */
.L_x_1781:
[----:B------:R-:W0:Y:S01]  /*2360*/  LDC R100, c[0x0][0x430] ;  /* 0x00010c00ff647b82 */ /* 0x000e220000000800 */
[----:B------:R-:W-:Y:S02]  /*2370*/  VIADD R27, R27, 0xffffffff ;  /* 0xffffffff1b1b7836 */ /* 0x000fe40000000000 */
[----:B------:R-:W-:Y:S02]  /*2380*/  IMAD.MOV.U32 R101, RZ, RZ, RZ ;  /* 0x000000ffff657224 */ /* 0x000fe400078e00ff */
[----:B---3--:R-:W-:-:S03]  /*2390*/  IMAD R44, R27, 0x80, R36 ;  /* 0x000000801b2c7824 */ /* 0x008fc600078e0224 */
        /* <DEDUP_REMOVED lines=8> */
[----:B------:R-:W3:Y:S08]  /*2420*/  @P4 LDC R12, c[0x0][0x434] ;  /* 0x00010d00ff0c4b82 */ /* 0x000ef00000000800 */
        /* <DEDUP_REMOVED lines=25> */
[C---:B------:R-:W-:Y:S01]  /*25c0*/  IMAD.WIDE.U32 R12, R100.reuse, UR4, RZ ;  /* 0x00000004640c7c25 */ /* 0x040fe2000f8e00ff */
[----:B------:R-:W-:Y:S02]  /*25d0*/  ULDC.U8 UR6, c[0x0][0x410] ;  /* 0x0001040000067ab9 */ /* 0x000fe40000000000 */
[----:B------:R-:W-:Y:S01]  /*25e0*/  ISETP.NE.AND P3, PT, RZ, UR6, PT ;  /* 0x00000006ff007c0c */ /* 0x000fe2000bf65270 */
[----:B------:R-:W-:Y:S02]  /*25f0*/  IMAD R11, R99, UR4, RZ ;  /* 0x00000004630b7c24 */ /* 0x000fe4000f8e02ff */
[----:B------:R-:W-:Y:S02]  /*2600*/  IMAD R44, R31, R27, RZ ;  /* 0x0000001b1f2c7224 */ /* 0x000fe400078e02ff */
[----:B------:R-:W-:Y:S01]  /*2610*/  IMAD R11, R100, UR5, R11 ;  /* 0x00000005640b7c24 */ /* 0x000fe2000f8e020b */
[----:B------:R-:W-:Y:S01]  /*2620*/  ULDC.64 UR4, c[0x0][0x310] ;  /* 0x0000c40000047ab9 */ /* 0x000fe20000000a00 */
[----:B------:R-:W-:-:S02]  /*2630*/  IMAD R97, R27, -0x80, R25 ;  /* 0xffffff801b617824 */ /* 0x000fc400078e0219 */
[----:B------:R-:W-:Y:S02]  /*2640*/  IMAD R14, R98, UR4, RZ ;  /* 0x00000004620e7c24 */ /* 0x000fe4000f8e02ff */
[----:B------:R-:W-:Y:S01]  /*2650*/  IMAD.IADD R13, R13, 0x1, R11 ;  /* 0x000000010d0d7824 */ /* 0x000fe200078e020b */
[----:B------:R-:W-:Y:S01]  /*2660*/  SHF.R.S32.HI R11, RZ, 0x1f, R27 ;  /* 0x0000001fff0b7819 */ /* 0x000fe2000001141b */
[----:B------:R-:W-:Y:S01]  /*2670*/  IMAD R15, R101, UR5, R14 ;  /* 0x00000005650f7c24 */ /* 0x000fe2000f8e020e */
[----:B------:R-:W-:Y:S01]  /*2680*/  VIMNMX R97, R97, 0x80, PT ;  /* 0x0000008061617848 */ /* 0x000fe20003fe0100 */
[----:B------:R-:W-:Y:S01]  /*2690*/  IMAD.WIDE.U32 R12, R101, UR4, R12 ;  /* 0x00000004650c7c25 */ /* 0x000fe2000f8e000c */
[----:B------:R-:W-:-:S03]  /*26a0*/  ULDC.64 UR4, c[0x0][0x308] ;  /* 0x0000c20000047ab9 */ /* 0x000fc60000000a00 */
[----:B------:R-:W-:Y:S02]  /*26b0*/  IMAD R14, R10, R27, RZ ;  /* 0x0000001b0a0e7224 */ /* 0x000fe400078e02ff */
[----:B------:R-:W-:Y:S02]  /*26c0*/  IMAD.IADD R13, R13, 0x1, R15 ;  /* 0x000000010d0d7824 */ /* 0x000fe400078e020f */
[----:B------:R-:W-:Y:S02]  /*26d0*/  IMAD R15, R35, UR4, RZ ;  /* 0x00000004230f7c24 */ /* 0x000fe4000f8e02ff */
[C---:B------:R-:W-:Y:S02]  /*26e0*/  IMAD R91, R11.reuse, R28, R14 ;  /* 0x0000001c0b5b7224 */ /* 0x040fe400078e020e */
[----:B------:R-:W-:Y:S02]  /*26f0*/  IMAD R11, R11, R34, R44 ;  /* 0x000000220b0b7224 */ /* 0x000fe400078e022c */
[----:B------:R-:W-:-:S02]  /*2700*/  IMAD R103, R42, UR5, R15 ;  /* 0x000000052a677c24 */ /* 0x000fc4000f8e020f */
        /* <DEDUP_REMOVED lines=39> */
.L_x_1688:
[----:B------:R-:W-:Y:S05]  /*2980*/  BSYNC B1 ;  /* 0x0000000000017941 */ /* 0x000fea0003800000 */
.L_x_1687:
        /* <DEDUP_REMOVED lines=43> */
.L_x_1690:
[----:B------:R-:W-:Y:S05]  /*2c40*/  BSYNC B1 ;  /* 0x0000000000017941 */ /* 0x000fea0003800000 */
.L_x_1689:
        /* <DEDUP_REMOVED lines=47> */
.L_x_1692:
[----:B------:R-:W-:Y:S05]  /*2f40*/  BSYNC B1 ;  /* 0x0000000000017941 */ /* 0x000fea0003800000 */
.L_x_1691:
[----:B------:R-:W-:Y:S01]  /*2f50*/  ISETP.GE.AND P4, PT, R215, R97, PT ;  /* 0x00000061d700720c */ /* 0x000fe20003f86270 */
[----:B------:R-:W-:-:S12]  /*2f60*/  BSSY B1, `(.L_x_1693) ;  /* 0x000001e000017945 */ /* 0x000fd80003800000 */
[----:B------:R-:W-:Y:S05]  /*2f70*/  @P4 BRA `(.L_x_1694) ;  /* 0x0000000000704947 */ /* 0x000fea0003800000 */
[----:B------:R-:W1:Y:S01]  /*2f80*/  LDC.64 R44, c[0x0][0x3f8] ;  /* 0x0000fe00ff2c7b82 */ /* 0x000e620000000a00 */
[----:B------:R-:W-:Y:S01]  /*2f90*/  IMAD.MOV.U32 R15, RZ, RZ, R91 ;  /* 0x000000ffff0f7224 */ /* 0x000fe200078e005b */
[----:B------:R-:W-:Y:S01]  /*2fa0*/  ULDC.64 UR4, c[0x0][0x3e8] ;  /* 0x0000fa0000047ab9 */ /* 0x000fe20000000a00 */
[----:B------:R-:W-:Y:S01]  /*2fb0*/  IMAD.MOV.U32 R13, RZ, RZ, R11 ;  /* 0x000000ffff0d7224 */ /* 0x000fe200078e000b */
[----:B------:R-:W-:Y:S02]  /*2fc0*/  CS2R R48, SRZ ;  /* 0x0000000000307805 */ /* 0x000fe4000001ff00 */
[----:B------:R-:W-:Y:S01]  /*2fd0*/  CS2R R50, SRZ ;  /* 0x0000000000327805 */ /* 0x000fe2000001ff00 */
[----:B-1----:R-:W-:-:S04]  /*2fe0*/  IMAD.WIDE.U32 R14, R44, 0x60, R14 ;  /* 0x000000602c0e7825 */ /* 0x002fc800078e000e */
[----:B------:R-:W-:Y:S01]  /*2ff0*/  IMAD R46, R45, 0x60, RZ ;  /* 0x000000602d2e7824 */ /* 0x000fe200078e02ff */
[----:B------:R-:W-:-:S04]  /*3000*/  IADD3 R45, P5, R82, R14, RZ ;  /* 0x0000000e522d7210 */ /* 0x000fc80007fbe0ff */
[----:B------:R-:W-:Y:S02]  /*3010*/  IADD3.X R46, R39, R15, R46, P5, !PT ;  /* 0x0000000f272e7210 */ /* 0x000fe40002ffe42e */
        /* <DEDUP_REMOVED lines=18> */
.L_x_1694:
[----:B------:R-:W-:Y:S05]  /*3140*/  BSYNC B1 ;  /* 0x0000000000017941 */ /* 0x000fea0003800000 */
.L_x_1693:
[----:B-----5:R-:W-:Y:S01]  /*3150*/  IMAD.MOV.U32 R11, RZ, RZ, R52 ;  /* 0x000000ffff0b7224 */ /* 0x020fe200078e0034 */
[----:B------:R-:W-:Y:S01]  /*3160*/  UISETP.NE.AND UP0, UPT, UR39, 0x3, UPT ;  /* 0x000000032700788c */ /* 0x000fe2000bf05270 */
[----:B-1----:R-:W-:Y:S02]  /*3170*/  IMAD.MOV.U32 R12, RZ, RZ, R53 ;  /* 0x000000ffff0c7224 */ /* 0x002fe400078e0035 */
        /* <DEDUP_REMOVED lines=9> */
[----:B------:R-:W-:Y:S01]  /*3210*/  PLOP3.LUT P5, PT, PT, PT, UP0, 0x80, 0x0 ;  /* 0x000000000000781c */ /* 0x000fe20003faf008 */
        /* <DEDUP_REMOVED lines=23> */
.L_x_1695:
[----:B------:R-:W-:Y:S01]  /*3390*/  IMAD R91, R19, 0x8, R18 ;  /* 0x00000008135b7824 */ /* 0x000fe200078e0212 */
[----:B------:R-:W-:Y:S01]  /*33a0*/  SHF.L.U32 R102, R192, 0x1f, RZ ;  /* 0x0000001fc0667819 */ /* 0x000fe200000006ff */
[----:B------:R-:W-:Y:S03]  /*33b0*/  BSSY B1, `(.L_x_1696) ;  /* 0x0000003000017945 */ /* 0x000fe60003800000 */
[----:B------:R-:W0:Y:S02]  /*33c0*/  SYNCS.PHASECHK.TRANS64.TRYWAIT P6, [R91+URZ+0x28890], R102 ;  /* 0x028890665b0075a7 */ /* 0x000e2400080c017f */
[----:B0-----:R-:W-:Y:S05]  /*33d0*/  @!P6 BRA `(.L_x_1697) ;  /* 0x000002100058e947 */ /* 0x001fea0003800000 */
.L_x_2086:
[----:B------:R-:W-:Y:S05]  /*33e0*/  BSYNC B1 ;  /* 0x0000000000017941 */ /* 0x000fea0003800000 */
.L_x_1696:
[----:B------:R-:W-:-:S03]  /*33f0*/  UMOV UR4, 0xffffffff ;  /* 0xffffffff00047882 */ /* 0x000fc60000000000 */
[----:B------:R-:W-:Y:S05]  /*3400*/  BRA.DIV UR4, `(.L_x_1698) ;  /* 0x0000021204607947 */ /* 0x000fea000b800000 */
[----:B------:R1:W2:Y:S04]  /*3410*/  SHFL.IDX PT, R79, R103, RZ, 0x181f ;  /* 0x00181fff674f7589 */ /* 0x0002a800000e0000 */
[----:B------:R1:W3:Y:S02]  /*3420*/  SHFL.IDX PT, R105, R108, RZ, 0x181f ;  /* 0x00181fff6c697589 */ /* 0x0002e400000e0000 */
.L_x_2090:
        /* <DEDUP_REMOVED lines=16> */
[----:B------:R-:W-:Y:S01]  /*3530*/  PRMT R134, R134, 0x5410, R11 ;  /* 0x0000541086867816 */ /* 0x000fe2000000000b */
[----:B------:R-:W-:Y:S01]  /*3540*/  IMAD.U32 R11, R12, 0x10000, RZ ;  /* 0x000100000c0b7824 */ /* 0x000fe200078e00ff */
[----:B------:R-:W-:-:S02]  /*3550*/  PRMT R139, R136, 0x5410, R139 ;  /* 0x00005410888b7816 */ /* 0x000fc4000000008b */
[----:B------:R-:W-:Y:S02]  /*3560*/  PRMT R140, R137, 0x5410, R140 ;  /* 0x00005410898c7816 */ /* 0x000fe4000000008c */
[----:B------:R-:W-:Y:S01]  /*3570*/  LOP3.LUT R73, R14, 0xffff0000, RZ, 0xc0, !PT ;  /* 0xffff00000e497812 */ /* 0x000fe200078ec0ff */
[----:B------:R-:W-:Y:S01]  /*3580*/  IMAD.U32 R14, R13, 0x10000, RZ ;  /* 0x000100000d0e7824 */ /* 0x000fe200078e00ff */
[----:B------:R-:W-:Y:S01]  /*3590*/  PRMT R135, R135, 0x5410, R142 ;  /* 0x0000541087877816 */ /* 0x000fe2000000008e */
[----:B------:R-:W-:Y:S01]  /*35a0*/  IMAD.U32 R141, R140, 0x10000, RZ ;  /* 0x000100008c8d7824 */ /* 0x000fe200078e00ff */
[----:B------:R-:W-:Y:S02]  /*35b0*/  LOP3.LUT R13, R13, 0xffff0000, RZ, 0xc0, !PT ;  /* 0xffff00000d0d7812 */ /* 0x000fe400078ec0ff */
        /* <DEDUP_REMOVED lines=32> */
.L_x_1704:
[----:B------:R-:W-:Y:S05]  /*37c0*/  BSYNC B3 ;  /* 0x0000000000037941 */ /* 0x000fea0003800000 */
.L_x_1703:
[----:B0-----:R4:W-:Y:S02]  /*37d0*/  ST.E.128 desc[UR54][R76.64], R12 ;  /* 0x0000000c4c007985 */ /* 0x0019e4000c101d36 */
.L_x_1702:
[----:B------:R-:W-:Y:S05]  /*37e0*/  BSYNC B2 ;  /* 0x0000000000027941 */ /* 0x000fea0003800000 */
.L_x_1701:
        /* <DEDUP_REMOVED lines=13> */
[----:B------:R-:W-:Y:S01]  /*38c0*/  PRMT R124, R124, 0x5410, R11 ;  /* 0x000054107c7c7816 */ /* 0x000fe2000000000b */
[----:B------:R-:W-:Y:S01]  /*38d0*/  IMAD.U32 R11, R12, 0x10000, RZ ;  /* 0x000100000c0b7824 */ /* 0x000fe200078e00ff */
[----:B------:R-:W-:-:S02]  /*38e0*/  PRMT R125, R125, 0x5410, R74 ;  /* 0x000054107d7d7816 */ /* 0x000fc4000000004a */
        /* <DEDUP_REMOVED lines=10> */
[C---:B------:R-:W-:Y:S01]  /*3990*/  FMUL.FTZ R77, R13.reuse, R75 ;  /* 0x0000004b0d4d7220 */ /* 0x040fe20000410000 */
        /* <DEDUP_REMOVED lines=9> */
[C---:B------:R-:W-:Y:S01]  /*3a30*/  FFMA.FTZ R74, R68.reuse, R74, -R13 ;  /* 0x0000004a444a7223 */ /* 0x040fe2000001080d */
        /* <DEDUP_REMOVED lines=14> */
[----:B------:R-:W-:Y:S01]  /*3b20*/  F2FP.BF16.F32.PACK_AB R15, R15, R68 ;  /* 0x000000440f0f723e */ /* 0x000fe200000010ff */
[----:B------:R-:W-:-:S07]  /*3b30*/  IMAD.MOV.U32 R14, RZ, RZ, R74 ;  /* 0x000000ffff0e7224 */ /* 0x000fce00078e004a */
.L_x_1706:
[----:B------:R-:W-:Y:S05]  /*3b40*/  BSYNC B2 ;  /* 0x0000000000027941 */ /* 0x000fea0003800000 */
.L_x_1705:
[----:B0-----:R0:W-:Y:S02]  /*3b50*/  ST.E.128 desc[UR54][R72.64], R12 ;  /* 0x0000000c48007985 */ /* 0x0011e4000c101d36 */
.L_x_1700:
[----:B------:R-:W-:Y:S05]  /*3b60*/  BSYNC B1 ;  /* 0x0000000000017941 */ /* 0x000fea0003800000 */
.L_x_1699:
[----:B------:R-:W-:-:S03]  /*3b70*/  UMOV UR4, 0xffffffff ;  /* 0xffffffff00047882 */ /* 0x000fc60000000000 */
[----:B------:R-:W-:Y:S05]  /*3b80*/  BRA.DIV UR4, `(.L_x_1707) ;  /* 0x0000020a04cc7947 */ /* 0x000fea000b800000 */
[----:B------:R1:W1:Y:S04]  /*3b90*/  SHFL.IDX PT, R71, R103, 0x1, 0x181f ;  /* 0x00381f0067477f89 */ /* 0x00026800000e0000 */
[----:B0-----:R0:W0:Y:S02]  /*3ba0*/  SHFL.IDX PT, R73, R108, 0x1, 0x181f ;  /* 0x00381f006c497f89 */ /* 0x00102400000e0000 */
.L_x_2094:
        /* <DEDUP_REMOVED lines=28> */
[----:B------:R-:W-:Y:S01]  /*3d70*/  FMUL.FTZ R77, R65, R74 ;  /* 0x0000004a414d7220 */ /* 0x000fe20000410000 */
[----:B------:R-:W-:Y:S01]  /*3d80*/  LOP3.LUT R66, R15, 0xffff0000, RZ, 0xc0, !PT ;  /* 0xffff00000f427812 */ /* 0x000fe200078ec0ff */
[C---:B------:R-:W-:Y:S01]  /*3d90*/  FMUL.FTZ R75, R13.reuse, R72 ;  /* 0x000000480d4b7220 */ /* 0x040fe20000410000 */
[----:B------:R-:W-:Y:S01]  /*3da0*/  LOP3.LUT R12, R12, 0xffff0000, RZ, 0xc0, !PT ;  /* 0xffff00000c0c7812 */ /* 0x000fe200078ec0ff */
[----:B------:R-:W-:Y:S01]  /*3db0*/  FMUL.FTZ R13, R13, R67 ;  /* 0x000000430d0d7220 */ /* 0x000fe20000410000 */
[----:B------:R-:W-:Y:S01]  /*3dc0*/  LOP3.LUT R121, R121, 0xffff0000, RZ, 0xc0, !PT ;  /* 0xffff000079797812 */ /* 0x000fe200078ec0ff */
[----:B------:R-:W-:Y:S01]  /*3dd0*/  FMUL.FTZ R65, R65, R70 ;  /* 0x0000004641417220 */ /* 0x000fe20000410000 */
[----:B------:R-:W-:Y:S01]  /*3de0*/  LOP3.LUT R119, R119, 0xffff0000, RZ, 0xc0, !PT ;  /* 0xffff000077777812 */ /* 0x000fe200078ec0ff */
[----:B------:R-:W-:-:S02]  /*3df0*/  IMAD.U32 R120, R120, 0x10000, RZ ;  /* 0x0001000078787824 */ /* 0x000fc400078e00ff */
[----:B------:R-:W-:Y:S01]  /*3e00*/  FFMA.FTZ R75, R14, R67, -R75 ;  /* 0x000000430e4b7223 */ /* 0x000fe2000001084b */
[----:B------:R-:W-:Y:S02]  /*3e10*/  IMAD.U32 R118, R118, 0x10000, RZ ;  /* 0x0001000076767824 */ /* 0x000fe400078e00ff */
[----:B------:R-:W-:Y:S01]  /*3e20*/  FFMA.FTZ R72, R14, R72, R13 ;  /* 0x000000480e487223 */ /* 0x000fe2000001000d */
[C---:B------:R-:W-:Y:S01]  /*3e30*/  FFMA.FTZ R77, R64.reuse, R70, -R77 ;  /* 0x00000046404d7223 */ /* 0x040fe2000001084d */
[----:B------:R-:W-:Y:S02]  /*3e40*/  IMAD.U32 R15, R15, 0x10000, RZ ;  /* 0x000100000f0f7824 */ /* 0x000fe400078e00ff */
[----:B------:R-:W-:Y:S01]  /*3e50*/  FFMA.FTZ R64, R64, R74, R65 ;  /* 0x0000004a40407223 */ /* 0x000fe20000010041 */
        /* <DEDUP_REMOVED lines=14> */
.L_x_1713:
[----:B------:R-:W-:Y:S05]  /*3f40*/  BSYNC B3 ;  /* 0x0000000000037941 */ /* 0x000fea0003800000 */
.L_x_1712:
[----:B--2---:R0:W-:Y:S02]  /*3f50*/  ST.E.128 desc[UR54][R68.64], R12 ;  /* 0x0000000c44007985 */ /* 0x0041e4000c101d36 */
.L_x_1711:
[----:B------:R-:W-:Y:S05]  /*3f60*/  BSYNC B2 ;  /* 0x0000000000027941 */ /* 0x000fea0003800000 */
.L_x_1710:
        /* <DEDUP_REMOVED lines=53> */
.L_x_1715:
[----:B------:R-:W-:Y:S05]  /*42c0*/  BSYNC B2 ;  /* 0x0000000000027941 */ /* 0x000fea0003800000 */
.L_x_1714:
[----:B----4-:R0:W-:Y:S02]  /*42d0*/  ST.E.128 desc[UR54][R64.64], R12 ;  /* 0x0000000c40007985 */ /* 0x0101e4000c101d36 */
.L_x_1709:
[----:B------:R-:W-:Y:S05]  /*42e0*/  BSYNC B1 ;  /* 0x0000000000017941 */ /* 0x000fea0003800000 */
.L_x_1708:
[----:B------:R-:W-:-:S03]  /*42f0*/  UMOV UR4, 0xffffffff ;  /* 0xffffffff00047882 */ /* 0x000fc60000000000 */
[----:B------:R-:W-:Y:S05]  /*4300*/  BRA.DIV UR4, `(.L_x_1716) ;  /* 0x0000020604387947 */ /* 0x000fea000b800000 */
[----:B------:R0:W0:Y:S04]  /*4310*/  SHFL.IDX PT, R61, R103, 0x2, 0x181f ;  /* 0x00581f00673d7f89 */ /* 0x00002800000e0000 */
[----:B------:R0:W0:Y:S02]  /*4320*/  SHFL.IDX PT, R63, R108, 0x2, 0x181f ;  /* 0x00581f006c3f7f89 */ /* 0x00002400000e0000 */
.L_x_2098:
[----:B------:R-:W-:Y:S04]  /*4330*/  BSSY B1, `(.L_x_1717) ;  /* 0x0000072000017945 */ /* 0x000fe80003800000 */
[----:B------:R-:W-:Y:S05]  /*4340*/  @P3 BRA `(.L_x_1718) ;  /* 0x0000000400c03947 */ /* 0x000fea0003800000 */
[----:B------:R-:W-:Y:S04]  /*4350*/  BSSY B2, `(.L_x_1719) ;  /* 0x0000038000027945 */ /* 0x000fe80003800000 */
[----:B------:R-:W-:Y:S05]  /*4360*/  @P1 BRA `(.L_x_1720) ;  /* 0x0000000000d81947 */ /* 0x000fea0003800000 */
[----:B0---4-:R0:W4:Y:S01]  /*4370*/  LDS.128 R12, [R93+0x1a400] ;  /* 0x01a400005d0c7984 */ /* 0x0111220000000c00 */
[C---:B------:R-:W-:Y:S01]  /*4380*/  LEA R64, P3, R16.reuse, R63, 0x1 ;  /* 0x0000003f10407211 */ /* 0x040fe200078608ff */
[----:B------:R-:W-:Y:S03]  /*4390*/  BSSY B3, `(.L_x_1721) ;  /* 0x0000032000037945 */ /* 0x000fe60003800000 */
[----:B------:R-:W-:Y:S02]  /*43a0*/  LEA.HI.X R65, R16, R61, R17, 0x1, P3 ;  /* 0x0000003d10417211 */ /* 0x000fe400018f0c11 */
[----:B------:R-:W-:-:S13]  /*43b0*/  ISETP.GE.AND P3, PT, R22, R107, PT ;  /* 0x0000006b1600720c */ /* 0x000fda0003f66270 */
[----:B0-----:R-:W-:Y:S05]  /*43c0*/  @P3 BRA `(.L_x_1722) ;  /* 0x0000000000b83947 */ /* 0x001fea0003800000 */
[----:B------:R-:W-:Y:S02]  /*43d0*/  SHF.R.U64 R11, R58, 0x10, R59 ;  /* 0x000000103a0b7819 */ /* 0x000fe4000000123b */
[----:B------:R-:W-:Y:S01]  /*43e0*/  SHF.R.U64 R67, R56, 0x10, R57 ;  /* 0x0000001038437819 */ /* 0x000fe20000001239 */
[----:B----4-:R-:W-:Y:S01]  /*43f0*/  IMAD.U32 R56, R14, 0x10000, RZ ;  /* 0x000100000e387824 */ /* 0x010fe200078e00ff */
        /* <DEDUP_REMOVED lines=43> */
.L_x_1722:
[----:B------:R-:W-:Y:S05]  /*46b0*/  BSYNC B3 ;  /* 0x0000000000037941 */ /* 0x000fea0003800000 */
.L_x_1721:
[----:B----4-:R0:W-:Y:S02]  /*46c0*/  ST.E.128 desc[UR54][R64.64], R12 ;  /* 0x0000000c40007985 */ /* 0x0101e4000c101d36 */
.L_x_1720:
[----:B------:R-:W-:Y:S05]  /*46d0*/  BSYNC B2 ;  /* 0x0000000000027941 */ /* 0x000fea0003800000 */
.L_x_1719:
[----:B------:R-:W-:Y:S05]  /*46e0*/  @P2 BRA `(.L_x_1718) ;  /* 0x0000000000d82947 */ /* 0x000fea0003800000 */
[----:B0---4-:R0:W4:Y:S01]  /*46f0*/  LDS.128 R12, [R93+0x1e400] ;  /* 0x01e400005d0c7984 */ /* 0x0111220000000c00 */
[C---:B------:R-:W-:Y:S01]  /*4700*/  LEA R56, P3, R2.reuse, R63, 0x1 ;  /* 0x0000003f02387211 */ /* 0x040fe200078608ff */
[----:B------:R-:W-:Y:S03]  /*4710*/  BSSY B2, `(.L_x_1723) ;  /* 0x0000032000027945 */ /* 0x000fe60003800000 */
[----:B------:R-:W-:Y:S02]  /*4720*/  LEA.HI.X R57, R2, R61, R185, 0x1, P3 ;  /* 0x0000003d02397211 */ /* 0x000fe400018f0cb9 */
        /* <DEDUP_REMOVED lines=48> */
.L_x_1724:
[----:B------:R-:W-:Y:S05]  /*4a30*/  BSYNC B2 ;  /* 0x0000000000027941 */ /* 0x000fea0003800000 */
.L_x_1723:
[----:B----4-:R0:W-:Y:S02]  /*4a40*/  ST.E.128 desc[UR54][R56.64], R12 ;  /* 0x0000000c38007985 */ /* 0x0101e4000c101d36 */
.L_x_1718:
[----:B------:R-:W-:Y:S05]  /*4a50*/  BSYNC B1 ;  /* 0x0000000000017941 */ /* 0x000fea0003800000 */
.L_x_1717:
[----:B------:R-:W-:-:S03]  /*4a60*/  UMOV UR4, 0xffffffff ;  /* 0xffffffff00047882 */ /* 0x000fc60000000000 */
[----:B------:R-:W-:Y:S05]  /*4a70*/  BRA.DIV UR4, `(.L_x_1725) ;  /* 0x000001fe04a87947 */ /* 0x000fea000b800000 */
[----:B01----:R-:W0:Y:S04]  /*4a80*/  SHFL.IDX PT, R103, R103, 0x3, 0x181f ;  /* 0x00781f0067677f89 */ /* 0x003e2800000e0000 */
[----:B------:R1:W0:Y:S02]  /*4a90*/  SHFL.IDX PT, R53, R108, 0x3, 0x181f ;  /* 0x00781f006c357f89 */ /* 0x00022400000e0000 */
.L_x_2102:
[----:B------:R-:W-:Y:S05]  /*4aa0*/  @P4 BRA `(.L_x_1726) ;  /* 0x0000003400ec4947 */ /* 0x000fea0003800000 */
[----:B------:R-:W-:Y:S04]  /*4ab0*/  BSSY B1, `(.L_x_1727) ;  /* 0x0000038000017945 */ /* 0x000fe80003800000 */
[----:B------:R-:W-:Y:S05]  /*4ac0*/  @P1 BRA `(.L_x_1728) ;  /* 0x0000000000d81947 */ /* 0x000fea0003800000 */
[----:B----4-:R4:W1:Y:S01]  /*4ad0*/  LDS.128 R12, [R93+0x1b400] ;  /* 0x01b400005d0c7984 */ /* 0x0108620000000c00 */
[C---:B0-----:R-:W-:Y:S01]  /*4ae0*/  LEA R54, P3, R16.reuse, R53, 0x1 ;  /* 0x0000003510367211 */ /* 0x041fe200078608ff */
[----:B------:R-:W-:Y:S03]  /*4af0*/  BSSY B2, `(.L_x_1729) ;  /* 0x0000032000027945 */ /* 0x000fe60003800000 */
[----:B------:R-:W-:Y:S02]  /*4b00*/  LEA.HI.X R55, R16, R103, R17, 0x1, P3 ;  /* 0x0000006710377211 */ /* 0x000fe400018f0c11 */
[----:B------:R-:W-:-:S13]  /*4b10*/  ISETP.GE.AND P3, PT, R22, R107, PT ;  /* 0x0000006b1600720c */ /* 0x000fda0003f66270 */
[----:B----4-:R-:W-:Y:S05]  /*4b20*/  @P3 BRA `(.L_x_1730) ;  /* 0x0000000000b83947 */ /* 0x010fea0003800000 */
[----:B------:R-:W-:Y:S02]  /*4b30*/  SHF.R.U64 R11, R50, 0x10, R51 ;  /* 0x00000010320b7819 */ /* 0x000fe40000001233 */
[----:B------:R-:W-:Y:S01]  /*4b40*/  SHF.R.U64 R57, R48, 0x10, R49 ;  /* 0x0000001030397819 */ /* 0x000fe20000001231 */
[----:B-1----:R-:W-:Y:S01]  /*4b50*/  IMAD.U32 R48, R14, 0x10000, RZ ;  /* 0x000100000e307824 */ /* 0x002fe200078e00ff */
        /* <DEDUP_REMOVED lines=43> */
.L_x_1730:
[----:B------:R-:W-:Y:S05]  /*4e10*/  BSYNC B2 ;  /* 0x0000000000027941 */ /* 0x000fea0003800000 */
.L_x_1729:
[----:B-1----:R0:W-:Y:S02]  /*4e20*/  ST.E.128 desc[UR54][R54.64], R12 ;  /* 0x0000000c36007985 */ /* 0x0021e4000c101d36 */
.L_x_1728:
[----:B------:R-:W-:Y:S05]  /*4e30*/  BSYNC B1 ;  /* 0x0000000000017941 */ /* 0x000fea0003800000 */
.L_x_1727:
        /* <DEDUP_REMOVED lines=39> */
[-C--:B------:R-:W-:Y:S01]  /*50b0*/  FMUL.FTZ R44, R46, R109.reuse ;  /* 0x0000006d2e2c7220 */ /* 0x080fe20000410000 */
[C---:B------:R-:W-:Y:S01]  /*50c0*/  FMUL.FTZ R14, R12.reuse, R106 ;  /* 0x0000006a0c0e7220 */ /* 0x040fe20000410000 */
[----:B------:R-:W-:Y:S01]  /*50d0*/  FMUL.FTZ R13, R12, R78 ;  /* 0x0000004e0c0d7220 */ /* 0x000fe20000410000 */
        /* <DEDUP_REMOVED lines=11> */
.L_x_1732:
[----:B------:R-:W-:Y:S05]  /*5190*/  BSYNC B1 ;  /* 0x0000000000017941 */ /* 0x000fea0003800000 */
.L_x_1731:
[----:B----4-:R0:W-:Y:S01]  /*51a0*/  ST.E.128 desc[UR54][R48.64], R12 ;  /* 0x0000000c30007985 */ /* 0x0101e2000c101d36 */
[----:B------:R-:W-:Y:S05]  /*51b0*/  BRA `(.L_x_1726) ;  /* 0x0000003000287947 */ /* 0x000fea0003800000 */
.L_x_1686:
        /* <DEDUP_REMOVED lines=20> */
[----:B------:R-:W-:-:S05]  /*5300*/  @!P5 IADD3 R48, P6, R84, R14, RZ ;  /* 0x0000000e5430d210 */ /* 0x000fca0007fde0ff */
[----:B------:R-:W-:Y:S02]  /*5310*/  @!P5 IMAD.X R49, R91, 0x1, R40, P6 ;  /* 0x000000015b31d824 */ /* 0x000fe400030e0628 */
        /* <DEDUP_REMOVED lines=8> */
[----:B------:R-:W-:Y:S02]  /*53a0*/  @!P4 LEA R68, P6, R46, R68, 0x1 ;  /* 0x000000442e44c211 */ /* 0x000fe400078c08ff */
[----:B------:R-:W-:Y:S02]  /*53b0*/  CS2R R52, SRZ ;  /* 0x0000000000347805 */ /* 0x000fe4000001ff00 */
[----:B------:R-:W-:Y:S02]  /*53c0*/  CS2R R58, SRZ ;  /* 0x00000000003a7805 */ /* 0x000fe4000001ff00 */
[----:B------:R-:W-:-:S02]  /*53d0*/  CS2R R56, SRZ ;  /* 0x0000000000387805 */ /* 0x000fc4000001ff00 */
[----:B------:R-:W-:Y:S02]  /*53e0*/  @!P4 LEA.HI.X R69, R46, R69, R47, 0x1, P6 ;  /* 0x000000452e45c211 */ /* 0x000fe400030f0c2f */
[----:B------:R-:W-:Y:S02]  /*53f0*/  CS2R R46, SRZ ;  /* 0x00000000002e7805 */ /* 0x000fe4000001ff00 */
[C---:B-1----:R-:W-:Y:S02]  /*5400*/  @!P4 LEA R70, P6, R44.reuse, R70, 0x1 ;  /* 0x000000462c46c211 */ /* 0x042fe400078c08ff */
[----:B------:R-:W-:Y:S01]  /*5410*/  CS2R R48, SRZ ;  /* 0x0000000000307805 */ /* 0x000fe2000001ff00 */
[----:B------:R-:W5:Y:S01]  /*5420*/  @!P4 LDG.E.128 R52, desc[UR54][R68.64] ;  /* 0x000000364434c981 */ /* 0x000f62000c1e1d00 */
[----:B------:R-:W-:Y:S02]  /*5430*/  @!P4 LEA.HI.X R71, R44, R71, R45, 0x1, P6 ;  /* 0x000000472c47c211 */ /* 0x000fe400030f0c2d */
[----:B------:R-:W-:-:S02]  /*5440*/  CS2R R44, SRZ ;  /* 0x00000000002c7805 */ /* 0x000fc4000001ff00 */
[----:B------:R0:W5:Y:S04]  /*5450*/  @!P5 LDG.E.128 R48, desc[UR54][R62.64] ;  /* 0x000000363e30d981 */ /* 0x000168000c1e1d00 */
[----:B------:R-:W5:Y:S01]  /*5460*/  @!P4 LDG.E.128 R56, desc[UR54][R70.64] ;  /* 0x000000364638c981 */ /* 0x000f62000c1e1d00 */
[----:B--2---:R-:W-:-:S03]  /*5470*/  @!P3 LEA R76, P4, R66, R76, 0x1 ;  /* 0x0000004c424cb211 */ /* 0x004fc600078808ff */
[----:B------:R1:W5:Y:S01]  /*5480*/  @!P5 LDG.E.128 R44, desc[UR54][R60.64] ;  /* 0x000000363c2cd981 */ /* 0x000362000c1e1d00 */
        /* <DEDUP_REMOVED lines=12> */
[----:B------:R0:W5:Y:S01]  /*5550*/  @!P3 LDG.E.128 R60, desc[UR54][R76.64] ;  /* 0x000000364c3cb981 */ /* 0x000162000c1e1d00 */
[----:B------:R-:W-:Y:S02]  /*5560*/  CS2R R74, SRZ ;  /* 0x00000000004a7805 */ /* 0x000fe4000001ff00 */
[----:B------:R-:W-:Y:S01]  /*5570*/  CS2R R72, SRZ ;  /* 0x0000000000487805 */ /* 0x000fe2000001ff00 */
[----:B------:R0:W5:Y:S01]  /*5580*/  @!P3 LDG.E.128 R64, desc[UR54][R78.64] ;  /* 0x000000364e40b981 */ /* 0x000162000c1e1d00 */
[----:B------:R-:W-:Y:S01]  /*5590*/  ISETP.GE.AND P3, PT, R16, R107, PT ;  /* 0x0000006b1000720c */ /* 0x000fe20003f66270 */
[----:B------:R-:W-:-:S12]  /*55a0*/  @P4 BRA `(.L_x_1734) ;  /* 0x0000000000504947 */ /* 0x000fd80003800000 */
[----:B------:R-:W1:Y:S01]  /*55b0*/  LDC.64 R70, c[0x0][0x3f8] ;  /* 0x0000fe00ff467b82 */ /* 0x000e620000000a00 */
[----:B------:R-:W-:Y:S01]  /*55c0*/  IMAD.MOV.U32 R15, RZ, RZ, R91 ;  /* 0x000000ffff0f7224 */ /* 0x000fe200078e005b */
[----:B------:R-:W-:Y:S01]  /*55d0*/  ULDC.64 UR4, c[0x0][0x3e8] ;  /* 0x0000fa0000047ab9 */ /* 0x000fe20000000a00 */
[----:B------:R-:W-:Y:S01]  /*55e0*/  IMAD.MOV.U32 R13, RZ, RZ, R11 ;  /* 0x000000ffff0d7224 */ /* 0x000fe200078e000b */
[----:B------:R-:W-:-:S04]  /*55f0*/  ULDC.64 UR6, c[0x0][0x400] ;  /* 0x0001000000067ab9 */ /* 0x000fc80000000a00 */
[----:B------:R-:W2:Y:S01]  /*5600*/  LDC.64 R68, c[0x0][0x408] ;  /* 0x00010200ff447b82 */ /* 0x000ea20000000a00 */
[----:B-1----:R-:W-:-:S04]  /*5610*/  IMAD.WIDE.U32 R14, R70, 0x60, R14 ;  /* 0x00000060460e7825 */ /* 0x002fc800078e000e */
[----:B------:R-:W-:Y:S01]  /*5620*/  IMAD R71, R71, 0x60, RZ ;  /* 0x0000006047477824 */ /* 0x000fe200078e02ff */
[----:B------:R-:W-:Y:S01]  /*5630*/  IADD3 R14, P4, R84, R14, RZ ;  /* 0x0000000e540e7210 */ /* 0x000fe20007f9e0ff */
[----:B--2---:R-:W-:-:S03]  /*5640*/  IMAD.WIDE.U32 R12, R68, 0x60, R12 ;  /* 0x00000060440c7825 */ /* 0x004fc600078e000c */
        /* <DEDUP_REMOVED lines=10> */
.L_x_1734:
[----:B------:R-:W-:Y:S05]  /*56f0*/  BSYNC B1 ;  /* 0x0000000000017941 */ /* 0x000fea0003800000 */
.L_x_1733:
[----:B-----5:R-:W-:Y:S01]  /*5700*/  IMAD.MOV.U32 R11, RZ, RZ, R70 ;  /* 0x000000ffff0b7224 */ /* 0x020fe200078e0046 */
[----:B------:R-:W-:Y:S01]  /*5710*/  UISETP.NE.AND UP0, UPT, UR39, 0x3, UPT ;  /* 0x000000032700788c */ /* 0x000fe2000bf05270 */
        /* <DEDUP_REMOVED lines=66> */
.L_x_1735:
[----:B------:R-:W-:Y:S01]  /*5b40*/  IMAD R91, R19, 0x8, R18 ;  /* 0x00000008135b7824 */ /* 0x000fe200078e0212 */
[----:B------:R-:W-:Y:S01]  /*5b50*/  SHF.L.U32 R102, R192, 0x1f, RZ ;  /* 0x0000001fc0667819 */ /* 0x000fe200000006ff */
[----:B------:R-:W1:Y:S01]  /*5b60*/  LDC R110, c[0x0][0x2f4] ;  /* 0x0000bd00ff6e7b82 */ /* 0x000e620000000800 */
[----:B------:R-:W-:Y:S02]  /*5b70*/  BSSY B1, `(.L_x_1736) ;  /* 0x0000003000017945 */ /* 0x000fe40003800000 */
[----:B------:R-:W2:Y:S02]  /*5b80*/  SYNCS.PHASECHK.TRANS64.TRYWAIT P4, [R91+URZ+0x28890], R102 ;  /* 0x028890665b0075a7 */ /* 0x000ea4000808017f */
[----:B--2---:R-:W-:Y:S05]  /*5b90*/  @!P4 BRA `(.L_x_1737) ;  /* 0x000001ec00acc947 */ /* 0x004fea0003800000 */
.L_x_2103:
[----:B------:R-:W-:Y:S05]  /*5ba0*/  BSYNC B1 ;  /* 0x0000000000017941 */ /* 0x000fea0003800000 */
.L_x_1736:
[----:B------:R-:W-:Y:S01]  /*5bb0*/  UMOV UR4, 0xffffffff ;  /* 0xffffffff00047882 */ /* 0x000fe20000000000 */
[----:B-1----:R-:W-:Y:S02]  /*5bc0*/  IMAD.IADD R112, R110, 0x1, -R37 ;  /* 0x000000016e707824 */ /* 0x002fe400078e0a25 */
[----:B------:R-:W-:Y:S05]  /*5bd0*/  BRA.DIV UR4, `(.L_x_1738) ;  /* 0x000001ee04b07947 */ /* 0x000fea000b800000 */
[----:B------:R1:W3:Y:S04]  /*5be0*/  SHFL.IDX PT, R107, R103, RZ, 0x181f ;  /* 0x00181fff676b7589 */ /* 0x0002e800000e0000 */
[----:B------:R1:W4:Y:S02]  /*5bf0*/  SHFL.IDX PT, R106, R108, RZ, 0x181f ;  /* 0x00181fff6c6a7589 */ /* 0x00032400000e0000 */
.L_x_2107:
[----:B------:R-:W-:Y:S01]  /*5c00*/  ISETP.GE.OR P4, PT, R188, R97, P1 ;  /* 0x00000061bc00720c */ /* 0x000fe20000f86670 */
[----:B------:R-:W-:-:S12]  /*5c10*/  BSSY B1, `(.L_x_1739) ;  /* 0x0000079000017945 */ /* 0x000fd80003800000 */
[----:B------:R-:W-:Y:S05]  /*5c20*/  @P4 BRA `(.L_x_1740) ;  /* 0x0000000400dc4947 */ /* 0x000fea0003800000 */
[----:B------:R-:W-:Y:S01]  /*5c30*/  SEL R11, R37, R112, !P0 ;  /* 0x00000070250b7207 */ /* 0x000fe20004000000 */
[----:B------:R-:W-:Y:S01]  /*5c40*/  BSSY B2, `(.L_x_1741) ;  /* 0x0000071000027945 */ /* 0x000fe20003800000 */
[C---:B----4-:R-:W-:Y:S02]  /*5c50*/  LEA R104, P4, R41.reuse, R106, 0x1 ;  /* 0x0000006a29687211 */ /* 0x050fe400078808ff */
[----:B------:R-:W-:Y:S02]  /*5c60*/  SHF.R.S32.HI R12, RZ, 0x1f, R11 ;  /* 0x0000001fff0c7819 */ /* 0x000fe4000001140b */
[----:B---3--:R-:W-:Y:S02]  /*5c70*/  LEA.HI.X R105, R41, R107, R90, 0x1, P4 ;  /* 0x0000006b29697211 */ /* 0x008fe400020f0c5a */
        /* <DEDUP_REMOVED lines=14> */
[----:B0-----:R-:W-:-:S04]  /*5d60*/  IMAD R76, R15, 0x2, R18 ;  /* 0x000000020f4c7824 */ /* 0x001fc800078e0212 */
[----:B------:R-:W0:Y:S04]  /*5d70*/  LDS.128 R12, [R13+0x18400] ;  /* 0x018400000d0c7984 */ /* 0x000e280000000c00 */
[----:B------:R-:W3:Y:S01]  /*5d80*/  LDS.128 R76, [R76+0x18400] ;  /* 0x018400004c4c7984 */ /* 0x000ee20000000c00 */
[----:B------:R-:W-:Y:S05]  /*5d90*/  @P3 BRA `(.L_x_1742) ;  /* 0x00000004006c3947 */ /* 0x000fea0003800000 */
[----:B------:R-:W-:Y:S01]  /*5da0*/  SHF.R.U32.HI R144, RZ, 0x10, R49 ;  /* 0x00000010ff907819 */ /* 0x000fe20000011631 */
[----:B---3--:R-:W-:Y:S01]  /*5db0*/  IMAD.U32 R142, R79, 0x10000, RZ ;  /* 0x000100004f8e7824 */ /* 0x008fe200078e00ff */
[--C-:B------:R-:W-:Y:S01]  /*5dc0*/  SHF.R.U64 R152, R44, 0x10, R45.reuse ;  /* 0x000000102c987819 */ /* 0x100fe2000000122d */
[----:B0-----:R-:W-:Y:S01]  /*5dd0*/  IMAD.U32 R44, R12, 0x10000, RZ ;  /* 0x000100000c2c7824 */ /* 0x001fe200078e00ff */
[----:B------:R-:W-:Y:S02]  /*5de0*/  SHF.R.U32.HI R45, RZ, 0x10, R45 ;  /* 0x00000010ff2d7819 */ /* 0x000fe4000001162d */
[----:B------:R-:W-:Y:S02]  /*5df0*/  PRMT R143, R141, 0x5410, R144 ;  /* 0x000054108d8f7816 */ /* 0x000fe40000000090 */
[----:B------:R-:W-:Y:S02]  /*5e00*/  SHF.R.U32.HI R147, RZ, 0x10, R47 ;  /* 0x00000010ff937819 */ /* 0x000fe4000001162f */
[----:B------:R-:W-:Y:S01]  /*5e10*/  PRMT R140, R140, 0x5410, R45 ;  /* 0x000054108c8c7816 */ /* 0x000fe2000000002d */
[----:B------:R-:W-:Y:S01]  /*5e20*/  IMAD.U32 R144, R143, 0x10000, RZ ;  /* 0x000100008f907824 */ /* 0x000fe200078e00ff */
[----:B------:R-:W-:Y:S01]  /*5e30*/  SHF.R.U64 R145, R48, 0x10, R49 ;  /* 0x0000001030917819 */ /* 0x000fe20000001231 */
[----:B------:R-:W-:Y:S01]  /*5e40*/  IMAD.U32 R48, R13, 0x10000, RZ ;  /* 0x000100000d307824 */ /* 0x000fe200078e00ff */
[--C-:B------:R-:W-:Y:S01]  /*5e50*/  SHF.R.U64 R148, R50, 0x10, R51.reuse ;  /* 0x0000001032947819 */ /* 0x100fe20000001233 */
[----:B------:R-:W-:Y:S01]  /*5e60*/  IMAD.U32 R50, R15, 0x10000, RZ ;  /* 0x000100000f327824 */ /* 0x000fe200078e00ff */
[----:B------:R-:W-:Y:S01]  /*5e70*/  SHF.R.U32.HI R146, RZ, 0x10, R51 ;  /* 0x00000010ff927819 */ /* 0x000fe20000011633 */
[----:B------:R-:W-:Y:S01]  /*5e80*/  IMAD.U32 R51, R77, 0x10000, RZ ;  /* 0x000100004d337824 */ /* 0x000fe200078e00ff */
[----:B------:R-:W-:Y:S01]  /*5e90*/  PRMT R141, R136, 0x5410, R147 ;  /* 0x00005410888d7816 */ /* 0x000fe20000000093 */
[----:B------:R-:W-:Y:S01]  /*5ea0*/  IMAD.U32 R136, R140, 0x10000, RZ ;  /* 0x000100008c887824 */ /* 0x000fe200078e00ff */
[----:B------:R-:W-:Y:S01]  /*5eb0*/  PRMT R138, R138, 0x5410, R145 ;  /* 0x000054108a8a7816 */ /* 0x000fe20000000091 */
[----:B------:R-:W-:Y:S01]  /*5ec0*/  FMUL.FTZ R145, R51, R144 ;  /* 0x0000009033917220 */ /* 0x000fe20000410000 */
[----:B------:R-:W-:Y:S01]  /*5ed0*/  PRMT R135, R135, 0x5410, R146 ;  /* 0x0000541087877816 */ /* 0x000fe20000000092 */
[-C--:B------:R-:W-:Y:S01]  /*5ee0*/  FMUL.FTZ R51, R51, R136.reuse ;  /* 0x0000008833337220 */ /* 0x080fe20000410000 */
[----:B------:R-:W-:Y:S01]  /*5ef0*/  LOP3.LUT R77, R77, 0xffff0000, RZ, 0xc0, !PT ;  /* 0xffff00004d4d7812 */ /* 0x000fe200078ec0ff */
[----:B------:R-:W-:Y:S01]  /*5f00*/  FFMA.FTZ R145, R48, R136, -R145 ;  /* 0x0000008830917223 */ /* 0x000fe20000010891 */
[----:B------:R-:W-:Y:S01]  /*5f10*/  LOP3.LUT R146, R143, 0xffff0000, RZ, 0xc0, !PT ;  /* 0xffff00008f927812 */ /* 0x000fe200078ec0ff */
[----:B------:R-:W-:Y:S01]  /*5f20*/  IMAD.U32 R143, R135, 0x10000, RZ ;  /* 0x00010000878f7824 */ /* 0x000fe200078e00ff */
[----:B------:R-:W-:Y:S01]  /*5f30*/  LOP3.LUT R140, R140, 0xffff0000, RZ, 0xc0, !PT ;  /* 0xffff00008c8c7812 */ /* 0x000fe200078ec0ff */
[----:B------:R-:W-:Y:S01]  /*5f40*/  FFMA.FTZ R144, R48, R144, R51 ;  /* 0x0000009030907223 */ /* 0x000fe20000010033 */
[----:B------:R-:W-:Y:S01]  /*5f50*/  LOP3.LUT R49, R13, 0xffff0000, RZ, 0xc0, !PT ;  /* 0xffff00000d317812 */ /* 0x000fe200078ec0ff */
[----:B------:R-:W-:Y:S01]  /*5f60*/  FMUL.FTZ R136, R77, R146 ;  /* 0x000000924d887220 */ /* 0x000fe20000410000 */
[----:B------:R-:W-:-:S02]  /*5f70*/  IMAD.U32 R51, R141, 0x10000, RZ ;  /* 0x000100008d337824 */ /* 0x000fc400078e00ff */
[-C--:B------:R-:W-:Y:S01]  /*5f80*/  FMUL.FTZ R48, R77, R140.reuse ;  /* 0x0000008c4d307220 */ /* 0x080fe20000410000 */
[----:B------:R-:W-:Y:S01]  /*5f90*/  FMUL.FTZ R77, R142, R143 ;  /* 0x0000008f8e4d7220 */ /* 0x000fe20000410000 */
[----:B------:R-:W-:Y:S01]  /*5fa0*/  FFMA.FTZ R140, R49, R140, -R136 ;  /* 0x0000008c318c7223 */ /* 0x000fe20000010888 */
[----:B------:R-:W-:Y:S01]  /*5fb0*/  PRMT R139, R139, 0x5410, R152 ;  /* 0x000054108b8b7816 */ /* 0x000fe20000000098 */
[----:B------:R-:W-:Y:S01]  /*5fc0*/  IMAD.U32 R13, R14, 0x10000, RZ ;  /* 0x000100000e0d7824 */ /* 0x000fe200078e00ff */
[----:B------:R-:W-:Y:S01]  /*5fd0*/  LOP3.LUT R136, R135, 0xffff0000, RZ, 0xc0, !PT ;  /* 0xffff000087887812 */ /* 0x000fe200078ec0ff */
[----:B------:R-:W-:Y:S01]  /*5fe0*/  FFMA.FTZ R135, R49, R146, R48 ;  /* 0x0000009231877223 */ /* 0x000fe20000010030 */
[----:B------:R-:W-:Y:S01]  /*5ff0*/  PRMT R137, R137, 0x5410, R148 ;  /* 0x0000541089897816 */ /* 0x000fe20000000094 */
[-C--:B------:R-:W-:Y:S01]  /*6000*/  FMUL.FTZ R148, R142, R51.reuse ;  /* 0x000000338e947220 */ /* 0x080fe20000410000 */
[----:B------:R-:W-:Y:S01]  /*6010*/  LOP3.LUT R79, R79, 0xffff0000, RZ, 0xc0, !PT ;  /* 0xffff00004f4f7812 */ /* 0x000fe200078ec0ff */
[----:B------:R-:W-:Y:S01]  /*6020*/  FFMA.FTZ R142, R50, R51, -R77 ;  /* 0x00000033328e7223 */ /* 0x000fe2000001084d */
[----:B------:R-:W-:Y:S01]  /*6030*/  LOP3.LUT R48, R141, 0xffff0000, RZ, 0xc0, !PT ;  /* 0xffff00008d307812 */ /* 0x000fe200078ec0ff */
[----:B------:R-:W-:Y:S01]  /*6040*/  IMAD.U32 R51, R138, 0x10000, RZ ;  /* 0x000100008a337824 */ /* 0x000fe200078e00ff */
[----:B------:R-:W-:Y:S01]  /*6050*/  SHF.R.U64 R150, R46, 0x10, R47 ;  /* 0x000000102e967819 */ /* 0x000fe2000000122f */
[----:B------:R-:W-:-:S02]  /*6060*/  IMAD.U32 R46, R76, 0x10000, RZ ;  /* 0x000100004c2e7824 */ /* 0x000fc400078e00ff */
[----:B------:R-:W-:Y:S01]  /*6070*/  FFMA.FTZ R148, R50, R143, R148 ;  /* 0x0000008f32947223 */ /* 0x000fe20000010094 */
[----:B------:R-:W-:Y:S02]  /*6080*/  IMAD.U32 R49, R139, 0x10000, RZ ;  /* 0x000100008b317824 */ /* 0x000fe400078e00ff */
[C---:B------:R-:W-:Y:S01]  /*6090*/  FMUL.FTZ R50, R79.reuse, R136 ;  /* 0x000000884f327220 */ /* 0x040fe20000410000 */
[-C--:B------:R-:W-:Y:S01]  /*60a0*/  FMUL.FTZ R146, R79, R48.reuse ;  /* 0x000000304f927220 */ /* 0x080fe20000410000 */
[C---:B------:R-:W-:Y:S01]  /*60b0*/  FMUL.FTZ R79, R46.reuse, R51 ;  /* 0x000000332e4f7220 */ /* 0x040fe20000410000 */
[----:B------:R-:W-:Y:S01]  /*60c0*/  LOP3.LUT R47, R15, 0xffff0000, RZ, 0xc0, !PT ;  /* 0xffff00000f2f7812 */ /* 0x000fe200078ec0ff */
[----:B------:R-:W-:Y:S01]  /*60d0*/  FMUL.FTZ R46, R46, R49 ;  /* 0x000000312e2e7220 */ /* 0x000fe20000410000 */
[----:B------:R-:W-:Y:S01]  /*60e0*/  LOP3.LUT R76, R76, 0xffff0000, RZ, 0xc0, !PT ;  /* 0xffff00004c4c7812 */ /* 0x000fe200078ec0ff */
[----:B------:R-:W-:Y:S01]  /*60f0*/  IMAD.U32 R15, R78, 0x10000, RZ ;  /* 0x000100004e0f7824 */ /* 0x000fe200078e00ff */
[----:B------:R-:W-:Y:S01]  /*6100*/  PRMT R45, R109, 0x5432, R150 ;  /* 0x000054326d2d7816 */ /* 0x000fe20000000096 */
[----:B------:R-:W-:Y:S01]  /*6110*/  FFMA.FTZ R51, R44, R51, R46 ;  /* 0x000000332c337223 */ /* 0x000fe2000001002e */
[----:B------:R-:W-:Y:S01]  /*6120*/  LOP3.LUT R77, R138, 0xffff0000, RZ, 0xc0, !PT ;  /* 0xffff00008a4d7812 */ /* 0x000fe200078ec0ff */
[C---:B------:R-:W-:Y:S01]  /*6130*/  FFMA.FTZ R141, R47.reuse, R48, -R50 ;  /* 0x000000302f8d7223 */ /* 0x040fe20000010832 */
[----:B------:R-:W-:Y:S01]  /*6140*/  LOP3.LUT R12, R12, 0xffff0000, RZ, 0xc0, !PT ;  /* 0xffff00000c0c7812 */ /* 0x000fe200078ec0ff */
[----:B------:R-:W-:Y:S01]  /*6150*/  FFMA.FTZ R143, R47, R136, R146 ;  /* 0x000000882f8f7223 */ /* 0x000fe20000010092 */
[----:B------:R-:W-:Y:S01]  /*6160*/  LOP3.LUT R139, R139, 0xffff0000, RZ, 0xc0, !PT ;  /* 0xffff00008b8b7812 */ /* 0x000fe200078ec0ff */
[----:B------:R-:W-:Y:S01]  /*6170*/  FFMA.FTZ R79, R44, R49, -R79 ;  /* 0x000000312c4f7223 */ /* 0x000fe2000001084f */
[----:B------:R-:W-:Y:S01]  /*6180*/  IMAD.U32 R46, R137, 0x10000, RZ ;  /* 0x00010000892e7824 */ /* 0x000fe200078e00ff */
[----:B------:R-:W-:Y:S01]  /*6190*/  LOP3.LUT R78, R78, 0xffff0000, RZ, 0xc0, !PT ;  /* 0xffff00004e4e7812 */ /* 0x000fe200078ec0ff */
[----:B------:R-:W-:Y:S01]  /*61a0*/  FMUL.FTZ R47, R76, R77 ;  /* 0x0000004d4c2f7220 */ /* 0x000fe20000410000 */
[----:B------:R-:W-:Y:S01]  /*61b0*/  IMAD.U32 R44, R45, 0x10000, RZ ;  /* 0x000100002d2c7824 */ /* 0x000fe200078e00ff */
[----:B------:R-:W-:Y:S01]  /*61c0*/  LOP3.LUT R137, R137, 0xffff0000, RZ, 0xc0, !PT ;  /* 0xffff000089897812 */ /* 0x000fe200078ec0ff */
[----:B------:R-:W-:Y:S01]  /*61d0*/  FMUL.FTZ R50, R15, R46 ;  /* 0x0000002e0f327220 */ /* 0x000fe20000410000 */
[----:B------:R-:W-:Y:S01]  /*61e0*/  LOP3.LUT R45, R45, 0xffff0000, RZ, 0xc0, !PT ;  /* 0xffff00002d2d7812 */ /* 0x000fe200078ec0ff */
[----:B------:R-:W-:Y:S01]  /*61f0*/  FFMA.FTZ R48, R12, R139, -R47 ;  /* 0x0000008b0c307223 */ /* 0x000fe2000001082f */
[----:B------:R-:W-:Y:S01]  /*6200*/  LOP3.LUT R14, R14, 0xffff0000, RZ, 0xc0, !PT ;  /* 0xffff00000e0e7812 */ /* 0x000fe200078ec0ff */
[----:B------:R-:W-:Y:S01]  /*6210*/  FMUL.FTZ R47, R78, R137 ;  /* 0x000000894e2f7220 */ /* 0x000fe20000410000 */
[----:B------:R-:W-:Y:S01]  /*6220*/  FMUL.FTZ R49, R76, R139 ;  /* 0x0000008b4c317220 */ /* 0x000fe20000410000 */
[-C--:B------:R-:W-:Y:S01]  /*6230*/  FMUL.FTZ R15, R15, R44.reuse ;  /* 0x0000002c0f0f7220 */ /* 0x080fe20000410000 */
[----:B------:R-:W-:Y:S01]  /*6240*/  FMUL.FTZ R78, R78, R45 ;  /* 0x0000002d4e4e7220 */ /* 0x000fe20000410000 */
[C---:B------:R-:W-:Y:S01]  /*6250*/  FFMA.FTZ R50, R13.reuse, R44, -R50 ;  /* 0x0000002c0d327223 */ /* 0x040fe20000010832 */
[----:B------:R-:W-:Y:S01]  /*6260*/  FFMA.FTZ R12, R12, R77, R49 ;  /* 0x0000004d0c0c7223 */ /* 0x000fe20000010031 */
[----:B------:R-:W-:Y:S01]  /*6270*/  FFMA.FTZ R15, R13, R46, R15 ;  /* 0x0000002e0d0f7223 */ /* 0x000fe2000001000f */
[C---:B------:R-:W-:Y:S01]  /*6280*/  FFMA.FTZ R78, R14.reuse, R137, R78 ;  /* 0x000000890e4e7223 */ /* 0x040fe2000001004e */
[----:B------:R-:W-:Y:S01]  /*6290*/  FFMA.FTZ R47, R14, R45, -R47 ;  /* 0x0000002d0e2f7223 */ /* 0x000fe2000001082f */
[----:B------:R-:W-:-:S02]  /*62a0*/  F2FP.BF16.F32.PACK_AB R141, R141, R142 ;  /* 0x0000008e8d8d723e */ /* 0x000fc400000010ff */
[----:B------:R-:W-:Y:S02]  /*62b0*/  F2FP.BF16.F32.PACK_AB R143, R143, R148 ;  /* 0x000000948f8f723e */ /* 0x000fe400000010ff */
[----:B------:R-:W-:Y:S02]  /*62c0*/  F2FP.BF16.F32.PACK_AB R48, R48, R79 ;  /* 0x0000004f3030723e */ /* 0x000fe400000010ff */
[----:B------:R-:W-:Y:S01]  /*62d0*/  F2FP.BF16.F32.PACK_AB R76, R12, R51 ;  /* 0x000000330c4c723e */ /* 0x000fe200000010ff */
[----:B------:R-:W-:Y:S01]  /*62e0*/  IMAD.MOV.U32 R79, RZ, RZ, R143 ;  /* 0x000000ffff4f7224 */ /* 0x000fe200078e008f */
[----:B------:R-:W-:Y:S01]  /*62f0*/  F2FP.BF16.F32.PACK_AB R78, R78, R15 ;  /* 0x0000000f4e4e723e */ /* 0x000fe200000010ff */
[----:B------:R-:W-:Y:S01]  /*6300*/  IMAD.MOV.U32 R12, RZ, RZ, R48 ;  /* 0x000000ffff0c7224 */ /* 0x000fe200078e0030 */
[----:B------:R-:W-:Y:S01]  /*6310*/  F2FP.BF16.F32.PACK_AB R13, R140, R145 ;  /* 0x000000918c0d723e */ /* 0x000fe200000010ff */
[----:B------:R-:W-:Y:S01]  /*6320*/  IMAD.MOV.U32 R15, RZ, RZ, R141 ;  /* 0x000000ffff0f7224 */ /* 0x000fe200078e008d */
[----:B------:R-:W-:-:S02]  /*6330*/  F2FP.BF16.F32.PACK_AB R77, R135, R144 ;  /* 0x00000090874d723e */ /* 0x000fc400000010ff */
[----:B------:R-:W-:-:S07]  /*6340*/  F2FP.BF16.F32.PACK_AB R14, R47, R50 ;  /* 0x000000322f0e723e */ /* 0x000fce00000010ff */
.L_x_1742:
[----:B------:R-:W-:Y:S05]  /*6350*/  BSYNC B2 ;  /* 0x0000000000027941 */ /* 0x000fea0003800000 */
.L_x_1741:
[----:B------:R-:W-:Y:S01]  /*6360*/  ISETP.GE.AND P4, PT, R11, R110, PT ;  /* 0x0000006e0b00720c */ /* 0x000fe20003f86270 */
[----:B0-----:R0:W-:-:S12]  /*6370*/  ST.E.128 desc[UR54][R104.64], R12 ;  /* 0x0000000c68007985 */ /* 0x0011d8000c101d36 */
[----:B------:R-:W-:-:S05]  /*6380*/  @!P4 IMAD.WIDE R106, R11, 0x2, R106 ;  /* 0x000000020b6ac825 */ /* 0x000fca00078e026a */
[----:B---3--:R0:W-:Y:S02]  /*6390*/  @!P4 ST.E.128 desc[UR54][R106.64], R76 ;  /* 0x0000004c6a00c985 */ /* 0x0081e4000c101d36 */
.L_x_1740:
[----:B------:R-:W-:Y:S05]  /*63a0*/  BSYNC B1 ;  /* 0x0000000000017941 */ /* 0x000fea0003800000 */
.L_x_1739:
[----:B------:R-:W-:-:S03]  /*63b0*/  UMOV UR4, 0xffffffff ;  /* 0xffffffff00047882 */ /* 0x000fc60000000000 */
[----:B------:R-:W-:Y:S05]  /*63c0*/  BRA.DIV UR4, `(.L_x_1743) ;  /* 0x000001ea04007947 */ /* 0x000fea000b800000 */
[----:B------:R0:W0:Y:S04]  /*63d0*/  SHFL.IDX PT, R51, R103, 0x1, 0x181f ;  /* 0x00381f0067337f89 */ /* 0x00002800000e0000 */
[----:B------:R0:W0:Y:S02]  /*63e0*/  SHFL.IDX PT, R50, R108, 0x1, 0x181f ;  /* 0x00381f006c327f89 */ /* 0x00002400000e0000 */
.L_x_2111:
[----:B------:R-:W-:Y:S01]  /*63f0*/  ISETP.GE.OR P4, PT, R217, R97, P1 ;  /* 0x00000061d900720c */ /* 0x000fe20000f86670 */
[----:B------:R-:W-:-:S12]  /*6400*/  BSSY B1, `(.L_x_1744) ;  /* 0x0000079000017945 */ /* 0x000fd80003800000 */
        /* <DEDUP_REMOVED lines=21> */
[----:B------:R-:W0:Y:S01]  /*6560*/  LDS.128 R44, [R44+0x18400] ;  /* 0x018400002c2c7984 */ /* 0x000e220000000c00 */
[----:B------:R-:W-:Y:S05]  /*6570*/  @P3 BRA `(.L_x_1747) ;  /* 0x0000000400703947 */ /* 0x000fea0003800000 */
[----:B------:R-:W-:Y:S02]  /*6580*/  SHF.R.U32.HI R77, RZ, 0x10, R57 ;  /* 0x00000010ff4d7819 */ /* 0x000fe40000011639 */
[----:B---3--:R-:W-:Y:S02]  /*6590*/  SHF.R.U32.HI R107, RZ, 0x10, R53 ;  /* 0x00000010ff6b7819 */ /* 0x008fe40000011635 */
[----:B------:R-:W-:Y:S02]  /*65a0*/  PRMT R134, R134, 0x5410, R77 ;  /* 0x0000541086867816 */ /* 0x000fe4000000004d */
[----:B------:R-:W-:Y:S01]  /*65b0*/  SHF.R.U64 R76, R56, 0x10, R57 ;  /* 0x00000010384c7819 */ /* 0x000fe20000001239 */
[----:B0-----:R-:W-:Y:S01]  /*65c0*/  IMAD.U32 R56, R45, 0x10000, RZ ;  /* 0x000100002d387824 */ /* 0x001fe200078e00ff */
[----:B------:R-:W-:Y:S01]  /*65d0*/  PRMT R130, R130, 0x5410, R107 ;  /* 0x0000541082827816 */ /* 0x000fe2000000006b */
[----:B------:R-:W-:Y:S01]  /*65e0*/  IMAD.U32 R77, R134, 0x10000, RZ ;  /* 0x00010000864d7824 */ /* 0x000fe200078e00ff */
[----:B------:R-:W-:-:S02]  /*65f0*/  SHF.R.U32.HI R79, RZ, 0x10, R59 ;  /* 0x00000010ff4f7819 */ /* 0x000fc4000001163b */
[----:B------:R-:W-:Y:S01]  /*6600*/  SHF.R.U64 R78, R58, 0x10, R59 ;  /* 0x000000103a4e7819 */ /* 0x000fe2000000123b */
[----:B------:R-:W-:Y:S01]  /*6610*/  IMAD.U32 R58, R47, 0x10000, RZ ;  /* 0x000100002f3a7824 */ /* 0x000fe200078e00ff */
[----:B------:R-:W-:Y:S01]  /*6620*/  PRMT R133, R133, 0x5410, R76 ;  /* 0x0000541085857816 */ /* 0x000fe2000000004c */
[----:B------:R-:W-:Y:S01]  /*6630*/  IMAD.U32 R76, R130, 0x10000, RZ ;  /* 0x00010000824c7824 */ /* 0x000fe200078e00ff */
[----:B------:R-:W-:Y:S02]  /*6640*/  SHF.R.U32.HI R105, RZ, 0x10, R55 ;  /* 0x00000010ff697819 */ /* 0x000fe40000011637 */
[----:B------:R-:W-:Y:S02]  /*6650*/  PRMT R132, R132, 0x5410, R79 ;  /* 0x0000541084847816 */ /* 0x000fe4000000004f */
[----:B------:R-:W-:Y:S01]  /*6660*/  PRMT R131, R131, 0x5410, R78 ;  /* 0x0000541083837816 */ /* 0x000fe2000000004e */
[-C--:B------:R-:W-:Y:S01]  /*6670*/  FMUL.FTZ R78, R56, R77.reuse ;  /* 0x0000004d384e7220 */ /* 0x080fe20000410000 */
[----:B----4-:R-:W-:Y:S01]  /*6680*/  SHF.R.U64 R106, R52, 0x10, R53 ;  /* 0x00000010346a7819 */ /* 0x010fe20000001235 */
[----:B------:R-:W-:Y:S01]  /*6690*/  IMAD.U32 R53, R13, 0x10000, RZ ;  /* 0x000100000d357824 */ /* 0x000fe200078e00ff */
[----:B------:R-:W-:Y:S01]  /*66a0*/  PRMT R128, R128, 0x5410, R105 ;  /* 0x0000541080807816 */ /* 0x000fe20000000069 */
[-C--:B------:R-:W-:Y:S01]  /*66b0*/  FMUL.FTZ R56, R56, R76.reuse ;  /* 0x0000004c38387220 */ /* 0x080fe20000410000 */
[----:B------:R-:W-:Y:S01]  /*66c0*/  IMAD.U32 R79, R132, 0x10000, RZ ;  /* 0x00010000844f7824 */ /* 0x000fe200078e00ff */
[----:B------:R-:W-:Y:S01]  /*66d0*/  SHF.R.U64 R104, R54, 0x10, R55 ;  /* 0x0000001036687819 */ /* 0x000fe20000001237 */
[----:B------:R-:W-:Y:S01]  /*66e0*/  FFMA.FTZ R78, R53, R76, -R78 ;  /* 0x0000004c354e7223 */ /* 0x000fe2000001084e */
[----:B------:R-:W-:Y:S01]  /*66f0*/  LOP3.LUT R57, R45, 0xffff0000, RZ, 0xc0, !PT ;  /* 0xffff00002d397812 */ /* 0x000fe200078ec0ff */
[----:B------:R-:W-:Y:S01]  /*6700*/  IMAD.U32 R45, R44, 0x10000, RZ ;  /* 0x000100002c2d7824 */ /* 0x000fe200078e00ff */
[----:B------:R-:W-:Y:S01]  /*6710*/  LOP3.LUT R134, R134, 0xffff0000, RZ, 0xc0, !PT ;  /* 0xffff000086867812 */ /* 0x000fe200078ec0ff */
[----:B------:R-:W-:Y:S01]  /*6720*/  FFMA.FTZ R77, R53, R77, R56 ;  /* 0x0000004d354d7223 */ /* 0x000fe20000010038 */
[----:B------:R-:W-:Y:S01]  /*6730*/  LOP3.LUT R55, R44, 0xffff0000, RZ, 0xc0, !PT ;  /* 0xffff00002c377812 */ /* 0x000fe200078ec0ff */
[----:B------:R-:W-:Y:S01]  /*6740*/  IMAD.U32 R44, R15, 0x10000, RZ ;  /* 0x000100000f2c7824 */ /* 0x000fe200078e00ff */
[----:B------:R-:W-:Y:S01]  /*6750*/  LOP3.LUT R130, R130, 0xffff0000, RZ, 0xc0, !PT ;  /* 0xffff000082827812 */ /* 0x000fe200078ec0ff */
[----:B------:R-:W-:-:S02]  /*6760*/  IMAD.U32 R53, R128, 0x10000, RZ ;  /* 0x0001000080357824 */ /* 0x000fc400078e00ff */
[C---:B------:R-:W-:Y:S01]  /*6770*/  FMUL.FTZ R107, R58.reuse, R79 ;  /* 0x0000004f3a6b7220 */ /* 0x040fe20000410000 */
[----:B------:R-:W-:Y:S01]  /*6780*/  LOP3.LUT R54, R13, 0xffff0000, RZ, 0xc0, !PT ;  /* 0xffff00000d367812 */ /* 0x000fe200078ec0ff */
[----:B------:R-:W-:Y:S01]  /*6790*/  FMUL.FTZ R105, R57, R134 ;  /* 0x0000008639697220 */ /* 0x000fe20000410000 */
[----:B------:R-:W-:Y:S01]  /*67a0*/  PRMT R129, R129, 0x5410, R106 ;  /* 0x0000541081817816 */ /* 0x000fe2000000006a */
[----:B------:R-:W-:Y:S01]  /*67b0*/  FMUL.FTZ R57, R57, R130 ;  /* 0x0000008239397220 */ /* 0x000fe20000410000 */
[-C--:B------:R-:W-:Y:S01]  /*67c0*/  FMUL.FTZ R58, R58, R53.reuse ;  /* 0x000000353a3a7220 */ /* 0x080fe20000410000 */
[----:B------:R-:W-:Y:S01]  /*67d0*/  FFMA.FTZ R107, R44, R53, -R107 ;  /* 0x000000352c6b7223 */ /* 0x000fe2000001086b */
[----:B------:R-:W-:Y:S01]  /*67e0*/  LOP3.LUT R59, R47, 0xffff0000, RZ, 0xc0, !PT ;  /* 0xffff00002f3b7812 */ /* 0x000fe200078ec0ff */
[----:B------:R-:W-:Y:S01]  /*67f0*/  IMAD.U32 R53, R133, 0x10000, RZ ;  /* 0x0001000085357824 */ /* 0x000fe200078e00ff */
[----:B------:R-:W-:Y:S01]  /*6800*/  LOP3.LUT R132, R132, 0xffff0000, RZ, 0xc0, !PT ;  /* 0xffff000084847812 */ /* 0x000fe200078ec0ff */
[----:B------:R-:W-:Y:S01]  /*6810*/  FFMA.FTZ R134, R54, R134, R57 ;  /* 0x0000008636867223 */ /* 0x000fe20000010039 */
[----:B------:R-:W-:Y:S01]  /*6820*/  LOP3.LUT R128, R128, 0xffff0000, RZ, 0xc0, !PT ;  /* 0xffff000080807812 */ /* 0x000fe200078ec0ff */
[----:B------:R-:W-:Y:S01]  /*6830*/  FFMA.FTZ R79, R44, R79, R58 ;  /* 0x0000004f2c4f7223 */ /* 0x000fe2000001003a */
[----:B------:R-:W-:Y:S01]  /*6840*/  IMAD.U32 R52, R12, 0x10000, RZ ;  /* 0x000100000c347824 */ /* 0x000fe200078e00ff */
[----:B------:R-:W-:Y:S01]  /*6850*/  LOP3.LUT R15, R15, 0xffff0000, RZ, 0xc0, !PT ;  /* 0xffff00000f0f7812 */ /* 0x000fe200078ec0ff */
[----:B------:R-:W-:Y:S01]  /*6860*/  FFMA.FTZ R105, R54, R130, -R105 ;  /* 0x0000008236697223 */ /* 0x000fe20000010869 */
[----:B------:R-:W-:-:S02]  /*6870*/  IMAD.U32 R44, R129, 0x10000, RZ ;  /* 0x00010000812c7824 */ /* 0x000fc400078e00ff */
[-C--:B------:R-:W-:Y:S01]  /*6880*/  FMUL.FTZ R57, R45, R53.reuse ;  /* 0x000000352d397220 */ /* 0x080fe20000410000 */
[----:B------:R-:W-:Y:S01]  /*6890*/  PRMT R127, R127, 0x5410, R104 ;  /* 0x000054107f7f7816 */ /* 0x000fe20000000068 */
[C---:B------:R-:W-:Y:S01]  /*68a0*/  FMUL.FTZ R54, R59.reuse, R132 ;  /* 0x000000843b367220 */ /* 0x040fe20000410000 */
[----:B------:R-:W-:Y:S01]  /*68b0*/  FMUL.FTZ R76, R59, R128 ;  /* 0x000000803b4c7220 */ /* 0x000fe20000410000 */
[----:B------:R-:W-:Y:S01]  /*68c0*/  LOP3.LUT R56, R133, 0xffff0000, RZ, 0xc0, !PT ;  /* 0xffff000085387812 */ /* 0x000fe200078ec0ff */
[-C--:B------:R-:W-:Y:S01]  /*68d0*/  FMUL.FTZ R58, R45, R44.reuse ;  /* 0x0000002c2d3a7220 */ /* 0x080fe20000410000 */
[----:B------:R-:W-:Y:S01]  /*68e0*/  FFMA.FTZ R57, R52, R44, -R57 ;  /* 0x0000002c34397223 */ /* 0x000fe20000010839 */
[C---:B------:R-:W-:Y:S02]  /*68f0*/  IMAD.U32 R47, R46.reuse, 0x10000, RZ ;  /* 0x000100002e2f7824 */ /* 0x040fe400078e00ff */
[C---:B------:R-:W-:Y:S01]  /*6900*/  FFMA.FTZ R128, R15.reuse, R128, -R54 ;  /* 0x000000800f807223 */ /* 0x040fe20000010836 */
[----:B------:R-:W-:Y:S01]  /*6910*/  FFMA.FTZ R132, R15, R132, R76 ;  /* 0x000000840f847223 */ /* 0x000fe2000001004c */
[----:B------:R-:W-:Y:S01]  /*6920*/  IMAD.U32 R44, R131, 0x10000, RZ ;  /* 0x00010000832c7824 */ /* 0x000fe200078e00ff */
[----:B------:R-:W-:Y:S01]  /*6930*/  LOP3.LUT R46, R46, 0xffff0000, RZ, 0xc0, !PT ;  /* 0xffff00002e2e7812 */ /* 0x000fe200078ec0ff */
[----:B------:R-:W-:Y:S01]  /*6940*/  IMAD.U32 R15, R127, 0x10000, RZ ;  /* 0x000100007f0f7824 */ /* 0x000fe200078e00ff */
[----:B------:R-:W-:Y:S01]  /*6950*/  LOP3.LUT R131, R131, 0xffff0000, RZ, 0xc0, !PT ;  /* 0xffff000083837812 */ /* 0x000fe200078ec0ff */
[----:B------:R-:W-:Y:S01]  /*6960*/  FMUL.FTZ R76, R55, R56 ;  /* 0x00000038374c7220 */ /* 0x000fe20000410000 */
[----:B------:R-:W-:Y:S01]  /*6970*/  LOP3.LUT R13, R12, 0xffff0000, RZ, 0xc0, !PT ;  /* 0xffff00000c0d7812 */ /* 0x000fe200078ec0ff */
[----:B------:R-:W-:Y:S01]  /*6980*/  IMAD.U32 R12, R14, 0x10000, RZ ;  /* 0x000100000e0c7824 */ /* 0x000fe200078e00ff */
[----:B------:R-:W-:Y:S01]  /*6990*/  LOP3.LUT R54, R129, 0xffff0000, RZ, 0xc0, !PT ;  /* 0xffff000081367812 */ /* 0x000fe200078ec0ff */
[----:B------:R-:W-:Y:S01]  /*69a0*/  FFMA.FTZ R58, R52, R53, R58 ;  /* 0x00000035343a7223 */ /* 0x000fe2000001003a */
[----:B------:R-:W-:Y:S01]  /*69b0*/  LOP3.LUT R127, R127, 0xffff0000, RZ, 0xc0, !PT ;  /* 0xffff00007f7f7812 */ /* 0x000fe200078ec0ff */
[C---:B------:R-:W-:Y:S01]  /*69c0*/  FMUL.FTZ R45, R47.reuse, R44 ;  /* 0x0000002c2f2d7220 */ /* 0x040fe20000410000 */
[----:B------:R-:W-:Y:S01]  /*69d0*/  LOP3.LUT R14, R14, 0xffff0000, RZ, 0xc0, !PT ;  /* 0xffff00000e0e7812 */ /* 0x000fe200078ec0ff */
[----:B------:R-:W-:Y:S01]  /*69e0*/  FMUL.FTZ R47, R47, R15 ;  /* 0x0000000f2f2f7220 */ /* 0x000fe20000410000 */
[C---:B------:R-:W-:Y:S01]  /*69f0*/  FMUL.FTZ R53, R46.reuse, R131 ;  /* 0x000000832e357220 */ /* 0x040fe20000410000 */
[-C--:B------:R-:W-:Y:S01]  /*6a00*/  FMUL.FTZ R52, R55, R54.reuse ;  /* 0x0000003637347220 */ /* 0x080fe20000410000 */
[C---:B------:R-:W-:Y:S01]  /*6a10*/  FFMA.FTZ R76, R13.reuse, R54, -R76 ;  /* 0x000000360d4c7223 */ /* 0x040fe2000001084c */
[----:B------:R-:W-:Y:S01]  /*6a20*/  FMUL.FTZ R46, R46, R127 ;  /* 0x0000007f2e2e7220 */ /* 0x000fe20000410000 */
[C---:B------:R-:W-:Y:S01]  /*6a30*/  FFMA.FTZ R45, R12.reuse, R15, -R45 ;  /* 0x0000000f0c2d7223 */ /* 0x040fe2000001082d */
[----:B------:R-:W-:Y:S01]  /*6a40*/  FFMA.FTZ R47, R12, R44, R47 ;  /* 0x0000002c0c2f7223 */ /* 0x000fe2000001002f */
[----:B------:R-:W-:Y:S01]  /*6a50*/  FFMA.FTZ R13, R13, R56, R52 ;  /* 0x000000380d0d7223 */ /* 0x000fe20000010034 */
[C---:B------:R-:W-:Y:S01]  /*6a60*/  FFMA.FTZ R12, R14.reuse, R127, -R53 ;  /* 0x0000007f0e0c7223 */ /* 0x040fe20000010835 */
[----:B------:R-:W-:Y:S01]  /*6a70*/  FFMA.FTZ R46, R14, R131, R46 ;  /* 0x000000830e2e7223 */ /* 0x000fe2000001002e */
[----:B------:R-:W-:-:S02]  /*6a80*/  F2FP.BF16.F32.PACK_AB R78, R105, R78 ;  /* 0x0000004e694e723e */ /* 0x000fc400000010ff */
[----:B------:R-:W-:Y:S02]  /*6a90*/  F2FP.BF16.F32.PACK_AB R77, R134, R77 ;  /* 0x0000004d864d723e */ /* 0x000fe400000010ff */
        /* <DEDUP_REMOVED lines=8> */
[----:B------:R-:W-:Y:S01]  /*6b20*/  F2FP.BF16.F32.PACK_AB R15, R128, R107 ;  /* 0x0000006b800f723e */ /* 0x000fe200000010ff */
[----:B------:R-:W-:-:S07]  /*6b30*/  IMAD.MOV.U32 R47, RZ, RZ, R79 ;  /* 0x000000ffff2f7224 */ /* 0x000fce00078e004f */
.L_x_1747:
[----:B------:R-:W-:Y:S05]  /*6b40*/  BSYNC B2 ;  /* 0x0000000000027941 */ /* 0x000fea0003800000 */
.L_x_1746:
[----:B------:R-:W-:Y:S01]  /*6b50*/  ISETP.GE.AND P4, PT, R11, R110, PT ;  /* 0x0000006e0b00720c */ /* 0x000fe20003f86270 */
[----:B0-----:R0:W-:-:S12]  /*6b60*/  ST.E.128 desc[UR54][R48.64], R12 ;  /* 0x0000000c30007985 */ /* 0x0011d8000c101d36 */
[----:B------:R-:W-:-:S05]  /*6b70*/  @!P4 IMAD.WIDE R50, R11, 0x2, R50 ;  /* 0x000000020b32c825 */ /* 0x000fca00078e0232 */
[----:B------:R0:W-:Y:S02]  /*6b80*/  @!P4 ST.E.128 desc[UR54][R50.64], R44 ;  /* 0x0000002c3200c985 */ /* 0x0001e4000c101d36 */
.L_x_1745:
[----:B------:R-:W-:Y:S05]  /*6b90*/  BSYNC B1 ;  /* 0x0000000000017941 */ /* 0x000fea0003800000 */
.L_x_1744:
[----:B------:R-:W-:-:S03]  /*6ba0*/  UMOV UR4, 0xffffffff ;  /* 0xffffffff00047882 */ /* 0x000fc60000000000 */
[----:B------:R-:W-:Y:S05]  /*6bb0*/  BRA.DIV UR4, `(.L_x_1748) ;  /* 0x000001e204507947 */ /* 0x000fea000b800000 */
[----:B0-----:R0:W0:Y:S04]  /*6bc0*/  SHFL.IDX PT, R45, R103, 0x2, 0x181f ;  /* 0x00581f00672d7f89 */ /* 0x00102800000e0000 */
[----:B------:R0:W0:Y:S02]  /*6bd0*/  SHFL.IDX PT, R14, R108, 0x2, 0x181f ;  /* 0x00581f006c0e7f89 */ /* 0x00002400000e0000 */
.L_x_2115:
[----:B------:R-:W-:Y:S01]  /*6be0*/  ISETP.GE.OR P4, PT, R216, R97, P1 ;  /* 0x00000061d800720c */ /* 0x000fe20000f86670 */
[----:B------:R-:W-:-:S12]  /*6bf0*/  BSSY B1, `(.L_x_1749) ;  /* 0x000007b000017945 */ /* 0x000fd80003800000 */
[----:B------:R-:W-:Y:S05]  /*6c00*/  @P4 BRA `(.L_x_1750) ;  /* 0x0000000400e44947 */ /* 0x000fea0003800000 */
[----:B------:R-:W-:Y:S01]  /*6c10*/  SEL R11, R37, R112, !P0 ;  /* 0x00000070250b7207 */ /* 0x000fe20004000000 */
[----:B0-----:R-:W-:Y:S01]  /*6c20*/  IMAD.MOV.U32 R50, RZ, RZ, R14 ;  /* 0x000000ffff327224 */ /* 0x001fe200078e000e */
[C---:B------:R-:W-:Y:S01]  /*6c30*/  LEA R48, P4, R41.reuse, R14, 0x1 ;  /* 0x0000000e29307211 */ /* 0x040fe200078808ff */
[----:B------:R-:W-:Y:S01]  /*6c40*/  IMAD.MOV.U32 R51, RZ, RZ, R45 ;  /* 0x000000ffff337224 */ /* 0x000fe200078e002d */
[----:B------:R-:W-:Y:S01]  /*6c50*/  SHF.R.S32.HI R12, RZ, 0x1f, R11 ;  /* 0x0000001fff0c7819 */ /* 0x000fe2000001140b */
[----:B------:R-:W-:Y:S01]  /*6c60*/  BSSY B2, `(.L_x_1751) ;  /* 0x000006f000027945 */ /* 0x000fe20003800000 */
        /* <DEDUP_REMOVED lines=8> */
[----:B------:R-:W-:Y:S01]  /*6cf0*/  LOP3.LUT R12, R13, R224, RZ, 0x3c, !PT ;  /* 0x000000e00d0c7212 */ /* 0x000fe200078e3cff */
[----:B------:R-:W-:-:S03]  /*6d00*/  IMAD R13, R19, 0x4000, R5 ;  /* 0x00004000130d7824 */ /* 0x000fc600078e0205 */
[----:B------:R-:W-:Y:S01]  /*6d10*/  LOP3.LUT R15, R15, 0x7fffe000, RZ, 0xc0, !PT ;  /* 0x7fffe0000f0f7812 */ /* 0x000fe200078ec0ff */
[----:B------:R-:W-:-:S03]  /*6d20*/  IMAD R13, R13, 0x2, R18 ;  /* 0x000000020d0d7824 */ /* 0x000fc600078e0212 */
[----:B------:R-:W-:-:S05]  /*6d30*/  IADD3 R12, R12, R15, R201 ;  /* 0x0000000f0c0c7210 */ /* 0x000fca0007ffe0c9 */
[----:B------:R-:W-:-:S04]  /*6d40*/  IMAD R15, R19, 0x4000, R12 ;  /* 0x00004000130f7824 */ /* 0x000fc800078e020c */
[----:B------:R-:W-:Y:S02]  /*6d50*/  IMAD R44, R15, 0x2, R18 ;  /* 0x000000020f2c7824 */ /* 0x000fe400078e0212 */
[----:B------:R-:W0:Y:S04]  /*6d60*/  LDS.128 R12, [R13+0x18400] ;  /* 0x018400000d0c7984 */ /* 0x000e280000000c00 */
[----:B------:R-:W0:Y:S01]  /*6d70*/  LDS.128 R44, [R44+0x18400] ;  /* 0x018400002c2c7984 */ /* 0x000e220000000c00 */
[----:B------:R-:W-:Y:S05]  /*6d80*/  @P3 BRA `(.L_x_1752) ;  /* 0x0000000400703947 */ /* 0x000fea0003800000 */
[----:B------:R-:W-:Y:S01]  /*6d90*/  SHF.R.U64 R76, R62, 0x10, R63 ;  /* 0x000000103e4c7819 */ /* 0x000fe2000000123f */
[----:B0-----:R-:W-:Y:S01]  /*6da0*/  IMAD.U32 R56, R45, 0x10000, RZ ;  /* 0x000100002d387824 */ /* 0x001fe200078e00ff */
[--C-:B------:R-:W-:Y:S01]  /*6db0*/  SHF.R.U64 R62, R64, 0x10, R65.reuse ;  /* 0x00000010403e7819 */ /* 0x100fe20000001241 */
[----:B------:R-:W-:Y:S01]  /*6dc0*/  IMAD.U32 R52, R13, 0x10000, RZ ;  /* 0x000100000d347824 */ /* 0x000fe200078e00ff */
[----:B------:R-:W-:Y:S01]  /*6dd0*/  SHF.R.U32.HI R65, RZ, 0x10, R65 ;  /* 0x00000010ff417819 */ /* 0x000fe20000011641 */
[----:B------:R-:W-:Y:S01]  /*6de0*/  IMAD.U32 R58, R47, 0x10000, RZ ;  /* 0x000100002f3a7824 */ /* 0x000fe200078e00ff */
[----:B------:R-:W-:Y:S01]  /*6df0*/  SHF.R.U32.HI R77, RZ, 0x10, R61 ;  /* 0x00000010ff4d7819 */ /* 0x000fe2000001163d */
[----:B------:R-:W-:Y:S01]  /*6e00*/  IMAD.U32 R54, R44, 0x10000, RZ ;  /* 0x000100002c367824 */ /* 0x000fe200078e00ff */
[----:B------:R-:W-:Y:S02]  /*6e10*/  PRMT R126, R126, 0x5410, R65 ;  /* 0x000054107e7e7816 */ /* 0x000fe40000000041 */
[----:B------:R-:W-:-:S02]  /*6e20*/  SHF.R.U64 R78, R60, 0x10, R61 ;  /* 0x000000103c4e7819 */ /* 0x000fc4000000123d */
[----:B------:R-:W-:Y:S01]  /*6e30*/  SHF.R.U32.HI R61, RZ, 0x10, R63 ;  /* 0x00000010ff3d7819 */ /* 0x000fe2000001163f */
[----:B------:R-:W-:Y:S01]  /*6e40*/  IMAD.U32 R63, R126, 0x10000, RZ ;  /* 0x000100007e3f7824 */ /* 0x000fe200078e00ff */
[----:B------:R-:W-:Y:S02]  /*6e50*/  SHF.R.U64 R60, R66, 0x10, R67 ;  /* 0x00000010423c7819 */ /* 0x000fe40000001243 */
[----:B------:R-:W-:Y:S01]  /*6e60*/  PRMT R122, R122, 0x5410, R77 ;  /* 0x000054107a7a7816 */ /* 0x000fe2000000004d */
[----:B------:R-:W-:Y:S01]  /*6e70*/  FMUL.FTZ R65, R56, R63 ;  /* 0x0000003f38417220 */ /* 0x000fe20000410000 */
[----:B------:R-:W-:Y:S02]  /*6e80*/  SHF.R.U32.HI R67, RZ, 0x10, R67 ;  /* 0x00000010ff437819 */ /* 0x000fe40000011643 */
[----:B------:R-:W-:Y:S01]  /*6e90*/  PRMT R120, R120, 0x5410, R61 ;  /* 0x0000541078787816 */ /* 0x000fe2000000003d */
[----:B------:R-:W-:Y:S01]  /*6ea0*/  IMAD.U32 R61, R122, 0x10000, RZ ;  /* 0x000100007a3d7824 */ /* 0x000fe200078e00ff */
[----:B------:R-:W-:-:S02]  /*6eb0*/  PRMT R124, R124, 0x5410, R67 ;  /* 0x000054107c7c7816 */ /* 0x000fc40000000043 */
[----:B------:R-:W-:Y:S01]  /*6ec0*/  PRMT R123, R123, 0x5410, R60 ;  /* 0x000054107b7b7816 */ /* 0x000fe2000000003c */
[-C--:B------:R-:W-:Y:S01]  /*6ed0*/  FMUL.FTZ R67, R56, R61.reuse ;  /* 0x0000003d38437220 */ /* 0x080fe20000410000 */
[----:B------:R-:W-:Y:S01]  /*6ee0*/  FFMA.FTZ R60, R52, R61, -R65 ;  /* 0x0000003d343c7223 */ /* 0x000fe20000010841 */
[----:B------:R-:W-:Y:S01]  /*6ef0*/  LOP3.LUT R57, R45, 0xffff0000, RZ, 0xc0, !PT ;  /* 0xffff00002d397812 */ /* 0x000fe200078ec0ff */
[----:B------:R-:W-:Y:S01]  /*6f00*/  IMAD.U32 R65, R124, 0x10000, RZ ;  /* 0x000100007c417824 */ /* 0x000fe200078e00ff */
[----:B------:R-:W-:Y:S01]  /*6f10*/  LOP3.LUT R126, R126, 0xffff0000, RZ, 0xc0, !PT ;  /* 0xffff00007e7e7812 */ /* 0x000fe200078ec0ff */
[----:B------:R-:W-:Y:S01]  /*6f20*/  IMAD.U32 R61, R120, 0x10000, RZ ;  /* 0x00010000783d7824 */ /* 0x000fe200078e00ff */
[----:B------:R-:W-:Y:S01]  /*6f30*/  LOP3.LUT R122, R122, 0xffff0000, RZ, 0xc0, !PT ;  /* 0xffff00007a7a7812 */ /* 0x000fe200078ec0ff */
[----:B------:R-:W-:Y:S01]  /*6f40*/  FFMA.FTZ R67, R52, R63, R67 ;  /* 0x0000003f34437223 */ /* 0x000fe20000010043 */
[----:B------:R-:W-:Y:S01]  /*6f50*/  LOP3.LUT R53, R13, 0xffff0000, RZ, 0xc0, !PT ;  /* 0xffff00000d357812 */ /* 0x000fe200078ec0ff */
[----:B------:R-:W-:Y:S01]  /*6f60*/  FMUL.FTZ R63, R58, R65 ;  /* 0x000000413a3f7220 */ /* 0x000fe20000410000 */
[----:B------:R-:W-:Y:S01]  /*6f70*/  LOP3.LUT R55, R44, 0xffff0000, RZ, 0xc0, !PT ;  /* 0xffff00002c377812 */ /* 0x000fe200078ec0ff */
[----:B------:R-:W-:Y:S01]  /*6f80*/  IMAD.U32 R44, R15, 0x10000, RZ ;  /* 0x000100000f2c7824 */ /* 0x000fe200078e00ff */
[----:B------:R-:W-:Y:S01]  /*6f90*/  LOP3.LUT R59, R47, 0xffff0000, RZ, 0xc0, !PT ;  /* 0xffff00002f3b7812 */ /* 0x000fe200078ec0ff */
[----:B------:R-:W-:Y:S01]  /*6fa0*/  FMUL.FTZ R56, R57, R126 ;  /* 0x0000007e39387220 */ /* 0x000fe20000410000 */
[----:B------:R-:W-:Y:S01]  /*6fb0*/  PRMT R121, R121, 0x5410, R78 ;  /* 0x0000541079797816 */ /* 0x000fe2000000004e */
[-C--:B------:R-:W-:Y:S01]  /*6fc0*/  FMUL.FTZ R58, R58, R61.reuse ;  /* 0x0000003d3a3a7220 */ /* 0x080fe20000410000 */
[----:B------:R-:W-:Y:S01]  /*6fd0*/  LOP3.LUT R124, R124, 0xffff0000, RZ, 0xc0, !PT ;  /* 0xffff00007c7c7812 */ /* 0x000fe200078ec0ff */
[-C--:B------:R-:W-:Y:S01]  /*6fe0*/  FMUL.FTZ R52, R57, R122.reuse ;  /* 0x0000007a39347220 */ /* 0x080fe20000410000 */
[----:B------:R-:W-:Y:S01]  /*6ff0*/  PRMT R125, R125, 0x5410, R62 ;  /* 0x000054107d7d7816 */ /* 0x000fe2000000003e */
[----:B------:R-:W-:Y:S01]  /*7000*/  FFMA.FTZ R57, R53, R122, -R56 ;  /* 0x0000007a35397223 */ /* 0x000fe20000010838 */
[----:B------:R-:W-:Y:S01]  /*7010*/  LOP3.LUT R120, R120, 0xffff0000, RZ, 0xc0, !PT ;  /* 0xffff000078787812 */ /* 0x000fe200078ec0ff */
[C---:B------:R-:W-:Y:S01]  /*7020*/  FFMA.FTZ R63, R44.reuse, R61, -R63 ;  /* 0x0000003d2c3f7223 */ /* 0x040fe2000001083f */
[----:B------:R-:W-:Y:S01]  /*7030*/  LOP3.LUT R45, R15, 0xffff0000, RZ, 0xc0, !PT ;  /* 0xffff00000f2d7812 */ /* 0x000fe200078ec0ff */
[----:B------:R-:W-:Y:S01]  /*7040*/  FFMA.FTZ R58, R44, R65, R58 ;  /* 0x000000412c3a7223 */ /* 0x000fe2000001003a */
[----:B------:R-:W-:Y:S01]  /*7050*/  FFMA.FTZ R126, R53, R126, R52 ;  /* 0x0000007e357e7223 */ /* 0x000fe20000010034 */
[----:B------:R-:W-:Y:S01]  /*7060*/  FMUL.FTZ R56, R59, R124 ;  /* 0x0000007c3b387220 */ /* 0x000fe20000410000 */
[----:B------:R-:W-:-:S02]  /*7070*/  IMAD.U32 R44, R121, 0x10000, RZ ;  /* 0x00010000792c7824 */ /* 0x000fc400078e00ff */
[-C--:B------:R-:W-:Y:S01]  /*7080*/  FMUL.FTZ R62, R59, R120.reuse ;  /* 0x000000783b3e7220 */ /* 0x080fe20000410000 */
[----:B------:R-:W-:Y:S02]  /*7090*/  IMAD.U32 R52, R125, 0x10000, RZ ;  /* 0x000100007d347824 */ /* 0x000fe400078e00ff */
[----:B------:R-:W-:Y:S01]  /*70a0*/  FFMA.FTZ R120, R45, R120, -R56 ;  /* 0x000000782d787223 */ /* 0x000fe20000010838 */
[----:B------:R-:W-:Y:S02]  /*70b0*/  IMAD.U32 R13, R12, 0x10000, RZ ;  /* 0x000100000c0d7824 */ /* 0x000fe400078e00ff */
[C---:B------:R-:W-:Y:S01]  /*70c0*/  FMUL.FTZ R53, R54.reuse, R44 ;  /* 0x0000002c36357220 */ /* 0x040fe20000410000 */
[----:B------:R-:W-:Y:S01]  /*70d0*/  PRMT R119, R119, 0x5410, R76 ;  /* 0x0000541077777816 */ /* 0x000fe2000000004c */
[-C--:B------:R-:W-:Y:S01]  /*70e0*/  FMUL.FTZ R56, R54, R52.reuse ;  /* 0x0000003436387220 */ /* 0x080fe20000410000 */
[----:B------:R-:W-:Y:S01]  /*70f0*/  LOP3.LUT R125, R125, 0xffff0000, RZ, 0xc0, !PT ;  /* 0xffff00007d7d7812 */ /* 0x000fe200078ec0ff */
[----:B------:R-:W-:Y:S01]  /*7100*/  FFMA.FTZ R53, R13, R52, R53 ;  /* 0x000000340d357223 */ /* 0x000fe20000010035 */
[----:B------:R-:W-:-:S02]  /*7110*/  IMAD.U32 R47, R46, 0x10000, RZ ;  /* 0x000100002e2f7824 */ /* 0x000fc400078e00ff */
[----:B------:R-:W-:Y:S01]  /*7120*/  FFMA.FTZ R56, R13, R44, -R56 ;  /* 0x0000002c0d387223 */ /* 0x000fe20000010838 */
        /* <DEDUP_REMOVED lines=8> */
[C---:B------:R-:W-:Y:S01]  /*71b0*/  IMAD.U32 R15, R14.reuse, 0x10000, RZ ;  /* 0x000100000e0f7824 */ /* 0x040fe200078e00ff */
[----:B------:R-:W-:Y:S01]  /*71c0*/  LOP3.LUT R119, R119, 0xffff0000, RZ, 0xc0, !PT ;  /* 0xffff000077777812 */ /* 0x000fe200078ec0ff */
[----:B------:R-:W-:Y:S01]  /*71d0*/  FMUL.FTZ R54, R47, R52 ;  /* 0x000000342f367220 */ /* 0x000fe20000410000 */
[----:B------:R-:W-:Y:S01]  /*71e0*/  LOP3.LUT R14, R14, 0xffff0000, RZ, 0xc0, !PT ;  /* 0xffff00000e0e7812 */ /* 0x000fe200078ec0ff */
[----:B------:R-:W-:Y:S01]  /*71f0*/  FMUL.FTZ R13, R46, R123 ;  /* 0x0000007b2e0d7220 */ /* 0x000fe20000410000 */
[-C--:B------:R-:W-:Y:S01]  /*7200*/  FMUL.FTZ R55, R55, R121.reuse ;  /* 0x0000007937377220 */ /* 0x080fe20000410000 */
[----:B------:R-:W-:Y:S01]  /*7210*/  FFMA.FTZ R45, R12, R121, -R45 ;  /* 0x000000790c2d7223 */ /* 0x000fe2000001082d */
        /* <DEDUP_REMOVED lines=17> */
[----:B------:R-:W-:Y:S01]  /*7330*/  F2FP.BF16.F32.PACK_AB R15, R120, R63 ;  /* 0x0000003f780f723e */ /* 0x000fe200000010ff */
[----:B------:R-:W-:-:S07]  /*7340*/  IMAD.MOV.U32 R47, RZ, RZ, R58 ;  /* 0x000000ffff2f7224 */ /* 0x000fce00078e003a */
.L_x_1752:
[----:B------:R-:W-:Y:S05]  /*7350*/  BSYNC B2 ;  /* 0x0000000000027941 */ /* 0x000fea0003800000 */
.L_x_1751:
[----:B------:R-:W-:Y:S01]  /*7360*/  ISETP.GE.AND P4, PT, R11, R110, PT ;  /* 0x0000006e0b00720c */ /* 0x000fe20003f86270 */
[----:B0-----:R0:W-:-:S12]  /*7370*/  ST.E.128 desc[UR54][R48.64], R12 ;  /* 0x0000000c30007985 */ /* 0x0011d8000c101d36 */
[----:B------:R-:W-:-:S05]  /*7380*/  @!P4 IMAD.WIDE R50, R11, 0x2, R50 ;  /* 0x000000020b32c825 */ /* 0x000fca00078e0232 */
[----:B------:R0:W-:Y:S02]  /*7390*/  @!P4 ST.E.128 desc[UR54][R50.64], R44 ;  /* 0x0000002c3200c985 */ /* 0x0001e4000c101d36 */
.L_x_1750:
[----:B------:R-:W-:Y:S05]  /*73a0*/  BSYNC B1 ;  /* 0x0000000000017941 */ /* 0x000fea0003800000 */
.L_x_1749:
[----:B------:R-:W-:-:S03]  /*73b0*/  UMOV UR4, 0xffffffff ;  /* 0xffffffff00047882 */ /* 0x000fc60000000000 */
[----:B------:R-:W-:Y:S05]  /*73c0*/  BRA.DIV UR4, `(.L_x_1753) ;  /* 0x000001da04947947 */ /* 0x000fea000b800000 */
[----:B01----:R-:W0:Y:S04]  /*73d0*/  SHFL.IDX PT, R103, R103, 0x3, 0x181f ;  /* 0x00781f0067677f89 */ /* 0x003e2800000e0000 */
[----:B------:R-:W1:Y:S02]  /*73e0*/  SHFL.IDX PT, R108, R108, 0x3, 0x181f ;  /* 0x00781f006c6c7f89 */ /* 0x000e6400000e0000 */
.L_x_2119:
[----:B------:R-:W-:-:S13]  /*73f0*/  ISETP.GE.OR P4, PT, R215, R97, P1 ;  /* 0x00000061d700720c */ /* 0x000fda0000f86670 */
[----:B------:R-:W-:Y:S05]  /*7400*/  @P4 BRA `(.L_x_1726) ;  /* 0x0000000c00944947 */ /* 0x000fea0003800000 */
[----:B------:R-:W-:Y:S01]  /*7410*/  SEL R112, R37, R112, !P0 ;  /* 0x0000007025707207 */ /* 0x000fe20004000000 */
[----:B------:R-:W-:Y:S01]  /*7420*/  BSSY B1, `(.L_x_1754) ;  /* 0x0000071000017945 */ /* 0x000fe20003800000 */
[C---:B-1----:R-:W-:Y:S02]  /*7430*/  LEA R48, P4, R41.reuse, R108, 0x1 ;  /* 0x0000006c29307211 */ /* 0x042fe400078808ff */
[----:B------:R-:W-:Y:S02]  /*7440*/  SHF.R.S32.HI R11, RZ, 0x1f, R112 ;  /* 0x0000001fff0b7819 */ /* 0x000fe40000011470 */
[----:B0-----:R-:W-:Y:S02]  /*7450*/  LEA.HI.X R49, R41, R103, R90, 0x1, P4 ;  /* 0x0000006729317211 */ /* 0x001fe400020f0c5a */
        /* <DEDUP_REMOVED lines=15> */
[----:B------:R-:W1:Y:S01]  /*7550*/  LDS.128 R44, [R44+0x18400] ;  /* 0x018400002c2c7984 */ /* 0x000e620000000c00 */
[----:B------:R-:W-:Y:S05]  /*7560*/  @P3 BRA `(.L_x_1755) ;  /* 0x0000000400703947 */ /* 0x000fea0003800000 */
[----:B------:R-:W-:Y:S01]  /*7570*/  SHF.R.U64 R64, R68, 0x10, R69 ;  /* 0x0000001044407819 */ /* 0x000fe20000001245 */
[----:B-1----:R-:W-:Y:S01]  /*7580*/  IMAD.U32 R54, R45, 0x10000, RZ ;  /* 0x000100002d367824 */ /* 0x002fe200078e00ff */
[----:B------:R-:W-:Y:S01]  /*7590*/  SHF.R.U64 R60, R72, 0x10, R73 ;  /* 0x00000010483c7819 */ /* 0x000fe20000001249 */
[----:B0-----:R-:W-:Y:S01]  /*75a0*/  IMAD.U32 R50, R13, 0x10000, RZ ;  /* 0x000100000d327824 */ /* 0x001fe200078e00ff */
[----:B------:R-:W-:Y:S01]  /*75b0*/  SHF.R.U32.HI R69, RZ, 0x10, R69 ;  /* 0x00000010ff457819 */ /* 0x000fe20000011645 */
[----:B------:R-:W-:Y:S01]  /*75c0*/  IMAD.U32 R56, R47, 0x10000, RZ ;  /* 0x000100002f387824 */ /* 0x000fe200078e00ff */
[----:B------:R-:W-:Y:S01]  /*75d0*/  SHF.R.U32.HI R73, RZ, 0x10, R73 ;  /* 0x00000010ff497819 */ /* 0x000fe20000011649 */
[----:B------:R-:W-:Y:S01]  /*75e0*/  IMAD.U32 R52, R44, 0x10000, RZ ;  /* 0x000100002c347824 */ /* 0x000fe200078e00ff */
[----:B------:R-:W-:Y:S02]  /*75f0*/  PRMT R114, R114, 0x5410, R69 ;  /* 0x0000541072727816 */ /* 0x000fe40000000045 */
[----:B------:R-:W-:-:S02]  /*7600*/  PRMT R118, R118, 0x5410, R73 ;  /* 0x0000541076767816 */ /* 0x000fc40000000049 */
[--C-:B------:R-:W-:Y:S01]  /*7610*/  SHF.R.U64 R58, R74, 0x10, R75.reuse ;  /* 0x000000104a3a7819 */ /* 0x100fe2000000124b */
[----:B------:R-:W-:Y:S01]  /*7620*/  IMAD.U32 R59, R114, 0x10000, RZ ;  /* 0x00010000723b7824 */ /* 0x000fe200078e00ff */
[----:B------:R-:W-:Y:S01]  /*7630*/  SHF.R.U32.HI R75, RZ, 0x10, R75 ;  /* 0x00000010ff4b7819 */ /* 0x000fe2000001164b */
[----:B------:R-:W-:Y:S01]  /*7640*/  IMAD.U32 R61, R118, 0x10000, RZ ;  /* 0x00010000763d7824 */ /* 0x000fe200078e00ff */
[--C-:B------:R-:W-:Y:S01]  /*7650*/  SHF.R.U64 R62, R70, 0x10, R71.reuse ;  /* 0x00000010463e7819 */ /* 0x100fe20000001247 */
[C---:B------:R-:W-:Y:S01]  /*7660*/  FMUL.FTZ R65, R54.reuse, R59 ;  /* 0x0000003b36417220 */ /* 0x040fe20000410000 */
[----:B------:R-:W-:Y:S01]  /*7670*/  SHF.R.U32.HI R70, RZ, 0x10, R71 ;  /* 0x00000010ff467819 */ /* 0x000fe20000011647 */
[-C--:B------:R-:W-:Y:S01]  /*7680*/  FMUL.FTZ R63, R54, R61.reuse ;  /* 0x0000003d363f7220 */ /* 0x080fe20000410000 */
[----:B------:R-:W-:Y:S01]  /*7690*/  LOP3.LUT R55, R45, 0xffff0000, RZ, 0xc0, !PT ;  /* 0xffff00002d377812 */ /* 0x000fe200078ec0ff */
[----:B------:R-:W-:Y:S01]  /*76a0*/  FFMA.FTZ R65, R50, R61, R65 ;  /* 0x0000003d32417223 */ /* 0x000fe20000010041 */
[----:B------:R-:W-:-:S02]  /*76b0*/  PRMT R116, R116, 0x5410, R75 ;  /* 0x0000541074747816 */ /* 0x000fc4000000004b */
[----:B------:R-:W-:Y:S02]  /*76c0*/  LOP3.LUT R114, R114, 0xffff0000, RZ, 0xc0, !PT ;  /* 0xffff000072727812 */ /* 0x000fe400078ec0ff */
[----:B------:R-:W-:Y:S02]  /*76d0*/  LOP3.LUT R118, R118, 0xffff0000, RZ, 0xc0, !PT ;  /* 0xffff000076767812 */ /* 0x000fe400078ec0ff */
[----:B------:R-:W-:Y:S02]  /*76e0*/  PRMT R111, R111, 0x5410, R70 ;  /* 0x000054106f6f7816 */ /* 0x000fe40000000046 */
[----:B------:R-:W-:Y:S01]  /*76f0*/  PRMT R115, R115, 0x5410, R58 ;  /* 0x0000541073737816 */ /* 0x000fe2000000003a */
[----:B------:R-:W-:Y:S01]  /*7700*/  FFMA.FTZ R58, R50, R59, -R63 ;  /* 0x0000003b323a7223 */ /* 0x000fe2000001083f */
[----:B------:R-:W-:Y:S01]  /*7710*/  LOP3.LUT R51, R13, 0xffff0000, RZ, 0xc0, !PT ;  /* 0xffff00000d337812 */ /* 0x000fe200078ec0ff */
[C---:B------:R-:W-:Y:S02]  /*7720*/  IMAD.U32 R63, R116.reuse, 0x10000, RZ ;  /* 0x00010000743f7824 */ /* 0x040fe400078e00ff */
[----:B------:R-:W-:Y:S01]  /*7730*/  FMUL.FTZ R50, R55, R114 ;  /* 0x0000007237327220 */ /* 0x000fe20000410000 */
[----:B------:R-:W-:Y:S01]  /*7740*/  LOP3.LUT R57, R47, 0xffff0000, RZ, 0xc0, !PT ;  /* 0xffff00002f397812 */ /* 0x000fe200078ec0ff */
[-C--:B------:R-:W-:Y:S01]  /*7750*/  FMUL.FTZ R54, R55, R118.reuse ;  /* 0x0000007637367220 */ /* 0x080fe20000410000 */
[----:B------:R-:W-:Y:S01]  /*7760*/  LOP3.LUT R116, R116, 0xffff0000, RZ, 0xc0, !PT ;  /* 0xffff000074747812 */ /* 0x000fe200078ec0ff */
[----:B------:R-:W-:Y:S01]  /*7770*/  IMAD.U32 R59, R111, 0x10000, RZ ;  /* 0x000100006f3b7824 */ /* 0x000fe200078e00ff */
[----:B------:R-:W-:Y:S01]  /*7780*/  PRMT R117, R117, 0x5410, R60 ;  /* 0x0000541075757816 */ /* 0x000fe2000000003c */
[C---:B------:R-:W-:Y:S01]  /*7790*/  FFMA.FTZ R118, R51.reuse, R118, R50 ;  /* 0x0000007633767223 */ /* 0x040fe20000010032 */
[----:B------:R-:W-:Y:S01]  /*77a0*/  LOP3.LUT R53, R44, 0xffff0000, RZ, 0xc0, !PT ;  /* 0xffff00002c357812 */ /* 0x000fe200078ec0ff */
[----:B------:R-:W-:Y:S01]  /*77b0*/  FFMA.FTZ R61, R51, R114, -R54 ;  /* 0x00000072333d7223 */ /* 0x000fe20000010836 */
[----:B------:R-:W-:Y:S01]  /*77c0*/  LOP3.LUT R45, R15, 0xffff0000, RZ, 0xc0, !PT ;  /* 0xffff00000f2d7812 */ /* 0x000fe200078ec0ff */
[C---:B------:R-:W-:Y:S01]  /*77d0*/  FMUL.FTZ R55, R56.reuse, R63 ;  /* 0x0000003f38377220 */ /* 0x040fe20000410000 */
[----:B------:R-:W-:Y:S01]  /*77e0*/  LOP3.LUT R50, R111, 0xffff0000, RZ, 0xc0, !PT ;  /* 0xffff00006f327812 */ /* 0x000fe200078ec0ff */
[----:B------:R-:W-:Y:S01]  /*77f0*/  IMAD.U32 R44, R15, 0x10000, RZ ;  /* 0x000100000f2c7824 */ /* 0x000fe200078e00ff */
[----:B------:R-:W-:Y:S01]  /*7800*/  PRMT R113, R113, 0x5410, R64 ;  /* 0x0000541071717816 */ /* 0x000fe20000000040 */
[-C--:B------:R-:W-:Y:S01]  /*7810*/  FMUL.FTZ R56, R56, R59.reuse ;  /* 0x0000003b38387220 */ /* 0x080fe20000410000 */
[----:B------:R-:W-:Y:S01]  /*7820*/  FMUL.FTZ R54, R57, R116 ;  /* 0x0000007439367220 */ /* 0x000fe20000410000 */
[----:B------:R-:W-:Y:S01]  /*7830*/  IMAD.U32 R51, R117, 0x10000, RZ ;  /* 0x0001000075337824 */ /* 0x000fe200078e00ff */
[----:B------:R-:W-:Y:S01]  /*7840*/  PRMT R109, R109, 0x5410, R62 ;  /* 0x000054106d6d7816 */ /* 0x000fe2000000003e */
[C---:B------:R-:W-:Y:S01]  /*7850*/  FFMA.FTZ R59, R44.reuse, R59, -R55 ;  /* 0x0000003b2c3b7223 */ /* 0x040fe20000010837 */
[----:B------:R-:W-:Y:S01]  /*7860*/  FFMA.FTZ R56, R44, R63, R56 ;  /* 0x0000003f2c387223 */ /* 0x000fe20000010038 */
[-C--:B------:R-:W-:Y:S01]  /*7870*/  FMUL.FTZ R62, R57, R50.reuse ;  /* 0x00000032393e7220 */ /* 0x080fe20000410000 */
[----:B------:R-:W-:Y:S01]  /*7880*/  FFMA.FTZ R60, R45, R50, -R54 ;  /* 0x000000322d3c7223 */ /* 0x000fe20000010836 */
[----:B------:R-:W-:Y:S01]  /*7890*/  IMAD.U32 R13, R12, 0x10000, RZ ;  /* 0x000100000c0d7824 */ /* 0x000fe200078e00ff */
[----:B------:R-:W-:Y:S01]  /*78a0*/  LOP3.LUT R117, R117, 0xffff0000, RZ, 0xc0, !PT ;  /* 0xffff000075757812 */ /* 0x000fe200078ec0ff */
[----:B------:R-:W-:-:S02]  /*78b0*/  IMAD.U32 R44, R113, 0x10000, RZ ;  /* 0x00010000712c7824 */ /* 0x000fc400078e00ff */
[----:B------:R-:W-:Y:S01]  /*78c0*/  FMUL.FTZ R50, R52, R51 ;  /* 0x0000003334327220 */ /* 0x000fe20000410000 */
[----:B------:R-:W-:Y:S01]  /*78d0*/  LOP3.LUT R113, R113, 0xffff0000, RZ, 0xc0, !PT ;  /* 0xffff000071717812 */ /* 0x000fe200078ec0ff */
[----:B------:R-:W-:Y:S01]  /*78e0*/  FFMA.FTZ R57, R45, R116, R62 ;  /* 0x000000742d397223 */ /* 0x000fe2000001003e */
[----:B------:R-:W-:Y:S01]  /*78f0*/  LOP3.LUT R12, R12, 0xffff0000, RZ, 0xc0, !PT ;  /* 0xffff00000c0c7812 */ /* 0x000fe200078ec0ff */
[-C--:B------:R-:W-:Y:S01]  /*7900*/  FFMA.FTZ R45, R13, R44.reuse, -R50 ;  /* 0x0000002c0d2d7223 */ /* 0x080fe20000010832 */
[----:B------:R-:W-:Y:S02]  /*7910*/  IMAD.U32 R47, R46, 0x10000, RZ ;  /* 0x000100002e2f7824 */ /* 0x000fe400078e00ff */
[----:B------:R-:W-:Y:S01]  /*7920*/  FMUL.FTZ R52, R52, R44 ;  /* 0x0000002c34347220 */ /* 0x000fe20000410000 */
[----:B------:R-:W-:Y:S01]  /*7930*/  FMUL.FTZ R55, R53, R117 ;  /* 0x0000007535377220 */ /* 0x000fe20000410000 */
[----:B------:R-:W-:Y:S01]  /*7940*/  IMAD.U32 R50, R115, 0x10000, RZ ;  /* 0x0001000073327824 */ /* 0x000fe200078e00ff */
[----:B------:R-:W-:Y:S01]  /*7950*/  LOP3.LUT R46, R46, 0xffff0000, RZ, 0xc0, !PT ;  /* 0xffff00002e2e7812 */ /* 0x000fe200078ec0ff */
[----:B------:R-:W-:Y:S01]  /*7960*/  FMUL.FTZ R53, R53, R113 ;  /* 0x0000007135357220 */ /* 0x000fe20000410000 */
[----:B------:R-:W-:Y:S01]  /*7970*/  IMAD.U32 R44, R109, 0x10000, RZ ;  /* 0x000100006d2c7824 */ /* 0x000fe200078e00ff */
[----:B------:R-:W-:Y:S01]  /*7980*/  LOP3.LUT R115, R115, 0xffff0000, RZ, 0xc0, !PT ;  /* 0xffff000073737812 */ /* 0x000fe200078ec0ff */
[C---:B------:R-:W-:Y:S01]  /*7990*/  IMAD.U32 R15, R14.reuse, 0x10000, RZ ;  /* 0x000100000e0f7824 */ /* 0x040fe200078e00ff */
[----:B------:R-:W-:Y:S01]  /*79a0*/  LOP3.LUT R109, R109, 0xffff0000, RZ, 0xc0, !PT ;  /* 0xffff00006d6d7812 */ /* 0x000fe200078ec0ff */
[----:B------:R-:W-:Y:S01]  /*79b0*/  FFMA.FTZ R52, R13, R51, R52 ;  /* 0x000000330d347223 */ /* 0x000fe20000010034 */
[----:B------:R-:W-:Y:S01]  /*79c0*/  LOP3.LUT R14, R14, 0xffff0000, RZ, 0xc0, !PT ;  /* 0xffff00000e0e7812 */ /* 0x000fe200078ec0ff */
[C---:B------:R-:W-:Y:S01]  /*79d0*/  FFMA.FTZ R54, R12.reuse, R113, -R55 ;  /* 0x000000710c367223 */ /* 0x040fe20000010837 */
[----:B------:R-:W-:Y:S01]  /*79e0*/  FFMA.FTZ R53, R12, R117, R53 ;  /* 0x000000750c357223 */ /* 0x000fe20000010035 */
        /* <DEDUP_REMOVED lines=20> */
.L_x_1755:
[----:B------:R-:W-:Y:S05]  /*7b30*/  BSYNC B1 ;  /* 0x0000000000017941 */ /* 0x000fea0003800000 */
.L_x_1754:
[----:B0-----:R0:W-:Y:S01]  /*7b40*/  ST.E.128 desc[UR54][R48.64], R12 ;  /* 0x0000000c30007985 */ /* 0x0011e2000c101d36 */
[----:B------:R-:W-:Y:S01]  /*7b50*/  ISETP.GE.AND P3, PT, R11, R110, PT ;  /* 0x0000006e0b00720c */ /* 0x000fe20003f66270 */
[----:B------:R-:W-:-:S12]  /*7b60*/  IMAD.MOV.U32 R109, RZ, RZ, R103 ;  /* 0x000000ffff6d7224 */ /* 0x000fd800078e0067 */
[----:B------:R-:W-:Y:S05]  /*7b70*/  @P3 BRA `(.L_x_1726) ;  /* 0x0000000400b83947 */ /* 0x000fea0003800000 */
[----:B0-----:R-:W-:-:S05]  /*7b80*/  IMAD.WIDE R12, R11, 0x2, R108 ;  /* 0x000000020b0c7825 */ /* 0x001fca00078e026c */
[----:B-1----:R0:W-:Y:S01]  /*7b90*/  ST.E.128 desc[UR54][R12.64], R44 ;  /* 0x0000002c0c007985 */ /* 0x0021e2000c101d36 */
[----:B------:R-:W-:Y:S05]  /*7ba0*/  BRA `(.L_x_1726) ;  /* 0x0000000400ac7947 */ /* 0x000fea0003800000 */
.L_x_1685:
[----:B------:R-:W-:-:S06]  /*7bb0*/  UISETP.NE.AND UP0, UPT, UR39, 0x3, UPT ;  /* 0x000000032700788c */ /* 0x000fcc000bf05270 */
[----:B------:R-:W-:-:S13]  /*7bc0*/  PLOP3.LUT P5, PT, PT, PT, UP0, 0x80, 0x0 ;  /* 0x000000000000781c */ /* 0x000fda0003faf008 */
[----:B------:R-:W-:Y:S05]  /*7bd0*/  @!P5 BRA `(.L_x_1756) ;  /* 0x000000000004d947 */ /* 0x000fea0003800000 */
[----:B------:R-:W-:Y:S01]  /*7be0*/  BPT.TRAP 0x1 ;  /* 0x000000040000795c */ /* 0x000fe20000300000 */
.L_x_1756:
[----:B------:R-:W-:Y:S01]  /*7bf0*/  IMAD R91, R19, 0x8, R18 ;  /* 0x00000008135b7824 */ /* 0x000fe200078e0212 */
[----:B------:R-:W-:Y:S01]  /*7c00*/  SHF.L.U32 R102, R192, 0x1f, RZ ;  /* 0x0000001fc0667819 */ /* 0x000fe200000006ff */
[----:B------:R-:W-:Y:S01]  /*7c10*/  BSSY B1, `(.L_x_1757) ;  /* 0x0000004000017945 */ /* 0x000fe20003800000 */
[----:B------:R-:W-:Y:S02]  /*7c20*/  SHF.R.S32.HI R99, RZ, 0x1f, R100 ;  /* 0x0000001fff637819 */ /* 0x000fe40000011464 */
[----:B------:R-:W0:Y:S02]  /*7c30*/  SYNCS.PHASECHK.TRANS64.TRYWAIT P3, [R91+URZ+0x28890], R102 ;  /* 0x028890665b0075a7 */ /* 0x000e24000806017f */
[----:B0-----:R-:W-:Y:S05]  /*7c40*/  @!P3 BRA `(.L_x_1758) ;  /* 0x000001d000c0b947 */ /* 0x001fea0003800000 */
.L_x_2120:
[----:B------:R-:W-:Y:S05]  /*7c50*/  BSYNC B1 ;  /* 0x0000000000017941 */ /* 0x000fea0003800000 */
.L_x_1757:
        /* <DEDUP_REMOVED lines=19> */
[C---:B------:R-:W-:Y:S01]  /*7d90*/  LEA R44, P3, R12.reuse, UR4, 0x1 ;  /* 0x000000040c2c7c11 */ /* 0x040fe2000f8608ff */
[----:B------:R-:W-:Y:S01]  /*7da0*/  IMAD.IADD R47, R97, 0x1, -R188 ;  /* 0x00000001612f7824 */ /* 0x000fe200078e0abc */
[----:B------:R-:W-:Y:S02]  /*7db0*/  UMOV UR4, 0xffffffff ;  /* 0xffffffff00047882 */ /* 0x000fe40000000000 */
[----:B------:R-:W-:Y:S02]  /*7dc0*/  LEA.HI.X R46, R12, UR5, R15, 0x1, P3 ;  /* 0x000000050c2e7c11 */ /* 0x000fe400098f0c0f */
[----:B------:R-:W-:Y:S01]  /*7dd0*/  ISETP.GE.AND P3, PT, R47, 0x1, PT ;  /* 0x000000012f00780c */ /* 0x000fe20003f66270 */
[----:B------:R-:W-:-:S12]  /*7de0*/  BRA.DIV UR4, `(.L_x_1759) ;  /* 0x000001d2046c7947 */ /* 0x000fd8000b800000 */
[----:B------:R1:W2:Y:S04]  /*7df0*/  SHFL.IDX PT, R45, R46, RZ, 0x181f ;  /* 0x00181fff2e2d7589 */ /* 0x0002a800000e0000 */
[----:B------:R1:W3:Y:S02]  /*7e00*/  SHFL.IDX PT, R14, R44, RZ, 0x181f ;  /* 0x00181fff2c0e7589 */ /* 0x0002e400000e0000 */
.L_x_2124:
        /* <DEDUP_REMOVED lines=13> */
.L_x_1761:
[----:B------:R-:W-:Y:S05]  /*7ee0*/  BSYNC B1 ;  /* 0x0000000000017941 */ /* 0x000fea0003800000 */
.L_x_1760:
[----:B------:R-:W-:-:S03]  /*7ef0*/  UMOV UR4, 0xffffffff ;  /* 0xffffffff00047882 */ /* 0x000fc60000000000 */
[----:B------:R-:W-:Y:S05]  /*7f00*/  BRA.DIV UR4, `(.L_x_1762) ;  /* 0x000001d2046c7947 */ /* 0x000fea000b800000 */
[----:B--2---:R2:W0:Y:S04]  /*7f10*/  SHFL.IDX PT, R45, R46, 0x1, 0x181f ;  /* 0x00381f002e2d7f89 */ /* 0x00442800000e0000 */
[----:B---34-:R2:W3:Y:S02]  /*7f20*/  SHFL.IDX PT, R14, R44, 0x1, 0x181f ;  /* 0x00381f002c0e7f89 */ /* 0x0184e400000e0000 */
.L_x_2128:
        /* <DEDUP_REMOVED lines=14> */
.L_x_1764:
[----:B------:R-:W-:Y:S05]  /*8010*/  BSYNC B1 ;  /* 0x0000000000017941 */ /* 0x000fea0003800000 */
.L_x_1763:
[----:B------:R-:W-:-:S03]  /*8020*/  UMOV UR4, 0xffffffff ;  /* 0xffffffff00047882 */ /* 0x000fc60000000000 */
[----:B------:R-:W-:Y:S05]  /*8030*/  BRA.DIV UR4, `(.L_x_1765) ;  /* 0x000001d204687947 */ /* 0x000fea000b800000 */
[----:B0-----:R0:W0:Y:S04]  /*8040*/  SHFL.IDX PT, R45, R46, 0x2, 0x181f ;  /* 0x00581f002e2d7f89 */ /* 0x00102800000e0000 */
[----:B---34-:R3:W4:Y:S02]  /*8050*/  SHFL.IDX PT, R14, R44, 0x2, 0x181f ;  /* 0x00581f002c0e7f89 */ /* 0x01872400000e0000 */
.L_x_2132:
        /* <DEDUP_REMOVED lines=14> */
.L_x_1767:
[----:B------:R-:W-:Y:S05]  /*8140*/  BSYNC B1 ;  /* 0x0000000000017941 */ /* 0x000fea0003800000 */
.L_x_1766:
[----:B------:R-:W-:-:S03]  /*8150*/  UMOV UR4, 0xffffffff ;  /* 0xffffffff00047882 */ /* 0x000fc60000000000 */
[----:B------:R-:W-:Y:S05]  /*8160*/  BRA.DIV UR4, `(.L_x_1768) ;  /* 0x000001d204647947 */ /* 0x000fea000b800000 */
[----:B0-----:R0:W0:Y:S04]  /*8170*/  SHFL.IDX PT, R45, R46, 0x3, 0x181f ;  /* 0x00781f002e2d7f89 */ /* 0x00102800000e0000 */
[----:B----4-:R4:W0:Y:S02]  /*8180*/  SHFL.IDX PT, R14, R44, 0x3, 0x181f ;  /* 0x00781f002c0e7f89 */ /* 0x01082400000e0000 */
.L_x_2136:
        /* <DEDUP_REMOVED lines=13> */
.L_x_1726:
[----:B------:R-:W-:Y:S05]  /*8260*/  BSYNC B0 ;  /* 0x0000000000007941 */ /* 0x000fea0003800000 */
.L_x_1684:
[----:B------:R-:W5:Y:S01]  /*8270*/  S2R R11, SR_TID.X ;  /* 0x00000000000b7919 */ /* 0x000f620000002100 */
[----:B------:R-:W-:Y:S01]  /*8280*/  @!PT LDS RZ, [RZ] ;  /* 0x00000000fffff984 */ /* 0x000fe20000000800 */
[----:B------:R-:W-:Y:S01]  /*8290*/  @!PT LDS RZ, [RZ] ;  /* 0x00000000fffff984 */ /* 0x000fe20000000800 */
[----:B------:R-:W-:Y:S01]  /*82a0*/  @!PT LDS RZ, [RZ] ;  /* 0x00000000fffff984 */ /* 0x000fe20000000800 */
[----:B------:R-:W-:Y:S01]  /*82b0*/  @!PT LDS RZ, [RZ] ;  /* 0x00000000fffff984 */ /* 0x000fe20000000800 */
[----:B------:R2:W-:Y:S06]  /*82c0*/  MEMBAR.ALL.CTA ;  /* 0x0000000000007992 */ /* 0x0005ec0000008000 */
[----:B--2---:R-:W2:Y:S01]  /*82d0*/  FENCE.VIEW.ASYNC.S ;  /* 0x00000000000073c6 */ /* 0x004ea20000000000 */
[----:B------:R-:W-:Y:S05]  /*82e0*/  WARPSYNC.ALL ;  /* 0x0000000000007948 */ /* 0x000fea0003800000 */
[----:B------:R-:W-:Y:S01]  /*82f0*/  BSSY B0, `(.L_x_1769) ;  /* 0x0000009000007945 */ /* 0x000fe20003800000 */
[----:B-----5:R-:W-:Y:S01]  /*8300*/  LOP3.LUT R11, R11, 0x7f, RZ, 0xc0, !PT ;  /* 0x0000007f0b0b7812 */ /* 0x020fe200078ec0ff */
[----:B--2---:R2:W-:Y:S03]  /*8310*/  BAR.SYNC.DEFER_BLOCKING R94, 0x80 ;  /* 0x0002005e0000751d */ /* 0x0045e60000010000 */
[----:B------:R-:W-:-:S13]  /*8320*/  ISETP.NE.AND P3, PT, R11, RZ, PT ;  /* 0x000000ff0b00720c */ /* 0x000fda0003f65270 */
[----:B------:R-:W-:-:S05]  /*8330*/  @!P3 VIADD R11, R91, 0x288a0 ;  /* 0x000288a05b0bb836 */ /* 0x000fca0000000000 */
[----:B------:R-:W-:-:S04]  /*8340*/  @!P3 PRMT R11, RZ, 0x654, R11 ;  /* 0x00000654ff0bb816 */ /* 0x000fc8000000000b */
[----:B------:R2:W-:Y:S01]  /*8350*/  @!P3 SYNCS.ARRIVE.TRANS64.RED.A1T0 RZ, [R11+URZ], RZ ;  /* 0x000000ff0bffb9a7 */ /* 0x0005e2000810043f */
[----:B------:R-:W-:Y:S05]  /*8360*/  @!P5 BRA `(.L_x_1770) ;  /* 0x000000000004d947 */ /* 0x000fea0003800000 */
[----:B------:R-:W-:Y:S01]  /*8370*/  BPT.TRAP 0x1 ;  /* 0x000000040000795c */ /* 0x000fe20000300000 */
.L_x_1770:
[----:B------:R-:W-:Y:S05]  /*8380*/  BSYNC B0 ;  /* 0x0000000000007941 */ /* 0x000fea0003800000 */
.L_x_1769:
[----:B------:R-:W5:Y:S01]  /*8390*/  SYNCS.PHASECHK.TRANS64.TRYWAIT P4, [R91+URZ+0x288b0], R102 ;  /* 0x0288b0665b0075a7 */ /* 0x000f62000808017f */
[----:B------:R-:W-:Y:S01]  /*83a0*/  ULDC UR41, c[0x0][0x2f4] ;  /* 0x0000bd0000297ab9 */ /* 0x000fe20000000800 */
[----:B------:R-:W-:Y:S04]  /*83b0*/  BSSY B0, `(.L_x_1771) ;  /* 0x0000002000007945 */ /* 0x000fe80003800000 */
[----:B-----5:R-:W-:Y:S05]  /*83c0*/  @!P4 BRA `(.L_x_1772) ;  /* 0x000001d00014c947 */ /* 0x020fea0003800000 */
.L_x_2137:
[----:B------:R-:W-:Y:S05]  /*83d0*/  BSYNC B0 ;  /* 0x0000000000007941 */ /* 0x000fea0003800000 */
.L_x_1771:
[----:B------:R-:W-:Y:S01]  /*83e0*/  ULDC.64 UR4, c[0x0][0x328] ;  /* 0x0000ca0000047ab9 */ /* 0x000fe20000000a00 */
[----:B------:R-:W-:Y:S01]  /*83f0*/  IMAD.IADD R97, R97, 0x1, -R188 ;  /* 0x0000000161617824 */ /* 0x000fe200078e0abc */
[----:B------:R-:W-:Y:S01]  /*8400*/  BSSY B0, `(.L_x_1773) ;  /* 0x0000020000007945 */ /* 0x000fe20003800000 */
[----:B------:R-:W-:Y:S02]  /*8410*/  IMAD R99, R99, UR4, RZ ;  /* 0x0000000463637c24 */ /* 0x000fe4000f8e02ff */
[----:B0---4-:R-:W-:-:S04]  /*8420*/  IMAD.WIDE.U32 R12, R100, UR4, RZ ;  /* 0x00000004640c7c25 */ /* 0x011fc8000f8e00ff */
[----:B------:R-:W-:Y:S01]  /*8430*/  IMAD R99, R100, UR5, R99 ;  /* 0x0000000564637c24 */ /* 0x000fe2000f8e0263 */
[----:B------:R-:W-:Y:S02]  /*8440*/  ULDC.64 UR4, c[0x0][0x338] ;  /* 0x0000ce0000047ab9 */ /* 0x000fe40000000a00 */
[----:B------:R-:W-:Y:S02]  /*8450*/  IMAD R98, R98, UR4, RZ ;  /* 0x0000000462627c24 */ /* 0x000fe4000f8e02ff */
[----:B------:R-:W-:Y:S02]  /*8460*/  IMAD.IADD R13, R13, 0x1, R99 ;  /* 0x000000010d0d7824 */ /* 0x000fe400078e0263 */
[C---:B--2---:R-:W-:Y:S02]  /*8470*/  IMAD R11, R101.reuse, UR5, R98 ;  /* 0x00000005650b7c24 */ /* 0x044fe4000f8e0262 */
        /* <DEDUP_REMOVED lines=8> */
[----:B------:R-:W-:-:S04]  /*8500*/  LEA R48, P4, R12, UR4, 0x1 ;  /* 0x000000040c307c11 */ /* 0x000fc8000f8808ff */
[----:B------:R-:W-:Y:S01]  /*8510*/  LEA.HI.X R11, R12, UR5, R11, 0x1, P4 ;  /* 0x000000050c0b7c11 */ /* 0x000fe2000a0f0c0b */
[----:B-1----:R0:W1:Y:S01]  /*8520*/  SHFL.IDX PT, R47, R48, RZ, 0x181f ;  /* 0x00181fff302f7589 */ /* 0x00206200000e0000 */
[----:B------:R-:W-:-:S03]  /*8530*/  ISETP.GE.AND P4, PT, R97, 0x1, PT ;  /* 0x000000016100780c */ /* 0x000fc60003f86270 */
[----:B------:R0:W2:Y:S10]  /*8540*/  SHFL.IDX PT, R13, R11, RZ, 0x181f ;  /* 0x00181fff0b0d7589 */ /* 0x0000b400000e0000 */
[----:B0-----:R-:W-:Y:S05]  /*8550*/  @!P4 BRA `(.L_x_1774) ;  /* 0x000000000028c947 */ /* 0x001fea0003800000 */
[----:B------:R-:W-:-:S13]  /*8560*/  ISETP.GE.AND P4, PT, R16, UR41, PT ;  /* 0x0000002910007c0c */ /* 0x000fda000bf86270 */
[----:B-1-3--:R-:W-:-:S04]  /*8570*/  @!P4 LEA R44, P5, R16, R47, 0x1 ;  /* 0x0000002f102cc211 */ /* 0x00afc800078a08ff */
[----:B--2---:R-:W-:Y:S02]  /*8580*/  @!P4 LEA.HI.X R45, R16, R13, R17, 0x1, P5 ;  /* 0x0000000d102dc211 */ /* 0x004fe400028f0c11 */
[----:B------:R-:W-:-:S13]  /*8590*/  ISETP.GE.AND P5, PT, R2, UR41, PT ;  /* 0x0000002902007c0c */ /* 0x000fda000bfa6270 */
[----:B------:R-:W-:-:S04]  /*85a0*/  @!P5 LEA R46, P6, R2, R47, 0x1 ;  /* 0x0000002f022ed211 */ /* 0x000fc800078c08ff */
[----:B------:R-:W-:Y:S02]  /*85b0*/  @!P5 LEA.HI.X R47, R2, R13, R185, 0x1, P6 ;  /* 0x0000000d022fd211 */ /* 0x000fe400030f0cb9 */
[----:B------:R-:W0:Y:S04]  /*85c0*/  @!P4 LDS.128 R12, [R93+0x400] ;  /* 0x000400005d0cc984 */ /* 0x000e280000000c00 */
[----:B0-----:R-:W-:Y:S04]  /*85d0*/  @!P4 ST.E.128 desc[UR54][R44.64], R12 ;  /* 0x0000000c2c00c985 */ /* 0x001fe8000c101d36 */
[----:B------:R-:W0:Y:S04]  /*85e0*/  @!P5 LDS.128 R12, [R93+0x4400] ;  /* 0x004400005d0cd984 */ /* 0x000e280000000c00 */
[----:B0-----:R0:W-:Y:S02]  /*85f0*/  @!P5 ST.E.128 desc[UR54][R46.64], R12 ;  /* 0x0000000c2e00d985 */ /* 0x0011e4000c101d36 */
.L_x_1774:
[----:B------:R-:W-:Y:S05]  /*8600*/  BSYNC B0 ;  /* 0x0000000000007941 */ /* 0x000fea0003800000 */
.L_x_1773:
[----:B------:R-:W-:Y:S01]  /*8610*/  ISETP.GE.AND P4, PT, R97, 0x21, PT ;  /* 0x000000216100780c */ /* 0x000fe20003f86270 */
[----:B0-2---:R0:W2:Y:S01]  /*8620*/  SHFL.IDX PT, R13, R11, 0x1, 0x181f ;  /* 0x00381f000b0d7f89 */ /* 0x0050a200000e0000 */
[----:B------:R-:W-:Y:S03]  /*8630*/  BSSY B0, `(.L_x_1775) ;  /* 0x000000d000007945 */ /* 0x000fe60003800000 */
[----:B-1----:R0:W1:Y:S08]  /*8640*/  SHFL.IDX PT, R47, R48, 0x1, 0x181f ;  /* 0x00381f00302f7f89 */ /* 0x00207000000e0000 */
        /* <DEDUP_REMOVED lines=11> */
.L_x_1776:
[----:B------:R-:W-:Y:S05]  /*8700*/  BSYNC B0 ;  /* 0x0000000000007941 */ /* 0x000fea0003800000 */
.L_x_1775:
        /* <DEDUP_REMOVED lines=15> */
.L_x_1778:
[----:B------:R-:W-:Y:S05]  /*8800*/  BSYNC B0 ;  /* 0x0000000000007941 */ /* 0x000fea0003800000 */
.L_x_1777:
[----:B------:R-:W-:Y:S01]  /*8810*/  ISETP.GE.AND P4, PT, R97, 0x61, PT ;  /* 0x000000616100780c */ /* 0x000fe20003f86270 */
[----:B------:R-:W4:Y:S01]  /*8820*/  SHFL.IDX PT, R11, R11, 0x3, 0x181f ;  /* 0x00781f000b0b7f89 */ /* 0x000f2200000e0000 */
[----:B------:R-:W-:Y:S03]  /*8830*/  BSSY B0, `(.L_x_1779) ;  /* 0x000000d000007945 */ /* 0x000fe60003800000 */
[----:B01----:R0:W1:Y:S08]  /*8840*/  SHFL.IDX PT, R47, R48, 0x3, 0x181f ;  /* 0x00781f00302f7f89 */ /* 0x00307000000e0000 */
[----:B0-----:R-:W-:Y:S05]  /*8850*/  @!P4 BRA `(.L_x_1780) ;  /* 0x000000000028c947 */ /* 0x001fea0003800000 */
[----:B------:R-:W-:-:S13]  /*8860*/  ISETP.GE.AND P4, PT, R16, UR41, PT ;  /* 0x0000002910007c0c */ /* 0x000fda000bf86270 */
[----:B--2---:R-:W0:Y:S01]  /*8870*/  @!P4 LDS.128 R12, [R93+0x3400] ;  /* 0x003400005d0cc984 */ /* 0x004e220000000c00 */
[----:B-1-3--:R-:W-:-:S04]  /*8880*/  @!P4 LEA R44, P5, R16, R47, 0x1 ;  /* 0x0000002f102cc211 */ /* 0x00afc800078a08ff */
[----:B----4-:R-:W-:Y:S02]  /*8890*/  @!P4 LEA.HI.X R45, R16, R11, R17, 0x1, P5 ;  /* 0x0000000b102dc211 */ /* 0x010fe400028f0c11 */
[----:B------:R-:W-:-:S13]  /*88a0*/  ISETP.GE.AND P5, PT, R2, UR41, PT ;  /* 0x0000002902007c0c */ /* 0x000fda000bfa6270 */
[----:B------:R-:W-:-:S04]  /*88b0*/  @!P5 LEA R46, P6, R2, R47, 0x1 ;  /* 0x0000002f022ed211 */ /* 0x000fc800078c08ff */
[----:B------:R-:W-:Y:S01]  /*88c0*/  @!P5 LEA.HI.X R47, R2, R11, R185, 0x1, P6 ;  /* 0x0000000b022fd211 */ /* 0x000fe200030f0cb9 */
[----:B0-----:R-:W-:Y:S04]  /*88d0*/  @!P4 ST.E.128 desc[UR54][R44.64], R12 ;  /* 0x0000000c2c00c985 */ /* 0x001fe8000c101d36 */
[----:B------:R-:W0:Y:S04]  /*88e0*/  @!P5 LDS.128 R12, [R93+0x7400] ;  /* 0x007400005d0cd984 */ /* 0x000e280000000c00 */
[----:B0-----:R0:W-:Y:S02]  /*88f0*/  @!P5 ST.E.128 desc[UR54][R46.64], R12 ;  /* 0x0000000c2e00d985 */ /* 0x0011e4000c101d36 */
.L_x_1780:
[----:B------:R-:W-:Y:S05]  /*8900*/  BSYNC B0 ;  /* 0x0000000000007941 */ /* 0x000fea0003800000 */
.L_x_1779:
        /* <DEDUP_REMOVED lines=22> */
.L_x_1679:
[----:B------:R-:W0:Y:S01]  /*8a70*/  LDC R0, c[0x0][0x448] ;  /* 0x00011200ff007b82 */ /* 0x000e220000000800 */
[----:B------:R-:W-:-:S07]  /*8a80*/  IADD3 R5, R190, 0x1, -R189 ;  /* 0x00000001be057810 */ /* 0x000fce0007ffe8bd */
[----:B------:R-:W4:Y:S01]  /*8a90*/  LDC.64 R6, c[0x0][0x9e0] ;  /* 0x00027800ff067b82 */ /* 0x000f220000000a00 */
[----:B0-----:R-:W-:Y:S01]  /*8aa0*/  ISETP.NE.AND P1, PT, R0, 0x1, PT ;  /* 0x000000010000780c */ /* 0x001fe20003f25270 */
[----:B------:R-:W-:Y:S01]  /*8ab0*/  VIADD R0, R193, 0x7f ;  /* 0x0000007fc1007836 */ /* 0x000fe20000000000 */
[----:B----4-:R-:W-:-:S11]  /*8ac0*/  ISETP.GE.AND P2, PT, R7, 0x1, PT ;  /* 0x000000010700780c */ /* 0x010fd60003f46270 */
[----:B------:R-:W0:Y:S08]  /*8ad0*/  @P1 LDC R3, c[0x0][0x44c] ;  /* 0x00011300ff031b82 */ /* 0x000e300000000800 */
[----:B------:R-:W4:Y:S01]  /*8ae0*/  @P1 LDC R4, c[0x0][0x450] ;  /* 0x00011400ff041b82 */ /* 0x000f220000000800 */
[----:B0-----:R-:W-:-:S05]  /*8af0*/  @P1 IMAD.HI.U32 R3, R0, R3, RZ ;  /* 0x0000000300031227 */ /* 0x001fca00078e00ff */
[----:B----4-:R-:W-:-:S05]  /*8b00*/  @P1 SHF.R.U32.HI R0, RZ, R4, R3 ;  /* 0x00000004ff001219 */ /* 0x010fca0000011603 */
[----:B------:R-:W-:Y:S01]  /*8b10*/  IMAD.IADD R5, R5, 0x1, R0 ;  /* 0x0000000105057824 */ /* 0x000fe200078e0200 */
[----:B------:R-:W-:Y:S06]  /*8b20*/  @P0 BRA `(.L_x_1782) ;  /* 0x00000000000c0947 */ /* 0x000fec0003800000 */
[----:B------:R-:W0:Y:S01]  /*8b30*/  FENCE.VIEW.ASYNC.G ;  /* 0x00000000000073c6 */ /* 0x000e220000000100 */
[----:B------:R-:W-:Y:S05]  /*8b40*/  WARPSYNC.ALL ;  /* 0x0000000000007948 */ /* 0x000fea0003800000 */
[----:B0-----:R-:W-:Y:S06]  /*8b50*/  BAR.ARV 0xc, 0x180 ;  /* 0x0306000000007b1d */ /* 0x001fec0000002000 */
.L_x_1782:
        /* <DEDUP_REMOVED lines=13> */
.L_x_1785:
[----:B------:R-:W-:-:S13]  /*8c30*/  ISETP.NE.AND P0, PT, R7, 0x1, PT ;  /* 0x000000010700780c */ /* 0x000fda0003f05270 */
[----:B------:R-:W0:Y:S02]  /*8c40*/  @P0 LDC.64 R4, c[0x0][0x9e8] ;  /* 0x00027a00ff040b82 */ /* 0x000e240000000a00 */
[----:B0-----:R-:W-:-:S05]  /*8c50*/  @P0 IMAD.HI.U32 R4, R3, R4, RZ ;  /* 0x0000000403040227 */ /* 0x001fca00078e00ff */
[----:B------:R-:W-:-:S07]  /*8c60*/  @P0 SHF.R.U32.HI R3, RZ, R5, R4 ;  /* 0x00000005ff030219 */ /* 0x000fce0000011604 */
.L_x_1786:
[----:B------:R-:W-:Y:S05]  /*8c70*/  BSYNC B0 ;  /* 0x0000000000007941 */ /* 0x000fea0003800000 */
.L_x_1784:
[----:B------:R-:W-:-:S05]  /*8c80*/  IMAD R3, R3, R7, R7 ;  /* 0x0000000703037224 */ /* 0x000fca00078e0207 */
[----:B------:R-:W-:-:S07]  /*8c90*/  VIMNMX R0, R0, R3, PT ;  /* 0x0000000300007248 */ /* 0x000fce0003fe0100 */
.L_x_1783:
[----:B------:R-:W0:Y:S01]  /*8ca0*/  @P1 LDC R4, c[0x0][0x44c] ;  /* 0x00011300ff041b82 */ /* 0x000e220000000800 */
[----:B------:R-:W-:Y:S01]  /*8cb0*/  VIADD R0, R0, 0x7f ;  /* 0x0000007f00007836 */ /* 0x000fe20000000000 */
[----:B------:R-:W-:-:S04]  /*8cc0*/  ULDC UR4, c[0x0][0x9dc] ;  /* 0x0002770000047ab9 */ /* 0x000fc80000000800 */
[----:B------:R-:W-:Y:S02]  /*8cd0*/  SHF.R.S32.HI R3, RZ, 0x1f, R0 ;  /* 0x0000001fff037819 */ /* 0x000fe40000011400 */
[----:B------:R-:W4:Y:S02]  /*8ce0*/  @P1 LDC R6, c[0x0][0x450] ;  /* 0x00011400ff061b82 */ /* 0x000f240000000800 */
[----:B------:R-:W-:-:S04]  /*8cf0*/  LEA.HI R3, R3, R0, RZ, 0x7 ;  /* 0x0000000003037211 */ /* 0x000fc800078f38ff */
[----:B------:R-:W-:-:S04]  /*8d00*/  SHF.R.S32.HI R3, RZ, 0x7, R3 ;  /* 0x00000007ff037819 */ /* 0x000fc80000011403 */
[----:B------:R-:W-:Y:S01]  /*8d10*/  VIMNMX R89, R96, R3, PT ;  /* 0x0000000360597248 */ /* 0x000fe20003fe0100 */
[----:B0-----:R-:W-:-:S04]  /*8d20*/  @P1 IMAD.HI.U32 R5, R193, R4, RZ ;  /* 0x00000004c1051227 */ /* 0x001fc800078e00ff */
[----:B------:R-:W-:Y:S01]  /*8d30*/  IMAD.MOV.U32 R4, RZ, RZ, R193 ;  /* 0x000000ffff047224 */ /* 0x000fe200078e00c1 */
[----:B----4-:R-:W-:-:S05]  /*8d40*/  @P1 SHF.R.U32.HI R4, RZ, R6, R5 ;  /* 0x00000006ff041219 */ /* 0x010fca0000011605 */
        /* <DEDUP_REMOVED lines=13> */
.L_x_1789:
[----:B------:R-:W-:-:S13]  /*8e20*/  ISETP.NE.AND P0, PT, R7, 0x1, PT ;  /* 0x000000010700780c */ /* 0x000fda0003f05270 */
[----:B------:R-:W0:Y:S02]  /*8e30*/  @P0 LDC.64 R4, c[0x0][0x9e8] ;  /* 0x00027a00ff040b82 */ /* 0x000e240000000a00 */
[----:B0-----:R-:W-:-:S05]  /*8e40*/  @P0 IMAD.HI.U32 R4, R0, R4, RZ ;  /* 0x0000000400040227 */ /* 0x001fca00078e00ff */
[----:B------:R-:W-:-:S07]  /*8e50*/  @P0 SHF.R.U32.HI R0, RZ, R5, R4 ;  /* 0x00000005ff000219 */ /* 0x000fce0000011604 */
.L_x_1790:
[----:B------:R-:W-:Y:S05]  /*8e60*/  BSYNC B0 ;  /* 0x0000000000007941 */ /* 0x000fea0003800000 */
.L_x_1788:
[----:B------:R-:W-:-:S05]  /*8e70*/  IMAD R0, R0, R7, RZ ;  /* 0x0000000700007224 */ /* 0x000fca00078e02ff */
[----:B------:R-:W-:-:S07]  /*8e80*/  VIMNMX R3, R3, R0, !PT ;  /* 0x0000000003037248 */ /* 0x000fce0007fe0100 */
.L_x_1787:
[----:B------:R-:W-:Y:S02]  /*8e90*/  SHF.R.S32.HI R0, RZ, 0x1f, R3 ;  /* 0x0000001fff007819 */ /* 0x000fe40000011403 */
[----:B------:R-:W-:Y:S02]  /*8ea0*/  CS2R R20, SRZ ;  /* 0x0000000000147805 */ /* 0x000fe4000001ff00 */
[----:B------:R-:W-:Y:S02]  /*8eb0*/  PLOP3.LUT P0, PT, PT, PT, PT, 0x80, 0x0 ;  /* 0x000000000000781c */ /* 0x000fe40003f0f070 */
[----:B------:R-:W-:Y:S02]  /*8ec0*/  CS2R R150, SRZ ;  /* 0x0000000000967805 */ /* 0x000fe4000001ff00 */
[----:B------:R-:W-:Y:S02]  /*8ed0*/  LEA.HI R0, R0, R3, RZ, 0x7 ;  /* 0x0000000300007211 */ /* 0x000fe400078f38ff */
[----:B------:R-:W-:-:S02]  /*8ee0*/  CS2R R148, SRZ ;  /* 0x0000000000947805 */ /* 0x000fc4000001ff00 */
[----:B------:R-:W-:Y:S02]  /*8ef0*/  CS2R R146, SRZ ;  /* 0x0000000000927805 */ /* 0x000fe4000001ff00 */
[----:B------:R-:W-:Y:S02]  /*8f00*/  CS2R R144, SRZ ;  /* 0x0000000000907805 */ /* 0x000fe4000001ff00 */
[----:B------:R-:W-:Y:S02]  /*8f10*/  SHF.R.S32.HI R0, RZ, 0x7, R0 ;  /* 0x00000007ff007819 */ /* 0x000fe40000011400 */
[----:B------:R-:W-:Y:S01]  /*8f20*/  CS2R R34, SRZ ;  /* 0x0000000000227805 */ /* 0x000fe2000001ff00 */
[----:B------:R-:W-:Y:S01]  /*8f30*/  IMAD.MOV.U32 R142, RZ, RZ, RZ ;  /* 0x000000ffff8e7224 */ /* 0x000fe200078e00ff */
[----:B------:R-:W-:Y:S02]  /*8f40*/  CS2R R32, SRZ ;  /* 0x0000000000207805 */ /* 0x000fe4000001ff00 */
[----:B------:R-:W-:Y:S01]  /*8f50*/  VIMNMX R198, RZ, R0, !PT ;  /* 0x00000000ffc67248 */ /* 0x000fe20007fe0100 */
[----:B------:R-:W-:Y:S01]  /*8f60*/  IMAD.MOV.U32 R141, RZ, RZ, RZ ;  /* 0x000000ffff8d7224 */ /* 0x000fe200078e00ff */
[----:B------:R-:W-:Y:S01]  /*8f70*/  CS2R R30, SRZ ;  /* 0x00000000001e7805 */ /* 0x000fe2000001ff00 */
[----:B------:R-:W-:Y:S01]  /*8f80*/  IMAD.MOV.U32 R138, RZ, RZ, RZ ;  /* 0x000000ffff8a7224 */ /* 0x000fe200078e00ff */
[----:B------:R-:W-:Y:S01]  /*8f90*/  ISETP.GT.AND P1, PT, R89, R198, PT ;  /* 0x000000c65900720c */ /* 0x000fe20003f24270 */
[----:B------:R-:W-:Y:S01]  /*8fa0*/  IMAD.MOV.U32 R137, RZ, RZ, RZ ;  /* 0x000000ffff897224 */ /* 0x000fe200078e00ff */
[----:B------:R-:W-:Y:S01]  /*8fb0*/  CS2R R130, SRZ ;  /* 0x0000000000827805 */ /* 0x000fe2000001ff00 */
[----:B------:R-:W-:Y:S01]  /*8fc0*/  IMAD.MOV.U32 R134, RZ, RZ, RZ ;  /* 0x000000ffff867224 */ /* 0x000fe200078e00ff */
[----:B------:R-:W-:Y:S01]  /*8fd0*/  CS2R R128, SRZ ;  /* 0x0000000000807805 */ /* 0x000fe2000001ff00 */
[----:B------:R-:W-:Y:S01]  /*8fe0*/  IMAD.MOV.U32 R133, RZ, RZ, RZ ;  /* 0x000000ffff857224 */ /* 0x000fe200078e00ff */
        /* <DEDUP_REMOVED lines=10> */
[----:B---3--:R-:W-:Y:S02]  /*9090*/  CS2R R106, SRZ ;  /* 0x00000000006a7805 */ /* 0x008fe4000001ff00 */
[----:B------:R-:W-:Y:S02]  /*90a0*/  CS2R R104, SRZ ;  /* 0x0000000000687805 */ /* 0x000fe4000001ff00 */
[----:B------:R-:W-:-:S02]  /*90b0*/  CS2R R102, SRZ ;  /* 0x0000000000667805 */ /* 0x000fc4000001ff00 */
[----:B------:R-:W-:Y:S02]  /*90c0*/  CS2R R100, SRZ ;  /* 0x0000000000647805 */ /* 0x000fe4000001ff00 */
[----:B------:R-:W-:Y:S02]  /*90d0*/  CS2R R98, SRZ ;  /* 0x0000000000627805 */ /* 0x000fe4000001ff00 */
[----:B------:R-:W-:Y:S02]  /*90e0*/  CS2R R96, SRZ ;  /* 0x0000000000607805 */ /* 0x000fe4000001ff00 */
[----:B------:R-:W-:Y:S01]  /*90f0*/  CS2R R6, SRZ ;  /* 0x0000000000067805 */ /* 0x000fe2000001ff00 */
[----:B------:R-:W-:Y:S01]  /*9100*/  IMAD.MOV.U32 R94, RZ, RZ, RZ ;  /* 0x000000ffff5e7224 */ /* 0x000fe200078e00ff */
[----:B------:R-:W-:Y:S01]  /*9110*/  CS2R R90, SRZ ;  /* 0x00000000005a7805 */ /* 0x000fe2000001ff00 */
[----:B------:R-:W-:Y:S02]  /*9120*/  IMAD.MOV.U32 R93, RZ, RZ, RZ ;  /* 0x000000ffff5d7224 */ /* 0x000fe400078e00ff */
[----:B------:R-:W-:-:S02]  /*9130*/  IMAD.MOV.U32 R3, RZ, RZ, RZ ;  /* 0x000000ffff037224 */ /* 0x000fc400078e00ff */
[----:B------:R-:W-:Y:S01]  /*9140*/  IMAD.MOV.U32 R88, RZ, RZ, RZ ;  /* 0x000000ffff587224 */ /* 0x000fe200078e00ff */
[----:B------:R-:W-:Y:S06]  /*9150*/  @!P1 BRA `(.L_x_1791) ;  /* 0x0000012000189947 */ /* 0x000fec0003800000 */
[----:B------:R-:W-:-:S03]  /*9160*/  UMOV UR4, 0xffffffff ;  /* 0xffffffff00047882 */ /* 0x000fc60000000000 */
[----:B------:R-:W-:Y:S05]  /*9170*/  BRA.DIV UR4, `(.L_x_1792) ;  /* 0x000001c204bc7947 */ /* 0x000fea000b800000 */
[----:B------:R0:W3:Y:S02]  /*9180*/  SHFL.IDX PT, R194, R218, RZ, 0x1f ;  /* 0x00001fffdac27589 */ /* 0x0000e400000e0000 */
.L_x_2140:
[----:B---3--:R-:W-:-:S04]  /*9190*/  LEA.HI R0, R194, R194, RZ, 0x1 ;  /* 0x000000c2c2007211 */ /* 0x008fc800078f08ff */
[----:B------:R-:W-:Y:S01]  /*91a0*/  LOP3.LUT R3, R0, 0x1e, RZ, 0xc0, !PT ;  /* 0x0000001e00037812 */ /* 0x000fe200078ec0ff */
[----:B------:R-:W-:-:S04]  /*91b0*/  IMAD.U32 R0, RZ, RZ, UR40 ;  /* 0x00000028ff007e24 */ /* 0x000fc8000f8e00ff */
[----:B------:R-:W-:Y:S01]  /*91c0*/  IMAD.IADD R3, R194, 0x1, -R3 ;  /* 0x00000001c2037824 */ /* 0x000fe200078e0a03 */
[----:B------:R-:W-:-:S04]  /*91d0*/  LOP3.LUT P0, RZ, R0, 0x3ff, RZ, 0xc0, !PT ;  /* 0x000003ff00ff7812 */ /* 0x000fc8000780c0ff */
[----:B------:R-:W-:Y:S02]  /*91e0*/  LEA R3, R3, UR40, 0xd ;  /* 0x0000002803037c11 */ /* 0x000fe4000f8e68ff */
[----:B------:R-:W-:Y:S02]  /*91f0*/  P2R R25, PR, RZ, 0x1 ;  /* 0x00000001ff197803 */ /* 0x000fe40000000000 */
[----:B------:R-:W-:-:S04]  /*9200*/  SHF.R.U32.HI R3, RZ, 0x4, R3 ;  /* 0x00000004ff037819 */ /* 0x000fc80000011603 */
[----:B------:R-:W-:Y:S01]  /*9210*/  LOP3.LUT R42, R3, 0x3fff, RZ, 0xc0, !PT ;  /* 0x00003fff032a7812 */ /* 0x000fe200078ec0ff */
[----:B------:R-:W-:Y:S06]  /*9220*/  @!P0 BRA `(.L_x_1793) ;  /* 0x0000000000408947 */ /* 0x000fec0003800000 */
[----:B------:R-:W-:Y:S01]  /*9230*/  MOV R0, 0x0 ;  /* 0x0000000000007802 */ /* 0x000fe20000000f00 */
[----:B------:R-:W-:Y:S01]  /*9240*/  ULDC.64 UR4, c[0x4][0x80] ;  /* 0x0100200000047ab9 */ /* 0x000fe20000000a00 */
[----:B------:R-:W-:Y:S01]  /*9250*/  ULDC.64 UR6, c[0x4][0x88] ;  /* 0x0100220000067ab9 */ /* 0x000fe20000000a00 */
[----:B------:R-:W-:Y:S01]  /*9260*/  IMAD.U32 R4, RZ, RZ, UR4 ;  /* 0x00000004ff047e24 */ /* 0x000fe2000f8e00ff */
[----:B------:R3:W4:Y:S01]  /*9270*/  LDC.64 R14, c[0x4][R0] ;  /* 0x01000000000e7b82 */ /* 0x0007220000000a00 */
        /* <DEDUP_REMOVED lines=8> */
[----:B--23--:R-:W-:-:S07]  /*9300*/  IMAD.MOV.U32 R13, RZ, RZ, RZ ;  /* 0x000000ffff0d7224 */ /* 0x00cfce00078e00ff */
[----:B------:R-:W-:-:S07]  /*9310*/  LEPC R20, `(.L_x_1793) ;  /* 0x000000001014794e */ /* 0x000fce0000000000 */
[----:B01--45:R-:W-:Y:S05]  /*9320*/  CALL.ABS.NOINC R14 ;  /* 0x000000000e007343 */ /* 0x033fea0003c00000 */
.L_x_1793:
[----:B------:R-:W-:Y:S02]  /*9330*/  ULDC UR4, c[0x0][0x3f4] ;  /* 0x0000fd0000047ab9 */ /* 0x000fe40000000800 */
[----:B------:R-:W-:-:S13]  /*9340*/  ISETP.LT.AND P0, PT, RZ, UR4, PT ;  /* 0x00000004ff007c0c */ /* 0x000fda000bf01270 */
[----:B------:R-:W-:Y:S05]  /*9350*/  @P0 BRA `(.L_x_1794) ;  /* 0x0000000000400947 */ /* 0x000fea0003800000 */
[----:B------:R-:W-:-:S04]  /*9360*/  ULEA.HI UR4, UR37, UR37, URZ, 0x1 ;  /* 0x0000002525047291 */ /* 0x000fc8000f8f083f */
[----:B------:R-:W-:-:S04]  /*9370*/  ULOP3.LUT UR4, UR4, 0xfffffffe, URZ, 0xc0, !UPT ;  /* 0xfffffffe04047892 */ /* 0x000fc8000f8ec03f */
[----:B------:R-:W-:-:S06]  /*9380*/  UIADD3 UR4, UR37, -UR4, URZ ;  /* 0x8000000425047290 */ /* 0x000fcc000fffe03f */
[----:B------:R-:W-:-:S05]  /*9390*/  IMAD.U32 R3, RZ, RZ, UR4 ;  /* 0x00000004ff037e24 */ /* 0x000fca000f8e00ff */
[----:B------:R-:W-:-:S04]  /*93a0*/  SHF.L.U32 R3, R3, 0x1f, RZ ;  /* 0x0000001f03037819 */ /* 0x000fc800000006ff */
[----:B------:R3:W4:Y:S03]  /*93b0*/  SYNCS.PHASECHK.TRANS64.TRYWAIT P0, [R18+URZ+0x28800], R3 ;  /* 0x02880003120075a7 */ /* 0x000726000800017f */
[----:B----4-:R-:W-:Y:S05]  /*93c0*/  @!P0 NANOSLEEP.SYNCS 0x989680 ;  /* 0x009896800000895d */ /* 0x010fea0003900000 */
[----:B------:R-:W4:Y:S01]  /*93d0*/  @!P0 SYNCS.PHASECHK.TRANS64 P0, [R18+URZ+0x28800], R3 ;  /* 0x02880003120085a7 */ /* 0x000f22000800007f */
[----:B------:R-:W-:Y:S04]  /*93e0*/  BSSY B0, `(.L_x_1795) ;  /* 0x0000006000007945 */ /* 0x000fe80003800000 */
[----:B----4-:R-:W-:Y:S05]  /*93f0*/  @P0 BRA `(.L_x_1796) ;  /* 0x0000000000100947 */ /* 0x010fea0003800000 */
.L_x_1797:
[----:B----4-:R4:W0:Y:S02]  /*9400*/  SYNCS.PHASECHK.TRANS64.TRYWAIT P0, [R18+URZ+0x28800], R3 ;  /* 0x02880003120075a7 */ /* 0x010824000800017f */
[----:B0-----:R-:W-:Y:S05]  /*9410*/  @!P0 NANOSLEEP.SYNCS 0x989680 ;  /* 0x009896800000895d */ /* 0x001fea0003900000 */
[----:B------:R-:W0:Y:S02]  /*9420*/  @!P0 SYNCS.PHASECHK.TRANS64 P0, [R18+URZ+0x28800], R3 ;  /* 0x02880003120085a7 */ /* 0x000e24000800007f */
[----:B0-----:R-:W-:Y:S05]  /*9430*/  @!P0 BRA `(.L_x_1797) ;  /* 0xfffffffc00f08947 */ /* 0x001fea000383ffff */
.L_x_1796:
[----:B------:R-:W-:Y:S05]  /*9440*/  BSYNC B0 ;  /* 0x0000000000007941 */ /* 0x000fea0003800000 */
.L_x_1795:
[----:B------:R-:W-:Y:S05]  /*9450*/  BRA `(.L_x_1798) ;  /* 0x0000005000f87947 */ /* 0x000fea0003800000 */
.L_x_1794:
[----:B------:R-:W-:Y:S01]  /*9460*/  ISETP.NE.AND P0, PT, R25, RZ, PT ;  /* 0x000000ff1900720c */ /* 0x000fe20003f05270 */
[----:B------:R-:W-:Y:S01]  /*9470*/  ULDC.64 UR4, c[0x0][0x3f8] ;  /* 0x0000fe0000047ab9 */ /* 0x000fe20000000a00 */
[----:B-----5:R-:W-:Y:S01]  /*9480*/  SHF.R.S32.HI R0, RZ, 0x1f, R24 ;  /* 0x0000001fff007819 */ /* 0x020fe20000011418 */
[----:B------:R-:W-:Y:S01]  /*9490*/  ULDC.64 UR6, c[0x0][0x408] ;  /* 0x0001020000067ab9 */ /* 0x000fe20000000a00 */
[----:B------:R-:W-:-:S04]  /*94a0*/  IMAD.WIDE.U32 R26, R24, UR4, RZ ;  /* 0x00000004181a7c25 */ /* 0x000fc8000f8e00ff */
[C---:B------:R-:W-:Y:S02]  /*94b0*/  IMAD R3, R0.reuse, UR4, RZ ;  /* 0x0000000400037c24 */ /* 0x040fe4000f8e02ff */
[----:B------:R-:W-:Y:S02]  /*94c0*/  IMAD R5, R0, UR6, RZ ;  /* 0x0000000600057c24 */ /* 0x000fe4000f8e02ff */
[C---:B------:R-:W-:Y:S02]  /*94d0*/  IMAD R3, R24.reuse, UR5, R3 ;  /* 0x0000000518037c24 */ /* 0x040fe4000f8e0203 */
[C---:B------:R-:W-:Y:S02]  /*94e0*/  IMAD R5, R24.reuse, UR7, R5 ;  /* 0x0000000718057c24 */ /* 0x040fe4000f8e0205 */
[----:B------:R-:W-:-:S04]  /*94f0*/  IMAD.WIDE.U32 R24, R24, UR6, RZ ;  /* 0x0000000618187c25 */ /* 0x000fc8000f8e00ff */
[----:B------:R-:W-:Y:S02]  /*9500*/  IMAD.IADD R29, R3, 0x1, R27 ;  /* 0x00000001031d7824 */ /* 0x000fe400078e021b */
[----:B------:R-:W-:Y:S01]  /*9510*/  IMAD.IADD R31, R5, 0x1, R25 ;  /* 0x00000001051f7824 */ /* 0x000fe200078e0219 */
        /* <DEDUP_REMOVED lines=16> */
[----:B01--4-:R-:W-:Y:S05]  /*9620*/  CALL.ABS.NOINC R14 ;  /* 0x000000000e007343 */ /* 0x013fea0003c00000 */
.L_x_1799:
[----:B------:R-:W-:Y:S01]  /*9630*/  ULDC.U8 UR4, c[0x0][0x410] ;  /* 0x0001040000047ab9 */ /* 0x000fe20000000000 */
[----:B------:R-:W-:Y:S01]  /*9640*/  IMAD.IADD R59, R188, 0x1, R193 ;  /* 0x00000001bc3b7824 */ /* 0x000fe200078e02c1 */
[----:B------:R-:W-:Y:S01]  /*9650*/  ISETP.NE.AND P0, PT, RZ, UR4, PT ;  /* 0x00000004ff007c0c */ /* 0x000fe2000bf05270 */
[----:B------:R-:W-:Y:S02]  /*9660*/  BSSY B0, `(.L_x_1800) ;  /* 0x0000515000007945 */ /* 0x000fe40003800000 */
[----:B------:R-:W-:-:S10]  /*9670*/  IMAD R3, R207, 0x20, R59 ;  /* 0x00000020cf037824 */ /* 0x000fd400078e023b */
[----:B------:R-:W-:Y:S05]  /*9680*/  @!P0 BRA `(.L_x_1801) ;  /* 0x00000028005c8947 */ /* 0x000fea0003800000 */
[----:B------:R-:W3:Y:S01]  /*9690*/  LDC R76, c[0x0][0x448] ;  /* 0x00011200ff4c7b82 */ /* 0x000ee20000000800 */
[----:B------:R-:W-:Y:S01]  /*96a0*/  ULDC.64 UR4, c[0x0][0x3f8] ;  /* 0x0000fe0000047ab9 */ /* 0x000fe20000000a00 */
[----:B------:R-:W-:Y:S01]  /*96b0*/  ULDC.64 UR6, c[0x0][0x408] ;  /* 0x0001020000067ab9 */ /* 0x000fe20000000a00 */
[----:B------:R-:W-:Y:S02]  /*96c0*/  IMAD.MOV.U32 R8, RZ, RZ, R26 ;  /* 0x000000ffff087224 */ /* 0x000fe400078e001a */
[----:B------:R-:W-:Y:S02]  /*96d0*/  IMAD.MOV.U32 R9, RZ, RZ, R29 ;  /* 0x000000ffff097224 */ /* 0x000fe400078e001d */
[----:B------:R-:W-:Y:S02]  /*96e0*/  IMAD.MOV.U32 R10, RZ, RZ, R24 ;  /* 0x000000ffff0a7224 */ /* 0x000fe400078e0018 */
[----:B------:R-:W-:Y:S01]  /*96f0*/  IMAD.MOV.U32 R11, RZ, RZ, R31 ;  /* 0x000000ffff0b7224 */ /* 0x000fe200078e001f */
[----:B---3--:R-:W-:-:S13]  /*9700*/  ISETP.NE.AND P0, PT, R76, 0x1, PT ;  /* 0x000000014c00780c */ /* 0x008fda0003f05270 */
[----:B------:R-:W3:Y:S08]  /*9710*/  @P0 LDC R0, c[0x0][0x44c] ;  /* 0x00011300ff000b82 */ /* 0x000ef00000000800 */
[----:B------:R-:W4:Y:S01]  /*9720*/  @P0 LDC R5, c[0x0][0x450] ;  /* 0x00011400ff050b82 */ /* 0x000f220000000800 */
[----:B---3--:R-:W-:-:S05]  /*9730*/  @P0 IMAD.HI.U32 R0, R3, R0, RZ ;  /* 0x0000000003000227 */ /* 0x008fca00078e00ff */
[----:B----4-:R-:W-:-:S04]  /*9740*/  @P0 SHF.R.U32.HI R3, RZ, R5, R0 ;  /* 0x00000005ff030219 */ /* 0x010fc80000011600 */
[----:B------:R-:W-:Y:S01]  /*9750*/  SHF.R.S32.HI R0, RZ, 0x1f, R3 ;  /* 0x0000001fff007819 */ /* 0x000fe20000011403 */
[----:B------:R-:W-:-:S04]  /*9760*/  IMAD.WIDE.U32 R8, R3, UR4, R8 ;  /* 0x0000000403087c25 */ /* 0x000fc8000f8e0008 */
[C---:B------:R-:W-:Y:S02]  /*9770*/  IMAD R4, R0.reuse, UR4, RZ ;  /* 0x0000000400047c24 */ /* 0x040fe4000f8e02ff */
[----:B------:R-:W-:Y:S02]  /*9780*/  IMAD R0, R0, UR6, RZ ;  /* 0x0000000600007c24 */ /* 0x000fe4000f8e02ff */
[C---:B--2---:R-:W-:Y:S01]  /*9790*/  IMAD R13, R3.reuse, UR5, R4 ;  /* 0x00000005030d7c24 */ /* 0x044fe2000f8e0204 */
[----:B------:R-:W-:Y:S01]  /*97a0*/  ULDC.64 UR4, c[0x0][0x3e8] ;  /* 0x0000fa0000047ab9 */ /* 0x000fe20000000a00 */
[C---:B------:R-:W-:Y:S01]  /*97b0*/  IMAD.WIDE.U32 R10, R3.reuse, UR6, R10 ;  /* 0x00000006030a7c25 */ /* 0x040fe2000f8e000a */
[----:B------:R-:W-:Y:S01]  /*97c0*/  LEA R5, P0, R8, UR4, 0x1 ;  /* 0x0000000408057c11 */ /* 0x000fe2000f8008ff */
[----:B------:R-:W-:Y:S02]  /*97d0*/  UMOV UR4, 0xffffffff ;  /* 0xffffffff00047882 */ /* 0x000fe40000000000 */
[----:B------:R-:W-:Y:S01]  /*97e0*/  IMAD R3, R3, UR7, R0 ;  /* 0x0000000703037c24 */ /* 0x000fe2000f8e0200 */
[----:B------:R-:W-:Y:S01]  /*97f0*/  ULDC.64 UR6, c[0x0][0x400] ;  /* 0x0001000000067ab9 */ /* 0x000fe20000000a00 */
[----:B------:R-:W-:Y:S01]  /*9800*/  IMAD.IADD R9, R9, 0x1, R13 ;  /* 0x0000000109097824 */ /* 0x000fe200078e020d */
[----:B------:R-:W-:Y:S01]  /*9810*/  LEA R7, P1, R10, UR6, 0x1 ;  /* 0x000000060a077c11 */ /* 0x000fe2000f8208ff */
[----:B------:R-:W-:-:S03]  /*9820*/  IMAD.IADD R3, R11, 0x1, R3 ;  /* 0x000000010b037824 */ /* 0x000fc600078e0203 */
[----:B------:R-:W-:Y:S02]  /*9830*/  LEA.HI.X R6, R8, UR5, R9, 0x1, P0 ;  /* 0x0000000508067c11 */ /* 0x000fe400080f0c09 */
[----:B------:R-:W-:Y:S01]  /*9840*/  LEA.HI.X R8, R10, UR7, R3, 0x1, P1 ;  /* 0x000000070a087c11 */ /* 0x000fe200088f0c03 */
[----:B------:R-:W-:Y:S06]  /*9850*/  BRA.DIV UR4, `(.L_x_1802) ;  /* 0x000001be04307947 */ /* 0x000fec000b800000 */
[----:B------:R2:W3:Y:S04]  /*9860*/  SHFL.IDX PT, R0, R6, RZ, 0x181f ;  /* 0x00181fff06007589 */ /* 0x0004e800000e0000 */
[----:B------:R2:W4:Y:S04]  /*9870*/  SHFL.IDX PT, R3, R5, RZ, 0x181f ;  /* 0x00181fff05037589 */ /* 0x00052800000e0000 */
[----:B------:R2:W0:Y:S04]  /*9880*/  SHFL.IDX PT, R4, R8, RZ, 0x181f ;  /* 0x00181fff08047589 */ /* 0x00042800000e0000 */
[----:B------:R2:W0:Y:S02]  /*9890*/  SHFL.IDX PT, R14, R7, RZ, 0x181f ;  /* 0x00181fff070e7589 */ /* 0x00042400000e0000 */
.L_x_2146:
[----:B------:R-:W-:Y:S01]  /*98a0*/  IMAD R76, R189, R76, RZ ;  /* 0x0000004cbd4c7224 */ /* 0x000fe200078e02ff */
[----:B------:R-:W-:Y:S01]  /*98b0*/  BSSY B1, `(.L_x_1803) ;  /* 0x000001e000017945 */ /* 0x000fe20003800000 */
[----:B------:R-:W-:Y:S02]  /*98c0*/  CS2R R48, SRZ ;  /* 0x0000000000307805 */ /* 0x000fe4000001ff00 */
[----:B------:R-:W-:Y:S02]  /*98d0*/  CS2R R44, SRZ ;  /* 0x00000000002c7805 */ /* 0x000fe4000001ff00 */
[----:B-1----:R-:W-:Y:S02]  /*98e0*/  CS2R R46, SRZ ;  /* 0x00000000002e7805 */ /* 0x002fe4000001ff00 */
[----:B------:R-:W-:Y:S02]  /*98f0*/  ISETP.GE.AND P0, PT, R59, R76, PT ;  /* 0x0000004c3b00720c */ /* 0x000fe40003f06270 */
[----:B------:R-:W-:-:S11]  /*9900*/  CS2R R40, SRZ ;  /* 0x0000000000287805 */ /* 0x000fd6000001ff00 */
[----:B------:R-:W-:Y:S05]  /*9910*/  @P0 BRA `(.L_x_1804) ;  /* 0x00000000005c0947 */ /* 0x000fea0003800000 */
[----:B------:R-:W-:Y:S01]  /*9920*/  ULDC UR4, c[0x0][0x3f4] ;  /* 0x0000fd0000047ab9 */ /* 0x000fe20000000800 */
[----:B------:R-:W-:Y:S02]  /*9930*/  CS2R R40, SRZ ;  /* 0x0000000000287805 */ /* 0x000fe4000001ff00 */
[----:B------:R-:W-:Y:S02]  /*9940*/  ISETP.GE.AND P4, PT, R22, UR4, PT ;  /* 0x0000000416007c0c */ /* 0x000fe4000bf86270 */
[----:B------:R-:W-:Y:S02]  /*9950*/  CS2R R44, SRZ ;  /* 0x00000000002c7805 */ /* 0x000fe4000001ff00 */
[----:B------:R-:W-:-:S09]  /*9960*/  ISETP.GE.AND P5, PT, R186, UR4, PT ;  /* 0x00000004ba007c0c */ /* 0x000fd2000bfa6270 */
[C---:B------:R-:W-:Y:S01]  /*9970*/  @!P4 IMAD.SHL.U32 R12, R22.reuse, 0x2, RZ ;  /* 0x00000002160cc824 */ /* 0x040fe200078e00ff */
[----:B------:R-:W-:-:S03]  /*9980*/  @!P4 SHF.L.U64.HI R13, R22, 0x1, R23 ;  /* 0x00000001160dc819 */ /* 0x000fc60000010217 */
[C---:B------:R-:W-:Y:S01]  /*9990*/  @!P5 IMAD.SHL.U32 R15, R186.reuse, 0x2, RZ ;  /* 0x00000002ba0fd824 */ /* 0x040fe200078e00ff */
[----:B------:R-:W-:Y:S02]  /*99a0*/  @!P5 SHF.L.U64.HI R9, R186, 0x1, R210 ;  /* 0x00000001ba09d819 */ /* 0x000fe400000102d2 */
[CC--:B----4-:R-:W-:Y:S02]  /*99b0*/  @!P4 IADD3 R10, P0, R3.reuse, R12.reuse, RZ ;  /* 0x0000000c030ac210 */ /* 0x0d0fe40007f1e0ff */
[----:B0-----:R-:W-:Y:S02]  /*99c0*/  @!P4 IADD3 R12, P1, R14, R12, RZ ;  /* 0x0000000c0e0cc210 */ /* 0x001fe40007f3e0ff */
[-C--:B------:R-:W-:Y:S01]  /*99d0*/  @!P5 IADD3 R20, P2, R3, R15.reuse, RZ ;  /* 0x0000000f0314d210 */ /* 0x080fe20007f5e0ff */
[----:B---3--:R-:W-:Y:S01]  /*99e0*/  @!P4 IMAD.X R11, R0, 0x1, R13, P0 ;  /* 0x00000001000bc824 */ /* 0x008fe200000e060d */
[----:B------:R-:W-:Y:S02]  /*99f0*/  @!P5 IADD3 R14, P3, R14, R15, RZ ;  /* 0x0000000f0e0ed210 */ /* 0x000fe40007f7e0ff */
[----:B------:R-:W-:-:S02]  /*9a00*/  CS2R R46, SRZ ;  /* 0x00000000002e7805 */ /* 0x000fc4000001ff00 */
[----:B------:R-:W-:Y:S01]  /*9a10*/  CS2R R48, SRZ ;  /* 0x0000000000307805 */ /* 0x000fe2000001ff00 */
[----:B------:R-:W-:Y:S02]  /*9a20*/  @!P5 IMAD.X R21, R0, 0x1, R9, P2 ;  /* 0x000000010015d824 */ /* 0x000fe400010e0609 */
[C---:B------:R-:W-:Y:S02]  /*9a30*/  @!P4 IMAD.X R13, R4.reuse, 0x1, R13, P1 ;  /* 0x00000001040dc824 */ /* 0x040fe400008e060d */
[----:B------:R-:W-:Y:S01]  /*9a40*/  @!P5 IMAD.X R15, R4, 0x1, R9, P3 ;  /* 0x00000001040fd824 */ /* 0x000fe200018e0609 */
[----:B------:R1:W5:Y:S04]  /*9a50*/  @!P5 LD.E.64 R40, desc[UR54][R20.64] ;  /* 0x000000361428d980 */ /* 0x000368000c101b00 */
[----:B------:R1:W5:Y:S04]  /*9a60*/  @!P5 LD.E.64 R44, desc[UR54][R14.64] ;  /* 0x000000360e2cd980 */ /* 0x000368000c101b00 */
[----:B------:R1:W5:Y:S04]  /*9a70*/  @!P4 LD.E.64 R46, desc[UR54][R10.64] ;  /* 0x000000360a2ec980 */ /* 0x000368000c101b00 */
[----:B------:R1:W5:Y:S02]  /*9a80*/  @!P4 LD.E.64 R48, desc[UR54][R12.64] ;  /* 0x000000360c30c980 */ /* 0x000364000c101b00 */
.L_x_1804:
[----:B------:R-:W-:Y:S05]  /*9a90*/  BSYNC B1 ;  /* 0x0000000000017941 */ /* 0x000fea0003800000 */
.L_x_1803:
[----:B---3-5:R-:W-:Y:S01]  /*9aa0*/  IMAD.MOV.U32 R0, RZ, RZ, R48 ;  /* 0x000000ffff007224 */ /* 0x028fe200078e0030 */
[----:B------:R-:W-:Y:S01]  /*9ab0*/  UMOV UR4, 0xffffffff ;  /* 0xffffffff00047882 */ /* 0x000fe20000000000 */
[----:B----4-:R-:W-:Y:S01]  /*9ac0*/  IMAD.MOV.U32 R3, RZ, RZ, R49 ;  /* 0x000000ffff037224 */ /* 0x010fe200078e0031 */
[----:B------:R-:W-:Y:S01]  /*9ad0*/  CS2R R38, SRZ ;  /* 0x0000000000267805 */ /* 0x000fe2000001ff00 */
[----:B0-----:R-:W-:Y:S01]  /*9ae0*/  IMAD.MOV.U32 R4, RZ, RZ, R44 ;  /* 0x000000ffff047224 */ /* 0x001fe200078e002c */
        /* <DEDUP_REMOVED lines=12> */
[----:B------:R-:W-:Y:S01]  /*9bb0*/  PRMT R73, R9, 0x7610, R73 ;  /* 0x0000761009497816 */ /* 0x000fe20000000049 */
[----:B------:R-:W-:Y:S06]  /*9bc0*/  BRA.DIV UR4, `(.L_x_1805) ;  /* 0x000001ba04c47947 */ /* 0x000fec000b800000 */
[----:B------:R0:W3:Y:S04]  /*9bd0*/  SHFL.IDX PT, R0, R6, 0x1, 0x181f ;  /* 0x00381f0006007f89 */ /* 0x0000e800000e0000 */
[----:B------:R0:W4:Y:S04]  /*9be0*/  SHFL.IDX PT, R3, R5, 0x1, 0x181f ;  /* 0x00381f0005037f89 */ /* 0x00012800000e0000 */
[----:B------:R0:W0:Y:S04]  /*9bf0*/  SHFL.IDX PT, R4, R8, 0x1, 0x181f ;  /* 0x00381f0008047f89 */ /* 0x00002800000e0000 */
[----:B-1----:R1:W0:Y:S02]  /*9c00*/  SHFL.IDX PT, R14, R7, 0x1, 0x181f ;  /* 0x00381f00070e7f89 */ /* 0x00222400000e0000 */
.L_x_2152:
[----:B------:R-:W-:Y:S01]  /*9c10*/  VIADD R9, R59, 0x20 ;  /* 0x000000203b097836 */ /* 0x000fe20000000000 */
[----:B------:R-:W-:Y:S01]  /*9c20*/  BSSY B1, `(.L_x_1806) ;  /* 0x000001d000017945 */ /* 0x000fe20003800000 */
[----:B------:R-:W-:Y:S02]  /*9c30*/  CS2R R34, SRZ ;  /* 0x0000000000227805 */ /* 0x000fe4000001ff00 */
[----:B------:R-:W-:Y:S02]  /*9c40*/  CS2R R36, SRZ ;  /* 0x0000000000247805 */ /* 0x000fe4000001ff00 */
[----:B------:R-:W-:Y:S02]  /*9c50*/  CS2R R32, SRZ ;  /* 0x0000000000207805 */ /* 0x000fe4000001ff00 */
[----:B------:R-:W-:-:S13]  /*9c60*/  ISETP.GE.AND P0, PT, R9, R76, PT ;  /* 0x0000004c0900720c */ /* 0x000fda0003f06270 */
        /* <DEDUP_REMOVED lines=11> */
[-C--:B------:R-:W-:Y:S02]  /*9d20*/  @!P5 IADD3 R20, P2, R3, R11.reuse, RZ ;  /* 0x0000000b0314d210 */ /* 0x080fe40007f5e0ff */
[C---:B0-----:R-:W-:Y:S02]  /*9d30*/  @!P4 IADD3 R12, P1, R14.reuse, R12, RZ ;  /* 0x0000000c0e0cc210 */ /* 0x041fe40007f3e0ff */
[----:B------:R-:W-:Y:S01]  /*9d40*/  @!P5 IADD3 R14, P3, R14, R11, RZ ;  /* 0x0000000b0e0ed210 */ /* 0x000fe20007f7e0ff */
[----:B---3--:R-:W-:Y:S01]  /*9d50*/  @!P5 IMAD.X R21, R0, 0x1, R15, P2 ;  /* 0x000000010015d824 */ /* 0x008fe200010e060f */
[----:B------:R-:W-:-:S02]  /*9d60*/  CS2R R36, SRZ ;  /* 0x0000000000247805 */ /* 0x000fc4000001ff00 */
[----:B------:R-:W-:Y:S01]  /*9d70*/  CS2R R38, SRZ ;  /* 0x0000000000267805 */ /* 0x000fe2000001ff00 */
[--C-:B------:R-:W-:Y:S02]  /*9d80*/  @!P4 IMAD.X R11, R0, 0x1, R9.reuse, P0 ;  /* 0x00000001000bc824 */ /* 0x100fe400000e0609 */
[C---:B------:R-:W-:Y:S01]  /*9d90*/  @!P4 IMAD.X R13, R4.reuse, 0x1, R9, P1 ;  /* 0x00000001040dc824 */ /* 0x040fe200008e0609 */
[----:B------:R0:W5:Y:S01]  /*9da0*/  @!P5 LD.E.64 R32, desc[UR54][R20.64] ;  /* 0x000000361420d980 */ /* 0x000162000c101b00 */
[----:B------:R-:W-:-:S03]  /*9db0*/  @!P5 IMAD.X R15, R4, 0x1, R15, P3 ;  /* 0x00000001040fd824 */ /* 0x000fc600018e060f */
[----:B------:R0:W5:Y:S04]  /*9dc0*/  @!P4 LD.E.64 R36, desc[UR54][R10.64] ;  /* 0x000000360a24c980 */ /* 0x000168000c101b00 */
[----:B------:R0:W5:Y:S04]  /*9dd0*/  @!P5 LD.E.64 R34, desc[UR54][R14.64] ;  /* 0x000000360e22d980 */ /* 0x000168000c101b00 */
[----:B------:R0:W5:Y:S02]  /*9de0*/  @!P4 LD.E.64 R38, desc[UR54][R12.64] ;  /* 0x000000360c26c980 */ /* 0x000164000c101b00 */
.L_x_1807:
[----:B------:R-:W-:Y:S05]  /*9df0*/  BSYNC B1 ;  /* 0x0000000000017941 */ /* 0x000fea0003800000 */
.L_x_1806:
[----:B---3-5:R-:W-:Y:S01]  /*9e00*/  IMAD.MOV.U32 R0, RZ, RZ, R38 ;  /* 0x000000ffff007224 */ /* 0x028fe200078e0026 */
[----:B------:R-:W-:Y:S01]  /*9e10*/  UMOV UR4, 0xffffffff ;  /* 0xffffffff00047882 */ /* 0x000fe20000000000 */
[----:B----4-:R-:W-:Y:S02]  /*9e20*/  IMAD.MOV.U32 R3, RZ, RZ, R39 ;  /* 0x000000ffff037224 */ /* 0x010fe400078e0027 */
        /* <DEDUP_REMOVED lines=18> */
[----:B------:R0:W0:Y:S02]  /*9f50*/  SHFL.IDX PT, R14, R7, 0x2, 0x181f ;  /* 0x00581f00070e7f89 */ /* 0x00002400000e0000 */
.L_x_2158:
[----:B------:R-:W-:Y:S01]  /*9f60*/  VIADD R9, R59, 0x40 ;  /* 0x000000403b097836 */ /* 0x000fe20000000000 */
[----:B------:R-:W-:Y:S01]  /*9f70*/  BSSY B1, `(.L_x_1809) ;  /* 0x000001e000017945 */ /* 0x000fe20003800000 */
[----:B------:R-:W-:Y:S02]  /*9f80*/  CS2R R30, SRZ ;  /* 0x00000000001e7805 */ /* 0x000fe4000001ff00 */
[----:B------:R-:W-:Y:S02]  /*9f90*/  CS2R R20, SRZ ;  /* 0x0000000000147805 */ /* 0x000fe4000001ff00 */
[----:B------:R-:W-:Y:S02]  /*9fa0*/  CS2R R28, SRZ ;  /* 0x00000000001c7805 */ /* 0x000fe4000001ff00 */
        /* <DEDUP_REMOVED lines=26> */
.L_x_1810:
[----:B------:R-:W-:Y:S05]  /*a150*/  BSYNC B1 ;  /* 0x0000000000017941 */ /* 0x000fea0003800000 */
.L_x_1809:
[----:B---3-5:R-:W-:Y:S01]  /*a160*/  IMAD.MOV.U32 R0, RZ, RZ, R30 ;  /* 0x000000ffff007224 */ /* 0x028fe200078e001e */
[----:B------:R-:W-:Y:S01]  /*a170*/  UMOV UR4, 0xffffffff ;  /* 0xffffffff00047882 */ /* 0x000fe20000000000 */
[----:B----4-:R-:W-:Y:S01]  /*a180*/  IMAD.MOV.U32 R3, RZ, RZ, R31 ;  /* 0x000000ffff037224 */ /* 0x010fe200078e001f */
[----:B0-----:R-:W-:Y:S01]  /*a190*/  CS2R R26, SRZ ;  /* 0x00000000001a7805 */ /* 0x001fe2000001ff00 */
        /* <DEDUP_REMOVED lines=19> */
.L_x_2164:
[----:B------:R-:W-:Y:S01]  /*a2d0*/  VIADD R59, R59, 0x60 ;  /* 0x000000603b3b7836 */ /* 0x000fe20000000000 */
[----:B------:R-:W-:Y:S01]  /*a2e0*/  BSSY B1, `(.L_x_1812) ;  /* 0x000001d000017945 */ /* 0x000fe20003800000 */
[----:B------:R-:W-:Y:S02]  /*a2f0*/  CS2R R10, SRZ ;  /* 0x00000000000a7805 */ /* 0x000fe4000001ff00 */
[----:B------:R-:W-:Y:S02]  /*a300*/  CS2R R12, SRZ ;  /* 0x00000000000c7805 */ /* 0x000fe4000001ff00 */
[----:B0-2---:R-:W-:Y:S02]  /*a310*/  CS2R R8, SRZ ;  /* 0x0000000000087805 */ /* 0x005fe4000001ff00 */
[----:B------:R-:W-:-:S13]  /*a320*/  ISETP.GE.AND P0, PT, R59, R76, PT ;  /* 0x0000004c3b00720c */ /* 0x000fda0003f06270 */
[----:B------:R-:W-:Y:S05]  /*a330*/  @P0 BRA `(.L_x_1813) ;  /* 0x00000000005c0947 */ /* 0x000fea0003800000 */
[----:B------:R-:W-:Y:S01]  /*a340*/  ULDC UR4, c[0x0][0x3f4] ;  /* 0x0000fd0000047ab9 */ /* 0x000fe20000000800 */
[----:B------:R-:W-:Y:S02]  /*a350*/  CS2R R8, SRZ ;  /* 0x0000000000087805 */ /* 0x000fe4000001ff00 */
[----:B------:R-:W-:Y:S02]  /*a360*/  ISETP.GE.AND P4, PT, R22, UR4, PT ;  /* 0x0000000416007c0c */ /* 0x000fe4000bf86270 */
[----:B------:R-:W-:-:S11]  /*a370*/  ISETP.GE.AND P5, PT, R186, UR4, PT ;  /* 0x00000004ba007c0c */ /* 0x000fd6000bfa6270 */
[C---:B------:R-:W-:Y:S01]  /*a380*/  @!P4 IMAD.SHL.U32 R64, R22.reuse, 0x2, RZ ;  /* 0x000000021640c824 */ /* 0x040fe200078e00ff */
[----:B------:R-:W-:Y:S01]  /*a390*/  @!P4 SHF.L.U64.HI R5, R22, 0x1, R23 ;  /* 0x000000011605c819 */ /* 0x000fe20000010217 */
[C---:B------:R-:W-:Y:S01]  /*a3a0*/  @!P5 IMAD.SHL.U32 R15, R186.reuse, 0x2, RZ ;  /* 0x00000002ba0fd824 */ /* 0x040fe200078e00ff */
[----:B------:R-:W-:Y:S02]  /*a3b0*/  @!P5 SHF.L.U64.HI R11, R186, 0x1, R210 ;  /* 0x00000001ba0bd819 */ /* 0x000fe400000102d2 */
[CC--:B----4-:R-:W-:Y:S02]  /*a3c0*/  @!P4 IADD3 R6, P0, R3.reuse, R64.reuse, RZ ;  /* 0x000000400306c210 */ /* 0x0d0fe40007f1e0ff */
[----:B------:R-:W-:Y:S02]  /*a3d0*/  @!P4 IADD3 R64, P1, R14, R64, RZ ;  /* 0x000000400e40c210 */ /* 0x000fe40007f3e0ff */
[----:B------:R-:W-:Y:S02]  /*a3e0*/  @!P5 IADD3 R74, P2, R3, R15, RZ ;  /* 0x0000000f034ad210 */ /* 0x000fe40007f5e0ff */
[----:B------:R-:W-:-:S02]  /*a3f0*/  CS2R R12, SRZ ;  /* 0x00000000000c7805 */ /* 0x000fc4000001ff00 */
[----:B------:R-:W-:Y:S02]  /*a400*/  @!P5 IADD3 R14, P3, R14, R15, RZ ;  /* 0x0000000f0e0ed210 */ /* 0x000fe40007f7e0ff */
[----:B------:R-:W-:Y:S01]  /*a410*/  CS2R R26, SRZ ;  /* 0x00000000001a7805 */ /* 0x000fe2000001ff00 */
[C---:B-1-3--:R-:W-:Y:S02]  /*a420*/  @!P4 IMAD.X R7, R0.reuse, 0x1, R5, P0 ;  /* 0x000000010007c824 */ /* 0x04afe400000e0605 */
[--C-:B------:R-:W-:Y:S02]  /*a430*/  @!P5 IMAD.X R75, R0, 0x1, R11.reuse, P2 ;  /* 0x00000001004bd824 */ /* 0x100fe400010e060b */
[C---:B------:R-:W-:Y:S01]  /*a440*/  @!P5 IMAD.X R15, R4.reuse, 0x1, R11, P3 ;  /* 0x00000001040fd824 */ /* 0x040fe200018e060b */
[----:B------:R-:W-:Y:S01]  /*a450*/  CS2R R10, SRZ ;  /* 0x00000000000a7805 */ /* 0x000fe2000001ff00 */
[----:B------:R-:W-:Y:S01]  /*a460*/  @!P4 IMAD.X R65, R4, 0x1, R5, P1 ;  /* 0x000000010441c824 */ /* 0x000fe200008e0605 */
[----:B------:R0:W5:Y:S04]  /*a470*/  @!P5 LD.E.64 R8, desc[UR54][R74.64] ;  /* 0x000000364a08d980 */ /* 0x000168000c101b00 */
[----:B------:R0:W5:Y:S04]  /*a480*/  @!P5 LD.E.64 R10, desc[UR54][R14.64] ;  /* 0x000000360e0ad980 */ /* 0x000168000c101b00 */
[----:B------:R0:W5:Y:S04]  /*a490*/  @!P4 LD.E.64 R12, desc[UR54][R6.64] ;  /* 0x00000036060cc980 */ /* 0x000168000c101b00 */
[----:B------:R0:W5:Y:S02]  /*a4a0*/  @!P4 LD.E.64 R26, desc[UR54][R64.64] ;  /* 0x00000036401ac980 */ /* 0x000164000c101b00 */
.L_x_1813:
[----:B------:R-:W-:Y:S05]  /*a4b0*/  BSYNC B1 ;  /* 0x0000000000017941 */ /* 0x000fea0003800000 */
.L_x_1812:
[----:B------:R-:W-:Y:S01]  /*a4c0*/  ULEA.HI UR4, UR37, UR37, URZ, 0x1 ;  /* 0x0000002525047291 */ /* 0x000fe2000f8f083f */
[----:B-----5:R-:W-:Y:S01]  /*a4d0*/  IMAD.MOV.U32 R4, RZ, RZ, R27 ;  /* 0x000000ffff047224 */ /* 0x020fe200078e001b */
[----:B---3--:R-:W-:Y:S01]  /*a4e0*/  VIADDMNMX R0, R76, -R193, 0x80, PT ;  /* 0x000000804c007446 */ /* 0x008fe200038009c1 */
[----:B----4-:R-:W-:Y:S01]  /*a4f0*/  IMAD.MOV.U32 R3, RZ, RZ, R26 ;  /* 0x000000ffff037224 */ /* 0x010fe200078e001a */
[----:B------:R-:W-:Y:S01]  /*a500*/  ULOP3.LUT UR4, UR4, 0xfffffffe, URZ, 0xc0, !UPT ;  /* 0xfffffffe04047892 */ /* 0x000fe2000f8ec03f */
[----:B0-----:R-:W-:Y:S01]  /*a510*/  IMAD.MOV.U32 R6, RZ, RZ, R12 ;  /* 0x000000ffff067224 */ /* 0x001fe200078e000c */
[----:B------:R-:W-:Y:S01]  /*a520*/  PRMT R63, R4, 0x7610, R63 ;  /* 0x00007610043f7816 */ /* 0x000fe2000000003f */
[----:B------:R-:W-:Y:S01]  /*a530*/  IMAD.MOV.U32 R4, RZ, RZ, R11 ;  /* 0x000000ffff047224 */ /* 0x000fe200078e000b */
[----:B------:R-:W-:Y:S01]  /*a540*/  UIADD3 UR4, UR37, -UR4, URZ ;  /* 0x8000000425047290 */ /* 0x000fe2000fffe03f */
[----:B-1----:R-:W-:Y:S01]  /*a550*/  IMAD.MOV.U32 R7, RZ, RZ, R13 ;  /* 0x000000ffff077224 */ /* 0x002fe200078e000d */
[----:B------:R-:W-:Y:S01]  /*a560*/  BSSY B1, `(.L_x_1814) ;  /* 0x000000d000017945 */ /* 0x000fe20003800000 */
[----:B------:R-:W-:Y:S01]  /*a570*/  PRMT R59, R3, 0x7610, R59 ;  /* 0x00007610033b7816 */ /* 0x000fe2000000003b */
[----:B------:R-:W-:Y:S01]  /*a580*/  IMAD.MOV.U32 R3, RZ, RZ, R10 ;  /* 0x000000ffff037224 */ /* 0x000fe200078e000a */
[----:B------:R-:W-:Y:S01]  /*a590*/  PRMT R14, R4, 0x7610, R14 ;  /* 0x00007610040e7816 */ /* 0x000fe2000000000e */
[----:B------:R-:W-:Y:S01]  /*a5a0*/  IMAD.U32 R5, RZ, RZ, UR4 ;  /* 0x00000004ff057e24 */ /* 0x000fe2000f8e00ff */
[----:B------:R-:W-:Y:S01]  /*a5b0*/  PRMT R64, R6, 0x7610, R64 ;  /* 0x0000761006407816 */ /* 0x000fe20000000040 */
[----:B------:R-:W-:Y:S01]  /*a5c0*/  IMAD.MOV.U32 R4, RZ, RZ, R8 ;  /* 0x000000ffff047224 */ /* 0x000fe200078e0008 */
[----:B------:R-:W-:Y:S01]  /*a5d0*/  ISETP.GE.AND P1, PT, R188, R0, PT ;  /* 0x00000000bc00720c */ /* 0x000fe20003f26270 */
[----:B------:R-:W-:Y:S01]  /*a5e0*/  IMAD.MOV.U32 R6, RZ, RZ, R9 ;  /* 0x000000ffff067224 */ /* 0x000fe200078e0009 */
[----:B------:R-:W-:-:S02]  /*a5f0*/  SHF.L.U32 R5, R5, 0x1f, RZ ;  /* 0x0000001f05057819 */ /* 0x000fc400000006ff */
[----:B------:R-:W-:Y:S02]  /*a600*/  PRMT R65, R7, 0x7610, R65 ;  /* 0x0000761007417816 */ /* 0x000fe40000000041 */
[----:B------:R-:W0:Y:S02]  /*a610*/  SYNCS.PHASECHK.TRANS64.TRYWAIT P0, [R18+URZ+0x28800], R5 ;  /* 0x02880005120075a7 */ /* 0x000e24000800017f */
[----:B0-----:R-:W-:Y:S05]  /*a620*/  @!P0 BRA `(.L_x_1815) ;  /* 0x000001b4007c8947 */ /* 0x001fea0003800000 */
.L_x_2165:
[----:B------:R-:W-:Y:S05]  /*a630*/  BSYNC B1 ;  /* 0x0000000000017941 */ /* 0x000fea0003800000 */
.L_x_1814:
[----:B------:R-:W-:Y:S01]  /*a640*/  BSSY B1, `(.L_x_1816) ;  /* 0x0000067000017945 */ /* 0x000fe20003800000 */
[----:B------:R-:W-:Y:S02]  /*a650*/  PRMT R15, R4, 0x7610, R15 ;  /* 0x00007610040f7816 */ /* 0x000fe4000000000f */
[----:B------:R-:W-:Y:S01]  /*a660*/  PRMT R57, R6, 0x7610, R57 ;  /* 0x0000761006397816 */ /* 0x000fe20000000039 */
[----:B------:R-:W-:Y:S06]  /*a670*/  @P1 BRA `(.L_x_1817) ;  /* 0x00000004008c1947 */ /* 0x000fec0003800000 */
[----:B0-----:R-:W0:Y:S01]  /*a680*/  LDC R5, c[0x0][0x3f4] ;  /* 0x0000fd00ff057b82 */ /* 0x001e220000000800 */
[----:B------:R-:W-:Y:S01]  /*a690*/  BSSY B2, `(.L_x_1818) ;  /* 0x0000032000027945 */ /* 0x000fe20003800000 */
[-C--:B0-----:R-:W-:Y:S02]  /*a6a0*/  ISETP.GE.AND P0, PT, R22, R5.reuse, PT ;  /* 0x000000051600720c */ /* 0x081fe40003f06270 */
[----:B------:R-:W-:-:S11]  /*a6b0*/  ISETP.GE.AND P1, PT, R186, R5, PT ;  /* 0x00000005ba00720c */ /* 0x000fd60003f26270 */
[----:B------:R-:W-:Y:S05]  /*a6c0*/  @P0 BRA `(.L_x_1819) ;  /* 0x0000000000b80947 */ /* 0x000fea0003800000 */
[----:B------:R-:W0:Y:S01]  /*a6d0*/  LDS.128 R4, [R205] ;  /* 0x00000000cd047984 */ /* 0x000e220000000c00 */
[----:B------:R-:W-:Y:S02]  /*a6e0*/  SHF.R.U32.HI R78, RZ, 0x10, R49 ;  /* 0x00000010ff4e7819 */ /* 0x000fe40000011631 */
[----:B------:R-:W-:Y:S02]  /*a6f0*/  SHF.R.U32.HI R75, RZ, 0x10, R47 ;  /* 0x00000010ff4b7819 */ /* 0x000fe4000001162f */
[----:B------:R-:W-:Y:S02]  /*a700*/  SHF.R.U64 R77, R48, 0x10, R49 ;  /* 0x00000010304d7819 */ /* 0x000fe40000001231 */
[----:B------:R-:W-:Y:S02]  /*a710*/  PRMT R78, R43, 0x5432, R78 ;  /* 0x000054322b4e7816 */ /* 0x000fe4000000004e */
[----:B------:R-:W-:Y:S02]  /*a720*/  PRMT R75, R80, 0x5410, R75 ;  /* 0x00005410504b7816 */ /* 0x000fe4000000004b */
[----:B------:R-:W-:-:S02]  /*a730*/  SHF.R.U64 R74, R46, 0x10, R47 ;  /* 0x000000102e4a7819 */ /* 0x000fc4000000122f */
[----:B------:R-:W-:Y:S01]  /*a740*/  PRMT R77, R79, 0x5410, R77 ;  /* 0x000054104f4d7816 */ /* 0x000fe2000000004d */
[C---:B------:R-:W-:Y:S01]  /*a750*/  IMAD.U32 R79, R78.reuse, 0x10000, RZ ;  /* 0x000100004e4f7824 */ /* 0x040fe200078e00ff */
[----:B------:R-:W-:Y:S01]  /*a760*/  LOP3.LUT R78, R78, 0xffff0000, RZ, 0xc0, !PT ;  /* 0xffff00004e4e7812 */ /* 0x000fe200078ec0ff */
[C---:B------:R-:W-:Y:S01]  /*a770*/  IMAD.U32 R76, R75.reuse, 0x10000, RZ ;  /* 0x000100004b4c7824 */ /* 0x040fe200078e00ff */
[----:B------:R-:W-:Y:S02]  /*a780*/  LOP3.LUT R75, R75, 0xffff0000, RZ, 0xc0, !PT ;  /* 0xffff00004b4b7812 */ /* 0x000fe400078ec0ff */
[----:B------:R-:W-:Y:S02]  /*a790*/  PRMT R74, R50, 0x5432, R74 ;  /* 0x00005432324a7816 */ /* 0x000fe4000000004a */
[C---:B0-----:R-:W-:Y:S01]  /*a7a0*/  LOP3.LUT R47, R6.reuse, 0xffff0000, RZ, 0xc0, !PT ;  /* 0xffff0000062f7812 */ /* 0x041fe200078ec0ff */
[----:B------:R-:W-:Y:S01]  /*a7b0*/  IMAD.U32 R46, R6, 0x10000, RZ ;  /* 0x00010000062e7824 */ /* 0x000fe200078e00ff */
[C---:B------:R-:W-:Y:S01]  /*a7c0*/  LOP3.LUT R49, R7.reuse, 0xffff0000, RZ, 0xc0, !PT ;  /* 0xffff000007317812 */ /* 0x040fe200078ec0ff */
[----:B------:R-:W-:-:S02]  /*a7d0*/  IMAD.U32 R48, R7, 0x10000, RZ ;  /* 0x0001000007307824 */ /* 0x000fc400078e00ff */
[CC--:B------:R-:W-:Y:S01]  /*a7e0*/  FMUL.FTZ R81, R47.reuse, R79.reuse ;  /* 0x0000004f2f517220 */ /* 0x0c0fe20000410000 */
[----:B------:R-:W-:Y:S01]  /*a7f0*/  FMUL.FTZ R80, R47, R76 ;  /* 0x0000004c2f507220 */ /* 0x000fe20000410000 */
[----:B------:R-:W-:Y:S01]  /*a800*/  FMUL.FTZ R47, R49, R78 ;  /* 0x0000004e312f7220 */ /* 0x000fe20000410000 */
[----:B------:R-:W-:Y:S02]  /*a810*/  IMAD.U32 R6, R4, 0x10000, RZ ;  /* 0x0001000004067824 */ /* 0x000fe400078e00ff */
[C---:B------:R-:W-:Y:S01]  /*a820*/  FFMA.FTZ R81, R46.reuse, R76, -R81 ;  /* 0x0000004c2e517223 */ /* 0x040fe20000010851 */
[----:B------:R-:W-:Y:S01]  /*a830*/  FFMA.FTZ R80, R46, R79, R80 ;  /* 0x0000004f2e507223 */ /* 0x000fe20000010050 */
[-C--:B------:R-:W-:Y:S01]  /*a840*/  FFMA.FTZ R79, R48, R75.reuse, -R47 ;  /* 0x0000004b304f7223 */ /* 0x080fe2000001082f */
[C---:B------:R-:W-:Y:S01]  /*a850*/  IMAD.U32 R7, R5.reuse, 0x10000, RZ ;  /* 0x0001000005077824 */ /* 0x040fe200078e00ff */
[----:B------:R-:W-:Y:S01]  /*a860*/  LOP3.LUT R4, R4, 0xffff0000, RZ, 0xc0, !PT ;  /* 0xffff000004047812 */ /* 0x000fe200078ec0ff */
[C---:B------:R-:W-:Y:S01]  /*a870*/  IMAD.U32 R47, R74.reuse, 0x10000, RZ ;  /* 0x000100004a2f7824 */ /* 0x040fe200078e00ff */
[----:B------:R-:W-:Y:S01]  /*a880*/  LOP3.LUT R5, R5, 0xffff0000, RZ, 0xc0, !PT ;  /* 0xffff000005057812 */ /* 0x000fe200078ec0ff */
[----:B------:R-:W-:Y:S01]  /*a890*/  FMUL.FTZ R83, R49, R75 ;  /* 0x0000004b31537220 */ /* 0x000fe20000410000 */
[C---:B------:R-:W-:Y:S01]  /*a8a0*/  LOP3.LUT R46, R77.reuse, 0xffff0000, RZ, 0xc0, !PT ;  /* 0xffff00004d2e7812 */ /* 0x040fe200078ec0ff */
[----:B------:R-:W-:Y:S01]  /*a8b0*/  IMAD.U32 R49, R77, 0x10000, RZ ;  /* 0x000100004d317824 */ /* 0x000fe200078e00ff */
[----:B------:R-:W-:Y:S01]  /*a8c0*/  LOP3.LUT R74, R74, 0xffff0000, RZ, 0xc0, !PT ;  /* 0xffff00004a4a7812 */ /* 0x000fe200078ec0ff */
[----:B------:R-:W-:Y:S01]  /*a8d0*/  FFMA.FTZ R78, R48, R78, R83 ;  /* 0x0000004e304e7223 */ /* 0x000fe20000010053 */
[C---:B------:R-:W-:Y:S01]  /*a8e0*/  FMUL.FTZ R48, R4.reuse, R47 ;  /* 0x0000002f04307220 */ /* 0x040fe20000410000 */
[-C--:B------:R-:W-:Y:S01]  /*a8f0*/  FMUL.FTZ R75, R4, R49.reuse ;  /* 0x00000031044b7220 */ /* 0x080fe20000410000 */
[C---:B------:R-:W-:Y:S01]  /*a900*/  FMUL.FTZ R76, R5.reuse, R46 ;  /* 0x0000002e054c7220 */ /* 0x040fe20000410000 */
[-C--:B------:R-:W-:Y:S01]  /*a910*/  FMUL.FTZ R77, R5, R74.reuse ;  /* 0x0000004a054d7220 */ /* 0x080fe20000410000 */
[C---:B------:R-:W-:Y:S01]  /*a920*/  FFMA.FTZ R49, R6.reuse, R49, R48 ;  /* 0x0000003106317223 */ /* 0x040fe20000010030 */
[----:B------:R-:W-:Y:S01]  /*a930*/  FFMA.FTZ R4, R6, R47, -R75 ;  /* 0x0000002f06047223 */ /* 0x000fe2000001084b */
[C---:B------:R-:W-:Y:S01]  /*a940*/  FFMA.FTZ R5, R7.reuse, R74, -R76 ;  /* 0x0000004a07057223 */ /* 0x040fe2000001084c */
[----:B------:R-:W-:Y:S01]  /*a950*/  FFMA.FTZ R46, R7, R46, R77 ;  /* 0x0000002e072e7223 */ /* 0x000fe2000001004d */
[----:B------:R-:W-:-:S02]  /*a960*/  F2FP.BF16.F32.PACK_AB R6, R80, R81 ;  /* 0x000000515006723e */ /* 0x000fc400000010ff */
[----:B------:R-:W-:Y:S02]  /*a970*/  F2FP.BF16.F32.PACK_AB R7, R78, R79 ;  /* 0x0000004f4e07723e */ /* 0x000fe400000010ff */
[----:B------:R-:W-:Y:S02]  /*a980*/  F2FP.BF16.F32.PACK_AB R4, R49, R4 ;  /* 0x000000043104723e */ /* 0x000fe400000010ff */
[----:B------:R-:W-:-:S05]  /*a990*/  F2FP.BF16.F32.PACK_AB R5, R46, R5 ;  /* 0x000000052e05723e */ /* 0x000fca00000010ff */
[----:B------:R0:W-:Y:S02]  /*a9a0*/  STS.128 [R205], R4 ;  /* 0x00000004cd007388 */ /* 0x0001e40000000c00 */
.L_x_1819:
[----:B------:R-:W-:Y:S05]  /*a9b0*/  BSYNC B2 ;  /* 0x0000000000027941 */ /* 0x000fea0003800000 */
.L_x_1818:
[----:B------:R-:W-:Y:S05]  /*a9c0*/  @P1 BRA `(.L_x_1817) ;  /* 0x0000000000b81947 */ /* 0x000fea0003800000 */
[----:B0-----:R-:W0:Y:S01]  /*a9d0*/  LDS.128 R4, [R205+0x4000] ;  /* 0x00400000cd047984 */ /* 0x001e220000000c00 */
[--C-:B------:R-:W-:Y:S02]  /*a9e0*/  SHF.R.U64 R47, R40, 0x10, R41.reuse ;  /* 0x00000010282f7819 */ /* 0x100fe40000001229 */
[----:B------:R-:W-:Y:S02]  /*a9f0*/  SHF.R.U32.HI R40, RZ, 0x10, R41 ;  /* 0x00000010ff287819 */ /* 0x000fe40000011629 */
[--C-:B------:R-:W-:Y:S02]  /*aa00*/  SHF.R.U64 R41, R44, 0x10, R45.reuse ;  /* 0x000000102c297819 */ /* 0x100fe4000000122d */
[----:B------:R-:W-:Y:S02]  /*aa10*/  SHF.R.U32.HI R44, RZ, 0x10, R45 ;  /* 0x00000010ff2c7819 */ /* 0x000fe4000001162d */
[----:B------:R-:W-:Y:S02]  /*aa20*/  PRMT R73, R73, 0x5410, R40 ;  /* 0x0000541049497816 */ /* 0x000fe40000000028 */
[----:B------:R-:W-:-:S02]  /*aa30*/  PRMT R71, R71, 0x5410, R44 ;  /* 0x0000541047477816 */ /* 0x000fc4000000002c */
[----:B------:R-:W-:Y:S01]  /*aa40*/  PRMT R70, R70, 0x5410, R41 ;  /* 0x0000541046467816 */ /* 0x000fe20000000029 */
[----:B------:R-:W-:Y:S01]  /*aa50*/  IMAD.U32 R46, R73, 0x10000, RZ ;  /* 0x00010000492e7824 */ /* 0x000fe200078e00ff */
[----:B------:R-:W-:Y:S01]  /*aa60*/  PRMT R72, R72, 0x5410, R47 ;  /* 0x0000541048487816 */ /* 0x000fe2000000002f */
[C---:B------:R-:W-:Y:S01]  /*aa70*/  IMAD.U32 R47, R71.reuse, 0x10000, RZ ;  /* 0x00010000472f7824 */ /* 0x040fe200078e00ff */
[----:B------:R-:W-:Y:S02]  /*aa80*/  LOP3.LUT R71, R71, 0xffff0000, RZ, 0xc0, !PT ;  /* 0xffff000047477812 */ /* 0x000fe400078ec0ff */
[----:B------:R-:W-:Y:S02]  /*aa90*/  LOP3.LUT R73, R73, 0xffff0000, RZ, 0xc0, !PT ;  /* 0xffff000049497812 */ /* 0x000fe400078ec0ff */
[C---:B0-----:R-:W-:Y:S01]  /*aaa0*/  LOP3.LUT R41, R6.reuse, 0xffff0000, RZ, 0xc0, !PT ;  /* 0xffff000006297812 */ /* 0x041fe200078ec0ff */
[----:B------:R-:W-:Y:S01]  /*aab0*/  IMAD.U32 R40, R6, 0x10000, RZ ;  /* 0x0001000006287824 */ /* 0x000fe200078e00ff */
[C---:B------:R-:W-:Y:S01]  /*aac0*/  LOP3.LUT R45, R7.reuse, 0xffff0000, RZ, 0xc0, !PT ;  /* 0xffff0000072d7812 */ /* 0x040fe200078ec0ff */
[----:B------:R-:W-:-:S02]  /*aad0*/  IMAD.U32 R44, R7, 0x10000, RZ ;  /* 0x00010000072c7824 */ /* 0x000fc400078e00ff */
[CC--:B------:R-:W-:Y:S01]  /*aae0*/  FMUL.FTZ R48, R41.reuse, R46.reuse ;  /* 0x0000002e29307220 */ /* 0x0c0fe20000410000 */
[----:B------:R-:W-:Y:S01]  /*aaf0*/  FMUL.FTZ R49, R41, R47 ;  /* 0x0000002f29317220 */ /* 0x000fe20000410000 */
[C---:B------:R-:W-:Y:S01]  /*ab00*/  FMUL.FTZ R41, R45.reuse, R71 ;  /* 0x000000472d297220 */ /* 0x040fe20000410000 */
[----:B------:R-:W-:Y:S02]  /*ab10*/  IMAD.U32 R6, R4, 0x10000, RZ ;  /* 0x0001000004067824 */ /* 0x000fe400078e00ff */
[----:B------:R-:W-:Y:S01]  /*ab20*/  FFMA.FTZ R75, R40, R47, R48 ;  /* 0x0000002f284b7223 */ /* 0x000fe20000010030 */
[-C--:B------:R-:W-:Y:S01]  /*ab30*/  FMUL.FTZ R47, R45, R73.reuse ;  /* 0x000000492d2f7220 */ /* 0x080fe20000410000 */
[----:B------:R-:W-:Y:S01]  /*ab40*/  FFMA.FTZ R73, R44, R73, -R41 ;  /* 0x000000492c497223 */ /* 0x000fe20000010829 */
[C---:B------:R-:W-:Y:S01]  /*ab50*/  IMAD.U32 R7, R5.reuse, 0x10000, RZ ;  /* 0x0001000005077824 */ /* 0x040fe200078e00ff */
[----:B------:R-:W-:Y:S01]  /*ab60*/  LOP3.LUT R4, R4, 0xffff0000, RZ, 0xc0, !PT ;  /* 0xffff000004047812 */ /* 0x000fe200078ec0ff */
[----:B------:R-:W-:Y:S01]  /*ab70*/  IMAD.U32 R45, R70, 0x10000, RZ ;  /* 0x00010000462d7824 */ /* 0x000fe200078e00ff */
[----:B------:R-:W-:Y:S01]  /*ab80*/  LOP3.LUT R5, R5, 0xffff0000, RZ, 0xc0, !PT ;  /* 0xffff000005057812 */ /* 0x000fe200078ec0ff */
[----:B------:R-:W-:Y:S01]  /*ab90*/  IMAD.U32 R41, R72, 0x10000, RZ ;  /* 0x0001000048297824 */ /* 0x000fe200078e00ff */
[----:B------:R-:W-:Y:S01]  /*aba0*/  LOP3.LUT R70, R70, 0xffff0000, RZ, 0xc0, !PT ;  /* 0xffff000046467812 */ /* 0x000fe200078ec0ff */
[----:B------:R-:W-:Y:S01]  /*abb0*/  FFMA.FTZ R46, R40, R46, -R49 ;  /* 0x0000002e282e7223 */ /* 0x000fe20000010831 */
[----:B------:R-:W-:Y:S01]  /*abc0*/  LOP3.LUT R72, R72, 0xffff0000, RZ, 0xc0, !PT ;  /* 0xffff000048487812 */ /* 0x000fe200078ec0ff */
[----:B------:R-:W-:Y:S01]  /*abd0*/  FFMA.FTZ R48, R44, R71, R47 ;  /* 0x000000472c307223 */ /* 0x000fe2000001002f */
[C---:B------:R-:W-:Y:S01]  /*abe0*/  FMUL.FTZ R47, R4.reuse, R45 ;  /* 0x0000002d042f7220 */ /* 0x040fe20000410000 */
[-C--:B------:R-:W-:Y:S01]  /*abf0*/  FMUL.FTZ R40, R4, R41.reuse ;  /* 0x0000002904287220 */ /* 0x080fe20000410000 */
[C---:B------:R-:W-:Y:S01]  /*ac00*/  FMUL.FTZ R44, R5.reuse, R70 ;  /* 0x00000046052c7220 */ /* 0x040fe20000410000 */
[-C--:B------:R-:W-:Y:S01]  /*ac10*/  FMUL.FTZ R49, R5, R72.reuse ;  /* 0x0000004805317220 */ /* 0x080fe20000410000 */
        /* <DEDUP_REMOVED lines=9> */
.L_x_1817:
[----:B------:R-:W-:Y:S05]  /*acb0*/  BSYNC B1 ;  /* 0x0000000000017941 */ /* 0x000fea0003800000 */
.L_x_1816:
[----:B------:R-:W-:Y:S01]  /*acc0*/  ISETP.GE.AND P0, PT, R217, R0, PT ;  /* 0x00000000d900720c */ /* 0x000fe20003f06270 */
[----:B------:R-:W-:-:S12]  /*acd0*/  BSSY B1, `(.L_x_1820) ;  /* 0x0000065000017945 */ /* 0x000fd80003800000 */
[----:B------:R-:W-:Y:S05]  /*ace0*/  @P0 BRA `(.L_x_1821) ;  /* 0x00000004008c0947 */ /* 0x000fea0003800000 */
[----:B01----:R-:W0:Y:S01]  /*acf0*/  LDC R5, c[0x0][0x3f4] ;  /* 0x0000fd00ff057b82 */ /* 0x003e220000000800 */
[----:B------:R-:W-:Y:S01]  /*ad00*/  BSSY B2, `(.L_x_1822) ;  /* 0x0000032000027945 */ /* 0x000fe20003800000 */
[-C--:B0-----:R-:W-:Y:S02]  /*ad10*/  ISETP.GE.AND P0, PT, R22, R5.reuse, PT ;  /* 0x000000051600720c */ /* 0x081fe40003f06270 */
[----:B------:R-:W-:-:S11]  /*ad20*/  ISETP.GE.AND P1, PT, R186, R5, PT ;  /* 0x00000005ba00720c */ /* 0x000fd60003f26270 */
[----:B------:R-:W-:Y:S05]  /*ad30*/  @P0 BRA `(.L_x_1823) ;  /* 0x0000000000b80947 */ /* 0x000fea0003800000 */
[----:B------:R-:W0:Y:S01]  /*ad40*/  LDS.128 R4, [R205+0x1000] ;  /* 0x00100000cd047984 */ /* 0x000e220000000c00 */
[----:B------:R-:W-:Y:S02]  /*ad50*/  SHF.R.U64 R40, R36, 0x10, R37 ;  /* 0x0000001024287819 */ /* 0x000fe40000001225 */
[----:B------:R-:W-:Y:S02]  /*ad60*/  SHF.R.U64 R36, R38, 0x10, R39 ;  /* 0x0000001026247819 */ /* 0x000fe40000001227 */
[----:B------:R-:W-:Y:S02]  /*ad70*/  SHF.R.U32.HI R37, RZ, 0x10, R37 ;  /* 0x00000010ff257819 */ /* 0x000fe40000011625 */
        /* <DEDUP_REMOVED lines=13> */
[C---:B------:R-:W-:Y:S01]  /*ae50*/  FMUL.FTZ R44, R37.reuse, R40 ;  /* 0x00000028252c7220 */ /* 0x040fe20000410000 */
[-C--:B------:R-:W-:Y:S01]  /*ae60*/  FMUL.FTZ R45, R37, R41.reuse ;  /* 0x00000029252d7220 */ /* 0x080fe20000410000 */
[----:B------:R-:W-:Y:S01]  /*ae70*/  FMUL.FTZ R37, R39, R66 ;  /* 0x0000004227257220 */ /* 0x000fe20000410000 */
[----:B------:R-:W-:Y:S02]  /*ae80*/  IMAD.U32 R6, R4, 0x10000, RZ ;  /* 0x0001000004067824 */ /* 0x000fe400078e00ff */
[C---:B------:R-:W-:Y:S01]  /*ae90*/  FFMA.FTZ R47, R36.reuse, R41, R44 ;  /* 0x00000029242f7223 */ /* 0x040fe2000001002c */
[----:B------:R-:W-:Y:S02]  /*aea0*/  IMAD.U32 R7, R5, 0x10000, RZ ;  /* 0x0001000005077824 */ /* 0x000fe400078e00ff */
[----:B------:R-:W-:Y:S01]  /*aeb0*/  FFMA.FTZ R46, R36, R40, -R45 ;  /* 0x00000028242e7223 */ /* 0x000fe2000001082d */
[-C--:B------:R-:W-:Y:S01]  /*aec0*/  FMUL.FTZ R41, R39, R68.reuse ;  /* 0x0000004427297220 */ /* 0x080fe20000410000 */
[----:B------:R-:W-:Y:S01]  /*aed0*/  LOP3.LUT R4, R4, 0xffff0000, RZ, 0xc0, !PT ;  /* 0xffff000004047812 */ /* 0x000fe200078ec0ff */
[C---:B------:R-:W-:Y:S01]  /*aee0*/  FFMA.FTZ R68, R38.reuse, R68, -R37 ;  /* 0x0000004426447223 */ /* 0x040fe20000010825 */
[----:B------:R-:W-:Y:S01]  /*aef0*/  LOP3.LUT R5, R5, 0xffff0000, RZ, 0xc0, !PT ;  /* 0xffff000005057812 */ /* 0x000fe200078ec0ff */
[C---:B------:R-:W-:Y:S01]  /*af00*/  IMAD.U32 R39, R67.reuse, 0x10000, RZ ;  /* 0x0001000043277824 */ /* 0x040fe200078e00ff */
[----:B------:R-:W-:Y:S01]  /*af10*/  LOP3.LUT R40, R67, 0xffff0000, RZ, 0xc0, !PT ;  /* 0xffff000043287812 */ /* 0x000fe200078ec0ff */
[C---:B------:R-:W-:Y:S01]  /*af20*/  IMAD.U32 R37, R69.reuse, 0x10000, RZ ;  /* 0x0001000045257824 */ /* 0x040fe200078e00ff */
        /* <DEDUP_REMOVED lines=15> */
.L_x_1823:
[----:B------:R-:W-:Y:S05]  /*b020*/  BSYNC B2 ;  /* 0x0000000000027941 */ /* 0x000fea0003800000 */
.L_x_1822:
[----:B------:R-:W-:Y:S05]  /*b030*/  @P1 BRA `(.L_x_1821) ;  /* 0x0000000000b81947 */ /* 0x000fea0003800000 */
[----:B0-----:R-:W0:Y:S01]  /*b040*/  LDS.128 R4, [R205+0x5000] ;  /* 0x00500000cd047984 */ /* 0x001e220000000c00 */
        /* <DEDUP_REMOVED lines=45> */
.L_x_1821:
[----:B------:R-:W-:Y:S05]  /*b320*/  BSYNC B1 ;  /* 0x0000000000017941 */ /* 0x000fea0003800000 */
.L_x_1820:
[----:B------:R-:W-:Y:S01]  /*b330*/  ISETP.GE.AND P0, PT, R216, R0, PT ;  /* 0x00000000d800720c */ /* 0x000fe20003f06270 */
[----:B------:R-:W-:-:S12]  /*b340*/  BSSY B1, `(.L_x_1824) ;  /* 0x0000065000017945 */ /* 0x000fd80003800000 */
[----:B------:R-:W-:Y:S05]  /*b350*/  @P0 BRA `(.L_x_1825) ;  /* 0x00000004008c0947 */ /* 0x000fea0003800000 */
[----:B012---:R-:W0:Y:S01]  /*b360*/  LDC R5, c[0x0][0x3f4] ;  /* 0x0000fd00ff057b82 */ /* 0x007e220000000800 */
[----:B------:R-:W-:Y:S01]  /*b370*/  BSSY B2, `(.L_x_1826) ;  /* 0x0000032000027945 */ /* 0x000fe20003800000 */
[-C--:B0-----:R-:W-:Y:S02]  /*b380*/  ISETP.GE.AND P0, PT, R22, R5.reuse, PT ;  /* 0x000000051600720c */ /* 0x081fe40003f06270 */
[----:B------:R-:W-:-:S11]  /*b390*/  ISETP.GE.AND P1, PT, R186, R5, PT ;  /* 0x00000005ba00720c */ /* 0x000fd60003f26270 */
[----:B------:R-:W-:Y:S05]  /*b3a0*/  @P0 BRA `(.L_x_1827) ;  /* 0x0000000000b80947 */ /* 0x000fea0003800000 */
[----:B------:R-:W0:Y:S01]  /*b3b0*/  LDS.128 R4, [R205+0x2000] ;  /* 0x00200000cd047984 */ /* 0x000e220000000c00 */
        /* <DEDUP_REMOVED lines=18> */
[C---:B------:R-:W-:Y:S01]  /*b4e0*/  FMUL.FTZ R29, R31.reuse, R60 ;  /* 0x0000003c1f1d7220 */ /* 0x040fe20000410000 */
[----:B------:R-:W-:Y:S02]  /*b4f0*/  IMAD.U32 R6, R4, 0x10000, RZ ;  /* 0x0001000004067824 */ /* 0x000fe400078e00ff */
[C---:B------:R-:W-:Y:S01]  /*b500*/  FFMA.FTZ R37, R28.reuse, R33, R36 ;  /* 0x000000211c257223 */ /* 0x040fe20000010024 */
[----:B------:R-:W-:Y:S01]  /*b510*/  FMUL.FTZ R33, R31, R62 ;  /* 0x0000003e1f217220 */ /* 0x000fe20000410000 */
[C---:B------:R-:W-:Y:S02]  /*b520*/  IMAD.U32 R7, R5.reuse, 0x10000, RZ ;  /* 0x0001000005077824 */ /* 0x040fe400078e00ff */
[----:B------:R-:W-:Y:S01]  /*b530*/  FFMA.FTZ R34, R28, R32, -R35 ;  /* 0x000000201c227223 */ /* 0x000fe20000010823 */
[----:B------:R-:W-:Y:S01]  /*b540*/  IMAD.U32 R31, R58, 0x10000, RZ ;  /* 0x000100003a1f7824 */ /* 0x000fe200078e00ff */
[----:B------:R-:W-:Y:S01]  /*b550*/  LOP3.LUT R4, R4, 0xffff0000, RZ, 0xc0, !PT ;  /* 0xffff000004047812 */ /* 0x000fe200078ec0ff */
[----:B------:R-:W-:Y:S01]  /*b560*/  FFMA.FTZ R62, R30, R62, -R29 ;  /* 0x0000003e1e3e7223 */ /* 0x000fe2000001081d */
[----:B------:R-:W-:Y:S01]  /*b570*/  LOP3.LUT R5, R5, 0xffff0000, RZ, 0xc0, !PT ;  /* 0xffff000005057812 */ /* 0x000fe200078ec0ff */
[C---:B------:R-:W-:Y:S01]  /*b580*/  IMAD.U32 R29, R61.reuse, 0x10000, RZ ;  /* 0x000100003d1d7824 */ /* 0x040fe200078e00ff */
[----:B------:R-:W-:Y:S01]  /*b590*/  LOP3.LUT R58, R58, 0xffff0000, RZ, 0xc0, !PT ;  /* 0xffff00003a3a7812 */ /* 0x000fe200078ec0ff */
[----:B------:R-:W-:Y:S01]  /*b5a0*/  FFMA.FTZ R39, R30, R60, R33 ;  /* 0x0000003c1e277223 */ /* 0x000fe20000010021 */
[----:B------:R-:W-:Y:S01]  /*b5b0*/  LOP3.LUT R28, R61, 0xffff0000, RZ, 0xc0, !PT ;  /* 0xffff00003d1c7812 */ /* 0x000fe200078ec0ff */
[C---:B------:R-:W-:Y:S01]  /*b5c0*/  FMUL.FTZ R33, R4.reuse, R31 ;  /* 0x0000001f04217220 */ /* 0x040fe20000410000 */
[----:B------:R-:W-:Y:S01]  /*b5d0*/  FMUL.FTZ R30, R4, R29 ;  /* 0x0000001d041e7220 */ /* 0x000fe20000410000 */
[----:B------:R-:W-:-:S02]  /*b5e0*/  FMUL.FTZ R32, R5, R58 ;  /* 0x0000003a05207220 */ /* 0x000fc40000410000 */
[-C--:B------:R-:W-:Y:S01]  /*b5f0*/  FMUL.FTZ R35, R5, R28.reuse ;  /* 0x0000001c05237220 */ /* 0x080fe20000410000 */
[C---:B------:R-:W-:Y:S01]  /*b600*/  FFMA.FTZ R4, R6.reuse, R29, -R33 ;  /* 0x0000001d06047223 */ /* 0x040fe20000010821 */
[----:B------:R-:W-:Y:S01]  /*b610*/  FFMA.FTZ R31, R6, R31, R30 ;  /* 0x0000001f061f7223 */ /* 0x000fe2000001001e */
[C---:B------:R-:W-:Y:S01]  /*b620*/  FFMA.FTZ R5, R7.reuse, R28, -R32 ;  /* 0x0000001c07057223 */ /* 0x040fe20000010820 */
[----:B------:R-:W-:Y:S01]  /*b630*/  FFMA.FTZ R58, R7, R58, R35 ;  /* 0x0000003a073a7223 */ /* 0x000fe20000010023 */
[----:B------:R-:W-:Y:S02]  /*b640*/  F2FP.BF16.F32.PACK_AB R6, R37, R34 ;  /* 0x000000222506723e */ /* 0x000fe400000010ff */
[----:B------:R-:W-:Y:S02]  /*b650*/  F2FP.BF16.F32.PACK_AB R7, R39, R62 ;  /* 0x0000003e2707723e */ /* 0x000fe400000010ff */
[----:B------:R-:W-:Y:S02]  /*b660*/  F2FP.BF16.F32.PACK_AB R4, R31, R4 ;  /* 0x000000041f04723e */ /* 0x000fe400000010ff */
[----:B------:R-:W-:-:S05]  /*b670*/  F2FP.BF16.F32.PACK_AB R5, R58, R5 ;  /* 0x000000053a05723e */ /* 0x000fca00000010ff */
[----:B------:R0:W-:Y:S02]  /*b680*/  STS.128 [R205+0x2000], R4 ;  /* 0x00200004cd007388 */ /* 0x0001e40000000c00 */
.L_x_1827:
[----:B------:R-:W-:Y:S05]  /*b690*/  BSYNC B2 ;  /* 0x0000000000027941 */ /* 0x000fea0003800000 */
.L_x_1826:
        /* <DEDUP_REMOVED lines=47> */
.L_x_1825:
[----:B------:R-:W-:Y:S05]  /*b990*/  BSYNC B1 ;  /* 0x0000000000017941 */ /* 0x000fea0003800000 */
.L_x_1824:
[----:B------:R-:W-:-:S13]  /*b9a0*/  ISETP.GE.AND P0, PT, R215, R0, PT ;  /* 0x00000000d700720c */ /* 0x000fda0003f06270 */
[----:B------:R-:W-:Y:S05]  /*b9b0*/  @P0 BRA `(.L_x_1828) ;  /* 0x0000002c007c0947 */ /* 0x000fea0003800000 */
[----:B0123--:R-:W0:Y:S01]  /*b9c0*/  LDC R5, c[0x0][0x3f4] ;  /* 0x0000fd00ff057b82 */ /* 0x00fe220000000800 */
        /* <DEDUP_REMOVED lines=18> */
[C---:B------:R-:W-:Y:S01]  /*baf0*/  IMAD.U32 R20, R7.reuse, 0x10000, RZ ;  /* 0x0001000007147824 */ /* 0x040fe200078e00ff */
[----:B------:R-:W-:Y:S01]  /*bb00*/  LOP3.LUT R7, R7, 0xffff0000, RZ, 0xc0, !PT ;  /* 0xffff000007077812 */ /* 0x000fe200078ec0ff */
[----:B------:R-:W-:-:S02]  /*bb10*/  IMAD.U32 R12, R6, 0x10000, RZ ;  /* 0x00010000060c7824 */ /* 0x000fc400078e00ff */
[CC--:B------:R-:W-:Y:S01]  /*bb20*/  FMUL.FTZ R25, R13.reuse, R24.reuse ;  /* 0x000000180d197220 */ /* 0x0c0fe20000410000 */
[----:B------:R-:W-:Y:S01]  /*bb30*/  FMUL.FTZ R13, R13, R21 ;  /* 0x000000150d0d7220 */ /* 0x000fe20000410000 */
[C---:B------:R-:W-:Y:S01]  /*bb40*/  FMUL.FTZ R29, R7.reuse, R63 ;  /* 0x0000003f071d7220 */ /* 0x040fe20000410000 */
[----:B------:R-:W-:Y:S02]  /*bb50*/  IMAD.U32 R0, R4, 0x10000, RZ ;  /* 0x0001000004007824 */ /* 0x000fe400078e00ff */
[C---:B------:R-:W-:Y:S01]  /*bb60*/  FFMA.FTZ R26, R12.reuse, R21, -R25 ;  /* 0x000000150c1a7223 */ /* 0x040fe20000010819 */
[----:B------:R-:W-:Y:S01]  /*bb70*/  FFMA.FTZ R27, R12, R24, R13 ;  /* 0x000000180c1b7223 */ /* 0x000fe2000001000d */
[-C--:B------:R-:W-:Y:S01]  /*bb80*/  FMUL.FTZ R21, R7, R65.reuse ;  /* 0x0000004107157220 */ /* 0x080fe20000410000 */
[----:B------:R-:W-:Y:S01]  /*bb90*/  IMAD.U32 R6, R5, 0x10000, RZ ;  /* 0x0001000005067824 */ /* 0x000fe200078e00ff */
        /* <DEDUP_REMOVED lines=9> */
[----:B------:R-:W-:Y:S01]  /*bc30*/  FMUL.FTZ R12, R4, R7 ;  /* 0x00000007040c7220 */ /* 0x000fe20000410000 */
        /* <DEDUP_REMOVED lines=11> */
.L_x_1830:
[----:B------:R-:W-:Y:S05]  /*bcf0*/  BSYNC B1 ;  /* 0x0000000000017941 */ /* 0x000fea0003800000 */
.L_x_1829:
        /* <DEDUP_REMOVED lines=13> */
[----:B------:R-:W-:Y:S01]  /*bdd0*/  PRMT R15, R15, 0x5410, R0 ;  /* 0x000054100f0f7816 */ /* 0x000fe20000000000 */
[C---:B0-----:R-:W-:Y:S01]  /*bde0*/  IMAD.U32 R8, R6.reuse, 0x10000, RZ ;  /* 0x0001000006087824 */ /* 0x041fe200078e00ff */
[----:B------:R-:W-:Y:S01]  /*bdf0*/  LOP3.LUT R6, R6, 0xffff0000, RZ, 0xc0, !PT ;  /* 0xffff000006067812 */ /* 0x000fe200078ec0ff */
[C---:B------:R-:W-:Y:S01]  /*be00*/  IMAD.U32 R9, R7.reuse, 0x10000, RZ ;  /* 0x0001000007097824 */ /* 0x040fe200078e00ff */
[----:B------:R-:W-:Y:S01]  /*be10*/  LOP3.LUT R7, R7, 0xffff0000, RZ, 0xc0, !PT ;  /* 0xffff000007077812 */ /* 0x000fe200078ec0ff */
[C---:B------:R-:W-:Y:S01]  /*be20*/  IMAD.U32 R0, R4.reuse, 0x10000, RZ ;  /* 0x0001000004007824 */ /* 0x040fe200078e00ff */
[----:B------:R-:W-:Y:S01]  /*be30*/  LOP3.LUT R3, R4, 0xffff0000, RZ, 0xc0, !PT ;  /* 0xffff000004037812 */ /* 0x000fe200078ec0ff */
[C---:B------:R-:W-:Y:S01]  /*be40*/  FMUL.FTZ R21, R6.reuse, R13 ;  /* 0x0000000d06157220 */ /* 0x040fe20000410000 */
[----:B------:R-:W-:Y:S01]  /*be50*/  FMUL.FTZ R6, R6, R11 ;  /* 0x0000000b06067220 */ /* 0x000fe20000410000 */
[----:B------:R-:W-:Y:S01]  /*be60*/  FMUL.FTZ R24, R7, R14 ;  /* 0x0000000e07187220 */ /* 0x000fe20000410000 */
[----:B------:R-:W-:-:S02]  /*be70*/  IMAD.U32 R4, R5, 0x10000, RZ ;  /* 0x0001000005047824 */ /* 0x000fc400078e00ff */
[C---:B------:R-:W-:Y:S01]  /*be80*/  FFMA.FTZ R21, R8.reuse, R11, -R21 ;  /* 0x0000000b08157223 */ /* 0x040fe20000010815 */
[----:B------:R-:W-:Y:S01]  /*be90*/  FFMA.FTZ R20, R8, R13, R6 ;  /* 0x0000000d08147223 */ /* 0x000fe20000010006 */
[-C--:B------:R-:W-:Y:S01]  /*bea0*/  FMUL.FTZ R8, R7, R10.reuse ;  /* 0x0000000a07087220 */ /* 0x080fe20000410000 */
[C---:B------:R-:W-:Y:S01]  /*beb0*/  IMAD.U32 R7, R12.reuse, 0x10000, RZ ;  /* 0x000100000c077824 */ /* 0x040fe200078e00ff */
        /* <DEDUP_REMOVED lines=18> */
[----:B------:R0:W-:Y:S01]  /*bfe0*/  STS.128 [R205+0x7000], R4 ;  /* 0x00700004cd007388 */ /* 0x0001e20000000c00 */
[----:B------:R-:W-:Y:S05]  /*bff0*/  BRA `(.L_x_1828) ;  /* 0x0000002400ec7947 */ /* 0x000fea0003800000 */
.L_x_1801:
[----:B------:R-:W3:Y:S01]  /*c000*/  LDC R0, c[0x0][0x448] ;  /* 0x00011200ff007b82 */ /* 0x000ee20000000800 */
[----:B------:R-:W-:Y:S01]  /*c010*/  ULDC.64 UR4, c[0x0][0x3f8] ;  /* 0x0000fe0000047ab9 */ /* 0x000fe20000000a00 */
[----:B------:R-:W-:Y:S01]  /*c020*/  ULDC.64 UR6, c[0x0][0x408] ;  /* 0x0001020000067ab9 */ /* 0x000fe20000000a00 */
        /* <DEDUP_REMOVED lines=11> */
[C---:B------:R-:W-:Y:S01]  /*c0e0*/  IMAD R5, R3.reuse, UR5, R6 ;  /* 0x0000000503057c24 */ /* 0x040fe2000f8e0206 */
        /* <DEDUP_REMOVED lines=12> */
[----:B------:R-:W3:Y:S01]  /*c1b0*/  LDC R58, c[0x0][0x3f4] ;  /* 0x0000fd00ff3a7b82 */ /* 0x000ee20000000800 */
[----:B------:R-:W4:Y:S01]  /*c1c0*/  SHFL.IDX PT, R4, R10, RZ, 0x181f ;  /* 0x00181fff0a047589 */ /* 0x000f2200000e0000 */
[----:B------:R-:W-:-:S03]  /*c1d0*/  IMAD R0, R189, R0, RZ ;  /* 0x00000000bd007224 */ /* 0x000fc600078e02ff */
[----:B------:R-:W5:Y:S04]  /*c1e0*/  SHFL.IDX PT, R3, R43, RZ, 0x181f ;  /* 0x00181fff2b037589 */ /* 0x000f6800000e0000 */
[----:B------:R-:W0:Y:S04]  /*c1f0*/  SHFL.IDX PT, R14, R44, RZ, 0x181f ;  /* 0x00181fff2c0e7589 */ /* 0x000e2800000e0000 */
[----:B------:R-:W1:Y:S01]  /*c200*/  SHFL.IDX PT, R5, R45, RZ, 0x181f ;  /* 0x00181fff2d057589 */ /* 0x000e6200000e0000 */
[----:B---3--:R-:W-:-:S04]  /*c210*/  ISETP.GE.AND P0, PT, R16, R58, PT ;  /* 0x0000003a1000720c */ /* 0x008fc80003f06270 */
[----:B------:R-:W-:-:S13]  /*c220*/  ISETP.GE.OR P1, PT, R59, R0, P0 ;  /* 0x000000003b00720c */ /* 0x000fda0000726670 */
[C---:B------:R-:W-:Y:S01]  /*c230*/  @!P1 IMAD.SHL.U32 R7, R16.reuse, 0x2, RZ ;  /* 0x0000000210079824 */ /* 0x040fe200078e00ff */
[----:B------:R-:W-:-:S04]  /*c240*/  @!P1 SHF.L.U64.HI R6, R16, 0x1, R17 ;  /* 0x0000000110069819 */ /* 0x000fc80000010211 */
[----:B----4-:R-:W-:-:S05]  /*c250*/  @!P1 IADD3 R4, P2, R4, R7, RZ ;  /* 0x0000000704049210 */ /* 0x010fca0007f5e0ff */
[----:B-----5:R-:W-:Y:S02]  /*c260*/  @!P1 IMAD.X R3, R3, 0x1, R6, P2 ;  /* 0x0000000103039824 */ /* 0x020fe400010e0606 */
[----:B------:R-:W-:Y:S02]  /*c270*/  @!P1 IMAD.MOV.U32 R24, RZ, RZ, R4 ;  /* 0x000000ffff189224 */ /* 0x000fe400078e0004 */
[----:B------:R-:W-:-:S06]  /*c280*/  @!P1 IMAD.MOV.U32 R25, RZ, RZ, R3 ;  /* 0x000000ffff199224 */ /* 0x000fcc00078e0003 */
[----:B------:R-:W3:Y:S01]  /*c290*/  @!P1 LD.E.128 R24, desc[UR54][R24.64] ;  /* 0x0000003618189980 */ /* 0x000ee2000c101d00 */
[----:B0-----:R-:W-:-:S05]  /*c2a0*/  @!P1 IADD3 R14, P2, R14, R7, RZ ;  /* 0x000000070e0e9210 */ /* 0x001fca0007f5e0ff */
[----:B-1----:R-:W-:Y:S02]  /*c2b0*/  @!P1 IMAD.X R5, R5, 0x1, R6, P2 ;  /* 0x0000000105059824 */ /* 0x002fe400010e0606 */
[----:B------:R-:W-:-:S06]  /*c2c0*/  @!P1 IMAD.MOV.U32 R4, RZ, RZ, R14 ;  /* 0x000000ffff049224 */ /* 0x000fcc00078e000e */
[----:B------:R-:W4:Y:S01]  /*c2d0*/  @!P1 LD.E.128 R4, desc[UR54][R4.64] ;  /* 0x0000003604049980 */ /* 0x000f22000c101d00 */
[----:B------:R-:W-:Y:S02]  /*c2e0*/  CS2R R50, SRZ ;  /* 0x0000000000327805 */ /* 0x000fe4000001ff00 */
[----:B------:R-:W-:Y:S02]  /*c2f0*/  CS2R R52, SRZ ;  /* 0x0000000000347805 */ /* 0x000fe4000001ff00 */
[----:B------:R-:W-:Y:S01]  /*c300*/  CS2R R20, SRZ ;  /* 0x0000000000147805 */ /* 0x000fe2000001ff00 */
[----:B------:R0:W1:Y:S01]  /*c310*/  SHFL.IDX PT, R9, R45, 0x1, 0x181f ;  /* 0x00381f002d097f89 */ /* 0x00006200000e0000 */
[----:B------:R-:W-:-:S03]  /*c320*/  CS2R R36, SRZ ;  /* 0x0000000000247805 */ /* 0x000fc6000001ff00 */
[----:B------:R0:W0:Y:S01]  /*c330*/  SHFL.IDX PT, R14, R44, 0x1, 0x181f ;  /* 0x00381f002c0e7f89 */ /* 0x00002200000e0000 */
[----:B---3--:R-:W-:Y:S02]  /*c340*/  @!P1 IMAD.MOV.U32 R50, RZ, RZ, R24 ;  /* 0x000000ffff329224 */ /* 0x008fe400078e0018 */
[----:B------:R-:W-:Y:S01]  /*c350*/  @!P1 IMAD.MOV.U32 R51, RZ, RZ, R25 ;  /* 0x000000ffff339224 */ /* 0x000fe200078e0019 */
[----:B------:R-:W-:Y:S01]  /*c360*/  CS2R R24, SRZ ;  /* 0x0000000000187805 */ /* 0x000fe2000001ff00 */
[----:B------:R-:W-:Y:S02]  /*c370*/  IMAD.MOV.U32 R3, RZ, RZ, R50 ;  /* 0x000000ffff037224 */ /* 0x000fe400078e0032 */
[----:B------:R-:W-:Y:S02]  /*c380*/  IMAD.MOV.U32 R8, RZ, RZ, R51 ;  /* 0x000000ffff087224 */ /* 0x000fe400078e0033 */
[----:B------:R-:W-:Y:S01]  /*c390*/  @!P1 IMAD.MOV.U32 R52, RZ, RZ, R26 ;  /* 0x000000ffff349224 */ /* 0x000fe200078e001a */
[----:B------:R-:W-:Y:S01]  /*c3a0*/  PRMT R76, R3, 0x7610, R76 ;  /* 0x00007610034c7816 */ /* 0x000fe2000000004c */
[----:B------:R-:W-:Y:S01]  /*c3b0*/  @!P1 IMAD.MOV.U32 R53, RZ, RZ, R27 ;  /* 0x000000ffff359224 */ /* 0x000fe200078e001b */
[----:B------:R-:W-:Y:S01]  /*c3c0*/  PRMT R77, R8, 0x7610, R77 ;  /* 0x00007610084d7816 */ /* 0x000fe2000000004d */
[----:B------:R3:W0:Y:S01]  /*c3d0*/  SHFL.IDX PT, R3, R43, 0x1, 0x181f ;  /* 0x00381f002b037f89 */ /* 0x00062200000e0000 */
[----:B------:R-:W-:-:S02]  /*c3e0*/  IMAD.MOV.U32 R11, RZ, RZ, R52 ;  /* 0x000000ffff0b7224 */ /* 0x000fc400078e0034 */
[----:B----4-:R-:W-:Y:S01]  /*c3f0*/  @!P1 IMAD.MOV.U32 R20, RZ, RZ, R4 ;  /* 0x000000ffff149224 */ /* 0x010fe200078e0004 */
[----:B------:R3:W4:Y:S01]  /*c400*/  SHFL.IDX PT, R8, R10, 0x1, 0x181f ;  /* 0x00381f000a087f89 */ /* 0x00072200000e0000 */
[----:B------:R-:W-:Y:S01]  /*c410*/  @!P1 IMAD.MOV.U32 R21, RZ, RZ, R5 ;  /* 0x000000ffff159224 */ /* 0x000fe200078e0005 */
[----:B------:R-:W-:Y:S01]  /*c420*/  PRMT R46, R11, 0x7610, R46 ;  /* 0x000076100b2e7816 */ /* 0x000fe2000000002e */
[----:B------:R-:W-:Y:S02]  /*c430*/  @!P1 IMAD.MOV.U32 R36, RZ, RZ, R6 ;  /* 0x000000ffff249224 */ /* 0x000fe400078e0006 */
[----:B------:R-:W-:Y:S02]  /*c440*/  @!P1 IMAD.MOV.U32 R37, RZ, RZ, R7 ;  /* 0x000000ffff259224 */ /* 0x000fe400078e0007 */
[----:B------:R-:W-:Y:S02]  /*c450*/  IMAD.MOV.U32 R12, RZ, RZ, R53 ;  /* 0x000000ffff0c7224 */ /* 0x000fe400078e0035 */
[----:B------:R-:W-:-:S02]  /*c460*/  IMAD.MOV.U32 R4, RZ, RZ, R20 ;  /* 0x000000ffff047224 */ /* 0x000fc400078e0014 */
[----:B------:R-:W-:Y:S01]  /*c470*/  IMAD.MOV.U32 R5, RZ, RZ, R21 ;  /* 0x000000ffff057224 */ /* 0x000fe200078e0015 */
[----:B------:R-:W-:Y:S01]  /*c480*/  PRMT R47, R12, 0x7610, R47 ;  /* 0x000076100c2f7816 */ /* 0x000fe2000000002f */
[----:B------:R-:W-:Y:S01]  /*c490*/  IMAD.MOV.U32 R6, RZ, RZ, R36 ;  /* 0x000000ffff067224 */ /* 0x000fe200078e0024 */
[----:B------:R-:W-:Y:S01]  /*c4a0*/  PRMT R78, R4, 0x7610, R78 ;  /* 0x00007610044e7816 */ /* 0x000fe2000000004e */
[----:B------:R-:W-:Y:S01]  /*c4b0*/  IMAD.MOV.U32 R7, RZ, RZ, R37 ;  /* 0x000000ffff077224 */ /* 0x000fe200078e0025 */
[----:B------:R-:W-:Y:S02]  /*c4c0*/  PRMT R79, R5, 0x7610, R79 ;  /* 0x00007610054f7816 */ /* 0x000fe4000000004f */
[----:B------:R-:W-:Y:S02]  /*c4d0*/  PRMT R80, R6, 0x7610, R80 ;  /* 0x0000761006507816 */ /* 0x000fe40000000050 */
[----:B01-3--:R-:W-:-:S07]  /*c4e0*/  PRMT R86, R7, 0x7610, R86 ;  /* 0x0000761007567816 */ /* 0x00bfce0000000056 */
.L_x_2175:
[----:B------:R-:W-:Y:S01]  /*c4f0*/  VIADD R5, R59, 0x20 ;  /* 0x000000203b057836 */ /* 0x000fe20000000000 */
[----:B------:R-:W-:Y:S01]  /*c500*/  BSSY B1, `(.L_x_1832) ;  /* 0x0000012000017945 */ /* 0x000fe20003800000 */
[----:B------:R-:W-:Y:S02]  /*c510*/  CS2R R26, SRZ ;  /* 0x00000000001a7805 */ /* 0x000fe4000001ff00 */
[----:B------:R-:W-:Y:S02]  /*c520*/  CS2R R6, SRZ ;  /* 0x0000000000067805 */ /* 0x000fe4000001ff00 */
[----:B------:R-:W-:Y:S02]  /*c530*/  ISETP.GE.AND P1, PT, R5, R0, PT ;  /* 0x000000000500720c */ /* 0x000fe40003f26270 */
[----:B------:R-:W-:-:S11]  /*c540*/  CS2R R4, SRZ ;  /* 0x0000000000047805 */ /* 0x000fd6000001ff00 */
[----:B------:R-:W-:Y:S05]  /*c550*/  @P1 BRA `(.L_x_1833) ;  /* 0x0000000000301947 */ /* 0x000fea0003800000 */
[----:B------:R-:W-:Y:S02]  /*c560*/  CS2R R26, SRZ ;  /* 0x00000000001a7805 */ /* 0x000fe4000001ff00 */
[----:B------:R-:W-:Y:S02]  /*c570*/  CS2R R4, SRZ ;  /* 0x0000000000047805 */ /* 0x000fe4000001ff00 */
[----:B------:R-:W-:Y:S01]  /*c580*/  CS2R R6, SRZ ;  /* 0x0000000000067805 */ /* 0x000fe2000001ff00 */
[----:B------:R-:W-:Y:S06]  /*c590*/  @P0 BRA `(.L_x_1833) ;  /* 0x0000000000200947 */ /* 0x000fec0003800000 */
[C---:B------:R-:W-:Y:S01]  /*c5a0*/  IMAD.SHL.U32 R15, R16.reuse, 0x2, RZ ;  /* 0x00000002100f7824 */ /* 0x040fe200078e00ff */
[----:B------:R-:W-:-:S04]  /*c5b0*/  SHF.L.U64.HI R6, R16, 0x1, R17 ;  /* 0x0000000110067819 */ /* 0x000fc80000010211 */
[-C--:B----4-:R-:W-:Y:S02]  /*c5c0*/  IADD3 R4, P1, R8, R15.reuse, RZ ;  /* 0x0000000f08047210 */ /* 0x090fe40007f3e0ff */
[----:B------:R-:W-:-:S03]  /*c5d0*/  IADD3 R14, P2, R14, R15, RZ ;  /* 0x0000000f0e0e7210 */ /* 0x000fc60007f5e0ff */
[--C-:B------:R-:W-:Y:S02]  /*c5e0*/  IMAD.X R5, R3, 0x1, R6.reuse, P1 ;  /* 0x0000000103057824 */ /* 0x100fe400008e0606 */
[----:B------:R-:W-:-:S04]  /*c5f0*/  IMAD.X R15, R9, 0x1, R6, P2 ;  /* 0x00000001090f7824 */ /* 0x000fc800010e0606 */
[----:B------:R-:W5:Y:S04]  /*c600*/  LD.E.128 R4, desc[UR54][R4.64] ;  /* 0x0000003604047980 */ /* 0x000f68000c101d00 */
[----:B------:R0:W5:Y:S02]  /*c610*/  LD.E.128 R24, desc[UR54][R14.64] ;  /* 0x000000360e187980 */ /* 0x000164000c101d00 */
.L_x_1833:
[----:B------:R-:W-:Y:S05]  /*c620*/  BSYNC B1 ;  /* 0x0000000000017941 */ /* 0x000fea0003800000 */
.L_x_1832:
[----:B-----5:R-:W-:Y:S01]  /*c630*/  IMAD.MOV.U32 R3, RZ, RZ, R24 ;  /* 0x000000ffff037224 */ /* 0x020fe200078e0018 */
[----:B------:R-:W-:Y:S01]  /*c640*/  UMOV UR4, 0xffffffff ;  /* 0xffffffff00047882 */ /* 0x000fe20000000000 */
[----:B----4-:R-:W-:Y:S02]  /*c650*/  IMAD.MOV.U32 R8, RZ, RZ, R25 ;  /* 0x000000ffff087224 */ /* 0x010fe400078e0019 */
        /* <DEDUP_REMOVED lines=15> */
[----:B------:R-:W1:Y:S01]  /*c750*/  SHFL.IDX PT, R8, R10, 0x2, 0x181f ;  /* 0x00581f000a087f89 */ /* 0x000e6200000e0000 */
[----:B------:R-:W-:-:S03]  /*c760*/  VIADD R9, R59, 0x40 ;  /* 0x000000403b097836 */ /* 0x000fc60000000000 */
[----:B------:R-:W3:Y:S02]  /*c770*/  SHFL.IDX PT, R3, R43, 0x2, 0x181f ;  /* 0x00581f002b037f89 */ /* 0x000ee400000e0000 */
[----:B------:R-:W-:Y:S02]  /*c780*/  ISETP.GE.OR P1, PT, R9, R0, P0 ;  /* 0x000000000900720c */ /* 0x000fe40000726670 */
[----:B0-----:R-:W0:Y:S04]  /*c790*/  SHFL.IDX PT, R14, R44, 0x2, 0x181f ;  /* 0x00581f002c0e7f89 */ /* 0x001e2800000e0000 */
[----:B------:R-:W4:Y:S07]  /*c7a0*/  SHFL.IDX PT, R9, R45, 0x2, 0x181f ;  /* 0x00581f002d097f89 */ /* 0x000f2e00000e0000 */
[C---:B------:R-:W-:Y:S01]  /*c7b0*/  @!P1 IMAD.SHL.U32 R29, R16.reuse, 0x2, RZ ;  /* 0x00000002101d9824 */ /* 0x040fe200078e00ff */
[----:B------:R-:W-:-:S04]  /*c7c0*/  @!P1 SHF.L.U64.HI R28, R16, 0x1, R17 ;  /* 0x00000001101c9819 */ /* 0x000fc80000010211 */
[----:B-1----:R-:W-:-:S05]  /*c7d0*/  @!P1 IADD3 R8, P2, R8, R29, RZ ;  /* 0x0000001d08089210 */ /* 0x002fca0007f5e0ff */
[----:B---3--:R-:W-:Y:S02]  /*c7e0*/  @!P1 IMAD.X R3, R3, 0x1, R28, P2 ;  /* 0x0000000103039824 */ /* 0x008fe400010e061c */
[----:B------:R-:W-:Y:S02]  /*c7f0*/  @!P1 IMAD.MOV.U32 R32, RZ, RZ, R8 ;  /* 0x000000ffff209224 */ /* 0x000fe400078e0008 */
[----:B------:R-:W-:-:S06]  /*c800*/  @!P1 IMAD.MOV.U32 R33, RZ, RZ, R3 ;  /* 0x000000ffff219224 */ /* 0x000fcc00078e0003 */
[----:B------:R-:W3:Y:S01]  /*c810*/  @!P1 LD.E.128 R32, desc[UR54][R32.64] ;  /* 0x0000003620209980 */ /* 0x000ee2000c101d00 */
[----:B0-----:R-:W-:-:S05]  /*c820*/  @!P1 IADD3 R14, P2, R14, R29, RZ ;  /* 0x0000001d0e0e9210 */ /* 0x001fca0007f5e0ff */
[----:B----4-:R-:W-:-:S04]  /*c830*/  @!P1 IMAD.X R9, R9, 0x1, R28, P2 ;  /* 0x0000000109099824 */ /* 0x010fc800010e061c */
[----:B------:R-:W-:-:S05]  /*c840*/  @!P1 IMAD.MOV.U32 R15, RZ, RZ, R9 ;  /* 0x000000ffff0f9224 */ /* 0x000fca00078e0009 */
[----:B------:R-:W4:Y:S01]  /*c850*/  @!P1 LD.E.128 R28, desc[UR54][R14.64] ;  /* 0x000000360e1c9980 */ /* 0x000f22000c101d00 */
[----:B------:R-:W-:Y:S02]  /*c860*/  CS2R R54, SRZ ;  /* 0x0000000000367805 */ /* 0x000fe4000001ff00 */
[----:B------:R-:W-:Y:S02]  /*c870*/  CS2R R56, SRZ ;  /* 0x0000000000387805 */ /* 0x000fe4000001ff00 */
[----:B------:R-:W-:Y:S02]  /*c880*/  CS2R R38, SRZ ;  /* 0x0000000000267805 */ /* 0x000fe4000001ff00 */
[----:B------:R-:W-:Y:S01]  /*c890*/  CS2R R40, SRZ ;  /* 0x0000000000287805 */ /* 0x000fe2000001ff00 */
[----:B---3--:R-:W-:Y:S02]  /*c8a0*/  @!P1 IMAD.MOV.U32 R54, RZ, RZ, R32 ;  /* 0x000000ffff369224 */ /* 0x008fe400078e0020 */
[----:B------:R-:W-:Y:S01]  /*c8b0*/  @!P1 IMAD.MOV.U32 R55, RZ, RZ, R33 ;  /* 0x000000ffff379224 */ /* 0x000fe200078e0021 */
[----:B------:R0:W1:Y:S01]  /*c8c0*/  SHFL.IDX PT, R32, R10, 0x3, 0x181f ;  /* 0x00781f000a207f89 */ /* 0x00006200000e0000 */
[----:B------:R-:W-:-:S02]  /*c8d0*/  IMAD.MOV.U32 R3, RZ, RZ, R54 ;  /* 0x000000ffff037224 */ /* 0x000fc400078e0036 */
[----:B------:R-:W-:Y:S01]  /*c8e0*/  @!P1 IMAD.MOV.U32 R56, RZ, RZ, R34 ;  /* 0x000000ffff389224 */ /* 0x000fe200078e0022 */
[----:B------:R3:W1:Y:S01]  /*c8f0*/  SHFL.IDX PT, R33, R45, 0x3, 0x181f ;  /* 0x00781f002d217f89 */ /* 0x00066200000e0000 */
[----:B------:R-:W-:Y:S01]  /*c900*/  IMAD.MOV.U32 R8, RZ, RZ, R55 ;  /* 0x000000ffff087224 */ /* 0x000fe200078e0037 */
[----:B------:R-:W-:Y:S01]  /*c910*/  PRMT R68, R3, 0x7610, R68 ;  /* 0x0000761003447816 */ /* 0x000fe20000000044 */
[----:B------:R-:W-:Y:S01]  /*c920*/  @!P1 IMAD.MOV.U32 R57, RZ, RZ, R35 ;  /* 0x000000ffff399224 */ /* 0x000fe200078e0023 */
[----:B------:R3:W1:Y:S02]  /*c930*/  SHFL.IDX PT, R3, R43, 0x3, 0x181f ;  /* 0x00781f002b037f89 */ /* 0x00066400000e0000 */
[----:B------:R-:W-:Y:S01]  /*c940*/  PRMT R69, R8, 0x7610, R69 ;  /* 0x0000761008457816 */ /* 0x000fe20000000045 */
[----:B------:R-:W-:Y:S01]  /*c950*/  IMAD.MOV.U32 R8, RZ, RZ, R56 ;  /* 0x000000ffff087224 */ /* 0x000fe200078e0038 */
[----:B------:R3:W1:Y:S01]  /*c960*/  SHFL.IDX PT, R34, R44, 0x3, 0x181f ;  /* 0x00781f002c227f89 */ /* 0x00066200000e0000 */
[----:B------:R-:W-:-:S02]  /*c970*/  IMAD.MOV.U32 R9, RZ, RZ, R57 ;  /* 0x000000ffff097224 */ /* 0x000fc400078e0039 */
[----:B----4-:R-:W-:Y:S01]  /*c980*/  @!P1 IMAD.MOV.U32 R38, RZ, RZ, R28 ;  /* 0x000000ffff269224 */ /* 0x010fe200078e001c */
[----:B------:R-:W-:Y:S01]  /*c990*/  PRMT R48, R8, 0x7610, R48 ;  /* 0x0000761008307816 */ /* 0x000fe20000000030 */
[----:B------:R-:W-:Y:S01]  /*c9a0*/  @!P1 IMAD.MOV.U32 R39, RZ, RZ, R29 ;  /* 0x000000ffff279224 */ /* 0x000fe200078e001d */
[----:B------:R-:W-:Y:S01]  /*c9b0*/  PRMT R49, R9, 0x7610, R49 ;  /* 0x0000761009317816 */ /* 0x000fe20000000031 */
[----:B------:R-:W-:Y:S02]  /*c9c0*/  @!P1 IMAD.MOV.U32 R40, RZ, RZ, R30 ;  /* 0x000000ffff289224 */ /* 0x000fe400078e001e */
[----:B------:R-:W-:Y:S02]  /*c9d0*/  @!P1 IMAD.MOV.U32 R41, RZ, RZ, R31 ;  /* 0x000000ffff299224 */ /* 0x000fe400078e001f */
[----:B------:R-:W-:Y:S02]  /*c9e0*/  IMAD.MOV.U32 R8, RZ, RZ, R38 ;  /* 0x000000ffff087224 */ /* 0x000fe400078e0026 */
[----:B------:R-:W-:-:S02]  /*c9f0*/  IMAD.MOV.U32 R9, RZ, RZ, R39 ;  /* 0x000000ffff097224 */ /* 0x000fc400078e0027 */
[----:B0-----:R-:W-:Y:S01]  /*ca00*/  IMAD.MOV.U32 R10, RZ, RZ, R40 ;  /* 0x000000ffff0a7224 */ /* 0x001fe200078e0028 */
[----:B------:R-:W-:Y:S01]  /*ca10*/  PRMT R72, R8, 0x7610, R72 ;  /* 0x0000761008487816 */ /* 0x000fe20000000048 */
[----:B------:R-:W-:Y:S01]  /*ca20*/  IMAD.MOV.U32 R11, RZ, RZ, R41 ;  /* 0x000000ffff0b7224 */ /* 0x000fe200078e0029 */
[----:B------:R-:W-:Y:S02]  /*ca30*/  PRMT R73, R9, 0x7610, R73 ;  /* 0x0000761009497816 */ /* 0x000fe40000000049 */
[----:B------:R-:W-:Y:S02]  /*ca40*/  CS2R R8, SRZ ;  /* 0x0000000000087805 */ /* 0x000fe4000001ff00 */
[----:B------:R-:W-:Y:S02]  /*ca50*/  PRMT R74, R10, 0x7610, R74 ;  /* 0x000076100a4a7816 */ /* 0x000fe4000000004a */
[----:B-1-3--:R-:W-:-:S07]  /*ca60*/  PRMT R75, R11, 0x7610, R75 ;  /* 0x000076100b4b7816 */ /* 0x00afce000000004b */
.L_x_2185:
[----:B------:R-:W-:Y:S01]  /*ca70*/  VIADD R59, R59, 0x60 ;  /* 0x000000603b3b7836 */ /* 0x000fe20000000000 */
[----:B------:R-:W-:Y:S01]  /*ca80*/  BSSY B1, `(.L_x_1835) ;  /* 0x0000012000017945 */ /* 0x000fe20003800000 */
[----:B------:R-:W-:Y:S02]  /*ca90*/  CS2R R10, SRZ ;  /* 0x00000000000a7805 */ /* 0x000fe4000001ff00 */
[----:B--2---:R-:W-:Y:S02]  /*caa0*/  CS2R R12, SRZ ;  /* 0x00000000000c7805 */ /* 0x004fe4000001ff00 */
[----:B------:R-:W-:Y:S02]  /*cab0*/  CS2R R14, SRZ ;  /* 0x00000000000e7805 */ /* 0x000fe4000001ff00 */
[----:B------:R-:W-:-:S13]  /*cac0*/  ISETP.GE.AND P1, PT, R59, R0, PT ;  /* 0x000000003b00720c */ /* 0x000fda0003f26270 */
[----:B------:R-:W-:Y:S05]  /*cad0*/  @P1 BRA `(.L_x_1836) ;  /* 0x0000000000301947 */ /* 0x000fea0003800000 */
[----:B------:R-:W-:Y:S02]  /*cae0*/  CS2R R10, SRZ ;  /* 0x00000000000a7805 */ /* 0x000fe4000001ff00 */
[----:B------:R-:W-:Y:S02]  /*caf0*/  CS2R R12, SRZ ;  /* 0x00000000000c7805 */ /* 0x000fe4000001ff00 */
[----:B------:R-:W-:Y:S01]  /*cb00*/  CS2R R14, SRZ ;  /* 0x00000000000e7805 */ /* 0x000fe2000001ff00 */
[----:B------:R-:W-:Y:S06]  /*cb10*/  @P0 BRA `(.L_x_1836) ;  /* 0x0000000000200947 */ /* 0x000fec0003800000 */
[C---:B------:R-:W-:Y:S01]  /*cb20*/  IMAD.SHL.U32 R9, R16.reuse, 0x2, RZ ;  /* 0x0000000210097824 */ /* 0x040fe200078e00ff */
[----:B------:R-:W-:-:S04]  /*cb30*/  SHF.L.U64.HI R10, R16, 0x1, R17 ;  /* 0x00000001100a7819 */ /* 0x000fc80000010211 */
[-C--:B------:R-:W-:Y:S02]  /*cb40*/  IADD3 R12, P1, R32, R9.reuse, RZ ;  /* 0x00000009200c7210 */ /* 0x080fe40007f3e0ff */
[----:B------:R-:W-:-:S03]  /*cb50*/  IADD3 R8, P2, R34, R9, RZ ;  /* 0x0000000922087210 */ /* 0x000fc60007f5e0ff */
[--C-:B------:R-:W-:Y:S02]  /*cb60*/  IMAD.X R13, R3, 0x1, R10.reuse, P1 ;  /* 0x00000001030d7824 */ /* 0x100fe400008e060a */
[----:B------:R-:W-:-:S04]  /*cb70*/  IMAD.X R9, R33, 0x1, R10, P2 ;  /* 0x0000000121097824 */ /* 0x000fc800010e060a */
[----:B------:R-:W5:Y:S04]  /*cb80*/  LD.E.128 R12, desc[UR54][R12.64] ;  /* 0x000000360c0c7980 */ /* 0x000f68000c101d00 */
[----:B------:R-:W5:Y:S02]  /*cb90*/  LD.E.128 R8, desc[UR54][R8.64] ;  /* 0x0000003608087980 */ /* 0x000f64000c101d00 */
.L_x_1836:
[----:B------:R-:W-:Y:S05]  /*cba0*/  BSYNC B1 ;  /* 0x0000000000017941 */ /* 0x000fea0003800000 */
.L_x_1835:
[----:B------:R-:W-:Y:S01]  /*cbb0*/  ULEA.HI UR4, UR37, UR37, URZ, 0x1 ;  /* 0x0000002525047291 */ /* 0x000fe2000f8f083f */
[----:B------:R-:W-:Y:S01]  /*cbc0*/  VIADDMNMX R0, R0, -R193, 0x80, PT ;  /* 0x0000008000007446 */ /* 0x000fe200038009c1 */
[----:B-----5:R-:W-:Y:S01]  /*cbd0*/  IMAD.MOV.U32 R3, RZ, RZ, R8 ;  /* 0x000000ffff037224 */ /* 0x020fe200078e0008 */
[----:B------:R-:W-:Y:S01]  /*cbe0*/  BSSY B1, `(.L_x_1837) ;  /* 0x0000018000017945 */ /* 0x000fe20003800000 */
[----:B------:R-:W-:Y:S01]  /*cbf0*/  ULOP3.LUT UR4, UR4, 0xfffffffe, URZ, 0xc0, !UPT ;  /* 0xfffffffe04047892 */ /* 0x000fe2000f8ec03f */
[----:B------:R-:W-:Y:S01]  /*cc00*/  IMAD.MOV.U32 R28, RZ, RZ, R9 ;  /* 0x000000ffff1c7224 */ /* 0x000fe200078e0009 */
[-C--:B------:R-:W-:Y:S01]  /*cc10*/  ISETP.GE.OR P3, PT, R188, R0.reuse, P0 ;  /* 0x00000000bc00720c */ /* 0x080fe20000766670 */
[----:B------:R-:W-:Y:S01]  /*cc20*/  IMAD.MOV.U32 R30, RZ, RZ, R13 ;  /* 0x000000ffff1e7224 */ /* 0x000fe200078e000d */
[----:B------:R-:W-:Y:S01]  /*cc30*/  UIADD3 UR4, UR37, -UR4, URZ ;  /* 0x8000000425047290 */ /* 0x000fe2000fffe03f */
[-C--:B------:R-:W-:Y:S02]  /*cc40*/  ISETP.GE.OR P2, PT, R217, R0.reuse, P0 ;  /* 0x00000000d900720c */ /* 0x080fe40000746670 */
[----:B------:R-:W-:-:S02]  /*cc50*/  ISETP.GE.OR P1, PT, R216, R0, P0 ;  /* 0x00000000d800720c */ /* 0x000fc40000726670 */
[----:B------:R-:W-:Y:S01]  /*cc60*/  ISETP.GE.OR P0, PT, R215, R0, P0 ;  /* 0x00000000d700720c */ /* 0x000fe20000706670 */
[----:B------:R-:W-:Y:S01]  /*cc70*/  IMAD.U32 R29, RZ, RZ, UR4 ;  /* 0x00000004ff1d7e24 */ /* 0x000fe2000f8e00ff */
[----:B------:R-:W-:Y:S01]  /*cc80*/  PRMT R43, R3, 0x7610, R43 ;  /* 0x00007610032b7816 */ /* 0x000fe2000000002b */
[----:B------:R-:W-:Y:S01]  /*cc90*/  IMAD.MOV.U32 R0, RZ, RZ, R10 ;  /* 0x000000ffff007224 */ /* 0x000fe200078e000a */
[----:B------:R-:W-:Y:S01]  /*cca0*/  PRMT R44, R28, 0x7610, R44 ;  /* 0x000076101c2c7816 */ /* 0x000fe2000000002c */
[----:B------:R-:W-:Y:S01]  /*ccb0*/  IMAD.MOV.U32 R3, RZ, RZ, R11 ;  /* 0x000000ffff037224 */ /* 0x000fe200078e000b */
[----:B------:R-:W-:Y:S01]  /*ccc0*/  SHF.L.U32 R29, R29, 0x1f, RZ ;  /* 0x0000001f1d1d7819 */ /* 0x000fe200000006ff */
[----:B------:R-:W-:Y:S01]  /*ccd0*/  IMAD.MOV.U32 R28, RZ, RZ, R12 ;  /* 0x000000ffff1c7224 */ /* 0x000fe200078e000c */
[----:B------:R-:W-:Y:S01]  /*cce0*/  PRMT R45, R0, 0x7610, R45 ;  /* 0x00007610002d7816 */ /* 0x000fe2000000002d */
[----:B------:R-:W-:Y:S01]  /*ccf0*/  IMAD.MOV.U32 R0, RZ, RZ, R14 ;  /* 0x000000ffff007224 */ /* 0x000fe200078e000e */
[----:B------:R-:W0:Y:S01]  /*cd00*/  SYNCS.PHASECHK.TRANS64.TRYWAIT P4, [R18+URZ+0x28800], R29 ;  /* 0x0288001d120075a7 */ /* 0x000e22000808017f */
[----:B------:R-:W-:Y:S01]  /*cd10*/  PRMT R59, R3, 0x7610, R59 ;  /* 0x00007610033b7816 */ /* 0x000fe2000000003b */
[----:B------:R-:W-:Y:S01]  /*cd20*/  IMAD.MOV.U32 R3, RZ, RZ, R15 ;  /* 0x000000ffff037224 */ /* 0x000fe200078e000f */
[----:B------:R-:W-:-:S02]  /*cd30*/  PRMT R70, R28, 0x7610, R70 ;  /* 0x000076101c467816 */ /* 0x000fc40000000046 */
[----:B------:R-:W-:Y:S01]  /*cd40*/  PRMT R71, R30, 0x7610, R71 ;  /* 0x000076101e477816 */ /* 0x000fe20000000047 */
[----:B0-----:R-:W-:Y:S06]  /*cd50*/  @!P4 BRA `(.L_x_1838) ;  /* 0x0000019800a4c947 */ /* 0x001fec0003800000 */
.L_x_2186:
[----:B------:R-:W-:Y:S05]  /*cd60*/  BSYNC B1 ;  /* 0x0000000000017941 */ /* 0x000fea0003800000 */
.L_x_1837:
[----:B------:R-:W-:Y:S04]  /*cd70*/  BSSY B1, `(.L_x_1839) ;  /* 0x0000069000017945 */ /* 0x000fe80003800000 */
[----:B------:R-:W-:Y:S05]  /*cd80*/  @P3 BRA `(.L_x_1840) ;  /* 0x00000004009c3947 */ /* 0x000fea0003800000 */
[----:B------:R-:W-:Y:S02]  /*cd90*/  LEA.HI R28, R58, R207, RZ, 0x1d ;  /* 0x000000cf3a1c7211 */ /* 0x000fe400078fe8ff */
[--C-:B------:R-:W-:Y:S02]  /*cda0*/  SHF.R.U64 R87, R50, 0x10, R51.reuse ;  /* 0x0000001032577819 */ /* 0x100fe40000001233 */
[----:B------:R-:W-:Y:S01]  /*cdb0*/  SHF.R.S32.HI R31, RZ, 0x1f, R28 ;  /* 0x0000001fff1f7819 */ /* 0x000fe2000001141c */
[----:B0-----:R-:W-:Y:S01]  /*cdc0*/  IMAD.SHL.U32 R29, R28, 0x8, RZ ;  /* 0x000000081c1d7824 */ /* 0x001fe200078e00ff */
[----:B------:R-:W-:Y:S02]  /*cdd0*/  SHF.R.U32.HI R50, RZ, 0x10, R51 ;  /* 0x00000010ff327819 */ /* 0x000fe40000011633 */
[----:B------:R-:W-:Y:S02]  /*cde0*/  LEA.HI R31, R31, R28, RZ, 0x3 ;  /* 0x0000001c1f1f7211 */ /* 0x000fe400078f18ff */
[----:B------:R-:W-:-:S02]  /*cdf0*/  LOP3.LUT R29, R29, 0x38, RZ, 0xc0, !PT ;  /* 0x000000381d1d7812 */ /* 0x000fc400078ec0ff */
[----:B------:R-:W-:Y:S01]  /*ce00*/  SHF.R.U64 R51, R20, 0x10, R21 ;  /* 0x0000001014337819 */ /* 0x000fe20000001215 */
[----:B------:R-:W-:Y:S01]  /*ce10*/  IMAD.SHL.U32 R31, R31, 0x400, RZ ;  /* 0x000004001f1f7824 */ /* 0x000fe200078e00ff */
[----:B------:R-:W-:Y:S02]  /*ce20*/  LOP3.LUT R28, R29, 0x1c0, R222, 0xf8, !PT ;  /* 0x000001c01d1c7812 */ /* 0x000fe400078ef8de */
[----:B------:R-:W-:Y:S02]  /*ce30*/  SHF.R.U64 R83, R52, 0x10, R53 ;  /* 0x0000001034537819 */ /* 0x000fe40000001235 */
[----:B------:R-:W-:Y:S02]  /*ce40*/  LOP3.LUT R28, R28, R203, RZ, 0x3c, !PT ;  /* 0x000000cb1c1c7212 */ /* 0x000fe400078e3cff */
[----:B------:R-:W-:Y:S02]  /*ce50*/  LOP3.LUT R31, R31, 0x7fffe000, RZ, 0xc0, !PT ;  /* 0x7fffe0001f1f7812 */ /* 0x000fe400078ec0ff */
[----:B------:R-:W-:-:S02]  /*ce60*/  SHF.R.U32.HI R20, RZ, 0x10, R21 ;  /* 0x00000010ff147819 */ /* 0x000fc40000011615 */
[----:B------:R-:W-:Y:S02]  /*ce70*/  IADD3 R33, R28, R31, R204 ;  /* 0x0000001f1c217210 */ /* 0x000fe40007ffe0cc */
[----:B------:R-:W0:Y:S01]  /*ce80*/  LDS.128 R28, [R205] ;  /* 0x00000000cd1c7984 */ /* 0x000e220000000c00 */
[----:B------:R-:W-:Y:S02]  /*ce90*/  PRMT R78, R78, 0x5410, R51 ;  /* 0x000054104e4e7816 */ /* 0x000fe40000000033 */
[----:B------:R-:W-:Y:S01]  /*cea0*/  IMAD R81, R33, 0x2, R18 ;  /* 0x0000000221517824 */ /* 0x000fe200078e0212 */
[----:B------:R-:W-:Y:S02]  /*ceb0*/  PRMT R52, R46, 0x5410, R83 ;  /* 0x000054102e347816 */ /* 0x000fe40000000053 */
[----:B------:R-:W-:Y:S02]  /*cec0*/  PRMT R76, R76, 0x5410, R87 ;  /* 0x000054104c4c7816 */ /* 0x000fe40000000057 */
[----:B------:R-:W1:Y:S01]  /*ced0*/  LDS.128 R32, [R81+0x10400] ;  /* 0x0104000051207984 */ /* 0x000e620000000c00 */
[----:B------:R-:W-:Y:S01]  /*cee0*/  PRMT R83, R79, 0x5410, R20 ;  /* 0x000054104f537816 */ /* 0x000fe20000000014 */
[----:B------:R-:W-:Y:S01]  /*cef0*/  IMAD.U32 R79, R78, 0x10000, RZ ;  /* 0x000100004e4f7824 */ /* 0x000fe200078e00ff */
[----:B------:R-:W-:Y:S01]  /*cf00*/  SHF.R.U32.HI R82, RZ, 0x10, R53 ;  /* 0x00000010ff527819 */ /* 0x000fe20000011635 */
[----:B------:R-:W-:Y:S01]  /*cf10*/  IMAD.U32 R53, R76, 0x10000, RZ ;  /* 0x000100004c357824 */ /* 0x000fe200078e00ff */
[----:B------:R-:W-:-:S02]  /*cf20*/  SHF.R.U64 R21, R36, 0x10, R37 ;  /* 0x0000001024157819 */ /* 0x000fc40000001225 */
[----:B------:R-:W-:Y:S02]  /*cf30*/  SHF.R.U32.HI R85, RZ, 0x10, R37 ;  /* 0x00000010ff557819 */ /* 0x000fe40000011625 */
[----:B------:R-:W-:Y:S02]  /*cf40*/  PRMT R77, R77, 0x5410, R50 ;  /* 0x000054104d4d7816 */ /* 0x000fe40000000032 */
[----:B------:R-:W-:Y:S02]  /*cf50*/  PRMT R82, R47, 0x5410, R82 ;  /* 0x000054102f527816 */ /* 0x000fe40000000052 */
[----:B------:R-:W-:Y:S01]  /*cf60*/  PRMT R84, R80, 0x5410, R21 ;  /* 0x0000541050547816 */ /* 0x000fe20000000015 */
[----:B------:R-:W-:Y:S01]  /*cf70*/  IMAD.U32 R80, R83, 0x10000, RZ ;  /* 0x0001000053507824 */ /* 0x000fe200078e00ff */
[----:B------:R-:W-:Y:S02]  /*cf80*/  PRMT R85, R86, 0x5410, R85 ;  /* 0x0000541056557816 */ /* 0x000fe40000000055 */
[----:B------:R-:W-:-:S02]  /*cf90*/  LOP3.LUT R78, R78, 0xffff0000, RZ, 0xc0, !PT ;  /* 0xffff00004e4e7812 */ /* 0x000fc400078ec0ff */
[----:B------:R-:W-:Y:S01]  /*cfa0*/  LOP3.LUT R76, R76, 0xffff0000, RZ, 0xc0, !PT ;  /* 0xffff00004c4c7812 */ /* 0x000fe200078ec0ff */
[----:B------:R-:W-:Y:S01]  /*cfb0*/  IMAD.U32 R86, R85, 0x10000, RZ ;  /* 0x0001000055567824 */ /* 0x000fe200078e00ff */
        /* <DEDUP_REMOVED lines=13> */
[C---:B------:R-:W-:Y:S01]  /*d090*/  FMUL.FTZ R87, R46.reuse, R79 ;  /* 0x0000004f2e577220 */ /* 0x040fe20000410000 */
[-C--:B------:R-:W-:Y:S01]  /*d0a0*/  FMUL.FTZ R91, R46, R53.reuse ;  /* 0x000000352e5b7220 */ /* 0x080fe20000410000 */
[C---:B------:R-:W-:Y:S01]  /*d0b0*/  IMAD.U32 R46, R77.reuse, 0x10000, RZ ;  /* 0x000100004d2e7824 */ /* 0x040fe200078e00ff */
[----:B------:R-:W-:Y:S01]  /*d0c0*/  LOP3.LUT R77, R77, 0xffff0000, RZ, 0xc0, !PT ;  /* 0xffff00004d4d7812 */ /* 0x000fe200078ec0ff */
[----:B------:R-:W-:Y:S01]  /*d0d0*/  FFMA.FTZ R87, R20, R53, -R87 ;  /* 0x0000003514577223 */ /* 0x000fe20000010857 */
[----:B------:R-:W-:Y:S01]  /*d0e0*/  FMUL.FTZ R53, R47, R80 ;  /* 0x000000502f357220 */ /* 0x000fe20000410000 */
[----:B------:R-:W-:-:S02]  /*d0f0*/  IMAD.U32 R51, R35, 0x10000, RZ ;  /* 0x0001000023337824 */ /* 0x000fc400078e00ff */
[----:B------:R-:W-:Y:S01]  /*d100*/  FFMA.FTZ R91, R20, R79, R91 ;  /* 0x0000004f145b7223 */ /* 0x000fe2000001005b */
[----:B------:R-:W-:Y:S02]  /*d110*/  IMAD.U32 R20, R82, 0x10000, RZ ;  /* 0x0001000052147824 */ /* 0x000fe400078e00ff */
[-C--:B------:R-:W-:Y:S01]  /*d120*/  FMUL.FTZ R47, R47, R46.reuse ;  /* 0x0000002e2f2f7220 */ /* 0x080fe20000410000 */
[C---:B------:R-:W-:Y:S01]  /*d130*/  FFMA.FTZ R53, R36.reuse, R46, -R53 ;  /* 0x0000002e24357223 */ /* 0x040fe20000010835 */
[C---:B------:R-:W-:Y:S01]  /*d140*/  FMUL.FTZ R46, R51.reuse, R86 ;  /* 0x00000056332e7220 */ /* 0x040fe20000410000 */
[----:B------:R-:W-:Y:S01]  /*d150*/  FMUL.FTZ R79, R51, R20 ;  /* 0x00000014334f7220 */ /* 0x000fe20000410000 */
[----:B------:R-:W-:Y:S01]  /*d160*/  FFMA.FTZ R47, R36, R80, R47 ;  /* 0x00000050242f7223 */ /* 0x000fe2000001002f */
[C---:B------:R-:W-:Y:S01]  /*d170*/  FMUL.FTZ R36, R32.reuse, R76 ;  /* 0x0000004c20247220 */ /* 0x040fe20000410000 */
[----:B------:R-:W-:Y:S01]  /*d180*/  FFMA.FTZ R51, R37, R20, -R46 ;  /* 0x0000001425337223 */ /* 0x000fe2000001082e */
[----:B------:R-:W-:Y:S01]  /*d190*/  FMUL.FTZ R20, R32, R78 ;  /* 0x0000004e20147220 */ /* 0x000fe20000410000 */
[----:B------:R-:W-:-:S02]  /*d1a0*/  IMAD.U32 R50, R34, 0x10000, RZ ;  /* 0x0001000022327824 */ /* 0x000fc400078e00ff */
[C---:B------:R-:W-:Y:S01]  /*d1b0*/  FFMA.FTZ R36, R21.reuse, R78, R36 ;  /* 0x0000004e15247223 */ /* 0x040fe20000010024 */
[----:B------:R-:W-:Y:S02]  /*d1c0*/  IMAD.U32 R32, R84, 0x10000, RZ ;  /* 0x0001000054207824 */ /* 0x000fe400078e00ff */
[----:B------:R-:W-:Y:S01]  /*d1d0*/  FFMA.FTZ R76, R21, R76, -R20 ;  /* 0x0000004c154c7223 */ /* 0x000fe20000010814 */
[----:B------:R-:W-:Y:S02]  /*d1e0*/  IMAD.U32 R20, R52, 0x10000, RZ ;  /* 0x0001000034147824 */ /* 0x000fe400078e00ff */
[----:B------:R-:W-:Y:S01]  /*d1f0*/  FFMA.FTZ R79, R37, R86, R79 ;  /* 0x00000056254f7223 */ /* 0x000fe2000001004f */
[----:B------:R-:W-:Y:S01]  /*d200*/  FMUL.FTZ R78, R50, R32 ;  /* 0x00000020324e7220 */ /* 0x000fe20000410000 */
[C---:B------:R-:W-:Y:S01]  /*d210*/  FMUL.FTZ R37, R33.reuse, R83 ;  /* 0x0000005321257220 */ /* 0x040fe20000410000 */
[-C--:B------:R-:W-:Y:S01]  /*d220*/  FMUL.FTZ R80, R33, R77.reuse ;  /* 0x0000004d21507220 */ /* 0x080fe20000410000 */
[----:B------:R-:W-:Y:S01]  /*d230*/  LOP3.LUT R34, R34, 0xffff0000, RZ, 0xc0, !PT ;  /* 0xffff000022227812 */ /* 0x000fe200078ec0ff */
[-C--:B------:R-:W-:Y:S01]  /*d240*/  FMUL.FTZ R50, R50, R20.reuse ;  /* 0x0000001432327220 */ /* 0x080fe20000410000 */
[----:B------:R-:W-:Y:S01]  /*d250*/  FFMA.FTZ R78, R29, R20, -R78 ;  /* 0x000000141d4e7223 */ /* 0x000fe2000001084e */
[----:B------:R-:W-:Y:S01]  /*d260*/  LOP3.LUT R33, R84, 0xffff0000, RZ, 0xc0, !PT ;  /* 0xffff000054217812 */ /* 0x000fe200078ec0ff */
[----:B------:R-:W-:Y:S01]  /*d270*/  FFMA.FTZ R46, R28, R77, -R37 ;  /* 0x0000004d1c2e7223 */ /* 0x000fe20000010825 */
[----:B------:R-:W-:Y:S01]  /*d280*/  LOP3.LUT R35, R35, 0xffff0000, RZ, 0xc0, !PT ;  /* 0xffff000023237812 */ /* 0x000fe200078ec0ff */
[----:B------:R-:W-:Y:S01]  /*d290*/  FFMA.FTZ R50, R29, R32, R50 ;  /* 0x000000201d327223 */ /* 0x000fe20000010032 */
[----:B------:R-:W-:Y:S01]  /*d2a0*/  LOP3.LUT R21, R52, 0xffff0000, RZ, 0xc0, !PT ;  /* 0xffff000034157812 */ /* 0x000fe200078ec0ff */
[----:B------:R-:W-:Y:S01]  /*d2b0*/  FFMA.FTZ R80, R28, R83, R80 ;  /* 0x000000531c507223 */ /* 0x000fe20000010050 */
[----:B------:R-:W-:Y:S01]  /*d2c0*/  LOP3.LUT R20, R85, 0xffff0000, RZ, 0xc0, !PT ;  /* 0xffff000055147812 */ /* 0x000fe200078ec0ff */
[----:B------:R-:W-:Y:S01]  /*d2d0*/  FMUL.FTZ R29, R34, R33 ;  /* 0x00000021221d7220 */ /* 0x000fe20000410000 */
[----:B------:R-:W-:Y:S01]  /*d2e0*/  LOP3.LUT R82, R82, 0xffff0000, RZ, 0xc0, !PT ;  /* 0xffff000052527812 */ /* 0x000fe200078ec0ff */
[----:B------:R-:W-:Y:S01]  /*d2f0*/  FMUL.FTZ R34, R34, R21 ;  /* 0x0000001522227220 */ /* 0x000fe20000410000 */
[----:B------:R-:W-:Y:S01]  /*d300*/  F2FP.BF16.F32.PACK_AB R32, R36, R91 ;  /* 0x0000005b2420723e */ /* 0x000fe200000010ff */
[C---:B------:R-:W-:Y:S01]  /*d310*/  FMUL.FTZ R28, R35.reuse, R20 ;  /* 0x00000014231c7220 */ /* 0x040fe20000410000 */
[C---:B------:R-:W-:Y:S01]  /*d320*/  FFMA.FTZ R21, R30.reuse, R21, -R29 ;  /* 0x000000151e157223 */ /* 0x040fe2000001081d */
[-C--:B------:R-:W-:Y:S01]  /*d330*/  FMUL.FTZ R37, R35, R82.reuse ;  /* 0x0000005223257220 */ /* 0x080fe20000410000 */
[----:B------:R-:W-:Y:S01]  /*d340*/  FFMA.FTZ R35, R30, R33, R34 ;  /* 0x000000211e237223 */ /* 0x000fe20000010022 */
[C---:B------:R-:W-:Y:S01]  /*d350*/  FFMA.FTZ R82, R31.reuse, R82, -R28 ;  /* 0x000000521f527223 */ /* 0x040fe2000001081c */
[----:B------:R-:W-:Y:S01]  /*d360*/  F2FP.BF16.F32.PACK_AB R28, R76, R87 ;  /* 0x000000574c1c723e */ /* 0x000fe200000010ff */
[----:B------:R-:W-:Y:S01]  /*d370*/  FFMA.FTZ R20, R31, R20, R37 ;  /* 0x000000141f147223 */ /* 0x000fe20000010025 */
[----:B------:R-:W-:-:S02]  /*d380*/  F2FP.BF16.F32.PACK_AB R29, R46, R53 ;  /* 0x000000352e1d723e */ /* 0x000fc400000010ff */
[----:B------:R-:W-:Y:S02]  /*d390*/  F2FP.BF16.F32.PACK_AB R30, R21, R78 ;  /* 0x0000004e151e723e */ /* 0x000fe400000010ff */
[----:B------:R-:W-:Y:S02]  /*d3a0*/  F2FP.BF16.F32.PACK_AB R34, R35, R50 ;  /* 0x000000322322723e */ /* 0x000fe400000010ff */
[----:B------:R-:W-:Y:S02]  /*d3b0*/  F2FP.BF16.F32.PACK_AB R31, R82, R51 ;  /* 0x00000033521f723e */ /* 0x000fe400000010ff */
[----:B------:R-:W-:Y:S02]  /*d3c0*/  F2FP.BF16.F32.PACK_AB R33, R80, R47 ;  /* 0x0000002f5021723e */ /* 0x000fe400000010ff */
[----:B------:R-:W-:Y:S01]  /*d3d0*/  F2FP.BF16.F32.PACK_AB R35, R20, R79 ;  /* 0x0000004f1423723e */ /* 0x000fe200000010ff */
[----:B------:R1:W-:Y:S04]  /*d3e0*/  STS.128 [R205], R28 ;  /* 0x0000001ccd007388 */ /* 0x0003e80000000c00 */
[----:B------:R1:W-:Y:S02]  /*d3f0*/  STS.128 [R81+0x10400], R32 ;  /* 0x0104002051007388 */ /* 0x0003e40000000c00 */
.L_x_1840:
[----:B------:R-:W-:Y:S05]  /*d400*/  BSYNC B1 ;  /* 0x0000000000017941 */ /* 0x000fea0003800000 */
.L_x_1839:
[----:B------:R-:W-:Y:S04]  /*d410*/  BSSY B1, `(.L_x_1841) ;  /* 0x0000068000017945 */ /* 0x000fe80003800000 */
[----:B------:R-:W-:Y:S05]  /*d420*/  @P2 BRA `(.L_x_1842) ;  /* 0x0000000400982947 */ /* 0x000fea0003800000 */
[----:B------:R-:W-:Y:S02]  /*d430*/  LEA.HI R20, R58, R207, RZ, 0x1d ;  /* 0x000000cf3a147211 */ /* 0x000fe400078fe8ff */
[--C-:B------:R-:W-:Y:S02]  /*d440*/  SHF.R.U64 R37, R6, 0x10, R7.reuse ;  /* 0x0000001006257819 */ /* 0x100fe40000001207 */
[----:B------:R-:W-:Y:S01]  /*d450*/  SHF.R.S32.HI R21, RZ, 0x1f, R20 ;  /* 0x0000001fff157819 */ /* 0x000fe20000011414 */
[----:B-1----:R-:W-:Y:S01]  /*d460*/  IMAD.SHL.U32 R28, R20, 0x8, RZ ;  /* 0x00000008141c7824 */ /* 0x002fe200078e00ff */
[----:B------:R-:W-:Y:S02]  /*d470*/  SHF.R.U32.HI R6, RZ, 0x10, R7 ;  /* 0x00000010ff067819 */ /* 0x000fe40000011607 */
[----:B------:R-:W-:Y:S02]  /*d480*/  LEA.HI R21, R21, R20, RZ, 0x3 ;  /* 0x0000001415157211 */ /* 0x000fe400078f18ff */
[----:B------:R-:W-:-:S02]  /*d490*/  LOP3.LUT R20, R199, 0x38, R28, 0xf8, !PT ;  /* 0x00000038c7147812 */ /* 0x000fc400078ef81c */
[----:B------:R-:W-:Y:S01]  /*d4a0*/  SHF.R.U64 R7, R24, 0x10, R25 ;  /* 0x0000001018077819 */ /* 0x000fe20000001219 */
[----:B------:R-:W-:Y:S01]  /*d4b0*/  IMAD.SHL.U32 R28, R21, 0x400, RZ ;  /* 0x00000400151c7824 */ /* 0x000fe200078e00ff */
[----:B------:R-:W-:Y:S02]  /*d4c0*/  LOP3.LUT R21, R20, R225, RZ, 0x3c, !PT ;  /* 0x000000e114157212 */ /* 0x000fe400078e3cff */
[----:B------:R-:W-:Y:S02]  /*d4d0*/  SHF.R.U64 R47, R4, 0x10, R5 ;  /* 0x00000010042f7819 */ /* 0x000fe40000001205 */
[----:B------:R-:W-:Y:S02]  /*d4e0*/  LOP3.LUT R28, R28, 0x7fffe000, RZ, 0xc0, !PT ;  /* 0x7fffe0001c1c7812 */ /* 0x000fe400078ec0ff */
[----:B------:R-:W-:Y:S02]  /*d4f0*/  PRMT R60, R60, 0x5410, R7 ;  /* 0x000054103c3c7816 */ /* 0x000fe40000000007 */
[----:B------:R-:W-:-:S02]  /*d500*/  IADD3 R21, R21, R28, R202 ;  /* 0x0000001c15157210 */ /* 0x000fc40007ffe0ca */
[----:B0-----:R-:W0:Y:S01]  /*d510*/  LDS.128 R28, [R214] ;  /* 0x00000000d61c7984 */ /* 0x001e220000000c00 */
[----:B------:R-:W-:Y:S02]  /*d520*/  SHF.R.U32.HI R4, RZ, 0x10, R5 ;  /* 0x00000010ff047819 */ /* 0x000fe40000011605 */
[----:B------:R-:W-:Y:S01]  /*d530*/  IMAD R21, R21, 0x2, R18 ;  /* 0x0000000215157824 */ /* 0x000fe200078e0212 */
[----:B------:R-:W-:Y:S02]  /*d540*/  SHF.R.U32.HI R24, RZ, 0x10, R25 ;  /* 0x00000010ff187819 */ /* 0x000fe40000011619 */
[----:B------:R-:W-:Y:S02]  /*d550*/  SHF.R.U64 R5, R26, 0x10, R27 ;  /* 0x000000101a057819 */ /* 0x000fe4000000121b */
[----:B------:R-:W1:Y:S01]  /*d560*/  LDS.128 R32, [R21+0x10400] ;  /* 0x0104000015207984 */ /* 0x000e620000000c00 */
[----:B------:R-:W-:Y:S02]  /*d570*/  PRMT R64, R64, 0x5410, R47 ;  /* 0x0000541040407816 */ /* 0x000fe4000000002f */
[----:B------:R-:W-:Y:S01]  /*d580*/  PRMT R66, R66, 0x5410, R37 ;  /* 0x0000541042427816 */ /* 0x000fe20000000025 */
[----:B------:R-:W-:Y:S01]  /*d590*/  IMAD.U32 R37, R60, 0x10000, RZ ;  /* 0x000100003c257824 */ /* 0x000fe200078e00ff */
[----:B------:R-:W-:Y:S01]  /*d5a0*/  SHF.R.U32.HI R26, RZ, 0x10, R27 ;  /* 0x00000010ff1a7819 */ /* 0x000fe2000001161b */
[----:B------:R-:W-:Y:S01]  /*d5b0*/  IMAD.U32 R36, R64, 0x10000, RZ ;  /* 0x0001000040247824 */ /* 0x000fe200078e00ff */
[----:B------:R-:W-:-:S02]  /*d5c0*/  PRMT R65, R65, 0x5410, R4 ;  /* 0x0000541041417816 */ /* 0x000fc40000000004 */
[----:B------:R-:W-:Y:S02]  /*d5d0*/  PRMT R63, R63, 0x5410, R26 ;  /* 0x000054103f3f7816 */ /* 0x000fe4000000001a */
[----:B------:R-:W-:Y:S02]  /*d5e0*/  PRMT R61, R61, 0x5410, R24 ;  /* 0x000054103d3d7816 */ /* 0x000fe40000000018 */
[----:B------:R-:W-:Y:S02]  /*d5f0*/  PRMT R62, R62, 0x5410, R5 ;  /* 0x000054103e3e7816 */ /* 0x000fe40000000005 */
[----:B------:R-:W-:Y:S02]  /*d600*/  PRMT R67, R67, 0x5410, R6 ;  /* 0x0000541043437816 */ /* 0x000fe40000000006 */
        /* <DEDUP_REMOVED lines=16> */
[----:B------:R-:W-:Y:S01]  /*d710*/  IMAD.U32 R33, R35, 0x10000, RZ ;  /* 0x0001000023217824 */ /* 0x000fe200078e00ff */
[----:B------:R-:W-:Y:S01]  /*d720*/  LOP3.LUT R31, R34, 0xffff0000, RZ, 0xc0, !PT ;  /* 0xffff0000221f7812 */ /* 0x000fe200078ec0ff */
[----:B------:R-:W-:Y:S01]  /*d730*/  FFMA.FTZ R47, R4, R36, -R47 ;  /* 0x00000024042f7223 */ /* 0x000fe2000001082f */
[----:B------:R-:W-:-:S02]  /*d740*/  IMAD.U32 R36, R63, 0x10000, RZ ;  /* 0x000100003f247824 */ /* 0x000fc400078e00ff */
[----:B------:R-:W-:Y:S01]  /*d750*/  FFMA.FTZ R51, R4, R37, R51 ;  /* 0x0000002504337223 */ /* 0x000fe20000010033 */
[----:B------:R-:W-:Y:S01]  /*d760*/  IMAD.U32 R29, R34, 0x10000, RZ ;  /* 0x00010000221d7824 */ /* 0x000fe200078e00ff */
[----:B------:R-:W-:Y:S01]  /*d770*/  LOP3.LUT R34, R35, 0xffff0000, RZ, 0xc0, !PT ;  /* 0xffff000023227812 */ /* 0x000fe200078ec0ff */
[----:B------:R-:W-:Y:S02]  /*d780*/  IMAD.U32 R35, R61, 0x10000, RZ ;  /* 0x000100003d237824 */ /* 0x000fe400078e00ff */
[----:B------:R-:W-:Y:S01]  /*d790*/  FMUL.FTZ R37, R33, R36 ;  /* 0x0000002421257220 */ /* 0x000fe20000410000 */
[----:B------:R-:W-:Y:S01]  /*d7a0*/  IMAD.U32 R25, R65, 0x10000, RZ ;  /* 0x0001000041197824 */ /* 0x000fe200078e00ff */
[----:B------:R-:W-:Y:S01]  /*d7b0*/  LOP3.LUT R61, R61, 0xffff0000, RZ, 0xc0, !PT ;  /* 0xffff00003d3d7812 */ /* 0x000fe200078ec0ff */
[----:B------:R-:W-:Y:S02]  /*d7c0*/  IMAD.U32 R4, R67, 0x10000, RZ ;  /* 0x0001000043047824 */ /* 0x000fe400078e00ff */
[C---:B------:R-:W-:Y:S01]  /*d7d0*/  FMUL.FTZ R53, R27.reuse, R35 ;  /* 0x000000231b357220 */ /* 0x040fe20000410000 */
[-C--:B------:R-:W-:Y:S01]  /*d7e0*/  FMUL.FTZ R27, R27, R25.reuse ;  /* 0x000000191b1b7220 */ /* 0x080fe20000410000 */
[----:B------:R-:W-:Y:S01]  /*d7f0*/  LOP3.LUT R65, R65, 0xffff0000, RZ, 0xc0, !PT ;  /* 0xffff000041417812 */ /* 0x000fe200078ec0ff */
[-C--:B------:R-:W-:Y:S01]  /*d800*/  FMUL.FTZ R33, R33, R4.reuse ;  /* 0x0000000421217220 */ /* 0x080fe20000410000 */
[----:B------:R-:W-:Y:S01]  /*d810*/  FFMA.FTZ R37, R24, R4, -R37 ;  /* 0x0000000418257223 */ /* 0x000fe20000010825 */
[----:B------:R-:W-:Y:S01]  /*d820*/  FMUL.FTZ R4, R26, R60 ;  /* 0x0000003c1a047220 */ /* 0x000fe20000410000 */
[C---:B------:R-:W-:Y:S01]  /*d830*/  FFMA.FTZ R53, R6.reuse, R25, -R53 ;  /* 0x0000001906357223 */ /* 0x040fe20000010835 */
[----:B------:R-:W-:Y:S01]  /*d840*/  FFMA.FTZ R25, R6, R35, R27 ;  /* 0x0000002306197223 */ /* 0x000fe2000001001b */
[-C--:B------:R-:W-:Y:S01]  /*d850*/  FMUL.FTZ R26, R26, R64.reuse ;  /* 0x000000401a1a7220 */ /* 0x080fe20000410000 */
[----:B------:R-:W-:Y:S01]  /*d860*/  FFMA.FTZ R64, R5, R64, -R4 ;  /* 0x0000004005407223 */ /* 0x000fe20000010804 */
[----:B------:R-:W-:-:S02]  /*d870*/  IMAD.U32 R6, R62, 0x10000, RZ ;  /* 0x000100003e067824 */ /* 0x000fc400078e00ff */
[----:B------:R-:W-:Y:S01]  /*d880*/  FMUL.FTZ R27, R32, R61 ;  /* 0x0000003d201b7220 */ /* 0x000fe20000410000 */
[----:B------:R-:W-:Y:S02]  /*d890*/  IMAD.U32 R4, R66, 0x10000, RZ ;  /* 0x0001000042047824 */ /* 0x000fe400078e00ff */
[-C--:B------:R-:W-:Y:S01]  /*d8a0*/  FMUL.FTZ R32, R32, R65.reuse ;  /* 0x0000004120207220 */ /* 0x080fe20000410000 */
[----:B------:R-:W-:Y:S01]  /*d8b0*/  LOP3.LUT R62, R62, 0xffff0000, RZ, 0xc0, !PT ;  /* 0xffff00003e3e7812 */ /* 0x000fe200078ec0ff */
[----:B------:R-:W-:Y:S01]  /*d8c0*/  FFMA.FTZ R33, R24, R36, R33 ;  /* 0x0000002418217223 */ /* 0x000fe20000010021 */
[----:B------:R-:W-:Y:S01]  /*d8d0*/  LOP3.LUT R66, R66, 0xffff0000, RZ, 0xc0, !PT ;  /* 0xffff000042427812 */ /* 0x000fe200078ec0ff */
[----:B------:R-:W-:Y:S01]  /*d8e0*/  FFMA.FTZ R24, R5, R60, R26 ;  /* 0x0000003c05187223 */ /* 0x000fe2000001001a */
[----:B------:R-:W-:Y:S01]  /*d8f0*/  LOP3.LUT R63, R63, 0xffff0000, RZ, 0xc0, !PT ;  /* 0xffff00003f3f7812 */ /* 0x000fe200078ec0ff */
[C---:B------:R-:W-:Y:S01]  /*d900*/  FFMA.FTZ R26, R28.reuse, R65, -R27 ;  /* 0x000000411c1a7223 */ /* 0x040fe2000001081b */
[----:B------:R-:W-:Y:S01]  /*d910*/  LOP3.LUT R67, R67, 0xffff0000, RZ, 0xc0, !PT ;  /* 0xffff000043437812 */ /* 0x000fe200078ec0ff */
[----:B------:R-:W-:Y:S01]  /*d920*/  FFMA.FTZ R32, R28, R61, R32 ;  /* 0x0000003d1c207223 */ /* 0x000fe20000010020 */
[C---:B------:R-:W-:Y:S01]  /*d930*/  FMUL.FTZ R36, R29.reuse, R6 ;  /* 0x000000061d247220 */ /* 0x040fe20000410000 */
[----:B------:R-:W-:Y:S01]  /*d940*/  FMUL.FTZ R28, R29, R4 ;  /* 0x000000041d1c7220 */ /* 0x000fe20000410000 */
        /* <DEDUP_REMOVED lines=20> */
.L_x_1842:
[----:B------:R-:W-:Y:S05]  /*da90*/  BSYNC B1 ;  /* 0x0000000000017941 */ /* 0x000fea0003800000 */
.L_x_1841:
[----:B------:R-:W-:Y:S04]  /*daa0*/  BSSY B1, `(.L_x_1843) ;  /* 0x0000068000017945 */ /* 0x000fe80003800000 */
[----:B------:R-:W-:Y:S05]  /*dab0*/  @P1 BRA `(.L_x_1844) ;  /* 0x0000000400981947 */ /* 0x000fea0003800000 */
[----:B--2---:R-:W-:Y:S02]  /*dac0*/  LEA.HI R4, R58, R207, RZ, 0x1d ;  /* 0x000000cf3a047211 */ /* 0x004fe400078fe8ff */
[----:B-1----:R-:W-:Y:S02]  /*dad0*/  SHF.R.U64 R31, R38, 0x10, R39 ;  /* 0x00000010261f7819 */ /* 0x002fe40000001227 */
[----:B------:R-:W-:Y:S01]  /*dae0*/  SHF.R.S32.HI R5, RZ, 0x1f, R4 ;  /* 0x0000001fff057819 */ /* 0x000fe20000011404 */
[----:B------:R-:W-:Y:S01]  /*daf0*/  IMAD.SHL.U32 R6, R4, 0x8, RZ ;  /* 0x0000000804067824 */ /* 0x000fe200078e00ff */
[----:B------:R-:W-:Y:S02]  /*db00*/  SHF.R.U64 R35, R54, 0x10, R55 ;  /* 0x0000001036237819 */ /* 0x000fe40000001237 */
[----:B------:R-:W-:Y:S02]  /*db10*/  LEA.HI R4, R5, R4, RZ, 0x3 ;  /* 0x0000000405047211 */ /* 0x000fe400078f18ff */
[----:B------:R-:W-:-:S02]  /*db20*/  LOP3.LUT R5, R197, 0x38, R6, 0xf8, !PT ;  /* 0x00000038c5057812 */ /* 0x000fc400078ef806 */
[----:B------:R-:W-:Y:S01]  /*db30*/  PRMT R72, R72, 0x5410, R31 ;  /* 0x0000541048487816 */ /* 0x000fe2000000001f */
[----:B------:R-:W-:Y:S01]  /*db40*/  IMAD.SHL.U32 R6, R4, 0x400, RZ ;  /* 0x0000040004067824 */ /* 0x000fe200078e00ff */
[----:B------:R-:W-:Y:S02]  /*db50*/  LOP3.LUT R4, R5, R224, RZ, 0x3c, !PT ;  /* 0x000000e005047212 */ /* 0x000fe400078e3cff */
[----:B------:R-:W-:Y:S01]  /*db60*/  SHF.R.U32.HI R38, RZ, 0x10, R39 ;  /* 0x00000010ff267819 */ /* 0x000fe20000011627 */
[----:B------:R-:W-:Y:S01]  /*db70*/  IMAD.U32 R36, R72, 0x10000, RZ ;  /* 0x0001000048247824 */ /* 0x000fe200078e00ff */
[----:B------:R-:W-:Y:S02]  /*db80*/  LOP3.LUT R6, R6, 0x7fffe000, RZ, 0xc0, !PT ;  /* 0x7fffe00006067812 */ /* 0x000fe400078ec0ff */
[----:B------:R-:W-:Y:S02]  /*db90*/  PRMT R68, R68, 0x5410, R35 ;  /* 0x0000541044447816 */ /* 0x000fe40000000023 */
[----:B------:R-:W-:-:S02]  /*dba0*/  IADD3 R21, R4, R6, R201 ;  /* 0x0000000604157210 */ /* 0x000fc40007ffe0c9 */
[----:B------:R-:W1:Y:S01]  /*dbb0*/  LDS.128 R4, [R213] ;  /* 0x00000000d5047984 */ /* 0x000e620000000c00 */
[----:B------:R-:W-:Y:S01]  /*dbc0*/  SHF.R.U32.HI R54, RZ, 0x10, R55 ;  /* 0x00000010ff367819 */ /* 0x000fe20000011637 */
[----:B------:R-:W-:Y:S01]  /*dbd0*/  IMAD.U32 R35, R68, 0x10000, RZ ;  /* 0x0001000044237824 */ /* 0x000fe200078e00ff */
[--C-:B0-----:R-:W-:Y:S01]  /*dbe0*/  SHF.R.U64 R29, R40, 0x10, R41.reuse ;  /* 0x00000010281d7819 */ /* 0x101fe20000001229 */
[----:B------:R-:W-:Y:S01]  /*dbf0*/  IMAD R21, R21, 0x2, R18 ;  /* 0x0000000215157824 */ /* 0x000fe200078e0212 */
[----:B------:R-:W-:Y:S02]  /*dc00*/  PRMT R73, R73, 0x5410, R38 ;  /* 0x0000541049497816 */ /* 0x000fe40000000026 */
[----:B------:R-:W-:Y:S02]  /*dc10*/  SHF.R.U32.HI R40, RZ, 0x10, R41 ;  /* 0x00000010ff287819 */ /* 0x000fe40000011629 */
[----:B------:R-:W0:Y:S01]  /*dc20*/  LDS.128 R24, [R21+0x10400] ;  /* 0x0104000015187984 */ /* 0x000e220000000c00 */
[----:B------:R-:W-:Y:S01]  /*dc30*/  SHF.R.U64 R33, R56, 0x10, R57 ;  /* 0x0000001038217819 */ /* 0x000fe20000001239 */
[----:B------:R-:W-:Y:S01]  /*dc40*/  IMAD.U32 R39, R73, 0x10000, RZ ;  /* 0x0001000049277824 */ /* 0x000fe200078e00ff */
[----:B------:R-:W-:-:S02]  /*dc50*/  PRMT R69, R69, 0x5410, R54 ;  /* 0x0000541045457816 */ /* 0x000fc40000000036 */
[----:B------:R-:W-:Y:S02]  /*dc60*/  SHF.R.U32.HI R56, RZ, 0x10, R57 ;  /* 0x00000010ff387819 */ /* 0x000fe40000011639 */
[----:B------:R-:W-:Y:S02]  /*dc70*/  PRMT R75, R75, 0x5410, R40 ;  /* 0x000054104b4b7816 */ /* 0x000fe40000000028 */
[----:B------:R-:W-:Y:S02]  /*dc80*/  PRMT R49, R49, 0x5410, R56 ;  /* 0x0000541031317816 */ /* 0x000fe40000000038 */
[----:B------:R-:W-:Y:S01]  /*dc90*/  PRMT R74, R74, 0x5410, R29 ;  /* 0x000054104a4a7816 */ /* 0x000fe2000000001d */
[----:B------:R-:W-:Y:S01]  /*dca0*/  IMAD.U32 R41, R75, 0x10000, RZ ;  /* 0x000100004b297824 */ /* 0x000fe200078e00ff */
[----:B------:R-:W-:Y:S01]  /*dcb0*/  PRMT R48, R48, 0x5410, R33 ;  /* 0x0000541030307816 */ /* 0x000fe20000000021 */
[C---:B-1----:R-:W-:Y:S01]  /*dcc0*/  IMAD.U32 R20, R4.reuse, 0x10000, RZ ;  /* 0x0001000004147824 */ /* 0x042fe200078e00ff */
[----:B------:R-:W-:Y:S01]  /*dcd0*/  LOP3.LUT R4, R4, 0xffff0000, RZ, 0xc0, !PT ;  /* 0xffff000004047812 */ /* 0x000fe200078ec0ff */
        /* <DEDUP_REMOVED lines=10> */
[C---:B------:R-:W-:Y:S01]  /*dd80*/  FMUL.FTZ R37, R31.reuse, R36 ;  /* 0x000000241f257220 */ /* 0x040fe20000410000 */
[----:B------:R-:W-:Y:S01]  /*dd90*/  FMUL.FTZ R47, R31, R35 ;  /* 0x000000231f2f7220 */ /* 0x000fe20000410000 */
[----:B------:R-:W-:-:S02]  /*dda0*/  IMAD.U32 R31, R69, 0x10000, RZ ;  /* 0x00010000451f7824 */ /* 0x000fc400078e00ff */
[----:B------:R-:W-:Y:S01]  /*ddb0*/  FFMA.FTZ R38, R20, R35, -R37 ;  /* 0x0000002314267223 */ /* 0x000fe20000010825 */
[----:B------:R-:W-:Y:S01]  /*ddc0*/  FMUL.FTZ R37, R32, R39 ;  /* 0x0000002720257220 */ /* 0x000fe20000410000 */
[----:B------:R-:W-:Y:S02]  /*ddd0*/  IMAD.U32 R34, R27, 0x10000, RZ ;  /* 0x000100001b227824 */ /* 0x000fe400078e00ff */
[----:B------:R-:W-:Y:S01]  /*dde0*/  FFMA.FTZ R47, R20, R36, R47 ;  /* 0x00000024142f7223 */ /* 0x000fe2000001002f */
[-C--:B------:R-:W-:Y:S01]  /*ddf0*/  FMUL.FTZ R51, R32, R31.reuse ;  /* 0x0000001f20337220 */ /* 0x080fe20000410000 */
[----:B------:R-:W-:Y:S01]  /*de00*/  FFMA.FTZ R36, R28, R31, -R37 ;  /* 0x0000001f1c247223 */ /* 0x000fe20000010825 */
[----:B------:R-:W-:Y:S02]  /*de10*/  IMAD.U32 R35, R49, 0x10000, RZ ;  /* 0x0001000031237824 */ /* 0x000fe400078e00ff */
[----:B------:R-:W-:Y:S01]  /*de20*/  FMUL.FTZ R31, R34, R41 ;  /* 0x00000029221f7220 */ /* 0x000fe20000410000 */
[----:B------:R-:W-:Y:S01]  /*de30*/  LOP3.LUT R37, R72, 0xffff0000, RZ, 0xc0, !PT ;  /* 0xffff000048257812 */ /* 0x000fe200078ec0ff */
[----:B------:R-:W-:Y:S01]  /*de40*/  FFMA.FTZ R51, R28, R39, R51 ;  /* 0x000000271c337223 */ /* 0x000fe20000010033 */
[-C--:B------:R-:W-:Y:S01]  /*de50*/  FMUL.FTZ R34, R34, R35.reuse ;  /* 0x0000002322227220 */ /* 0x080fe20000410000 */
[----:B------:R-:W-:Y:S01]  /*de60*/  FFMA.FTZ R40, R30, R35, -R31 ;  /* 0x000000231e287223 */ /* 0x000fe2000001081f */
[----:B------:R-:W-:Y:S01]  /*de70*/  LOP3.LUT R31, R68, 0xffff0000, RZ, 0xc0, !PT ;  /* 0xffff0000441f7812 */ /* 0x000fe200078ec0ff */
[----:B------:R-:W-:Y:S01]  /*de80*/  FMUL.FTZ R35, R24, R37 ;  /* 0x0000002518237220 */ /* 0x000fe20000410000 */
[----:B------:R-:W-:Y:S01]  /*de90*/  LOP3.LUT R28, R73, 0xffff0000, RZ, 0xc0, !PT ;  /* 0xffff0000491c7812 */ /* 0x000fe200078ec0ff */
[----:B------:R-:W-:Y:S01]  /*dea0*/  FFMA.FTZ R41, R30, R41, R34 ;  /* 0x000000291e297223 */ /* 0x000fe20000010022 */
[----:B------:R-:W-:Y:S01]  /*deb0*/  LOP3.LUT R20, R69, 0xffff0000, RZ, 0xc0, !PT ;  /* 0xffff000045147812 */ /* 0x000fe200078ec0ff */
[----:B------:R-:W-:Y:S01]  /*dec0*/  FMUL.FTZ R39, R24, R31 ;  /* 0x0000001f18277220 */ /* 0x000fe20000410000 */
[----:B------:R-:W-:-:S02]  /*ded0*/  IMAD.U32 R33, R26, 0x10000, RZ ;  /* 0x000100001a217824 */ /* 0x000fc400078e00ff */
[C---:B------:R-:W-:Y:S01]  /*dee0*/  FMUL.FTZ R34, R25.reuse, R28 ;  /* 0x0000001c19227220 */ /* 0x040fe20000410000 */
[----:B------:R-:W-:Y:S02]  /*def0*/  IMAD.U32 R30, R74, 0x10000, RZ ;  /* 0x000100004a1e7824 */ /* 0x000fe400078e00ff */
[----:B------:R-:W-:Y:S01]  /*df00*/  FMUL.FTZ R25, R25, R20 ;  /* 0x0000001419197220 */ /* 0x000fe20000410000 */
[----:B------:R-:W-:Y:S01]  /*df10*/  FFMA.FTZ R35, R4, R31, -R35 ;  /* 0x0000001f04237223 */ /* 0x000fe20000010823 */
[----:B------:R-:W-:Y:S02]  /*df20*/  IMAD.U32 R24, R48, 0x10000, RZ ;  /* 0x0001000030187824 */ /* 0x000fe400078e00ff */
[----:B------:R-:W-:Y:S01]  /*df30*/  FFMA.FTZ R32, R4, R37, R39 ;  /* 0x0000002504207223 */ /* 0x000fe20000010027 */
[----:B------:R-:W-:Y:S01]  /*df40*/  FMUL.FTZ R4, R33, R30 ;  /* 0x0000001e21047220 */ /* 0x000fe20000410000 */
[C---:B------:R-:W-:Y:S01]  /*df50*/  FFMA.FTZ R31, R5.reuse, R20, -R34 ;  /* 0x00000014051f7223 */ /* 0x040fe20000010822 */
[----:B------:R-:W-:Y:S01]  /*df60*/  FFMA.FTZ R28, R5, R28, R25 ;  /* 0x0000001c051c7223 */ /* 0x000fe20000010019 */
[----:B------:R-:W-:Y:S01]  /*df70*/  LOP3.LUT R26, R26, 0xffff0000, RZ, 0xc0, !PT ;  /* 0xffff00001a1a7812 */ /* 0x000fe200078ec0ff */
[-C--:B------:R-:W-:Y:S01]  /*df80*/  FMUL.FTZ R34, R33, R24.reuse ;  /* 0x0000001821227220 */ /* 0x080fe20000410000 */
[----:B------:R-:W-:Y:S01]  /*df90*/  LOP3.LUT R25, R74, 0xffff0000, RZ, 0xc0, !PT ;  /* 0xffff00004a197812 */ /* 0x000fe200078ec0ff */
[----:B------:R-:W-:Y:S01]  /*dfa0*/  FFMA.FTZ R33, R29, R24, -R4 ;  /* 0x000000181d217223 */ /* 0x000fe20000010804 */
[----:B------:R-:W-:Y:S01]  /*dfb0*/  LOP3.LUT R27, R27, 0xffff0000, RZ, 0xc0, !PT ;  /* 0xffff00001b1b7812 */ /* 0x000fe200078ec0ff */
[----:B------:R-:W-:Y:S01]  /*dfc0*/  FFMA.FTZ R34, R29, R30, R34 ;  /* 0x0000001e1d227223 */ /* 0x000fe20000010022 */
[----:B------:R-:W-:Y:S01]  /*dfd0*/  LOP3.LUT R5, R48, 0xffff0000, RZ, 0xc0, !PT ;  /* 0xffff000030057812 */ /* 0x000fe200078ec0ff */
[----:B------:R-:W-:Y:S01]  /*dfe0*/  FMUL.FTZ R29, R26, R25 ;  /* 0x000000191a1d7220 */ /* 0x000fe20000410000 */
[----:B------:R-:W-:-:S02]  /*dff0*/  LOP3.LUT R20, R75, 0xffff0000, RZ, 0xc0, !PT ;  /* 0xffff00004b147812 */ /* 0x000fc400078ec0ff */
[----:B------:R-:W-:Y:S01]  /*e000*/  LOP3.LUT R4, R49, 0xffff0000, RZ, 0xc0, !PT ;  /* 0xffff000031047812 */ /* 0x000fe200078ec0ff */
[-C--:B------:R-:W-:Y:S01]  /*e010*/  FMUL.FTZ R24, R26, R5.reuse ;  /* 0x000000051a187220 */ /* 0x080fe20000410000 */
[C---:B------:R-:W-:Y:S01]  /*e020*/  FFMA.FTZ R26, R6.reuse, R5, -R29 ;  /* 0x00000005061a7223 */ /* 0x040fe2000001081d */
[----:B------:R-:W-:Y:S01]  /*e030*/  FMUL.FTZ R30, R27, R20 ;  /* 0x000000141b1e7220 */ /* 0x000fe20000410000 */
[----:B------:R-:W-:Y:S01]  /*e040*/  F2FP.BF16.F32.PACK_AB R5, R31, R36 ;  /* 0x000000241f05723e */ /* 0x000fe200000010ff */
        /* <DEDUP_REMOVED lines=13> */
.L_x_1844:
[----:B------:R-:W-:Y:S05]  /*e120*/  BSYNC B1 ;  /* 0x0000000000017941 */ /* 0x000fea0003800000 */
.L_x_1843:
[----:B------:R-:W-:Y:S01]  /*e130*/  PRMT R20, R3, 0x5410, R0 ;  /* 0x0000541003147816 */ /* 0x000fe20000000000 */
[----:B------:R-:W-:Y:S06]  /*e140*/  @P0 BRA `(.L_x_1828) ;  /* 0x0000000400980947 */ /* 0x000fec0003800000 */
[----:B------:R-:W-:Y:S02]  /*e150*/  LEA.HI R58, R58, R207, RZ, 0x1d ;  /* 0x000000cf3a3a7211 */ /* 0x000fe400078fe8ff */
[----:B------:R-:W-:Y:S02]  /*e160*/  SHF.R.U64 R8, R8, 0x10, R9 ;  /* 0x0000001008087819 */ /* 0x000fe40000001209 */
[----:B--23--:R-:W-:Y:S01]  /*e170*/  SHF.R.S32.HI R5, RZ, 0x1f, R58 ;  /* 0x0000001fff057819 */ /* 0x00cfe2000001143a */
[----:B------:R-:W-:Y:S01]  /*e180*/  IMAD.SHL.U32 R3, R58, 0x8, RZ ;  /* 0x000000083a037824 */ /* 0x000fe200078e00ff */
[----:B------:R-:W-:Y:S02]  /*e190*/  SHF.R.U64 R21, R12, 0x10, R13 ;  /* 0x000000100c157819 */ /* 0x000fe4000000120d */
[----:B------:R-:W-:Y:S02]  /*e1a0*/  LEA.HI R5, R5, R58, RZ, 0x3 ;  /* 0x0000003a05057211 */ /* 0x000fe400078f18ff */
[----:B------:R-:W-:-:S02]  /*e1b0*/  LOP3.LUT R0, R196, 0x38, R3, 0xf8, !PT ;  /* 0x00000038c4007812 */ /* 0x000fc400078ef803 */
[----:B------:R-:W-:Y:S01]  /*e1c0*/  SHF.R.U32.HI R12, RZ, 0x10, R13 ;  /* 0x00000010ff0c7819 */ /* 0x000fe2000001160d */
[----:B------:R-:W-:Y:S01]  /*e1d0*/  IMAD.SHL.U32 R5, R5, 0x400, RZ ;  /* 0x0000040005057824 */ /* 0x000fe200078e00ff */
[----:B------:R-:W-:Y:S02]  /*e1e0*/  LOP3.LUT R3, R0, R223, RZ, 0x3c, !PT ;  /* 0x000000df00037212 */ /* 0x000fe400078e3cff */
[----:B------:R-:W-:Y:S02]  /*e1f0*/  SHF.R.U32.HI R9, RZ, 0x10, R9 ;  /* 0x00000010ff097819 */ /* 0x000fe40000011609 */
[----:B------:R-:W-:Y:S02]  /*e200*/  LOP3.LUT R5, R5, 0x7fffe000, RZ, 0xc0, !PT ;  /* 0x7fffe00005057812 */ /* 0x000fe400078ec0ff */
[----:B------:R-:W-:Y:S02]  /*e210*/  PRMT R43, R43, 0x5410, R8 ;  /* 0x000054102b2b7816 */ /* 0x000fe40000000008 */
[----:B------:R-:W-:-:S02]  /*e220*/  IADD3 R3, R3, R5, R200 ;  /* 0x0000000503037210 */ /* 0x000fc40007ffe0c8 */
[----:B------:R-:W2:Y:S01]  /*e230*/  LDS.128 R4, [R212] ;  /* 0x00000000d4047984 */ /* 0x000ea20000000c00 */
[--C-:B------:R-:W-:Y:S02]  /*e240*/  SHF.R.U64 R0, R10, 0x10, R11.reuse ;  /* 0x000000100a007819 */ /* 0x100fe4000000120b */
[----:B------:R-:W-:Y:S01]  /*e250*/  IMAD R3, R3, 0x2, R18 ;  /* 0x0000000203037824 */ /* 0x000fe200078e0212 */
[----:B------:R-:W-:Y:S02]  /*e260*/  SHF.R.U32.HI R10, RZ, 0x10, R11 ;  /* 0x00000010ff0a7819 */ /* 0x000fe4000001160b */
[----:B------:R-:W-:Y:S02]  /*e270*/  PRMT R71, R71, 0x5410, R12 ;  /* 0x0000541047477816 */ /* 0x000fe4000000000c */
[----:B------:R-:W3:Y:S01]  /*e280*/  LDS.128 R24, [R3+0x10400] ;  /* 0x0104000003187984 */ /* 0x000ee20000000c00 */
[--C-:B-1----:R-:W-:Y:S02]  /*e290*/  SHF.R.U64 R28, R14, 0x10, R15.reuse ;  /* 0x000000100e1c7819 */ /* 0x102fe4000000120f */
[----:B0-----:R-:W-:-:S02]  /*e2a0*/  SHF.R.U32.HI R29, RZ, 0x10, R15 ;  /* 0x00000010ff1d7819 */ /* 0x001fc4000001160f */
[----:B------:R-:W-:Y:S02]  /*e2b0*/  PRMT R70, R70, 0x5410, R21 ;  /* 0x0000541046467816 */ /* 0x000fe40000000015 */
[----:B------:R-:W-:Y:S02]  /*e2c0*/  PRMT R44, R44, 0x5410, R9 ;  /* 0x000054102c2c7816 */ /* 0x000fe40000000009 */
[----:B------:R-:W-:Y:S01]  /*e2d0*/  PRMT R28, R20, 0x5432, R28 ;  /* 0x00005432141c7816 */ /* 0x000fe2000000001c */
[----:B------:R-:W-:Y:S01]  /*e2e0*/  IMAD.U32 R21, R70, 0x10000, RZ ;  /* 0x0001000046157824 */ /* 0x000fe200078e00ff */
[----:B------:R-:W-:Y:S02]  /*e2f0*/  PRMT R29, R20, 0x5410, R29 ;  /* 0x00005410141d7816 */ /* 0x000fe4000000001d */
[----:B------:R-:W-:Y:S02]  /*e300*/  PRMT R45, R45, 0x5410, R0 ;  /* 0x000054102d2d7816 */ /* 0x000fe40000000000 */
[----:B------:R-:W-:Y:S01]  /*e310*/  PRMT R59, R59, 0x5410, R10 ;  /* 0x000054103b3b7816 */ /* 0x000fe2000000000a */
[C---:B--2---:R-:W-:Y:S01]  /*e320*/  IMAD.U32 R0, R4.reuse, 0x10000, RZ ;  /* 0x0001000004007824 */ /* 0x044fe200078e00ff */
[----:B------:R-:W-:Y:S01]  /*e330*/  LOP3.LUT R4, R4, 0xffff0000, RZ, 0xc0, !PT ;  /* 0xffff000004047812 */ /* 0x000fe200078ec0ff */
[C---:B------:R-:W-:Y:S01]  /*e340*/  IMAD.U32 R8, R5.reuse, 0x10000, RZ ;  /* 0x0001000005087824 */ /* 0x040fe200078e00ff */
[----:B------:R-:W-:Y:S01]  /*e350*/  LOP3.LUT R5, R5, 0xffff0000, RZ, 0xc0, !PT ;  /* 0xffff000005057812 */ /* 0x000fe200078ec0ff */
[C---:B------:R-:W-:Y:S01]  /*e360*/  IMAD.U32 R10, R7.reuse, 0x10000, RZ ;  /* 0x00010000070a7824 */ /* 0x040fe200078e00ff */
[----:B------:R-:W-:Y:S01]  /*e370*/  LOP3.LUT R7, R7, 0xffff0000, RZ, 0xc0, !PT ;  /* 0xffff000007077812 */ /* 0x000fe200078ec0ff */
[C---:B------:R-:W-:Y:S01]  /*e380*/  IMAD.U32 R9, R6.reuse, 0x10000, RZ ;  /* 0x0001000006097824 */ /* 0x040fe200078e00ff */
[----:B------:R-:W-:Y:S01]  /*e390*/  LOP3.LUT R6, R6, 0xffff0000, RZ, 0xc0, !PT ;  /* 0xffff000006067812 */ /* 0x000fe200078ec0ff */
[C---:B---3--:R-:W-:Y:S01]  /*e3a0*/  IMAD.U32 R11, R24.reuse, 0x10000, RZ ;  /* 0x00010000180b7824 */ /* 0x048fe200078e00ff */
[----:B------:R-:W-:Y:S01]  /*e3b0*/  LOP3.LUT R12, R24, 0xffff0000, RZ, 0xc0, !PT ;  /* 0xffff0000180c7812 */ /* 0x000fe200078ec0ff */
[C---:B------:R-:W-:Y:S01]  /*e3c0*/  IMAD.U32 R13, R25.reuse, 0x10000, RZ ;  /* 0x00010000190d7824 */ /* 0x040fe200078e00ff */
[----:B------:R-:W-:Y:S01]  /*e3d0*/  LOP3.LUT R24, R25, 0xffff0000, RZ, 0xc0, !PT ;  /* 0xffff000019187812 */ /* 0x000fe200078ec0ff */
[----:B------:R-:W-:Y:S01]  /*e3e0*/  IMAD.U32 R25, R43, 0x10000, RZ ;  /* 0x000100002b197824 */ /* 0x000fe200078e00ff */
[C---:B------:R-:W-:Y:S01]  /*e3f0*/  LOP3.LUT R15, R26.reuse, 0xffff0000, RZ, 0xc0, !PT ;  /* 0xffff00001a0f7812 */ /* 0x040fe200078ec0ff */
[----:B------:R-:W-:Y:S01]  /*e400*/  IMAD.U32 R14, R26, 0x10000, RZ ;  /* 0x000100001a0e7824 */ /* 0x000fe200078e00ff */
[C---:B------:R-:W-:Y:S01]  /*e410*/  LOP3.LUT R26, R27.reuse, 0xffff0000, RZ, 0xc0, !PT ;  /* 0xffff00001b1a7812 */ /* 0x040fe200078ec0ff */
[----:B------:R-:W-:-:S02]  /*e420*/  IMAD.U32 R20, R27, 0x10000, RZ ;  /* 0x000100001b147824 */ /* 0x000fc400078e00ff */
[C---:B------:R-:W-:Y:S01]  /*e430*/  FMUL.FTZ R31, R11.reuse, R25 ;  /* 0x000000190b1f7220 */ /* 0x040fe20000410000 */
[----:B------:R-:W-:Y:S02]  /*e440*/  IMAD.U32 R27, R44, 0x10000, RZ ;  /* 0x000100002c1b7824 */ /* 0x000fe400078e00ff */
[-C--:B------:R-:W-:Y:S01]  /*e450*/  FMUL.FTZ R33, R11, R21.reuse ;  /* 0x000000150b217220 */ /* 0x080fe20000410000 */
[----:B------:R-:W-:Y:S02]  /*e460*/  IMAD.U32 R11, R71, 0x10000, RZ ;  /* 0x00010000470b7824 */ /* 0x000fe400078e00ff */
[----:B------:R-:W-:Y:S01]  /*e470*/  FFMA.FTZ R30, R0, R21, -R31 ;  /* 0x00000015001e7223 */ /* 0x000fe2000001081f */
[----:B------:R-:W-:Y:S01]  /*e480*/  FMUL.FTZ R35, R13, R27 ;  /* 0x0000001b0d237220 */ /* 0x000fe20000410000 */
[----:B------:R-:W-:Y:S02]  /*e490*/  IMAD.U32 R31, R59, 0x10000, RZ ;  /* 0x000100003b1f7824 */ /* 0x000fe400078e00ff */
[----:B------:R-:W-:Y:S01]  /*e4a0*/  FMUL.FTZ R13, R13, R11 ;  /* 0x0000000b0d0d7220 */ /* 0x000fe20000410000 */
[----:B------:R-:W-:-:S02]  /*e4b0*/  IMAD.U32 R21, R29, 0x10000, RZ ;  /* 0x000100001d157824 */ /* 0x000fc400078e00ff */
[----:B------:R-:W-:Y:S01]  /*e4c0*/  FFMA.FTZ R35, R8, R11, -R35 ;  /* 0x0000000b08237223 */ /* 0x000fe20000010823 */
[----:B------:R-:W-:Y:S01]  /*e4d0*/  FMUL.FTZ R11, R20, R31 ;  /* 0x0000001f140b7220 */ /* 0x000fe20000410000 */
[----:B------:R-:W-:Y:S01]  /*e4e0*/  FFMA.FTZ R33, R0, R25, R33 ;  /* 0x0000001900217223 */ /* 0x000fe20000010021 */
[-C--:B------:R-:W-:Y:S01]  /*e4f0*/  FMUL.FTZ R0, R20, R21.reuse ;  /* 0x0000001514007220 */ /* 0x080fe20000410000 */
[----:B------:R-:W-:Y:S01]  /*e500*/  LOP3.LUT R43, R43, 0xffff0000, RZ, 0xc0, !PT ;  /* 0xffff00002b2b7812 */ /* 0x000fe200078ec0ff */
[----:B------:R-:W-:Y:S01]  /*e510*/  FFMA.FTZ R20, R10, R21, -R11 ;  /* 0x000000150a147223 */ /* 0x000fe2000001080b */
[----:B------:R-:W-:Y:S01]  /*e520*/  LOP3.LUT R11, R70, 0xffff0000, RZ, 0xc0, !PT ;  /* 0xffff0000460b7812 */ /* 0x000fe200078ec0ff */
[----:B------:R-:W-:Y:S01]  /*e530*/  FFMA.FTZ R27, R8, R27, R13 ;  /* 0x0000001b081b7223 */ /* 0x000fe2000001000d */
[----:B------:R-:W-:Y:S01]  /*e540*/  FFMA.FTZ R31, R10, R31, R0 ;  /* 0x0000001f0a1f7223 */ /* 0x000fe20000010000 */
[C---:B------:R-:W-:Y:S01]  /*e550*/  FMUL.FTZ R13, R12.reuse, R43 ;  /* 0x0000002b0c0d7220 */ /* 0x040fe20000410000 */
[----:B------:R-:W-:Y:S01]  /*e560*/  LOP3.LUT R71, R71, 0xffff0000, RZ, 0xc0, !PT ;  /* 0xffff000047477812 */ /* 0x000fe200078ec0ff */
[----:B------:R-:W-:Y:S01]  /*e570*/  FMUL.FTZ R21, R12, R11 ;  /* 0x0000000b0c157220 */ /* 0x000fe20000410000 */
[----:B------:R-:W-:Y:S01]  /*e580*/  LOP3.LUT R44, R44, 0xffff0000, RZ, 0xc0, !PT ;  /* 0xffff00002c2c7812 */ /* 0x000fe200078ec0ff */
[----:B------:R-:W-:-:S02]  /*e590*/  IMAD.U32 R8, R45, 0x10000, RZ ;  /* 0x000100002d087824 */ /* 0x000fc400078e00ff */
[----:B------:R-:W-:Y:S01]  /*e5a0*/  FFMA.FTZ R13, R4, R11, -R13 ;  /* 0x0000000b040d7223 */ /* 0x000fe2000001080d */
[----:B------:R-:W-:Y:S02]  /*e5b0*/  IMAD.U32 R0, R28, 0x10000, RZ ;  /* 0x000100001c007824 */ /* 0x000fe400078e00ff */
[----:B------:R-:W-:Y:S01]  /*e5c0*/  FFMA.FTZ R10, R4, R43, R21 ;  /* 0x0000002b040a7223 */ /* 0x000fe20000010015 */
[----:B------:R-:W-:Y:S01]  /*e5d0*/  FMUL.FTZ R4, R14, R8 ;  /* 0x000000080e047220 */ /* 0x000fe20000410000 */
[C---:B------:R-:W-:Y:S01]  /*e5e0*/  FMUL.FTZ R12, R24.reuse, R44 ;  /* 0x0000002c180c7220 */ /* 0x040fe20000410000 */
[-C--:B------:R-:W-:Y:S01]  /*e5f0*/  FMUL.FTZ R11, R24, R71.reuse ;  /* 0x00000047180b7220 */ /* 0x080fe20000410000 */
[----:B------:R-:W-:Y:S01]  /*e600*/  FMUL.FTZ R14, R14, R0 ;  /* 0x000000000e0e7220 */ /* 0x000fe20000410000 */
[----:B------:R-:W-:Y:S01]  /*e610*/  LOP3.LUT R45, R45, 0xffff0000, RZ, 0xc0, !PT ;  /* 0xffff00002d2d7812 */ /* 0x000fe200078ec0ff */
[----:B------:R-:W-:Y:S01]  /*e620*/  FFMA.FTZ R12, R5, R71, -R12 ;  /* 0x00000047050c7223 */ /* 0x000fe2000001080c */
[----:B------:R-:W-:Y:S01]  /*e630*/  LOP3.LUT R59, R59, 0xffff0000, RZ, 0xc0, !PT ;  /* 0xffff00003b3b7812 */ /* 0x000fe200078ec0ff */
[----:B------:R-:W-:Y:S01]  /*e640*/  FFMA.FTZ R44, R5, R44, R11 ;  /* 0x0000002c052c7223 */ /* 0x000fe2000001000b */
[----:B------:R-:W-:Y:S01]  /*e650*/  LOP3.LUT R28, R28, 0xffff0000, RZ, 0xc0, !PT ;  /* 0xffff00001c1c7812 */ /* 0x000fe200078ec0ff */
[----:B------:R-:W-:Y:S01]  /*e660*/  FFMA.FTZ R14, R9, R8, R14 ;  /* 0x00000008090e7223 */ /* 0x000fe2000001000e */
[----:B------:R-:W-:Y:S01]  /*e670*/  LOP3.LUT R29, R29, 0xffff0000, RZ, 0xc0, !PT ;  /* 0xffff00001d1d7812 */ /* 0x000fe200078ec0ff */
[----:B------:R-:W-:Y:S01]  /*e680*/  FFMA.FTZ R0, R9, R0, -R4 ;  /* 0x0000000009007223 */ /* 0x000fe20000010804 */
        /* <DEDUP_REMOVED lines=12> */
[----:B------:R-:W-:Y:S02]  /*e750*/  F2FP.BF16.F32.PACK_AB R7, R29, R20 ;  /* 0x000000141d07723e */ /* 0x000fe400000010ff */
[----:B------:R-:W-:Y:S02]  /*e760*/  F2FP.BF16.F32.PACK_AB R9, R44, R27 ;  /* 0x0000001b2c09723e */ /* 0x000fe400000010ff */
[----:B------:R-:W-:Y:S01]  /*e770*/  F2FP.BF16.F32.PACK_AB R10, R45, R14 ;  /* 0x0000000e2d0a723e */ /* 0x000fe200000010ff */
[----:B------:R4:W-:Y:S01]  /*e780*/  STS.128 [R212], R4 ;  /* 0x00000004d4007388 */ /* 0x0009e20000000c00 */
[----:B------:R-:W-:-:S05]  /*e790*/  F2FP.BF16.F32.PACK_AB R11, R26, R31 ;  /* 0x0000001f1a0b723e */ /* 0x000fca00000010ff */
[----:B------:R4:W-:Y:S02]  /*e7a0*/  STS.128 [R3+0x10400], R8 ;  /* 0x0104000803007388 */ /* 0x0009e40000000c00 */
.L_x_1828:
[----:B------:R-:W-:Y:S05]  /*e7b0*/  BSYNC B0 ;  /* 0x0000000000007941 */ /* 0x000fea0003800000 */
.L_x_1800:
        /* <DEDUP_REMOVED lines=8> */
.L_x_1798:
[----:B------:R-:W-:-:S05]  /*e840*/  IMAD.U32 R0, RZ, RZ, UR39 ;  /* 0x00000027ff007e24 */ /* 0x000fca000f8e00ff */
[----:B------:R-:W-:-:S13]  /*e850*/  ISETP.NE.AND P0, PT, R0, 0x3, PT ;  /* 0x000000030000780c */ /* 0x000fda0003f05270 */
[----:B------:R-:W-:Y:S05]  /*e860*/  @!P0 BRA `(.L_x_1845) ;  /* 0x0000000000048947 */ /* 0x000fea0003800000 */
[----:B------:R-:W-:Y:S01]  /*e870*/  BPT.TRAP 0x1 ;  /* 0x000000040000795c */ /* 0x000fe20000300000 */
.L_x_1845:
[----:B----4-:R-:W-:Y:S01]  /*e880*/  IMAD R11, R184, 0x8, R18 ;  /* 0x00000008b80b7824 */ /* 0x010fe200078e0212 */
[----:B------:R-:W-:-:S04]  /*e890*/  SHF.L.U32 R0, R187, 0x1f, RZ ;  /* 0x0000001fbb007819 */ /* 0x000fc800000006ff */
[----:B------:R4:W0:Y:S01]  /*e8a0*/  SYNCS.PHASECHK.TRANS64.TRYWAIT P1, [R11+URZ+0x28830], R0 ;  /* 0x028830000b0075a7 */ /* 0x000822000802017f */
[----:B------:R-:W-:Y:S05]  /*e8b0*/  @!P0 BRA `(.L_x_1846) ;  /* 0x0000000000048947 */ /* 0x000fea0003800000 */
[----:B------:R-:W-:Y:S01]  /*e8c0*/  BPT.TRAP 0x1 ;  /* 0x000000040000795c */ /* 0x000fe20000300000 */
.L_x_1846:
[----:B0-----:R-:W-:Y:S05]  /*e8d0*/  @P1 BRA `(.L_x_1847) ;  /* 0x0000000000081947 */ /* 0x001fea0003800000 */
[----:B------:R-:W0:Y:S02]  /*e8e0*/  SYNCS.PHASECHK.TRANS64.TRYWAIT P1, [R11+URZ+0x28830], R0 ;  /* 0x028830000b0075a7 */ /* 0x000e24000802017f */
[----:B0-----:R-:W-:Y:S05]  /*e8f0*/  @!P1 BRA `(.L_x_1848) ;  /* 0x0000017c00d09947 */ /* 0x001fea0003800000 */
.L_x_1847:
[----:B------:R-:W-:Y:S05]  /*e900*/  WARPSYNC.ALL ;  /* 0x0000000000007948 */ /* 0x000fea0003800000 */
[----:B----4-:R-:W-:Y:S01]  /*e910*/  VIADD R0, R18, 0x18400 ;  /* 0x0001840012007836 */ /* 0x010fe20000000000 */
[----:B------:R-:W-:Y:S01]  /*e920*/  R2UR UR32, R42 ;  /* 0x000000002a2072ca */ /* 0x000fe200000e0000 */
[----:B-123--:R-:W-:Y:S01]  /*e930*/  IMAD.MOV.U32 R5, RZ, RZ, 0x40000040 ;  /* 0x40000040ff057424 */ /* 0x00efe200078e00ff */
[----:B-----5:R-:W-:Y:S01]  /*e940*/  WARPGROUP.ARRIVE ;  /* 0x00000000000079c5 */ /* 0x020fe20000000000 */
[----:B------:R-:W-:Y:S01]  /*e950*/  UMOV UR33, 0x40000040 ;  /* 0x4000004000217882 */ /* 0x000fe20000000000 */
        /* <DEDUP_REMOVED lines=37> */
[----:B------:R-:W-:Y:S01]  /*ebb0*/  UIADD3 UR24, UR32, 0x404, URZ ;  /* 0x0000040420187890 */ /* 0x000fe2000fffe03f */
[----:B------:R-:W-:Y:S01]  /*ebc0*/  IMAD.MOV.U32 R9, RZ, RZ, 0x40000040 ;  /* 0x40000040ff097424 */ /* 0x000fe200078e00ff */
[----:B------:R-:W-:Y:S01]  /*ebd0*/  UMOV UR25, 0x40000040 ;  /* 0x4000004000197882 */ /* 0x000fe20000000000 */
[----:B------:R-:W-:Y:S01]  /*ebe0*/  UIADD3 UR28, UR32, 0x406, URZ ;  /* 0x00000406201c7890 */ /* 0x000fe2000fffe03f */
[----:B------:R-:W-:Y:S01]  /*ebf0*/  R2UR UR18, R8 ;  /* 0x00000000081272ca */ /* 0x000fe200000e0000 */
[----:B------:R-:W-:Y:S01]  /*ec00*/  VIADD R8, R4, 0x402 ;  /* 0x0000040204087836 */ /* 0x000fe20000000000 */
[----:B------:R-:W-:Y:S01]  /*ec10*/  R2UR UR27, R9 ;  /* 0x00000000091b72ca */ /* 0x000fe200000e0000 */
[----:B------:R-:W-:-:S03]  /*ec20*/  UMOV UR29, 0x40000040 ;  /* 0x40000040001d7882 */ /* 0x000fc60000000000 */
        /* <DEDUP_REMOVED lines=29> */
.L_x_1849:
[----:B------:R-:W0:Y:S01]  /*ee00*/  LDC R0, c[0x0][0x448] ;  /* 0x00011200ff007b82 */ /* 0x000e220000000800 */
[----:B------:R-:W-:Y:S01]  /*ee10*/  ULDC UR51, c[0x0][0x9dc] ;  /* 0x0002770000337ab9 */ /* 0x000fe20000000800 */
[----:B------:R-:W-:Y:S01]  /*ee20*/  LEA R12, R89, 0xffffff80, 0x7 ;  /* 0xffffff80590c7811 */ /* 0x000fe200078e38ff */
[----:B------:R-:W-:-:S05]  /*ee30*/  ULOP3.LUT UR6, URZ, UR51, URZ, 0x33, !UPT ;  /* 0x000000333f067292 */ /* 0x000fca000f8e333f */
[----:B------:R-:W1:Y:S01]  /*ee40*/  LDC.64 R8, c[0x0][0x9e0] ;  /* 0x00027800ff087b82 */ /* 0x000e620000000a00 */
[----:B0-----:R-:W-:Y:S01]  /*ee50*/  ISETP.NE.AND P1, PT, R0, 0x1, PT ;  /* 0x000000010000780c */ /* 0x001fe20003f25270 */
[----:B------:R-:W-:Y:S01]  /*ee60*/  IMAD.IADD R0, R195, 0x1, R193 ;  /* 0x00000001c3007824 */ /* 0x000fe200078e02c1 */
[----:B-1----:R-:W-:-:S11]  /*ee70*/  ISETP.GE.AND P2, PT, R9, 0x1, PT ;  /* 0x000000010900780c */ /* 0x002fd60003f46270 */
[----:B------:R-:W0:Y:S08]  /*ee80*/  @P1 LDC R3, c[0x0][0x44c] ;  /* 0x00011300ff031b82 */ /* 0x000e300000000800 */
[----:B------:R-:W1:Y:S01]  /*ee90*/  @P1 LDC R5, c[0x0][0x450] ;  /* 0x00011400ff051b82 */ /* 0x000e620000000800 */
[----:B0-----:R-:W-:-:S04]  /*eea0*/  @P1 IMAD.HI.U32 R4, R0, R3, RZ ;  /* 0x0000000300041227 */ /* 0x001fc800078e00ff */
[----:B------:R-:W-:Y:S02]  /*eeb0*/  IMAD.MOV.U32 R3, RZ, RZ, R0 ;  /* 0x000000ffff037224 */ /* 0x000fe400078e0000 */
[----:B------:R-:W-:Y:S01]  /*eec0*/  VIADD R0, R11, 0x28840 ;  /* 0x000288400b007836 */ /* 0x000fe20000000000 */
[----:B-1----:R-:W-:Y:S01]  /*eed0*/  @P1 SHF.R.U32.HI R3, RZ, R5, R4 ;  /* 0x00000005ff031219 */ /* 0x002fe20000011604 */
[----:B------:R-:W-:Y:S02]  /*eee0*/  IMAD.MOV.U32 R4, RZ, RZ, -0x80 ;  /* 0xffffff80ff047424 */ /* 0x000fe400078e00ff */
[----:B------:R-:W-:Y:S02]  /*eef0*/  IMAD.U32 R5, RZ, RZ, UR38 ;  /* 0x00000026ff057e24 */ /* 0x000fe4000f8e00ff */
[----:B------:R-:W0:Y:S01]  /*ef00*/  SHFL.IDX PT, R15, R3, RZ, 0x1c1f ;  /* 0x001c1fff030f7589 */ /* 0x000e2200000e0000 */
[----:B------:R-:W-:Y:S02]  /*ef10*/  IMAD R11, R89, R4, 0x80 ;  /* 0x00000080590b7424 */ /* 0x000fe400078e0204 */
[----:B------:R-:W-:-:S02]  /*ef20*/  PRMT R0, R5, 0x654, R0 ;  /* 0x0000065405007816 */ /* 0x000fc40000000000 */
[----:B------:R-:W-:Y:S02]  /*ef30*/  VIADD R4, R11, 0x1 ;  /* 0x000000010b047836 */ /* 0x000fe40000000000 */
[----:B------:R1:W-:Y:S02]  /*ef40*/  SYNCS.ARRIVE.TRANS64.RED.A1T0 RZ, [R0+URZ], RZ ;  /* 0x000000ff00ff79a7 */ /* 0x0003e4000810043f */
[----:B------:R-:W-:-:S05]  /*ef50*/  IMAD R4, R191, -0x2, R4 ;  /* 0xfffffffebf047824 */ /* 0x000fca00078e0204 */
[----:B------:R-:W-:Y:S01]  /*ef60*/  IADD3 R5, -R189, R4, R190 ;  /* 0x00000004bd057210 */ /* 0x000fe20007ffe1be */
[----:B-1----:R-:W-:-:S04]  /*ef70*/  IMAD.IADD R0, R190, 0x1, R11 ;  /* 0x00000001be007824 */ /* 0x002fc800078e020b */
[----:B------:R-:W-:Y:S02]  /*ef80*/  IMAD R10, R191, -0x2, R0 ;  /* 0xfffffffebf0a7824 */ /* 0x000fe400078e0200 */
[C---:B------:R-:W-:Y:S02]  /*ef90*/  IMAD.IADD R13, R5.reuse, 0x1, R8 ;  /* 0x00000001050d7824 */ /* 0x040fe400078e0208 */
[----:B------:R-:W-:-:S03]  /*efa0*/  VIADD R14, R5, UR6 ;  /* 0x00000006050e7c36 */ /* 0x000fc60008000000 */
[----:B0-----:R-:W-:Y:S01]  /*efb0*/  VIADDMNMX R0, R15, R13, R10, PT ;  /* 0x0000000d0f007246 */ /* 0x001fe2000380010a */
[----:B------:R-:W-:Y:S01]  /*efc0*/  IMAD.IADD R4, R14, 0x1, R15 ;  /* 0x000000010e047824 */ /* 0x000fe200078e020f */
[----:B------:R-:W-:Y:S06]  /*efd0*/  @!P2 BRA `(.L_x_1850) ;  /* 0x000000000050a947 */ /* 0x000fec0003800000 */
[----:B------:R-:W-:Y:S01]  /*efe0*/  IADD3 R5, -R189, R190, R15 ;  /* 0x000000bebd057210 */ /* 0x000fe20007ffe10f */
[----:B------:R-:W-:Y:S03]  /*eff0*/  BSSY B0, `(.L_x_1851) ;  /* 0x000000e000007945 */ /* 0x000fe60003800000 */
[----:B------:R-:W-:-:S13]  /*f000*/  ISETP.GT.AND P3, PT, R5, -0x1, PT ;  /* 0xffffffff0500780c */ /* 0x000fda0003f64270 */
        /* <DEDUP_REMOVED lines=8> */
.L_x_1852:
[----:B------:R-:W-:-:S13]  /*f090*/  ISETP.NE.AND P3, PT, R9, 0x1, PT ;  /* 0x000000010900780c */ /* 0x000fda0003f65270 */
[----:B------:R-:W0:Y:S02]  /*f0a0*/  @P3 LDC.64 R20, c[0x0][0x9e8] ;  /* 0x00027a00ff143b82 */ /* 0x000e240000000a00 */
[----:B0-----:R-:W-:-:S05]  /*f0b0*/  @P3 IMAD.HI.U32 R6, R5, R20, RZ ;  /* 0x0000001405063227 */ /* 0x001fca00078e00ff */
[----:B------:R-:W-:-:S07]  /*f0c0*/  @P3 SHF.R.U32.HI R5, RZ, R21, R6 ;  /* 0x00000015ff053219 */ /* 0x000fce0000011606 */
.L_x_1853:
[----:B------:R-:W-:Y:S05]  /*f0d0*/  BSYNC B0 ;  /* 0x0000000000007941 */ /* 0x000fea0003800000 */
.L_x_1851:
[----:B------:R-:W-:-:S04]  /*f0e0*/  IMAD R6, R5, R9, -R12 ;  /* 0x0000000905067224 */ /* 0x000fc800078e0a0c */
[----:B------:R-:W-:-:S05]  /*f0f0*/  IMAD R5, R191, -0x2, R6 ;  /* 0xfffffffebf057824 */ /* 0x000fca00078e0206 */
[----:B------:R-:W-:Y:S02]  /*f100*/  VIMNMX R4, R4, R5, !PT ;  /* 0x0000000504047248 */ /* 0x000fe40007fe0100 */
[----:B------:R-:W-:-:S07]  /*f110*/  VIADDMNMX R0, R5, R9, R0, PT ;  /* 0x0000000905007246 */ /* 0x000fce0003800100 */
.L_x_1850:
[C---:B------:R-:W-:Y:S01]  /*f120*/  ISETP.GE.AND P3, PT, R11.reuse, 0x2, PT ;  /* 0x000000020b00780c */ /* 0x040fe20003f66270 */
[----:B------:R-:W0:Y:S01]  /*f130*/  SHFL.IDX PT, R3, R3, 0x1, 0x1c1f ;  /* 0x003c1f0003037f89 */ /* 0x000e2200000e0000 */
[----:B------:R-:W-:Y:S02]  /*f140*/  ISETP.GE.AND P5, PT, R11, 0x9, PT ;  /* 0x000000090b00780c */ /* 0x000fe40003fa6270 */
[----:B------:R-:W-:Y:S02]  /*f150*/  ISETP.GT.AND P4, PT, R4, 0x1, !P3 ;  /* 0x000000010400780c */ /* 0x000fe40005f84270 */
[----:B------:R-:W-:Y:S02]  /*f160*/  P2R R20, PR, RZ, 0x20 ;  /* 0x00000020ff147803 */ /* 0x000fe40000000000 */
[----:B------:R-:W-:-:S04]  /*f170*/  ISETP.LT.OR P4, PT, R0, 0x2, P4 ;  /* 0x000000020000780c */ /* 0x000fc80002781670 */
[----:B------:R-:W-:Y:S02]  /*f180*/  FSEL R25, R25, -INF , !P4 ;  /* 0xff80000019197808 */ /* 0x000fe40006000000 */
[----:B------:R-:W-:Y:S02]  /*f190*/  ISETP.GT.AND P4, PT, R4, 0x8, !P5 ;  /* 0x000000080400780c */ /* 0x000fe40006f84270 */
[----:B------:R-:W-:Y:S02]  /*f1a0*/  ISETP.GE.AND P5, PT, R11, 0xa, PT ;  /* 0x0000000a0b00780c */ /* 0x000fe40003fa6270 */
[----:B------:R-:W-:Y:S02]  /*f1b0*/  ISETP.LT.OR P4, PT, R0, 0x9, P4 ;  /* 0x000000090000780c */ /* 0x000fe40002781670 */
[----:B------:R-:W-:Y:S02]  /*f1c0*/  P2R R21, PR, RZ, 0x20 ;  /* 0x00000020ff157803 */ /* 0x000fe40000000000 */
[----:B------:R-:W-:-:S02]  /*f1d0*/  FSEL R28, R28, -INF , !P4 ;  /* 0xff8000001c1c7808 */ /* 0x000fc40006000000 */
[----:B------:R-:W-:Y:S02]  /*f1e0*/  ISETP.GT.AND P4, PT, R4, 0x9, !P5 ;  /* 0x000000090400780c */ /* 0x000fe40006f84270 */
[----:B------:R-:W-:Y:S02]  /*f1f0*/  ISETP.GE.AND P5, PT, R11, 0x11, PT ;  /* 0x000000110b00780c */ /* 0x000fe40003fa6270 */
[----:B------:R-:W-:Y:S02]  /*f200*/  ISETP.LT.OR P4, PT, R0, 0xa, P4 ;  /* 0x0000000a0000780c */ /* 0x000fe40002781670 */
[----:B------:R-:W-:Y:S02]  /*f210*/  P2R R88, PR, RZ, 0x20 ;  /* 0x00000020ff587803 */ /* 0x000fe40000000000 */
[----:B------:R-:W-:Y:S02]  /*f220*/  FSEL R29, R29, -INF , !P4 ;  /* 0xff8000001d1d7808 */ /* 0x000fe40006000000 */
[----:B------:R-:W-:-:S02]  /*f230*/  ISETP.GT.AND P4, PT, R4, 0x10, !P5 ;  /* 0x000000100400780c */ /* 0x000fc40006f84270 */
[C---:B------:R-:W-:Y:S02]  /*f240*/  ISETP.GE.AND P5, PT, R11.reuse, 0x12, PT ;  /* 0x000000120b00780c */ /* 0x040fe40003fa6270 */
[----:B------:R-:W-:Y:S02]  /*f250*/  ISETP.LT.OR P4, PT, R0, 0x11, P4 ;  /* 0x000000110000780c */ /* 0x000fe40002781670 */
[----:B------:R-:W-:Y:S02]  /*f260*/  P2R R90, PR, RZ, 0x20 ;  /* 0x00000020ff5a7803 */ /* 0x000fe40000000000 */
[----:B------:R-:W-:Y:S02]  /*f270*/  FSEL R32, R32, -INF , !P4 ;  /* 0xff80000020207808 */ /* 0x000fe40006000000 */
[----:B------:R-:W-:Y:S02]  /*f280*/  ISETP.GT.AND P4, PT, R4, 0x11, !P5 ;  /* 0x000000110400780c */ /* 0x000fe40006f84270 */
[----:B------:R-:W-:-:S02]  /*f290*/  ISETP.GE.AND P5, PT, R11, 0x19, PT ;  /* 0x000000190b00780c */ /* 0x000fc40003fa6270 */
[----:B------:R-:W-:Y:S02]  /*f2a0*/  ISETP.LT.OR P4, PT, R0, 0x12, P4 ;  /* 0x000000120000780c */ /* 0x000fe40002781670 */
[----:B------:R-:W-:Y:S02]  /*f2b0*/  P2R R91, PR, RZ, 0x20 ;  /* 0x00000020ff5b7803 */ /* 0x000fe40000000000 */
[----:B------:R-:W-:Y:S02]  /*f2c0*/  FSEL R33, R33, -INF , !P4 ;  /* 0xff80000021217808 */ /* 0x000fe40006000000 */
[----:B------:R-:W-:Y:S02]  /*f2d0*/  ISETP.GT.AND P4, PT, R4, 0x18, !P5 ;  /* 0x000000180400780c */ /* 0x000fe40006f84270 */
[----:B------:R-:W-:Y:S02]  /*f2e0*/  ISETP.GE.AND P5, PT, R11, 0x1a, PT ;  /* 0x0000001a0b00780c */ /* 0x000fe40003fa6270 */
[----:B------:R-:W-:-:S02]  /*f2f0*/  ISETP.LT.OR P4, PT, R0, 0x19, P4 ;  /* 0x000000190000780c */ /* 0x000fc40002781670 */
[----:B------:R-:W-:Y:S02]  /*f300*/  P2R R92, PR, RZ, 0x20 ;  /* 0x00000020ff5c7803 */ /* 0x000fe40000000000 */
[----:B------:R-:W-:Y:S02]  /*f310*/  FSEL R36, R36, -INF , !P4 ;  /* 0xff80000024247808 */ /* 0x000fe40006000000 */
[----:B------:R-:W-:Y:S02]  /*f320*/  ISETP.GT.AND P4, PT, R4, 0x19, !P5 ;  /* 0x000000190400780c */ /* 0x000fe40006f84270 */
[----:B------:R-:W-:Y:S02]  /*f330*/  ISETP.GE.AND P5, PT, R11, 0x21, PT ;  /* 0x000000210b00780c */ /* 0x000fe40003fa6270 */
[----:B------:R-:W-:Y:S02]  /*f340*/  ISETP.LT.OR P4, PT, R0, 0x1a, P4 ;  /* 0x0000001a0000780c */ /* 0x000fe40002781670 */
[----:B------:R-:W-:-:S02]  /*f350*/  P2R R93, PR, RZ, 0x20 ;  /* 0x00000020ff5d7803 */ /* 0x000fc40000000000 */
        /* <DEDUP_REMOVED lines=119> */
[----:B------:R-:W-:Y:S01]  /*fad0*/  ISETP.GT.AND P6, PT, R4, 0x79, !P6 ;  /* 0x000000790400780c */ /* 0x000fe200077c4270 */
[----:B0-----:R-:W-:-:S03]  /*fae0*/  IMAD.IADD R4, R14, 0x1, R3 ;  /* 0x000000010e047824 */ /* 0x001fc600078e0203 */
[----:B------:R-:W-:Y:S02]  /*faf0*/  ISETP.LT.OR P6, PT, R0, 0x7a, P6 ;  /* 0x0000007a0000780c */ /* 0x000fe400037c1670 */
[----:B------:R-:W-:Y:S02]  /*fb00*/  VIADDMNMX R0, R3, R13, R10, PT ;  /* 0x0000000d03007246 */ /* 0x000fe4000380010a */
[----:B------:R-:W-:Y:S01]  /*fb10*/  FSEL R85, R85, -INF , !P6 ;  /* 0xff80000055557808 */ /* 0x000fe20007000000 */
[----:B------:R-:W-:Y:S08]  /*fb20*/  @!P2 BRA `(.L_x_1854) ;  /* 0x000000000050a947 */ /* 0x000ff00003800000 */
        /* <DEDUP_REMOVED lines=11> */
.L_x_1856:
[----:B------:R-:W-:-:S13]  /*fbe0*/  ISETP.NE.AND P6, PT, R9, 0x1, PT ;  /* 0x000000010900780c */ /* 0x000fda0003fc5270 */
[----:B------:R-:W0:Y:S02]  /*fbf0*/  @P6 LDC.64 R10, c[0x0][0x9e8] ;  /* 0x00027a00ff0a6b82 */ /* 0x000e240000000a00 */
[----:B0-----:R-:W-:-:S05]  /*fc00*/  @P6 IMAD.HI.U32 R10, R3, R10, RZ ;  /* 0x0000000a030a6227 */ /* 0x001fca00078e00ff */
[----:B------:R-:W-:-:S07]  /*fc10*/  @P6 SHF.R.U32.HI R3, RZ, R11, R10 ;  /* 0x0000000bff036219 */ /* 0x000fce000001160a */
.L_x_1857:
[----:B------:R-:W-:Y:S05]  /*fc20*/  BSYNC B0 ;  /* 0x0000000000007941 */ /* 0x000fea0003800000 */
.L_x_1855:
[----:B------:R-:W-:-:S04]  /*fc30*/  IMAD R6, R3, R9, -R12 ;  /* 0x0000000903067224 */ /* 0x000fc800078e0a0c */
[----:B------:R-:W-:-:S05]  /*fc40*/  IMAD R3, R191, -0x2, R6 ;  /* 0xfffffffebf037824 */ /* 0x000fca00078e0206 */
[----:B------:R-:W-:Y:S02]  /*fc50*/  VIMNMX R4, R4, R3, !PT ;  /* 0x0000000304047248 */ /* 0x000fe40007fe0100 */
[----:B------:R-:W-:-:S07]  /*fc60*/  VIADDMNMX R0, R3, R9, R0, PT ;  /* 0x0000000903007246 */ /* 0x000fce0003800100 */
.L_x_1854:
[----:B------:R-:W-:Y:S01]  /*fc70*/  ISETP.GT.AND P3, PT, R4, 0x1, !P3 ;  /* 0x000000010400780c */ /* 0x000fe20005f64270 */
[----:B------:R-:W-:Y:S01]  /*fc80*/  ULDC UR52, c[0x0][0x988] ;  /* 0x0002620000347ab9 */ /* 0x000fe20000000800 */
        /* <DEDUP_REMOVED lines=77> */
[----:B------:R-:W-:Y:S01]  /*10160*/  ISETP.GT.AND P4, PT, R4, 0x71, !P4 ;  /* 0x000000710400780c */ /* 0x000fe20006784270 */
[----:B------:R-:W0:Y:S01]  /*10170*/  SHFL.BFLY PT, R3, R6, 0x2, 0x1f ;  /* 0x0c401f0006037f89 */ /* 0x000e2200000e0000 */
[----:B------:R-:W-:Y:S02]  /*10180*/  FSEL R50, R50, -INF , !P3 ;  /* 0xff80000032327808 */ /* 0x000fe40005800000 */
[----:B------:R-:W-:Y:S02]  /*10190*/  ISETP.NE.AND P3, PT, R99, RZ, PT ;  /* 0x000000ff6300720c */ /* 0x000fe40003f65270 */
[C---:B------:R-:W-:Y:S02]  /*101a0*/  ISETP.GT.AND P5, PT, R4.reuse, 0x78, !P5 ;  /* 0x000000780400780c */ /* 0x040fe40006fa4270 */
[----:B------:R-:W-:Y:S02]  /*101b0*/  ISETP.GT.AND P3, PT, R4, 0x31, !P3 ;  /* 0x000000310400780c */ /* 0x000fe40005f64270 */
[----:B------:R-:W-:-:S02]  /*101c0*/  ISETP.LT.OR P4, PT, R0, 0x72, P4 ;  /* 0x000000720000780c */ /* 0x000fc40002781670 */
[C---:B------:R-:W-:Y:S02]  /*101d0*/  ISETP.LT.OR P3, PT, R0.reuse, 0x32, P3 ;  /* 0x000000320000780c */ /* 0x040fe40001f61670 */
[----:B------:R-:W-:Y:S02]  /*101e0*/  ISETP.LT.OR P5, PT, R0, 0x79, P5 ;  /* 0x000000790000780c */ /* 0x000fe40002fa1670 */
[----:B------:R-:W-:Y:S02]  /*101f0*/  FSEL R51, R51, -INF , !P3 ;  /* 0xff80000033337808 */ /* 0x000fe40005800000 */
[----:B------:R-:W-:Y:S02]  /*10200*/  ISETP.NE.AND P3, PT, R100, RZ, PT ;  /* 0x000000ff6400720c */ /* 0x000fe40003f65270 */
[----:B------:R-:W-:Y:S02]  /*10210*/  FSEL R83, R83, -INF , !P4 ;  /* 0xff80000053537808 */ /* 0x000fe40006000000 */
[----:B------:R-:W-:-:S02]  /*10220*/  ISETP.GT.AND P3, PT, R4, 0x38, !P3 ;  /* 0x000000380400780c */ /* 0x000fc40005f64270 */
        /* <DEDUP_REMOVED lines=57> */
[----:B0-----:R-:W-:Y:S02]  /*105c0*/  FMNMX.FTZ R5, R6, R3, !PT ;  /* 0x0000000306057209 */ /* 0x001fe40007810000 */
[----:B------:R-:W-:-:S03]  /*105d0*/  ISETP.LT.OR P3, PT, R0, 0x71, P3 ;  /* 0x000000710000780c */ /* 0x000fc60001f61670 */
[----:B------:R-:W0:Y:S01]  /*105e0*/  SHFL.BFLY PT, R10, R5, 0x1, 0x1f ;  /* 0x0c201f00050a7f89 */ /* 0x000e2200000e0000 */
[----:B------:R-:W-:Y:S02]  /*105f0*/  FSEL R82, R82, -INF , !P3 ;  /* 0xff80000052527808 */ /* 0x000fe40005800000 */
[----:B0-----:R-:W-:-:S04]  /*10600*/  FMNMX.FTZ R3, R5, R10, !PT ;  /* 0x0000000a05037209 */ /* 0x001fc80007810000 */
[C---:B------:R-:W-:Y:S01]  /*10610*/  FSETP.NEU.FTZ.AND P3, PT, R3.reuse, -INF , PT ;  /* 0xff8000000300780b */ /* 0x040fe20003f7d000 */
[----:B------:R-:W-:-:S05]  /*10620*/  FMUL.FTZ R10, R3, UR52 ;  /* 0x00000034030a7c20 */ /* 0x000fca0008410000 */
[----:B------:R-:W-:Y:S02]  /*10630*/  FSEL R10, R10, RZ, P3 ;  /* 0x000000ff0a0a7208 */ /* 0x000fe40001800000 */
[----:B------:R-:W-:Y:S02]  /*10640*/  ISETP.GT.AND P3, PT, R4, RZ, !P6 ;  /* 0x000000ff0400720c */ /* 0x000fe40007764270 */
[----:B------:R-:W-:Y:S01]  /*10650*/  ISETP.NE.AND P6, PT, R15, RZ, PT ;  /* 0x000000ff0f00720c */ /* 0x000fe20003fc5270 */
[--C-:B------:R-:W-:Y:S01]  /*10660*/  FFMA.FTZ R5, R25, UR52, -R10.reuse ;  /* 0x0000003419057c23 */ /* 0x100fe2000801080a */
[----:B------:R-:W-:Y:S01]  /*10670*/  ISETP.LT.OR P3, PT, R0, 0x1, P3 ;  /* 0x000000010000780c */ /* 0x000fe20001f61670 */
[--C-:B------:R-:W-:Y:S01]  /*10680*/  FFMA.FTZ R11, R29, UR52, -R10.reuse ;  /* 0x000000341d0b7c23 */ /* 0x100fe2000801080a */
[--C-:B------:R-:W-:Y:S01]  /*10690*/  FFMA.FTZ R33, R33, UR52, -R10.reuse ;  /* 0x0000003421217c23 */ /* 0x100fe2000801080a */
[--C-:B------:R-:W-:Y:S01]  /*106a0*/  FFMA.FTZ R37, R37, UR52, -R10.reuse ;  /* 0x0000003425257c23 */ /* 0x100fe2000801080a */
[----:B------:R-:W-:Y:S01]  /*106b0*/  FSEL R26, R26, -INF , !P3 ;  /* 0xff8000001a1a7808 */ /* 0x000fe20005800000 */
[--C-:B------:R-:W-:Y:S01]  /*106c0*/  FFMA.FTZ R41, R41, UR52, -R10.reuse ;  /* 0x0000003429297c23 */ /* 0x100fe2000801080a */
[----:B------:R-:W-:Y:S01]  /*106d0*/  ISETP.GT.AND P3, PT, R4, 0x79, !P6 ;  /* 0x000000790400780c */ /* 0x000fe20007764270 */
[--C-:B------:R-:W-:Y:S01]  /*106e0*/  FFMA.FTZ R53, R53, UR52, -R10.reuse ;  /* 0x0000003435357c23 */ /* 0x100fe2000801080a */
[----:B------:R-:W-:Y:S01]  /*106f0*/  FMNMX.FTZ R13, R26, R27, !PT ;  /* 0x0000001b1a0d7209 */ /* 0x000fe20007810000 */
[--C-:B------:R-:W-:Y:S01]  /*10700*/  FFMA.FTZ R45, R45, UR52, -R10.reuse ;  /* 0x000000342d2d7c23 */ /* 0x100fe2000801080a */
[----:B------:R-:W-:Y:S01]  /*10710*/  ISETP.LT.OR P3, PT, R0, 0x7a, P3 ;  /* 0x0000007a0000780c */ /* 0x000fe20001f61670 */
[--C-:B------:R-:W-:Y:S01]  /*10720*/  FFMA.FTZ R180, R24, UR52, -R10.reuse ;  /* 0x0000003418b47c23 */ /* 0x100fe2000801080a */
[----:B------:R-:W-:Y:S01]  /*10730*/  FMNMX.FTZ R6, R30, R13, !PT ;  /* 0x0000000d1e067209 */ /* 0x000fe20007810000 */
[--C-:B------:R-:W-:Y:S01]  /*10740*/  FFMA.FTZ R182, R28, UR52, -R10.reuse ;  /* 0x000000341cb67c23 */ /* 0x100fe2000801080a */
[----:B------:R-:W-:Y:S01]  /*10750*/  FSEL R87, R87, -INF , !P3 ;  /* 0xff80000057577808 */ /* 0x000fe20005800000 */
[----:B------:R-:W-:Y:S01]  /*10760*/  MUFU.EX2 R5, R5 ;  /* 0x0000000500057308 */ /* 0x000fe20000000800 */
[----:B------:R-:W-:Y:S01]  /*10770*/  FMNMX.FTZ R13, R31, R6, !PT ;  /* 0x000000061f0d7209 */ /* 0x000fe20007810000 */
[--C-:B------:R-:W-:Y:S01]  /*10780*/  FFMA.FTZ R176, R32, UR52, -R10.reuse ;  /* 0x0000003420b07c23 */ /* 0x100fe2000801080a */
[--C-:B------:R-:W-:Y:S01]  /*10790*/  FFMA.FTZ R178, R36, UR52, -R10.reuse ;  /* 0x0000003424b27c23 */ /* 0x100fe2000801080a */
[--C-:B------:R-:W-:Y:S01]  /*107a0*/  FFMA.FTZ R49, R49, UR52, -R10.reuse ;  /* 0x0000003431317c23 */ /* 0x100fe2000801080a */
[----:B------:R-:W-:Y:S01]  /*107b0*/  FMNMX.FTZ R6, R34, R13, !PT ;  /* 0x0000000d22067209 */ /* 0x000fe20007810000 */
[--C-:B------:R-:W-:Y:S01]  /*107c0*/  FFMA.FTZ R57, R57, UR52, -R10.reuse ;  /* 0x0000003439397c23 */ /* 0x100fe2000801080a */
[--C-:B------:R-:W-:Y:S01]  /*107d0*/  FFMA.FTZ R172, R40, UR52, -R10.reuse ;  /* 0x0000003428ac7c23 */ /* 0x100fe2000801080a */
        /* <DEDUP_REMOVED lines=8> */
[----:B------:R-:W0:Y:S01]  /*10860*/  MUFU.EX2 R180, R180 ;  /* 0x000000b400b47308 */ /* 0x000e220000000800 */
        /* <DEDUP_REMOVED lines=9> */
[----:B------:R-:W-:Y:S01]  /*10900*/  FFMA.FTZ R154, R84, UR52, -R10 ;  /* 0x00000034549a7c23 */ /* 0x000fe2000801080a */
[----:B------:R-:W1:Y:S02]  /*10910*/  @P1 LDC R40, c[0x0][0x450] ;  /* 0x00011400ff281b82 */ /* 0x000e640000000800 */
[----:B------:R-:W-:-:S03]  /*10920*/  FMNMX.FTZ R6, R46, R21, !PT ;  /* 0x000000152e067209 */ /* 0x000fc60007810000 */
[----:B------:R-:W2:Y:S01]  /*10930*/  MUFU.EX2 R182, R182 ;  /* 0x000000b600b67308 */ /* 0x000ea20000000800 */
[----:B------:R-:W-:-:S04]  /*10940*/  FMNMX.FTZ R21, R47, R6, !PT ;  /* 0x000000062f157209 */ /* 0x000fc80007810000 */
[----:B------:R-:W-:-:S03]  /*10950*/  FMNMX.FTZ R6, R50, R21, !PT ;  /* 0x0000001532067209 */ /* 0x000fc60007810000 */
[----:B------:R-:W-:Y:S01]  /*10960*/  MUFU.EX2 R21, R41 ;  /* 0x0000002900157308 */ /* 0x000fe20000000800 */
[----:B------:R-:W-:-:S04]  /*10970*/  FMNMX.FTZ R25, R51, R6, !PT ;  /* 0x0000000633197209 */ /* 0x000fc80007810000 */
[----:B------:R-:W-:-:S03]  /*10980*/  FMNMX.FTZ R6, R54, R25, !PT ;  /* 0x0000001936067209 */ /* 0x000fc60007810000 */
[----:B------:R-:W3:Y:S01]  /*10990*/  MUFU.EX2 R11, R11 ;  /* 0x0000000b000b7308 */ /* 0x000ee20000000800 */
[----:B------:R-:W-:-:S04]  /*109a0*/  FMNMX.FTZ R25, R55, R6, !PT ;  /* 0x0000000637197209 */ /* 0x000fc80007810000 */
[----:B------:R-:W-:-:S03]  /*109b0*/  FMNMX.FTZ R6, R58, R25, !PT ;  /* 0x000000193a067209 */ /* 0x000fc60007810000 */
[----:B------:R4:W-:Y:S01]  /*109c0*/  MUFU.EX2 R25, R45 ;  /* 0x0000002d00197308 */ /* 0x0009e20000000800 */
[----:B------:R-:W-:-:S04]  /*109d0*/  FMNMX.FTZ R29, R59, R6, !PT ;  /* 0x000000063b1d7209 */ /* 0x000fc80007810000 */
[----:B------:R-:W-:-:S03]  /*109e0*/  FMNMX.FTZ R6, R62, R29, !PT ;  /* 0x0000001d3e067209 */ /* 0x000fc60007810000 */
[----:B------:R-:W5:Y:S01]  /*109f0*/  MUFU.EX2 R176, R176 ;  /* 0x000000b000b07308 */ /* 0x000f620000000800 */
[----:B------:R-:W-:Y:S01]  /*10a00*/  FMNMX.FTZ R29, R63, R6, !PT ;  /* 0x000000063f1d7209 */ /* 0x000fe20007810000 */
[----:B----4-:R-:W-:-:S03]  /*10a10*/  FFMA.FTZ R45, R65, UR52, -R10 ;  /* 0x00000034412d7c23 */ /* 0x010fc6000801080a */
[----:B------:R-:W-:-:S03]  /*10a20*/  FMNMX.FTZ R6, R66, R29, !PT ;  /* 0x0000001d42067209 */ /* 0x000fc60007810000 */
[----:B------:R-:W4:Y:S01]  /*10a30*/  MUFU.EX2 R178, R178 ;  /* 0x000000b200b27308 */ /* 0x000f220000000800 */
[----:B------:R-:W-:-:S04]  /*10a40*/  FMNMX.FTZ R33, R67, R6, !PT ;  /* 0x0000000643217209 */ /* 0x000fc80007810000 */
[----:B------:R-:W-:-:S03]  /*10a50*/  FMNMX.FTZ R6, R70, R33, !PT ;  /* 0x0000002146067209 */ /* 0x000fc60007810000 */
[----:B------:R0:W-:Y:S01]  /*10a60*/  MUFU.EX2 R29, R49 ;  /* 0x00000031001d7308 */ /* 0x0001e20000000800 */
[----:B------:R-:W-:-:S04]  /*10a70*/  FMNMX.FTZ R33, R71, R6, !PT ;  /* 0x0000000647217209 */ /* 0x000fc80007810000 */
[----:B------:R-:W-:-:S03]  /*10a80*/  FMNMX.FTZ R6, R74, R33, !PT ;  /* 0x000000214a067209 */ /* 0x000fc60007810000 */
[----:B------:R-:W-:Y:S01]  /*10a90*/  MUFU.EX2 R33, R53 ;  /* 0x0000003500217308 */ /* 0x000fe20000000800 */
[----:B------:R-:W-:Y:S01]  /*10aa0*/  FMNMX.FTZ R37, R75, R6, !PT ;  /* 0x000000064b257209 */ /* 0x000fe20007810000 */
[----:B0-----:R-:W-:-:S03]  /*10ab0*/  FFMA.FTZ R49, R69, UR52, -R10 ;  /* 0x0000003445317c23 */ /* 0x001fc6000801080a */
[----:B------:R-:W-:-:S03]  /*10ac0*/  FMNMX.FTZ R6, R78, R37, !PT ;  /* 0x000000254e067209 */ /* 0x000fc60007810000 */
[----:B------:R-:W0:Y:S01]  /*10ad0*/  MUFU.EX2 R172, R172 ;  /* 0x000000ac00ac7308 */ /* 0x000e220000000800 */
[----:B------:R-:W-:-:S04]  /*10ae0*/  FMNMX.FTZ R37, R79, R6, !PT ;  /* 0x000000064f257209 */ /* 0x000fc80007810000 */
[----:B------:R-:W-:-:S03]  /*10af0*/  FMNMX.FTZ R4, R82, R37, !PT ;  /* 0x0000002552047209 */ /* 0x000fc60007810000 */
[----:B------:R2:W-:Y:S01]  /*10b00*/  MUFU.EX2 R37, R57 ;  /* 0x0000003900257308 */ /* 0x0005e20000000800 */
[----:B------:R-:W-:-:S04]  /*10b10*/  FMNMX.FTZ R41, R83, R4, !PT ;  /* 0x0000000453297209 */ /* 0x000fc80007810000 */
[----:B------:R-:W-:Y:S01]  /*10b20*/  FMNMX.FTZ R0, R86, R41, !PT ;  /* 0x0000002956007209 */ /* 0x000fe20007810000 */
[--C-:B------:R-:W-:Y:S01]  /*10b30*/  FFMA.FTZ R41, R61, UR52, -R10.reuse ;  /* 0x000000343d297c23 */ /* 0x100fe2000801080a */
[--C-:B------:R-:W-:Y:S01]  /*10b40*/  FFMA.FTZ R61, R81, UR52, -R10.reuse ;  /* 0x00000034513d7c23 */ /* 0x100fe2000801080a */
[----:B------:R-:W-:Y:S01]  /*10b50*/  MUFU.EX2 R174, R174 ;  /* 0x000000ae00ae7308 */ /* 0x000fe20000000800 */
[----:B------:R-:W-:Y:S01]  /*10b60*/  FMNMX.FTZ R0, R87, R0, !PT ;  /* 0x0000000057007209 */ /* 0x000fe20007810000 */
[----:B--2---:R-:W-:-:S04]  /*10b70*/  FFMA.FTZ R57, R77, UR52, -R10 ;  /* 0x000000344d397c23 */ /* 0x004fc8000801080a */
[----:B------:R-:W2:Y:S02]  /*10b80*/  SHFL.BFLY PT, R53, R0, 0x2, 0x1f ;  /* 0x0c401f0000357f89 */ /* 0x000ea400000e0000 */
[----:B------:R-:W-:Y:S08]  /*10b90*/  MUFU.EX2 R168, R168 ;  /* 0x000000a800a87308 */ /* 0x000ff00000000800 */
[----:B------:R-:W-:Y:S08]  /*10ba0*/  MUFU.EX2 R170, R170 ;  /* 0x000000aa00aa7308 */ /* 0x000ff00000000800 */
[----:B------:R-:W-:Y:S01]  /*10bb0*/  MUFU.EX2 R164, R164 ;  /* 0x000000a400a47308 */ /* 0x000fe20000000800 */
[----:B--2---:R-:W-:Y:S01]  /*10bc0*/  FMNMX.FTZ R4, R0, R53, !PT ;  /* 0x0000003500047209 */ /* 0x004fe20007810000 */
[----:B------:R-:W-:-:S06]  /*10bd0*/  FFMA.FTZ R53, R73, UR52, -R10 ;  /* 0x0000003449357c23 */ /* 0x000fcc000801080a */
[----:B------:R-:W-:Y:S01]  /*10be0*/  MUFU.EX2 R166, R166 ;  /* 0x000000a600a67308 */ /* 0x000fe20000000800 */
[----:B------:R-:W2:Y:S07]  /*10bf0*/  SHFL.BFLY PT, R65, R4, 0x1, 0x1f ;  /* 0x0c201f0004417f89 */ /* 0x000eae00000e0000 */
[----:B------:R-:W-:Y:S08]  /*10c00*/  MUFU.EX2 R41, R41 ;  /* 0x0000002900297308 */ /* 0x000ff00000000800 */
[----:B------:R-:W-:Y:S08]  /*10c10*/  MUFU.EX2 R160, R160 ;  /* 0x000000a000a07308 */ /* 0x000ff00000000800 */
[----:B------:R-:W-:Y:S01]  /*10c20*/  MUFU.EX2 R45, R45 ;  /* 0x0000002d002d7308 */ /* 0x000fe20000000800 */
[----:B--2---:R-:W-:Y:S01]  /*10c30*/  FMNMX.FTZ R0, R4, R65, !PT ;  /* 0x0000004104007209 */ /* 0x004fe20007810000 */
[----:B------:R-:W-:-:S03]  /*10c40*/  FFMA.FTZ R65, R85, UR52, -R10 ;  /* 0x0000003455417c23 */ /* 0x000fc6000801080a */
[C---:B------:R-:W-:Y:S01]  /*10c50*/  FSETP.NEU.FTZ.AND P3, PT, R0.reuse, -INF , PT ;  /* 0xff8000000000780b */ /* 0x040fe20003f7d000 */
[----:B------:R-:W-:Y:S02]  /*10c60*/  FMUL.FTZ R4, R0, UR52 ;  /* 0x0000003400047c20 */ /* 0x000fe40008410000 */
[----:B------:R-:W-:Y:S03]  /*10c70*/  MUFU.EX2 R162, R162 ;  /* 0x000000a200a27308 */ /* 0x000fe60000000800 */
[----:B------:R-:W-:-:S05]  /*10c80*/  FSEL R6, R4, RZ, P3 ;  /* 0x000000ff04067208 */ /* 0x000fca0001800000 */
[----:B------:R-:W-:Y:S01]  /*10c90*/  MUFU.EX2 R49, R49 ;  /* 0x0000003100317308 */ /* 0x000fe20000000800 */
[--C-:B------:R-:W-:Y:S01]  /*10ca0*/  FFMA.FTZ R181, R26, UR52, -R6.reuse ;  /* 0x000000341ab57c23 */ /* 0x100fe20008010806 */
[--C-:B------:R-:W-:Y:S01]  /*10cb0*/  FFMA.FTZ R4, R27, UR52, -R6.reuse ;  /* 0x000000341b047c23 */ /* 0x100fe20008010806 */
[----:B------:R-:W-:Y:S01]  /*10cc0*/  FADD.FTZ R27, R180, R5 ;  /* 0x00000005b41b7221 */ /* 0x000fe20000010000 */
[--C-:B------:R-:W-:Y:S01]  /*10cd0*/  FFMA.FTZ R183, R30, UR52, -R6.reuse ;  /* 0x000000341eb77c23 */ /* 0x100fe20008010806 */
[--C-:B------:R-:W-:Y:S01]  /*10ce0*/  FFMA.FTZ R10, R31, UR52, -R6.reuse ;  /* 0x000000341f0a7c23 */ /* 0x100fe20008010806 */
[--C-:B------:R-:W-:Y:S01]  /*10cf0*/  FFMA.FTZ R177, R34, UR52, -R6.reuse ;  /* 0x0000003422b17c23 */ /* 0x100fe20008010806 */
[----:B------:R-:W-:Y:S01]  /*10d00*/  FADD.FTZ R30, R182, R27 ;  /* 0x0000001bb61e7221 */ /* 0x000fe20000010000 */
[----:B------:R-:W-:Y:S01]  /*10d10*/  MUFU.EX2 R181, R181 ;  /* 0x000000b500b57308 */ /* 0x000fe20000000800 */
[--C-:B------:R-:W-:Y:S01]  /*10d20*/  FFMA.FTZ R12, R35, UR52, -R6.reuse ;  /* 0x00000034230c7c23 */ /* 0x100fe20008010806 */
[----:B------:R-:W-:Y:S01]  /*10d30*/  FFMA.FTZ R179, R38, UR52, -R6 ;  /* 0x0000003426b37c23 */ /* 0x000fe20008010806 */
[----:B---3--:R-:W-:Y:S01]  /*10d40*/  FADD.FTZ R27, R11, R30 ;  /* 0x0000001e0b1b7221 */ /* 0x008fe20000010000 */
[--C-:B------:R-:W-:Y:S01]  /*10d50*/  FFMA.FTZ R14, R39, UR52, -R6.reuse ;  /* 0x00000034270e7c23 */ /* 0x100fe20008010806 */
[--C-:B------:R-:W-:Y:S01]  /*10d60*/  FFMA.FTZ R173, R42, UR52, -R6.reuse ;  /* 0x000000342aad7c23 */ /* 0x100fe20008010806 */
[--C-:B------:R-:W-:Y:S01]  /*10d70*/  FFMA.FTZ R20, R43, UR52, -R6.reuse ;  /* 0x000000342b147c23 */ /* 0x100fe20008010806 */
[----:B-----5:R-:W-:Y:S01]  /*10d80*/  FADD.FTZ R32, R176, R27 ;  /* 0x0000001bb0207221 */ /* 0x020fe20000010000 */
[----:B------:R-:W2:Y:S01]  /*10d90*/  MUFU.EX2 R4, R4 ;  /* 0x0000000400047308 */ /* 0x000ea20000000800 */
[--C-:B------:R-:W-:Y:S01]  /*10da0*/  FFMA.FTZ R175, R46, UR52, -R6.reuse ;  /* 0x000000342eaf7c23 */ /* 0x100fe20008010806 */
[----:B------:R-:W-:Y:S01]  /*10db0*/  FFMA.FTZ R24, R47, UR52, -R6 ;  /* 0x000000342f187c23 */ /* 0x000fe20008010806 */
[----:B------:R-:W-:Y:S01]  /*10dc0*/  FADD.FTZ R27, R13, R32 ;  /* 0x000000200d1b7221 */ /* 0x000fe20000010000 */
[--C-:B------:R-:W-:Y:S01]  /*10dd0*/  FFMA.FTZ R169, R50, UR52, -R6.reuse ;  /* 0x0000003432a97c23 */ /* 0x100fe20008010806 */
[--C-:B------:R-:W-:Y:S01]  /*10de0*/  FFMA.FTZ R26, R51, UR52, -R6.reuse ;  /* 0x00000034331a7c23 */ /* 0x100fe20008010806 */
[--C-:B------:R-:W-:Y:S01]  /*10df0*/  FFMA.FTZ R171, R54, UR52, -R6.reuse ;  /* 0x0000003436ab7c23 */ /* 0x100fe20008010806 */
[----:B----4-:R-:W-:Y:S01]  /*10e00*/  FADD.FTZ R32, R178, R27 ;  /* 0x0000001bb2207221 */ /* 0x010fe20000010000 */
[----:B------:R-:W3:Y:S01]  /*10e10*/  MUFU.EX2 R183, R183 ;  /* 0x000000b700b77308 */ /* 0x000ee20000000800 */
[--C-:B------:R-:W-:Y:S01]  /*10e20*/  FFMA.FTZ R28, R55, UR52, -R6.reuse ;  /* 0x00000034371c7c23 */ /* 0x100fe20008010806 */
[----:B------:R-:W-:Y:S01]  /*10e30*/  FFMA.FTZ R165, R58, UR52, -R6 ;  /* 0x000000343aa57c23 */ /* 0x000fe20008010806 */
[----:B------:R-:W-:Y:S01]  /*10e40*/  FADD.FTZ R31, R15, R32 ;  /* 0x000000200f1f7221 */ /* 0x000fe20000010000 */
[--C-:B------:R-:W-:Y:S01]  /*10e50*/  FFMA.FTZ R30, R59, UR52, -R6.reuse ;  /* 0x000000343b1e7c23 */ /* 0x100fe20008010806 */
[--C-:B------:R-:W-:Y:S01]  /*10e60*/  FFMA.FTZ R167, R62, UR52, -R6.reuse ;  /* 0x000000343ea77c23 */ /* 0x100fe20008010806 */
[----:B------:R-:W-:Y:S01]  /*10e70*/  FFMA.FTZ R32, R63, UR52, -R6 ;  /* 0x000000343f207c23 */ /* 0x000fe20008010806 */
[----:B0-----:R-:W-:Y:S01]  /*10e80*/  FADD.FTZ R36, R172, R31 ;  /* 0x0000001fac247221 */ /* 0x001fe20000010000 */
[----:B------:R-:W0:Y:S01]  /*10e90*/  MUFU.EX2 R10, R10 ;  /* 0x0000000a000a7308 */ /* 0x000e220000000800 */
[----:B--2---:R-:W-:Y:S01]  /*10ea0*/  FADD.FTZ R34, R181, R4 ;  /* 0x00000004b5227221 */ /* 0x004fe20000010000 */
[----:B------:R-:W-:Y:S01]  /*10eb0*/  FFMA.FTZ R66, R66, UR52, -R6 ;  /* 0x0000003442427c23 */ /* 0x000fe20008010806 */
[----:B------:R-:W-:Y:S01]  /*10ec0*/  FADD.FTZ R31, R21, R36 ;  /* 0x00000024151f7221 */ /* 0x000fe20000010000 */
[--C-:B------:R-:W-:Y:S01]  /*10ed0*/  FFMA.FTZ R67, R67, UR52, -R6.reuse ;  /* 0x0000003443437c23 */ /* 0x100fe20008010806 */
[--C-:B------:R-:W-:Y:S01]  /*10ee0*/  FFMA.FTZ R70, R70, UR52, -R6.reuse ;  /* 0x0000003446467c23 */ /* 0x100fe20008010806 */
[----:B------:R-:W-:Y:S01]  /*10ef0*/  FFMA.FTZ R71, R71, UR52, -R6 ;  /* 0x0000003447477c23 */ /* 0x000fe20008010806 */
[----:B------:R-:W-:Y:S01]  /*10f00*/  FADD.FTZ R36, R174, R31 ;  /* 0x0000001fae247221 */ /* 0x000fe20000010000 */
[----:B------:R-:W2:Y:S01]  /*10f10*/  MUFU.EX2 R177, R177 ;  /* 0x000000b100b17308 */ /* 0x000ea20000000800 */
[----:B---3--:R-:W-:Y:S01]  /*10f20*/  FADD.FTZ R27, R183, R34 ;  /* 0x00000022b71b7221 */ /* 0x008fe20000010000 */
[----:B------:R-:W-:Y:S01]  /*10f30*/  FFMA.FTZ R74, R74, UR52, -R6 ;  /* 0x000000344a4a7c23 */ /* 0x000fe20008010806 */
[----:B------:R-:W-:Y:S01]  /*10f40*/  FADD.FTZ R31, R25, R36 ;  /* 0x00000024191f7221 */ /* 0x000fe20000010000 */
[--C-:B------:R-:W-:Y:S01]  /*10f50*/  FFMA.FTZ R75, R75, UR52, -R6.reuse ;  /* 0x000000344b4b7c23 */ /* 0x100fe20008010806 */
[--C-:B------:R-:W-:Y:S01]  /*10f60*/  FFMA.FTZ R78, R78, UR52, -R6.reuse ;  /* 0x000000344e4e7c23 */ /* 0x100fe20008010806 */
[--C-:B------:R-:W-:Y:S01]  /*10f70*/  FFMA.FTZ R79, R79, UR52, -R6.reuse ;  /* 0x000000344f4f7c23 */ /* 0x100fe20008010806 */
[----:B------:R-:W-:Y:S01]  /*10f80*/  FADD.FTZ R36, R168, R31 ;  /* 0x0000001fa8247221 */ /* 0x000fe20000010000 */
[----:B------:R-:W3:Y:S01]  /*10f90*/  MUFU.EX2 R12, R12 ;  /* 0x0000000c000c7308 */ /* 0x000ee20000000800 */
[----:B0-----:R-:W-:Y:S01]  /*10fa0*/  FADD.FTZ R34, R10, R27 ;  /* 0x0000001b0a227221 */ /* 0x001fe20000010000 */
[----:B------:R-:W-:Y:S01]  /*10fb0*/  FFMA.FTZ R82, R82, UR52, -R6 ;  /* 0x0000003452527c23 */ /* 0x000fe20008010806 */
[----:B------:R-:W-:Y:S01]  /*10fc0*/  FADD.FTZ R31, R29, R36 ;  /* 0x000000241d1f7221 */ /* 0x000fe20000010000 */
[--C-:B------:R-:W-:Y:S01]  /*10fd0*/  FFMA.FTZ R83, R83, UR52, -R6.reuse ;  /* 0x0000003453537c23 */ /* 0x100fe20008010806 */
[--C-:B------:R-:W-:Y:S01]  /*10fe0*/  FFMA.FTZ R86, R86, UR52, -R6.reuse ;  /* 0x0000003456567c23 */ /* 0x100fe20008010806 */
[----:B------:R-:W-:Y:S01]  /*10ff0*/  FFMA.FTZ R87, R87, UR52, -R6 ;  /* 0x0000003457577c23 */ /* 0x000fe20008010806 */
[----:B------:R-:W-:Y:S01]  /*11000*/  FADD.FTZ R36, R170, R31 ;  /* 0x0000001faa247221 */ /* 0x000fe20000010000 */
[----:B------:R-:W0:Y:S01]  /*11010*/  MUFU.EX2 R179, R179 ;  /* 0x000000b300b37308 */ /* 0x000e220000000800 */
[----:B--2---:R-:W-:Y:S01]  /*11020*/  FADD.FTZ R27, R177, R34 ;  /* 0x00000022b11b7221 */ /* 0x004fe20000010000 */
[----:B------:R-:W-:Y:S01]  /*11030*/  F2FP.BF16.F32.PACK_AB R180, R5, R180 ;  /* 0x000000b405b4723e */ /* 0x000fe200000010ff */
[----:B------:R-:W-:Y:S01]  /*11040*/  FADD.FTZ R31, R33, R36 ;  /* 0x00000024211f7221 */ /* 0x000fe20000010000 */
[----:B------:R-:W-:Y:S01]  /*11050*/  F2FP.BF16.F32.PACK_AB R182, R11, R182 ;  /* 0x000000b60bb6723e */ /* 0x000fe200000010ff */
[----:B------:R-:W2:Y:S01]  /*11060*/  @P1 LDC R38, c[0x0][0x44c] ;  /* 0x00011300ff261b82 */ /* 0x000ea20000000800 */
[----:B------:R-:W-:Y:S01]  /*11070*/  F2FP.BF16.F32.PACK_AB R181, R4, R181 ;  /* 0x000000b504b5723e */ /* 0x000fe200000010ff */
[----:B------:R-:W-:Y:S01]  /*11080*/  FADD.FTZ R36, R164, R31 ;  /* 0x0000001fa4247221 */ /* 0x000fe20000010000 */
[----:B------:R-:W4:Y:S01]  /*11090*/  MUFU.EX2 R14, R14 ;  /* 0x0000000e000e7308 */ /* 0x000f220000000800 */
[----:B---3--:R-:W-:Y:S01]  /*110a0*/  FADD.FTZ R34, R12, R27 ;  /* 0x0000001b0c227221 */ /* 0x008fe20000010000 */
[----:B------:R-:W-:Y:S01]  /*110b0*/  F2FP.BF16.F32.PACK_AB R176, R13, R176 ;  /* 0x000000b00db0723e */ /* 0x000fe200000010ff */
[----:B------:R-:W-:Y:S01]  /*110c0*/  FADD.FTZ R31, R37, R36 ;  /* 0x00000024251f7221 */ /* 0x000fe20000010000 */
[----:B------:R-:W-:-:S02]  /*110d0*/  F2FP.BF16.F32.PACK_AB R178, R15, R178 ;  /* 0x000000b20fb2723e */ /* 0x000fc400000010ff */
[----:B------:R-:W-:Y:S01]  /*110e0*/  F2FP.BF16.F32.PACK_AB R172, R21, R172 ;  /* 0x000000ac15ac723e */ /* 0x000fe200000010ff */
[----:B------:R-:W-:Y:S01]  /*110f0*/  FADD.FTZ R36, R166, R31 ;  /* 0x0000001fa6247221 */ /* 0x000fe20000010000 */
[----:B------:R-:W3:Y:S01]  /*11100*/  MUFU.EX2 R173, R173 ;  /* 0x000000ad00ad7308 */ /* 0x000ee20000000800 */
[----:B0-----:R-:W-:Y:S01]  /*11110*/  FADD.FTZ R27, R179, R34 ;  /* 0x00000022b31b7221 */ /* 0x001fe20000010000 */
[----:B------:R-:W-:Y:S01]  /*11120*/  F2FP.BF16.F32.PACK_AB R174, R25, R174 ;  /* 0x000000ae19ae723e */ /* 0x000fe200000010ff */
[----:B------:R-:W-:Y:S01]  /*11130*/  FADD.FTZ R31, R41, R36 ;  /* 0x00000024291f7221 */ /* 0x000fe20000010000 */
[----:B------:R-:W-:Y:S02]  /*11140*/  F2FP.BF16.F32.PACK_AB R168, R29, R168 ;  /* 0x000000a81da8723e */ /* 0x000fe400000010ff */
[----:B------:R-:W-:Y:S02]  /*11150*/  F2FP.BF16.F32.PACK_AB R170, R33, R170 ;  /* 0x000000aa21aa723e */ /* 0x000fe400000010ff */
[----:B------:R-:W0:Y:S01]  /*11160*/  MUFU.EX2 R20, R20 ;  /* 0x0000001400147308 */ /* 0x000e220000000800 */
[----:B----4-:R-:W-:Y:S01]  /*11170*/  FADD.FTZ R34, R14, R27 ;  /* 0x0000001b0e227221 */ /* 0x010fe20000010000 */
[----:B------:R-:W-:-:S02]  /*11180*/  F2FP.BF16.F32.PACK_AB R164, R37, R164 ;  /* 0x000000a425a4723e */ /* 0x000fc400000010ff */
[----:B------:R-:W-:Y:S01]  /*11190*/  F2FP.BF16.F32.PACK_AB R166, R41, R166 ;  /* 0x000000a629a6723e */ /* 0x000fe200000010ff */
[----:B--2---:R-:W-:Y:S01]  /*111a0*/  @P1 IMAD.HI.U32 R35, R193, R38, RZ ;  /* 0x00000026c1231227 */ /* 0x004fe200078e00ff */
[----:B------:R-:W-:Y:S02]  /*111b0*/  F2FP.BF16.F32.PACK_AB R183, R10, R183 ;  /* 0x000000b70ab7723e */ /* 0x000fe400000010ff */
[----:B------:R-:W2:Y:S01]  /*111c0*/  MUFU.EX2 R175, R175 ;  /* 0x000000af00af7308 */ /* 0x000ea20000000800 */
[----:B---3--:R-:W-:Y:S01]  /*111d0*/  FADD.FTZ R27, R173, R34 ;  /* 0x00000022ad1b7221 */ /* 0x008fe20000010000 */
[----:B------:R-:W-:Y:S01]  /*111e0*/  IMAD.MOV.U32 R38, RZ, RZ, R193 ;  /* 0x000000ffff267224 */ /* 0x000fe200078e00c1 */
[----:B-1----:R-:W-:Y:S02]  /*111f0*/  @P1 SHF.R.U32.HI R38, RZ, R40, R35 ;  /* 0x00000028ff261219 */ /* 0x002fe40000011623 */
[----:B------:R-:W-:Y:S02]  /*11200*/  F2FP.BF16.F32.PACK_AB R177, R12, R177 ;  /* 0x000000b10cb1723e */ /* 0x000fe400000010ff */
[----:B------:R-:W-:Y:S01]  /*11210*/  F2FP.BF16.F32.PACK_AB R179, R14, R179 ;  /* 0x000000b30eb3723e */ /* 0x000fe200000010ff */
[----:B------:R-:W1:Y:S01]  /*11220*/  MUFU.EX2 R24, R24 ;  /* 0x0000001800187308 */ /* 0x000e620000000800 */
[C---:B0-----:R-:W-:Y:S01]  /*11230*/  FADD.FTZ R34, R20.reuse, R27 ;  /* 0x0000001b14227221 */ /* 0x041fe20000010000 */
[----:B------:R-:W-:Y:S01]  /*11240*/  IMAD.IADD R95, R95, 0x1, R38 ;  /* 0x000000015f5f7824 */ /* 0x000fe200078e0226 */
[----:B------:R-:W-:-:S03]  /*11250*/  F2FP.BF16.F32.PACK_AB R173, R20, R173 ;  /* 0x000000ad14ad723e */ /* 0x000fc600000010ff */
[----:B------:R-:W-:Y:S02]  /*11260*/  IMAD.IADD R8, R95, 0x1, R8 ;  /* 0x000000015f087824 */ /* 0x000fe400078e0208 */
        /* <DEDUP_REMOVED lines=11> */
[----:B-1----:R-:W-:Y:S01]  /*11320*/  FADD.FTZ R27, R171, R34 ;  /* 0x00000022ab1b7221 */ /* 0x002fe20000010000 */
[----:B------:R-:W-:Y:S01]  /*11330*/  FADD.FTZ R34, R160, R31 ;  /* 0x0000001fa0227221 */ /* 0x000fe20000010000 */
[----:B------:R-:W-:-:S05]  /*11340*/  F2FP.BF16.F32.PACK_AB R160, R45, R160 ;  /* 0x000000a02da0723e */ /* 0x000fca00000010ff */
[----:B------:R-:W1:Y:S01]  /*11350*/  MUFU.EX2 R30, R30 ;  /* 0x0000001e001e7308 */ /* 0x000e620000000800 */
[C---:B0-----:R-:W-:Y:S01]  /*11360*/  FADD.FTZ R6, R28.reuse, R27 ;  /* 0x0000001b1c067221 */ /* 0x041fe20000010000 */
[----:B------:R-:W-:Y:S01]  /*11370*/  FADD.FTZ R27, R45, R34 ;  /* 0x000000222d1b7221 */ /* 0x000fe20000010000 */
[----:B------:R-:W-:-:S03]  /*11380*/  F2FP.BF16.F32.PACK_AB R171, R28, R171 ;  /* 0x000000ab1cab723e */ /* 0x000fc600000010ff */
[----:B------:R-:W-:Y:S01]  /*11390*/  FADD.FTZ R34, R162, R27 ;  /* 0x0000001ba2227221 */ /* 0x000fe20000010000 */
[----:B------:R-:W-:Y:S01]  /*113a0*/  F2FP.BF16.F32.PACK_AB R162, R49, R162 ;  /* 0x000000a231a2723e */ /* 0x000fe200000010ff */
[----:B------:R-:W0:Y:S01]  /*113b0*/  MUFU.EX2 R167, R167 ;  /* 0x000000a700a77308 */ /* 0x000e220000000800 */
[----:B--2---:R-:W-:Y:S01]  /*113c0*/  FADD.FTZ R5, R165, R6 ;  /* 0x00000006a5057221 */ /* 0x004fe20000010000 */
[----:B------:R-:W-:-:S06]  /*113d0*/  FADD.FTZ R11, R49, R34 ;  /* 0x00000022310b7221 */ /* 0x000fcc0000010000 */
        /* <DEDUP_REMOVED lines=51> */
[----:B--2---:R-:W-:Y:S01]  /*11710*/  FADD.FTZ R34, R154, R11 ;  /* 0x0000000b9a227221 */ /* 0x004fe20000010000 */
[C---:B-1----:R-:W-:Y:S01]  /*11720*/  FADD.FTZ R5, R87.reuse, R4 ;  /* 0x0000000457057221 */ /* 0x042fe20000010000 */
[----:B------:R-:W-:Y:S01]  /*11730*/  F2FP.BF16.F32.PACK_AB R155, R87, R86 ;  /* 0x00000056579b723e */ /* 0x000fe200000010ff */
[----:B------:R-:W-:Y:S02]  /*11740*/  VIADD R4, R89, 0xfffffffe ;  /* 0xfffffffe59047836 */ /* 0x000fe40000000000 */
[C---:B0-----:R-:W-:Y:S01]  /*11750*/  FADD.FTZ R6, R65.reuse, R34 ;  /* 0x0000002241067221 */ /* 0x041fe20000010000 */
[----:B------:R-:W-:Y:S01]  /*11760*/  F2FP.BF16.F32.PACK_AB R154, R65, R154 ;  /* 0x0000009a419a723e */ /* 0x000fe200000010ff */
        /* <DEDUP_REMOVED lines=12> */
.L_x_1860:
[----:B------:R-:W-:-:S13]  /*11830*/  ISETP.NE.AND P3, PT, R9, 0x1, PT ;  /* 0x000000010900780c */ /* 0x000fda0003f65270 */
[----:B------:R-:W0:Y:S02]  /*11840*/  @P3 LDC.64 R12, c[0x0][0x9e8] ;  /* 0x00027a00ff0c3b82 */ /* 0x000e240000000a00 */
[----:B0-----:R-:W-:-:S05]  /*11850*/  @P3 IMAD.HI.U32 R12, R10, R12, RZ ;  /* 0x0000000c0a0c3227 */ /* 0x001fca00078e00ff */
[----:B------:R-:W-:-:S07]  /*11860*/  @P3 SHF.R.U32.HI R10, RZ, R13, R12 ;  /* 0x0000000dff0a3219 */ /* 0x000fce000001160c */
.L_x_1861:
[----:B------:R-:W-:Y:S05]  /*11870*/  BSYNC B0 ;  /* 0x0000000000007941 */ /* 0x000fea0003800000 */
.L_x_1859:
[----:B------:R-:W-:-:S05]  /*11880*/  IMAD R9, R10, R9, R9 ;  /* 0x000000090a097224 */ /* 0x000fca00078e0209 */
[----:B------:R-:W-:-:S07]  /*11890*/  VIMNMX R8, R8, R9, PT ;  /* 0x0000000908087248 */ /* 0x000fce0003fe0100 */
.L_x_1858:
[----:B------:R-:W-:Y:S01]  /*118a0*/  SHF.R.S32.HI R9, RZ, 0x1f, R8 ;  /* 0x0000001fff097819 */ /* 0x000fe20000011408 */
[----:B------:R-:W-:Y:S01]  /*118b0*/  ULDC UR46, c[0x0][0x9e4] ;  /* 0x00027900002e7ab9 */ /* 0x000fe20000000800 */
[----:B------:R-:W-:Y:S01]  /*118c0*/  ULDC UR43, c[0x0][0x9e4] ;  /* 0x00027900002b7ab9 */ /* 0x000fe20000000800 */
[----:B------:R-:W-:Y:S01]  /*118d0*/  ULDC UR47, c[0x0][0x9dc] ;  /* 0x00027700002f7ab9 */ /* 0x000fe20000000800 */
[----:B------:R-:W-:Y:S01]  /*118e0*/  LEA.HI R9, R9, R8, RZ, 0x7 ;  /* 0x0000000809097211 */ /* 0x000fe200078f38ff */
[----:B------:R-:W-:Y:S01]  /*118f0*/  ULDC UR49, c[0x0][0x9dc] ;  /* 0x0002770000317ab9 */ /* 0x000fe20000000800 */
[----:B------:R-:W-:Y:S01]  /*11900*/  ULDC UR42, c[0x0][0x988] ;  /* 0x00026200002a7ab9 */ /* 0x000fe20000000800 */
[----:B------:R-:W-:Y:S01]  /*11910*/  ULDC UR45, c[0x0][0x988] ;  /* 0x00026200002d7ab9 */ /* 0x000fe20000000800 */
[----:B------:R-:W-:Y:S01]  /*11920*/  SHF.R.S32.HI R9, RZ, 0x7, R9 ;  /* 0x00000007ff097819 */ /* 0x000fe20000011409 */
[----:B------:R-:W-:Y:S01]  /*11930*/  ULDC UR44, c[0x0][0x988] ;  /* 0x00026200002c7ab9 */ /* 0x000fe20000000800 */
[----:B------:R-:W-:Y:S01]  /*11940*/  ULDC UR50, c[0x0][0x9e0] ;  /* 0x0002780000327ab9 */ /* 0x000fe20000000800 */
[----:B------:R-:W-:Y:S01]  /*11950*/  ULDC UR48, c[0x0][0x9e0] ;  /* 0x0002780000307ab9 */ /* 0x000fe20000000800 */
[----:B------:R-:W-:-:S02]  /*11960*/  VIMNMX R12, R198, R9, !PT ;  /* 0x00000009c60c7248 */ /* 0x000fc40007fe0100 */
[----:B------:R-:W-:Y:S02]  /*11970*/  CS2R R150, SRZ ;  /* 0x0000000000967805 */ /* 0x000fe4000001ff00 */
[----:B------:R-:W-:Y:S02]  /*11980*/  CS2R R148, SRZ ;  /* 0x0000000000947805 */ /* 0x000fe4000001ff00 */
[----:B------:R-:W-:Y:S02]  /*11990*/  CS2R R146, SRZ ;  /* 0x0000000000927805 */ /* 0x000fe4000001ff00 */
[----:B------:R-:W-:Y:S02]  /*119a0*/  ISETP.GE.AND P3, PT, R4, R12, PT ;  /* 0x0000000c0400720c */ /* 0x000fe40003f66270 */
        /* <DEDUP_REMOVED lines=28> */
[----:B------:R-:W-:Y:S01]  /*11b70*/  CS2R R88, SRZ ;  /* 0x0000000000587805 */ /* 0x000fe2000001ff00 */
[----:B------:R-:W-:Y:S06]  /*11b80*/  @!P3 BRA `(.L_x_1862) ;  /* 0x0000003000c0b947 */ /* 0x000fec0003800000 */
[----:B------:R-:W-:-:S07]  /*11b90*/  IMAD.MOV.U32 R151, RZ, RZ, RZ ;  /* 0x000000ffff977224 */ /* 0x000fce00078e00ff */
.L_x_1882:
[----:B------:R-:W-:Y:S01]  /*11ba0*/  ISETP.NE.AND P3, PT, R194, RZ, PT ;  /* 0x000000ffc200720c */ /* 0x000fe20003f65270 */
[----:B------:R-:W-:Y:S01]  /*11bb0*/  VIADD R13, R184, 0x1 ;  /* 0x00000001b80d7836 */ /* 0x000fe20000000000 */
[----:B------:R-:W-:Y:S05]  /*11bc0*/  YIELD ;  /* 0x0000000000007946 */ /* 0x000fea0003800000 */
[----:B------:R-:W-:-:S04]  /*11bd0*/  ISETP.NE.AND P4, PT, R13, 0x2, PT ;  /* 0x000000020d00780c */ /* 0x000fc80003f85270 */
[----:B------:R-:W-:Y:S02]  /*11be0*/  SEL R14, RZ, 0x1, P4 ;  /* 0x00000001ff0e7807 */ /* 0x000fe40002000000 */
[----:B------:R-:W-:Y:S02]  /*11bf0*/  SEL R13, R13, RZ, P4 ;  /* 0x000000ff0d0d7207 */ /* 0x000fe40002000000 */
[----:B------:R-:W-:Y:S01]  /*11c00*/  LOP3.LUT R14, R187, R14, RZ, 0x3c, !PT ;  /* 0x0000000ebb0e7212 */ /* 0x000fe200078e3cff */
[----:B------:R-:W-:Y:S06]  /*11c10*/  @P3 BRA `(.L_x_1863) ;  /* 0x0000000000303947 */ /* 0x000fec0003800000 */
[----:B------:R-:W-:Y:S05]  /*11c20*/  @!P0 BRA `(.L_x_1864) ;  /* 0x0000000000048947 */ /* 0x000fea0003800000 */
[----:B------:R-:W-:Y:S01]  /*11c30*/  BPT.TRAP 0x1 ;  /* 0x000000040000795c */ /* 0x000fe20000300000 */
.L_x_1864:
[----:B------:R-:W-:Y:S01]  /*11c40*/  IMAD R9, R13, 0x8, R18 ;  /* 0x000000080d097824 */ /* 0x000fe200078e0212 */
[----:B------:R-:W-:-:S04]  /*11c50*/  SHF.L.U32 R8, R14, 0x1f, RZ ;  /* 0x0000001f0e087819 */ /* 0x000fc800000006ff */
[----:B------:R0:W1:Y:S01]  /*11c60*/  SYNCS.PHASECHK.TRANS64.TRYWAIT P4, [R9+URZ+0x28830], R8 ;  /* 0x02883008090075a7 */ /* 0x000062000808017f */
[----:B------:R-:W-:Y:S05]  /*11c70*/  @!P0 BRA `(.L_x_1865) ;  /* 0x0000000000048947 */ /* 0x000fea0003800000 */
[----:B------:R-:W-:Y:S01]  /*11c80*/  BPT.TRAP 0x1 ;  /* 0x000000040000795c */ /* 0x000fe20000300000 */
.L_x_1865:
[----:B------:R-:W-:Y:S04]  /*11c90*/  BSSY B0, `(.L_x_1863) ;  /* 0x0000004000007945 */ /* 0x000fe80003800000 */
[----:B-1----:R-:W-:Y:S05]  /*11ca0*/  @P4 BRA `(.L_x_1866) ;  /* 0x0000000000084947 */ /* 0x002fea0003800000 */
[----:B------:R-:W1:Y:S02]  /*11cb0*/  SYNCS.PHASECHK.TRANS64.TRYWAIT P4, [R9+URZ+0x28830], R8 ;  /* 0x02883008090075a7 */ /* 0x000e64000808017f */
[----:B-1----:R-:W-:Y:S05]  /*11cc0*/  @!P4 BRA `(.L_x_1867) ;  /* 0x0000014800f0c947 */ /* 0x002fea0003800000 */
.L_x_1866:
[----:B------:R-:W-:Y:S05]  /*11cd0*/  BSYNC B0 ;  /* 0x0000000000007941 */ /* 0x000fea0003800000 */
.L_x_1863:
[----:B------:R-:W2:Y:S01]  /*11ce0*/  S2R R10, SR_TID.X ;  /* 0x00000000000a7919 */ /* 0x000ea20000002100 */
[----:B01----:R-:W-:Y:S01]  /*11cf0*/  IMAD.MOV.U32 R9, RZ, RZ, 0x40000040 ;  /* 0x40000040ff097424 */ /* 0x003fe200078e00ff */
[----:B------:R-:W-:Y:S05]  /*11d00*/  WARPSYNC.ALL ;  /* 0x0000000000007948 */ /* 0x000fea0003800000 */
[----:B------:R-:W-:Y:S01]  /*11d10*/  R2UR UR35, R9 ;  /* 0x00000000092372ca */ /* 0x000fe200000e0000 */
[----:B------:R-:W-:Y:S02]  /*11d20*/  IMAD R8, R13, 0x800, R7 ;  /* 0x000008000d087824 */ /* 0x000fe400078e0207 */
[----:B------:R-:W-:-:S03]  /*11d30*/  IMAD.MOV.U32 R11, RZ, RZ, 0x40000040 ;  /* 0x40000040ff0b7424 */ /* 0x000fc600078e00ff */
[----:B------:R-:W-:Y:S02]  /*11d40*/  R2UR UR34, R8 ;  /* 0x00000000082272ca */ /* 0x000fe400000e0000 */
[----:B------:R-:W-:Y:S01]  /*11d50*/  R2UR UR7, R11 ;  /* 0x000000000b0772ca */ /* 0x000fe200000e0000 */
[----:B------:R-:W-:-:S05]  /*11d60*/  IMAD.MOV.U32 R11, RZ, RZ, 0x40000040 ;  /* 0x40000040ff0b7424 */ /* 0x000fca00078e00ff */
[----:B------:R-:W-:Y:S01]  /*11d70*/  R2UR UR11, R11 ;  /* 0x000000000b0b72ca */ /* 0x000fe200000e0000 */
[----:B------:R-:W-:-:S05]  /*11d80*/  IMAD.MOV.U32 R11, RZ, RZ, 0x40000040 ;  /* 0x40000040ff0b7424 */ /* 0x000fca00078e00ff */
[----:B------:R-:W-:Y:S01]  /*11d90*/  R2UR UR15, R11 ;  /* 0x000000000b0f72ca */ /* 0x000fe200000e0000 */
[----:B------:R-:W-:Y:S01]  /*11da0*/  IMAD.MOV.U32 R11, RZ, RZ, 0x40000040 ;  /* 0x40000040ff0b7424 */ /* 0x000fe200078e00ff */
[----:B--2---:R-:W-:-:S04]  /*11db0*/  SHF.R.U32.HI R10, RZ, 0x7, R10 ;  /* 0x00000007ff0a7819 */ /* 0x004fc8000001160a */
[----:B------:R-:W-:Y:S01]  /*11dc0*/  R2UR UR19, R11 ;  /* 0x000000000b1372ca */ /* 0x000fe200000e0000 */
[----:B------:R-:W-:Y:S02]  /*11dd0*/  IMAD.MOV.U32 R11, RZ, RZ, 0x40000040 ;  /* 0x40000040ff0b7424 */ /* 0x000fe400078e00ff */
[----:B------:R-:W-:Y:S02]  /*11de0*/  VIADD R9, R10, 0x8 ;  /* 0x000000080a097836 */ /* 0x000fe40000000000 */
[----:B------:R-:W-:Y:S01]  /*11df0*/  VIADD R10, R8, 0x2 ;  /* 0x00000002080a7836 */ /* 0x000fe20000000000 */
[----:B------:R-:W-:Y:S01]  /*11e00*/  R2UR UR23, R11 ;  /* 0x000000000b1772ca */ /* 0x000fe200000e0000 */
[----:B------:R-:W-:Y:S01]  /*11e10*/  IMAD.MOV.U32 R11, RZ, RZ, 0x40000040 ;  /* 0x40000040ff0b7424 */ /* 0x000fe200078e00ff */
[----:B------:R0:W-:Y:S02]  /*11e20*/  BAR.SYNC.DEFER_BLOCKING R9, 0x100 ;  /* 0x000400090000751d */ /* 0x0001e40000010000 */
[----:B------:R-:W-:Y:S01]  /*11e30*/  R2UR UR6, R10 ;  /* 0x000000000a0672ca */ /* 0x000fe200000e0000 */
[----:B------:R-:W-:Y:S01]  /*11e40*/  VIADD R10, R8, 0x4 ;  /* 0x00000004080a7836 */ /* 0x000fe20000000000 */
[----:B------:R-:W-:-:S04]  /*11e50*/  R2UR UR27, R11 ;  /* 0x000000000b1b72ca */ /* 0x000fc800000e0000 */
[----:B------:R-:W-:Y:S01]  /*11e60*/  R2UR UR10, R10 ;  /* 0x000000000a0a72ca */ /* 0x000fe200000e0000 */
[----:B------:R-:W-:Y:S02]  /*11e70*/  VIADD R10, R8, 0x6 ;  /* 0x00000006080a7836 */ /* 0x000fe40000000000 */
[----:B0-----:R-:W-:-:S03]  /*11e80*/  IMAD.MOV.U32 R9, RZ, RZ, 0x40000040 ;  /* 0x40000040ff097424 */ /* 0x001fc600078e00ff */
[----:B------:R-:W-:Y:S01]  /*11e90*/  R2UR UR14, R10 ;  /* 0x000000000a0e72ca */ /* 0x000fe200000e0000 */
[----:B------:R-:W-:Y:S01]  /*11ea0*/  VIADD R10, R8, 0x400 ;  /* 0x00000400080a7836 */ /* 0x000fe20000000000 */
[----:B------:R-:W-:-:S04]  /*11eb0*/  R2UR UR31, R9 ;  /* 0x00000000091f72ca */ /* 0x000fc800000e0000 */
[----:B------:R-:W-:Y:S01]  /*11ec0*/  R2UR UR18, R10 ;  /* 0x000000000a1272ca */ /* 0x000fe200000e0000 */
[----:B------:R-:W-:Y:S01]  /*11ed0*/  VIADD R10, R8, 0x402 ;  /* 0x00000402080a7836 */ /* 0x000fe20000000000 */
[----:B------:R-:W-:-:S04]  /*11ee0*/  WARPGROUP.ARRIVE ;  /* 0x00000000000079c5 */ /* 0x000fc80000000000 */
[----:B------:R-:W-:Y:S01]  /*11ef0*/  R2UR UR22, R10 ;  /* 0x000000000a1672ca */ /* 0x000fe200000e0000 */
[C---:B------:R-:W-:Y:S02]  /*11f00*/  VIADD R10, R8.reuse, 0x404 ;  /* 0x00000404080a7836 */ /* 0x040fe40000000000 */
[----:B------:R-:W-:Y:S01]  /*11f10*/  VIADD R8, R8, 0x406 ;  /* 0x0000040608087836 */ /* 0x000fe20000000000 */
[----:B------:R-:W-:Y:S02]  /*11f20*/  HGMMA.64x128x16.F32.BF16 R24, gdesc[UR32], RZ, !UPT, gsb0 ;  /* 0x01e00000201879f0 */ /* 0x000fe4000c0018ff */
        /* <DEDUP_REMOVED lines=24> */
[----:B------:R-:W-:Y:S05]  /*120b0*/  @P3 BRA `(.L_x_1868) ;  /* 0x0000000000283947 */ /* 0x000fea0003800000 */
[----:B------:R-:W-:Y:S05]  /*120c0*/  @!P0 BRA `(.L_x_1869) ;  /* 0x0000000000048947 */ /* 0x000fea0003800000 */
[----:B------:R-:W-:Y:S01]  /*120d0*/  BPT.TRAP 0x1 ;  /* 0x000000040000795c */ /* 0x000fe20000300000 */
.L_x_1869:
[----:B------:R-:W-:Y:S01]  /*120e0*/  SHF.L.U32 R8, R187, 0x1f, RZ ;  /* 0x0000001fbb087819 */ /* 0x000fe200000006ff */
[----:B------:R-:W-:-:S04]  /*120f0*/  IMAD R9, R184, 0x8, R18 ;  /* 0x00000008b8097824 */ /* 0x000fc800078e0212 */
[----:B------:R0:W1:Y:S01]  /*12100*/  SYNCS.PHASECHK.TRANS64.TRYWAIT P3, [R9+URZ+0x28850], R8 ;  /* 0x02885008090075a7 */ /* 0x000062000806017f */
[----:B------:R-:W-:Y:S05]  /*12110*/  @!P0 BRA `(.L_x_1870) ;  /* 0x0000000000048947 */ /* 0x000fea0003800000 */
[----:B------:R-:W-:Y:S01]  /*12120*/  BPT.TRAP 0x1 ;  /* 0x000000040000795c */ /* 0x000fe20000300000 */
.L_x_1870:
[----:B-1----:R-:W-:Y:S05]  /*12130*/  @P3 BRA `(.L_x_1868) ;  /* 0x0000000000083947 */ /* 0x002fea0003800000 */
[----:B------:R-:W1:Y:S02]  /*12140*/  SYNCS.PHASECHK.TRANS64.TRYWAIT P3, [R9+URZ+0x28850], R8 ;  /* 0x02885008090075a7 */ /* 0x000e64000806017f */
[----:B-1----:R-:W-:Y:S05]  /*12150*/  @!P3 BRA `(.L_x_1871) ;  /* 0x0000014400e0b947 */ /* 0x002fea0003800000 */
.L_x_1868:
[----:B01----:R-:W-:Y:S01]  /*12160*/  VIADD R8, R18, 0x400 ;  /* 0x0000040012087836 */ /* 0x003fe20000000000 */
[----:B------:R-:W-:Y:S05]  /*12170*/  WARPSYNC.ALL ;  /* 0x0000000000007948 */ /* 0x000fea0003800000 */
[----:B------:R-:W-:Y:S01]  /*12180*/  SHF.R.U32.HI R8, RZ, 0x4, R8 ;  /* 0x00000004ff087819 */ /* 0x000fe20000011608 */
[----:B------:R-:W-:Y:S01]  /*12190*/  WARPGROUP.ARRIVE ;  /* 0x00000000000079c5 */ /* 0x000fe20000000000 */
[----:B------:R-:W-:-:S05]  /*121a0*/  IMAD.MOV.U32 R11, RZ, RZ, 0x40000040 ;  /* 0x40000040ff0b7424 */ /* 0x000fca00078e00ff */
[----:B------:R-:W0:Y:S01]  /*121b0*/  S2R R15, SR_TID.X ;  /* 0x00000000000f7919 */ /* 0x000e220000002100 */
[----:B------:R-:W-:-:S04]  /*121c0*/  LOP3.LUT R8, R8, 0x3fff, RZ, 0xc0, !PT ;  /* 0x00003fff08087812 */ /* 0x000fc800078ec0ff */
[----:B------:R-:W-:-:S05]  /*121d0*/  LOP3.LUT R9, R8, 0x4000000, RZ, 0xfc, !PT ;  /* 0x0400000008097812 */ /* 0x000fca00078efcff */
[----:B------:R-:W-:Y:S02]  /*121e0*/  IMAD R8, R184, 0x800, R9 ;  /* 0x00000800b8087824 */ /* 0x000fe400078e0209 */
[----:B------:R-:W-:Y:S02]  /*121f0*/  IMAD.MOV.U32 R9, RZ, RZ, 0x40000040 ;  /* 0x40000040ff097424 */ /* 0x000fe400078e00ff */
[C---:B------:R-:W-:Y:S01]  /*12200*/  VIADD R10, R8.reuse, 0x80 ;  /* 0x00000080080a7836 */ /* 0x040fe20000000000 */
[----:B------:R-:W-:Y:S02]  /*12210*/  R2UR UR6, R8 ;  /* 0x00000000080672ca */ /* 0x000fe400000e0000 */
[----:B------:R-:W-:Y:S01]  /*12220*/  R2UR UR7, R9 ;  /* 0x00000000090772ca */ /* 0x000fe200000e0000 */
[----:B------:R-:W-:-:S12]  /*12230*/  IMAD.MOV.U32 R9, RZ, RZ, 0x40000040 ;  /* 0x40000040ff097424 */ /* 0x000fd800078e00ff */
[----:B------:R-:W-:Y:S01]  /*12240*/  HGMMA.64x128x16.F32.BF16 R88, R180, gdesc[UR4].tnspB, R88, gsb0 ;  /* 0x41e00004b4587df0 */ /* 0x000fe20008001858 */
[----:B------:R-:W-:Y:S01]  /*12250*/  R2UR UR6, R10 ;  /* 0x000000000a0672ca */ /* 0x000fe200000e0000 */
[----:B------:R-:W-:Y:S01]  /*12260*/  VIADD R10, R8, 0x100 ;  /* 0x00000100080a7836 */ /* 0x000fe20000000000 */
[----:B------:R-:W-:Y:S01]  /*12270*/  R2UR UR7, R11 ;  /* 0x000000000b0772ca */ /* 0x000fe200000e0000 */
[----:B------:R-:W-:Y:S01]  /*12280*/  IMAD.MOV.U32 R11, RZ, RZ, 0x40000040 ;  /* 0x40000040ff0b7424 */ /* 0x000fe200078e00ff */
[----:B0-----:R-:W-:Y:S01]  /*12290*/  SHF.R.U32.HI R15, RZ, 0x7, R15 ;  /* 0x00000007ff0f7819 */ /* 0x001fe2000001160f */
[----:B------:R-:W-:Y:S02]  /*122a0*/  WARPGROUP.DEPBAR.LE gsb0, 0x0 ;  /* 0x00008000000079c5 */ /* 0x000fe40000010000 */
[----:B------:R-:W-:-:S08]  /*122b0*/  WARPGROUP.ARRIVE ;  /* 0x00000000000079c5 */ /* 0x000fd00000000000 */
        /* <DEDUP_REMOVED lines=45> */
.L_x_1872:
[----:B------:R-:W1:Y:S01]  /*12590*/  @P1 LDC R9, c[0x0][0x44c] ;  /* 0x00011300ff091b82 */ /* 0x000e620000000800 */
[----:B------:R-:W-:Y:S01]  /*125a0*/  IMAD.IADD R20, R195, 0x1, R193 ;  /* 0x00000001c3147824 */ /* 0x000fe200078e02c1 */
[----:B------:R-:W-:Y:S01]  /*125b0*/  UMOV UR51, UR47 ;  /* 0x0000002f00337c82 */ /* 0x000fe20008000000 */
[----:B0-----:R-:W-:Y:S01]  /*125c0*/  IMAD R8, R13, 0x8, R18 ;  /* 0x000000080d087824 */ /* 0x001fe200078e0212 */
[----:B------:R-:W-:-:S03]  /*125d0*/  ULOP3.LUT UR6, URZ, UR51, URZ, 0x33, !UPT ;  /* 0x000000333f067292 */ /* 0x000fc6000f8e333f */
[----:B------:R-:W-:Y:S01]  /*125e0*/  VIADD R8, R8, 0x28840 ;  /* 0x0002884008087836 */ /* 0x000fe20000000000 */
[----:B------:R-:W0:Y:S01]  /*125f0*/  @P1 LDC R10, c[0x0][0x450] ;  /* 0x00011400ff0a1b82 */ /* 0x000e220000000800 */
[----:B-1----:R-:W-:-:S05]  /*12600*/  @P1 IMAD.HI.U32 R9, R20, R9, RZ ;  /* 0x0000000914091227 */ /* 0x002fca00078e00ff */
[----:B0-----:R-:W-:Y:S01]  /*12610*/  @P1 SHF.R.U32.HI R20, RZ, R10, R9 ;  /* 0x0000000aff141219 */ /* 0x001fe20000011609 */
[----:B------:R-:W-:Y:S02]  /*12620*/  IMAD.SHL.U32 R10, R4, 0x80, RZ ;  /* 0x00000080040a7824 */ /* 0x000fe400078e00ff */
[----:B------:R-:W-:Y:S02]  /*12630*/  IMAD.U32 R9, RZ, RZ, UR38 ;  /* 0x00000026ff097e24 */ /* 0x000fe4000f8e00ff */
[----:B------:R-:W0:Y:S01]  /*12640*/  SHFL.IDX PT, R154, R20, RZ, 0x1c1f ;  /* 0x001c1fff149a7589 */ /* 0x000e2200000e0000 */
[----:B------:R-:W-:Y:S02]  /*12650*/  IADD3 R152, -R10, 0x1, RZ ;  /* 0x000000010a987810 */ /* 0x000fe40007ffe1ff */
[----:B------:R-:W-:-:S03]  /*12660*/  PRMT R8, R9, 0x654, R8 ;  /* 0x0000065409087816 */ /* 0x000fc60000000008 */
[----:B------:R-:W-:Y:S01]  /*12670*/  IMAD R152, R191, -0x2, R152 ;  /* 0xfffffffebf987824 */ /* 0x000fe200078e0298 */
[----:B------:R1:W-:Y:S04]  /*12680*/  SYNCS.ARRIVE.TRANS64.RED.A1T0 RZ, [R8+URZ], RZ ;  /* 0x000000ff08ff79a7 */ /* 0x0003e8000810043f */
[----:B------:R-:W-:-:S05]  /*12690*/  IADD3 R152, -R189, R152, R190 ;  /* 0x00000098bd987210 */ /* 0x000fca0007ffe1be */
[C---:B------:R-:W-:Y:S02]  /*126a0*/  VIADD R15, R152.reuse, UR50 ;  /* 0x00000032980f7c36 */ /* 0x040fe40008000000 */
[----:B------:R-:W-:Y:S02]  /*126b0*/  VIADD R11, R152, UR6 ;  /* 0x00000006980b7c36 */ /* 0x000fe40008000000 */
[--C-:B0-----:R-:W-:Y:S02]  /*126c0*/  IMAD.IADD R21, R15, 0x1, R154.reuse ;  /* 0x000000010f157824 */ /* 0x101fe400078e029a */
[----:B------:R-:W-:Y:S01]  /*126d0*/  IMAD.IADD R152, R11, 0x1, R154 ;  /* 0x000000010b987824 */ /* 0x000fe200078e029a */
[----:B-1----:R-:W-:Y:S06]  /*126e0*/  @!P2 BRA `(.L_x_1873) ;  /* 0x000000000058a947 */ /* 0x002fec0003800000 */
[----:B------:R-:W-:Y:S01]  /*126f0*/  IADD3 R153, -R189, R190, R154 ;  /* 0x000000bebd997210 */ /* 0x000fe20007ffe19a */
[----:B------:R-:W-:Y:S03]  /*12700*/  BSSY B0, `(.L_x_1874) ;  /* 0x0000010000007945 */ /* 0x000fe60003800000 */
        /* <DEDUP_REMOVED lines=10> */
.L_x_1875:
[----:B------:R-:W-:-:S05]  /*127b0*/  IMAD.U32 R154, RZ, RZ, UR46 ;  /* 0x0000002eff9a7e24 */ /* 0x000fca000f8e00ff */
[----:B------:R-:W-:-:S13]  /*127c0*/  ISETP.NE.AND P3, PT, R154, 0x1, PT ;  /* 0x000000019a00780c */ /* 0x000fda0003f65270 */
[----:B------:R-:W0:Y:S02]  /*127d0*/  @P3 LDC.64 R8, c[0x0][0x9e8] ;  /* 0x00027a00ff083b82 */ /* 0x000e240000000a00 */
[----:B0-----:R-:W-:-:S05]  /*127e0*/  @P3 IMAD.HI.U32 R8, R153, R8, RZ ;  /* 0x0000000899083227 */ /* 0x001fca00078e00ff */
[----:B------:R-:W-:-:S07]  /*127f0*/  @P3 SHF.R.U32.HI R153, RZ, R9, R8 ;  /* 0x00000009ff993219 */ /* 0x000fce0000011608 */
.L_x_1876:
[----:B------:R-:W-:Y:S05]  /*12800*/  BSYNC B0 ;  /* 0x0000000000007941 */ /* 0x000fea0003800000 */
.L_x_1874:
[----:B------:R-:W-:-:S04]  /*12810*/  IMAD R8, R153, R154, -R10 ;  /* 0x0000009a99087224 */ /* 0x000fc800078e0a0a */
[----:B------:R-:W-:-:S05]  /*12820*/  IMAD R8, R191, -0x2, R8 ;  /* 0xfffffffebf087824 */ /* 0x000fca00078e0208 */
[----:B------:R-:W-:Y:S02]  /*12830*/  VIADDMNMX R21, R8, R154, R21, PT ;  /* 0x0000009a08157246 */ /* 0x000fe40003800115 */
[----:B------:R-:W-:-:S07]  /*12840*/  VIMNMX R152, R152, R8, !PT ;  /* 0x0000000898987248 */ /* 0x000fce0007fe0100 */
.L_x_1873:
[----:B------:R-:W-:Y:S01]  /*12850*/  ISETP.GT.AND P3, PT, R4, -0x1, PT ;  /* 0xffffffff0400780c */ /* 0x000fe20003f64270 */
[----:B------:R-:W0:Y:S03]  /*12860*/  SHFL.IDX PT, R20, R20, 0x1, 0x1c1f ;  /* 0x003c1f0014147f89 */ /* 0x000e2600000e0000 */
[C---:B------:R-:W-:Y:S02]  /*12870*/  ISETP.GT.AND P5, PT, R152.reuse, RZ, P3 ;  /* 0x000000ff9800720c */ /* 0x040fe40001fa4270 */
[----:B------:R-:W-:Y:S02]  /*12880*/  ISETP.GT.AND P4, PT, R152, 0x1, P3 ;  /* 0x000000019800780c */ /* 0x000fe40001f84270 */
[C---:B------:R-:W-:Y:S02]  /*12890*/  ISETP.LT.OR P5, PT, R21.reuse, 0x1, P5 ;  /* 0x000000011500780c */ /* 0x040fe40002fa1670 */
[----:B------:R-:W-:-:S02]  /*128a0*/  ISETP.LT.OR P4, PT, R21, 0x2, P4 ;  /* 0x000000021500780c */ /* 0x000fc40002781670 */
[----:B------:R-:W-:Y:S02]  /*128b0*/  FSEL R24, R24, -INF , !P5 ;  /* 0xff80000018187808 */ /* 0x000fe40006800000 */
[----:B------:R-:W-:Y:S02]  /*128c0*/  FSEL R25, R25, -INF , !P4 ;  /* 0xff80000019197808 */ /* 0x000fe40006000000 */
[C---:B------:R-:W-:Y:S02]  /*128d0*/  ISETP.GT.AND P5, PT, R152.reuse, 0x8, P3 ;  /* 0x000000089800780c */ /* 0x040fe40001fa4270 */
[----:B------:R-:W-:Y:S02]  /*128e0*/  ISETP.GT.AND P4, PT, R152, 0x9, P3 ;  /* 0x000000099800780c */ /* 0x000fe40001f84270 */
[C---:B------:R-:W-:Y:S02]  /*128f0*/  ISETP.LT.OR P5, PT, R21.reuse, 0x9, P5 ;  /* 0x000000091500780c */ /* 0x040fe40002fa1670 */
[----:B------:R-:W-:-:S02]  /*12900*/  ISETP.LT.OR P4, PT, R21, 0xa, P4 ;  /* 0x0000000a1500780c */ /* 0x000fc40002781670 */
[----:B------:R-:W-:Y:S01]  /*12910*/  FSEL R28, R28, -INF , !P5 ;  /* 0xff8000001c1c7808 */ /* 0x000fe20006800000 */
[--C-:B0-----:R-:W-:Y:S01]  /*12920*/  IMAD.IADD R15, R15, 0x1, R20.reuse ;  /* 0x000000010f0f7824 */ /* 0x101fe200078e0214 */
[----:B------:R-:W-:Y:S01]  /*12930*/  FSEL R29, R29, -INF , !P4 ;  /* 0xff8000001d1d7808 */ /* 0x000fe20006000000 */
[----:B------:R-:W-:Y:S01]  /*12940*/  IMAD.IADD R11, R11, 0x1, R20 ;  /* 0x000000010b0b7824 */ /* 0x000fe200078e0214 */
[C---:B------:R-:W-:Y:S02]  /*12950*/  ISETP.GT.AND P5, PT, R152.reuse, 0x10, P3 ;  /* 0x000000109800780c */ /* 0x040fe40001fa4270 */
        /* <DEDUP_REMOVED lines=82> */
[----:B------:R-:W-:Y:S01]  /*12e80*/  FSEL R85, R85, -INF , !P4 ;  /* 0xff80000055557808 */ /* 0x000fe20006000000 */
[----:B------:R-:W-:Y:S08]  /*12e90*/  @!P2 BRA `(.L_x_1877) ;  /* 0x000000000058a947 */ /* 0x000ff00003800000 */
        /* <DEDUP_REMOVED lines=12> */
.L_x_1879:
[----:B------:R-:W-:-:S05]  /*12f60*/  IMAD.U32 R20, RZ, RZ, UR46 ;  /* 0x0000002eff147e24 */ /* 0x000fca000f8e00ff */
[----:B------:R-:W-:-:S13]  /*12f70*/  ISETP.NE.AND P4, PT, R20, 0x1, PT ;  /* 0x000000011400780c */ /* 0x000fda0003f85270 */
[----:B------:R-:W0:Y:S02]  /*12f80*/  @P4 LDC.64 R8, c[0x0][0x9e8] ;  /* 0x00027a00ff084b82 */ /* 0x000e240000000a00 */
[----:B0-----:R-:W-:-:S05]  /*12f90*/  @P4 IMAD.HI.U32 R8, R21, R8, RZ ;  /* 0x0000000815084227 */ /* 0x001fca00078e00ff */
[----:B------:R-:W-:-:S07]  /*12fa0*/  @P4 SHF.R.U32.HI R21, RZ, R9, R8 ;  /* 0x00000009ff154219 */ /* 0x000fce0000011608 */
.L_x_1880:
[----:B------:R-:W-:Y:S05]  /*12fb0*/  BSYNC B0 ;  /* 0x0000000000007941 */ /* 0x000fea0003800000 */
.L_x_1878:
[----:B------:R-:W-:-:S04]  /*12fc0*/  IMAD R10, R21, R20, -R10 ;  /* 0x00000014150a7224 */ /* 0x000fc800078e0a0a */
[----:B------:R-:W-:-:S05]  /*12fd0*/  IMAD R10, R191, -0x2, R10 ;  /* 0xfffffffebf0a7824 */ /* 0x000fca00078e020a */
[----:B------:R-:W-:Y:S02]  /*12fe0*/  VIADDMNMX R15, R10, R20, R15, PT ;  /* 0x000000140a0f7246 */ /* 0x000fe4000380010f */
[----:B------:R-:W-:-:S07]  /*12ff0*/  VIMNMX R11, R11, R10, !PT ;  /* 0x0000000a0b0b7248 */ /* 0x000fce0007fe0100 */
.L_x_1877:
[----:B------:R-:W-:Y:S01]  /*13000*/  FMNMX.FTZ R8, R24, R3, !PT ;  /* 0x0000000318087209 */ /* 0x000fe20007810000 */
[----:B------:R-:W-:Y:S01]  /*13010*/  UMOV UR52, UR45 ;  /* 0x0000002d00347c82 */ /* 0x000fe20008000000 */
        /* <DEDUP_REMOVED lines=63> */
[----:B------:R-:W-:Y:S01]  /*13410*/  ISETP.GT.AND P4, PT, R11, 0x21, P3 ;  /* 0x000000210b00780c */ /* 0x000fe20001f84270 */
[----:B------:R-:W0:Y:S01]  /*13420*/  SHFL.BFLY PT, R9, R8, 0x2, 0x1f ;  /* 0x0c401f0008097f89 */ /* 0x000e2200000e0000 */
[----:B------:R-:W-:-:S02]  /*13430*/  FSEL R54, R54, -INF , !P5 ;  /* 0xff80000036367808 */ /* 0x000fc40006800000 */
[----:B------:R-:W-:Y:S02]  /*13440*/  ISETP.GT.AND P5, PT, R11, 0x40, P3 ;  /* 0x000000400b00780c */ /* 0x000fe40001fa4270 */
[C---:B------:R-:W-:Y:S02]  /*13450*/  ISETP.LT.OR P4, PT, R15.reuse, 0x22, P4 ;  /* 0x000000220f00780c */ /* 0x040fe40002781670 */
[----:B------:R-:W-:Y:S02]  /*13460*/  ISETP.LT.OR P5, PT, R15, 0x41, P5 ;  /* 0x000000410f00780c */ /* 0x000fe40002fa1670 */
[----:B------:R-:W-:Y:S02]  /*13470*/  FSEL R43, R43, -INF , !P4 ;  /* 0xff8000002b2b7808 */ /* 0x000fe40006000000 */
[----:B------:R-:W-:Y:S02]  /*13480*/  ISETP.GT.AND P4, PT, R11, 0x29, P3 ;  /* 0x000000290b00780c */ /* 0x000fe40001f84270 */
[----:B------:R-:W-:-:S02]  /*13490*/  FSEL R58, R58, -INF , !P5 ;  /* 0xff8000003a3a7808 */ /* 0x000fc40006800000 */
[----:B------:R-:W-:Y:S02]  /*134a0*/  ISETP.GT.AND P5, PT, R11, 0x41, P3 ;  /* 0x000000410b00780c */ /* 0x000fe40001fa4270 */
[C---:B------:R-:W-:Y:S02]  /*134b0*/  ISETP.LT.OR P4, PT, R15.reuse, 0x2a, P4 ;  /* 0x0000002a0f00780c */ /* 0x040fe40002781670 */
[----:B------:R-:W-:Y:S02]  /*134c0*/  ISETP.LT.OR P5, PT, R15, 0x42, P5 ;  /* 0x000000420f00780c */ /* 0x000fe40002fa1670 */
[----:B------:R-:W-:Y:S02]  /*134d0*/  FSEL R47, R47, -INF , !P4 ;  /* 0xff8000002f2f7808 */ /* 0x000fe40006000000 */
[----:B------:R-:W-:Y:S02]  /*134e0*/  ISETP.GT.AND P4, PT, R11, 0x31, P3 ;  /* 0x000000310b00780c */ /* 0x000fe40001f84270 */
[----:B0-----:R-:W-:-:S02]  /*134f0*/  FMNMX.FTZ R8, R8, R9, !PT ;  /* 0x0000000908087209 */ /* 0x001fc40007810000 */
[----:B------:R-:W-:Y:S02]  /*13500*/  FSEL R59, R59, -INF , !P5 ;  /* 0xff8000003b3b7808 */ /* 0x000fe40006800000 */
[----:B------:R-:W-:Y:S01]  /*13510*/  ISETP.GT.AND P5, PT, R11, 0x48, P3 ;  /* 0x000000480b00780c */ /* 0x000fe20001fa4270 */
[----:B------:R-:W0:Y:S01]  /*13520*/  SHFL.BFLY PT, R9, R8, 0x1, 0x1f ;  /* 0x0c201f0008097f89 */ /* 0x000e2200000e0000 */
[C---:B------:R-:W-:Y:S02]  /*13530*/  ISETP.LT.OR P4, PT, R15.reuse, 0x32, P4 ;  /* 0x000000320f00780c */ /* 0x040fe40002781670 */
[----:B------:R-:W-:Y:S02]  /*13540*/  ISETP.LT.OR P5, PT, R15, 0x49, P5 ;  /* 0x000000490f00780c */ /* 0x000fe40002fa1670 */
[----:B------:R-:W-:Y:S02]  /*13550*/  FSEL R51, R51, -INF , !P4 ;  /* 0xff80000033337808 */ /* 0x000fe40006000000 */
[----:B------:R-:W-:-:S02]  /*13560*/  ISETP.GT.AND P4, PT, R11, 0x39, P3 ;  /* 0x000000390b00780c */ /* 0x000fc40001f84270 */
[----:B------:R-:W-:Y:S02]  /*13570*/  FSEL R62, R62, -INF , !P5 ;  /* 0xff8000003e3e7808 */ /* 0x000fe40006800000 */
[----:B------:R-:W-:Y:S02]  /*13580*/  ISETP.GT.AND P5, PT, R11, RZ, P3 ;  /* 0x000000ff0b00720c */ /* 0x000fe40001fa4270 */
[C---:B------:R-:W-:Y:S02]  /*13590*/  ISETP.LT.OR P4, PT, R15.reuse, 0x3a, P4 ;  /* 0x0000003a0f00780c */ /* 0x040fe40002781670 */
[----:B------:R-:W-:Y:S02]  /*135a0*/  ISETP.LT.OR P5, PT, R15, 0x1, P5 ;  /* 0x000000010f00780c */ /* 0x000fe40002fa1670 */
[----:B------:R-:W-:Y:S02]  /*135b0*/  FSEL R55, R55, -INF , !P4 ;  /* 0xff80000037377808 */ /* 0x000fe40006000000 */
[----:B------:R-:W-:-:S02]  /*135c0*/  FSEL R153, R26, -INF , !P5 ;  /* 0xff8000001a997808 */ /* 0x000fc40006800000 */
[----:B------:R-:W-:Y:S02]  /*135d0*/  ISETP.GT.AND P5, PT, R11, 0x49, P3 ;  /* 0x000000490b00780c */ /* 0x000fe40001fa4270 */
[----:B------:R-:W-:Y:S02]  /*135e0*/  FMNMX.FTZ R20, R153, R0, !PT ;  /* 0x0000000099147209 */ /* 0x000fe40007810000 */
[----:B0-----:R-:W-:Y:S02]  /*135f0*/  FMNMX.FTZ R8, R8, R9, !PT ;  /* 0x0000000908087209 */ /* 0x001fe40007810000 */
[----:B------:R-:W-:Y:S02]  /*13600*/  ISETP.LT.OR P5, PT, R15, 0x4a, P5 ;  /* 0x0000004a0f00780c */ /* 0x000fe40002fa1670 */
[C---:B------:R-:W-:Y:S01]  /*13610*/  FSETP.NEU.FTZ.AND P4, PT, R8.reuse, -INF , PT ;  /* 0xff8000000800780b */ /* 0x040fe20003f9d000 */
[----:B------:R-:W-:Y:S01]  /*13620*/  FMUL.FTZ R10, R8, UR52 ;  /* 0x00000034080a7c20 */ /* 0x000fe20008410000 */
[----:B------:R-:W-:-:S02]  /*13630*/  FSEL R63, R63, -INF , !P5 ;  /* 0xff8000003f3f7808 */ /* 0x000fc40006800000 */
[----:B------:R-:W-:Y:S02]  /*13640*/  ISETP.GT.AND P5, PT, R11, 0x50, P3 ;  /* 0x000000500b00780c */ /* 0x000fe40001fa4270 */
[----:B------:R-:W-:Y:S02]  /*13650*/  FSEL R10, R10, RZ, P4 ;  /* 0x000000ff0a0a7208 */ /* 0x000fe40002000000 */
[----:B------:R-:W-:-:S03]  /*13660*/  ISETP.LT.OR P5, PT, R15, 0x51, P5 ;  /* 0x000000510f00780c */ /* 0x000fc60002fa1670 */
[--C-:B------:R-:W-:Y:S01]  /*13670*/  FFMA.FTZ R21, R29, UR52, -R10.reuse ;  /* 0x000000341d157c23 */ /* 0x100fe2000801080a */
[----:B------:R-:W-:Y:S01]  /*13680*/  FMNMX.FTZ R29, R27, R20, !PT ;  /* 0x000000141b1d7209 */ /* 0x000fe20007810000 */
[--C-:B------:R-:W-:Y:S01]  /*13690*/  FFMA.FTZ R180, R25, UR52, -R10.reuse ;  /* 0x0000003419b47c23 */ /* 0x100fe2000801080a */
[--C-:B------:R-:W-:Y:S01]  /*136a0*/  FFMA.FTZ R25, R33, UR52, -R10.reuse ;  /* 0x0000003421197c23 */ /* 0x100fe2000801080a */
[----:B------:R-:W-:Y:S01]  /*136b0*/  FSEL R66, R66, -INF , !P5 ;  /* 0xff80000042427808 */ /* 0x000fe20006800000 */
[--C-:B------:R-:W-:Y:S01]  /*136c0*/  FFMA.FTZ R9, R24, UR52, -R10.reuse ;  /* 0x0000003418097c23 */ /* 0x100fe2000801080a */
[----:B------:R-:W-:Y:S01]  /*136d0*/  FMNMX.FTZ R20, R30, R29, !PT ;  /* 0x0000001d1e147209 */ /* 0x000fe20007810000 */
[--C-:B------:R-:W-:Y:S01]  /*136e0*/  FFMA.FTZ R57, R57, UR52, -R10.reuse ;  /* 0x0000003439397c23 */ /* 0x100fe2000801080a */
[----:B------:R-:W-:Y:S01]  /*136f0*/  ISETP.GT.AND P5, PT, R11, 0x51, P3 ;  /* 0x000000510b00780c */ /* 0x000fe20001fa4270 */
        /* <DEDUP_REMOVED lines=36> */
[----:B------:R-:W-:Y:S01]  /*13940*/  MUFU.EX2 R9, R9 ;  /* 0x0000000900097308 */ /* 0x000fe20000000800 */
[----:B------:R-:W-:Y:S01]  /*13950*/  FMNMX.FTZ R20, R50, R37, !PT ;  /* 0x0000002532147209 */ /* 0x000fe20007810000 */
[----:B------:R-:W-:Y:S01]  /*13960*/  FFMA.FTZ R37, R45, UR52, -R10 ;  /* 0x000000342d257c23 */ /* 0x000fe2000801080a */
[----:B------:R-:W-:-:S02]  /*13970*/  ISETP.LT.OR P5, PT, R15, 0x61, P5 ;  /* 0x000000610f00780c */ /* 0x000fc40002fa1670 */
[----:B------:R-:W-:Y:S02]  /*13980*/  FMNMX.FTZ R41, R51, R20, !PT ;  /* 0x0000001433297209 */ /* 0x000fe40007810000 */
[----:B------:R-:W-:Y:S01]  /*13990*/  FSEL R74, R74, -INF , !P5 ;  /* 0xff8000004a4a7808 */ /* 0x000fe20006800000 */
[----:B------:R-:W-:Y:S01]  /*139a0*/  MUFU.EX2 R180, R180 ;  /* 0x000000b400b47308 */ /* 0x000fe20000000800 */
[----:B------:R-:W-:Y:S02]  /*139b0*/  FMNMX.FTZ R20, R54, R41, !PT ;  /* 0x0000002936147209 */ /* 0x000fe40007810000 */
[----:B------:R-:W-:Y:S02]  /*139c0*/  ISETP.GT.AND P5, PT, R11, 0x61, P3 ;  /* 0x000000610b00780c */ /* 0x000fe40001fa4270 */
[----:B------:R-:W-:Y:S02]  /*139d0*/  FMNMX.FTZ R41, R55, R20, !PT ;  /* 0x0000001437297209 */ /* 0x000fe40007810000 */
[----:B------:R-:W-:Y:S01]  /*139e0*/  ISETP.LT.OR P5, PT, R15, 0x62, P5 ;  /* 0x000000620f00780c */ /* 0x000fe20002fa1670 */
[----:B------:R-:W-:Y:S01]  /*139f0*/  MUFU.EX2 R182, R182 ;  /* 0x000000b600b67308 */ /* 0x000fe20000000800 */
[----:B------:R-:W-:Y:S01]  /*13a00*/  FMNMX.FTZ R20, R58, R41, !PT ;  /* 0x000000293a147209 */ /* 0x000fe20007810000 */
[--C-:B------:R-:W-:Y:S01]  /*13a10*/  FFMA.FTZ R41, R49, UR52, -R10.reuse ;  /* 0x0000003431297c23 */ /* 0x100fe2000801080a */
[----:B------:R-:W-:Y:S01]  /*13a20*/  FSEL R24, R75, -INF , !P5 ;  /* 0xff8000004b187808 */ /* 0x000fe20006800000 */
[--C-:B------:R-:W-:Y:S01]  /*13a30*/  FFMA.FTZ R75, R61, UR52, -R10.reuse ;  /* 0x000000343d4b7c23 */ /* 0x100fe2000801080a */
[----:B------:R-:W-:Y:S01]  /*13a40*/  FMNMX.FTZ R45, R59, R20, !PT ;  /* 0x000000143b2d7209 */ /* 0x000fe20007810000 */
[----:B------:R-:W-:Y:S01]  /*13a50*/  FFMA.FTZ R61, R65, UR52, -R10 ;  /* 0x00000034413d7c23 */ /* 0x000fe2000801080a */
[----:B------:R-:W-:Y:S01]  /*13a60*/  ISETP.GT.AND P5, PT, R11, 0x68, P3 ;  /* 0x000000680b00780c */ /* 0x000fe20001fa4270 */
[----:B------:R-:W-:Y:S01]  /*13a70*/  MUFU.EX2 R21, R21 ;  /* 0x0000001500157308 */ /* 0x000fe20000000800 */
[----:B------:R-:W-:-:S02]  /*13a80*/  FMNMX.FTZ R20, R62, R45, !PT ;  /* 0x0000002d3e147209 */ /* 0x000fc40007810000 */
[----:B------:R-:W-:Y:S02]  /*13a90*/  ISETP.LT.OR P5, PT, R15, 0x69, P5 ;  /* 0x000000690f00780c */ /* 0x000fe40002fa1670 */
[----:B------:R-:W-:Y:S02]  /*13aa0*/  FMNMX.FTZ R45, R63, R20, !PT ;  /* 0x000000143f2d7209 */ /* 0x000fe40007810000 */
[----:B------:R-:W-:Y:S01]  /*13ab0*/  FSEL R78, R78, -INF , !P5 ;  /* 0xff8000004e4e7808 */ /* 0x000fe20006800000 */
[----:B------:R-:W-:Y:S01]  /*13ac0*/  MUFU.EX2 R176, R176 ;  /* 0x000000b000b07308 */ /* 0x000fe20000000800 */
[----:B------:R-:W-:Y:S01]  /*13ad0*/  FMNMX.FTZ R20, R66, R45, !PT ;  /* 0x0000002d42147209 */ /* 0x000fe20007810000 */
[----:B------:R-:W-:Y:S01]  /*13ae0*/  FFMA.FTZ R45, R53, UR52, -R10 ;  /* 0x00000034352d7c23 */ /* 0x000fe2000801080a */
[----:B------:R-:W-:Y:S02]  /*13af0*/  ISETP.GT.AND P5, PT, R11, 0x69, P3 ;  /* 0x000000690b00780c */ /* 0x000fe40001fa4270 */
[----:B------:R-:W-:-:S02]  /*13b00*/  FMNMX.FTZ R49, R67, R20, !PT ;  /* 0x0000001443317209 */ /* 0x000fc40007810000 */
[----:B------:R-:W-:Y:S01]  /*13b10*/  ISETP.LT.OR P5, PT, R15, 0x6a, P5 ;  /* 0x0000006a0f00780c */ /* 0x000fe20002fa1670 */
[----:B------:R-:W-:Y:S01]  /*13b20*/  MUFU.EX2 R25, R25 ;  /* 0x0000001900197308 */ /* 0x000fe20000000800 */
[----:B------:R-:W-:Y:S02]  /*13b30*/  FMNMX.FTZ R20, R70, R49, !PT ;  /* 0x0000003146147209 */ /* 0x000fe40007810000 */
[----:B------:R-:W-:Y:S02]  /*13b40*/  FSEL R79, R79, -INF , !P5 ;  /* 0xff8000004f4f7808 */ /* 0x000fe40006800000 */
[----:B------:R-:W-:Y:S02]  /*13b50*/  ISETP.GT.AND P5, PT, R11, 0x70, P3 ;  /* 0x000000700b00780c */ /* 0x000fe40001fa4270 */
[----:B------:R-:W-:Y:S01]  /*13b60*/  FMNMX.FTZ R49, R71, R20, !PT ;  /* 0x0000001447317209 */ /* 0x000fe20007810000 */
[----:B------:R-:W-:Y:S01]  /*13b70*/  MUFU.EX2 R178, R178 ;  /* 0x000000b200b27308 */ /* 0x000fe20000000800 */
[----:B------:R-:W-:-:S02]  /*13b80*/  ISETP.LT.OR P5, PT, R15, 0x71, P5 ;  /* 0x000000710f00780c */ /* 0x000fc40002fa1670 */
[----:B------:R-:W-:Y:S02]  /*13b90*/  FMNMX.FTZ R49, R74, R49, !PT ;  /* 0x000000314a317209 */ /* 0x000fe40007810000 */
[----:B------:R-:W-:Y:S02]  /*13ba0*/  FSEL R82, R82, -INF , !P5 ;  /* 0xff80000052527808 */ /* 0x000fe40006800000 */
[----:B------:R-:W-:Y:S01]  /*13bb0*/  ISETP.GT.AND P5, PT, R11, 0x71, P3 ;  /* 0x000000710b00780c */ /* 0x000fe20001fa4270 */
[----:B------:R-:W-:Y:S01]  /*13bc0*/  MUFU.EX2 R29, R29 ;  /* 0x0000001d001d7308 */ /* 0x000fe20000000800 */
[----:B------:R-:W-:Y:S02]  /*13bd0*/  FMNMX.FTZ R53, R24, R49, !PT ;  /* 0x0000003118357209 */ /* 0x000fe40007810000 */
[----:B------:R-:W-:Y:S02]  /*13be0*/  ISETP.LT.OR P5, PT, R15, 0x72, P5 ;  /* 0x000000720f00780c */ /* 0x000fe40002fa1670 */
[----:B------:R-:W-:-:S02]  /*13bf0*/  FMNMX.FTZ R20, R78, R53, !PT ;  /* 0x000000354e147209 */ /* 0x000fc40007810000 */
[----:B------:R-:W-:Y:S01]  /*13c00*/  FSEL R83, R83, -INF , !P5 ;  /* 0xff80000053537808 */ /* 0x000fe20006800000 */
[----:B------:R0:W-:Y:S01]  /*13c10*/  MUFU.EX2 R49, R57 ;  /* 0x0000003900317308 */ /* 0x0001e20000000800 */
[----:B------:R-:W-:Y:S02]  /*13c20*/  ISETP.GT.AND P5, PT, R11, 0x78, P3 ;  /* 0x000000780b00780c */ /* 0x000fe40001fa4270 */
[----:B------:R-:W-:Y:S02]  /*13c30*/  FMNMX.FTZ R53, R79, R20, !PT ;  /* 0x000000144f357209 */ /* 0x000fe40007810000 */
[----:B------:R-:W-:Y:S02]  /*13c40*/  ISETP.GT.AND P3, PT, R11, 0x79, P3 ;  /* 0x000000790b00780c */ /* 0x000fe40001f64270 */
[----:B------:R-:W-:Y:S01]  /*13c50*/  ISETP.LT.OR P5, PT, R15, 0x79, P5 ;  /* 0x000000790f00780c */ /* 0x000fe20002fa1670 */
[----:B------:R-:W-:Y:S01]  /*13c60*/  MUFU.EX2 R172, R172 ;  /* 0x000000ac00ac7308 */ /* 0x000fe20000000800 */
[----:B------:R-:W-:Y:S01]  /*13c70*/  FMNMX.FTZ R20, R82, R53, !PT ;  /* 0x0000003552147209 */ /* 0x000fe20007810000 */
[--C-:B0-----:R-:W-:Y:S01]  /*13c80*/  FFMA.FTZ R57, R69, UR52, -R10.reuse ;  /* 0x0000003445397c23 */ /* 0x101fe2000801080a */
[----:B------:R-:W-:Y:S01]  /*13c90*/  ISETP.LT.OR P3, PT, R15, 0x7a, P3 ;  /* 0x0000007a0f00780c */ /* 0x000fe20001f61670 */
[--C-:B------:R-:W-:Y:S01]  /*13ca0*/  FFMA.FTZ R53, R73, UR52, -R10.reuse ;  /* 0x0000003449357c23 */ /* 0x100fe2000801080a */
[----:B------:R-:W-:Y:S01]  /*13cb0*/  FSEL R86, R86, -INF , !P5 ;  /* 0xff80000056567808 */ /* 0x000fe20006800000 */
[----:B------:R-:W-:Y:S01]  /*13cc0*/  FFMA.FTZ R15, R77, UR52, -R10 ;  /* 0x000000344d0f7c23 */ /* 0x000fe2000801080a */
[----:B------:R-:W-:Y:S01]  /*13cd0*/  FMNMX.FTZ R11, R83, R20, !PT ;  /* 0x00000014530b7209 */ /* 0x000fe20007810000 */
[----:B------:R-:W-:Y:S01]  /*13ce0*/  MUFU.EX2 R33, R33 ;  /* 0x0000002100217308 */ /* 0x000fe20000000800 */
[----:B------:R-:W-:-:S02]  /*13cf0*/  FSEL R87, R87, -INF , !P3 ;  /* 0xff80000057577808 */ /* 0x000fc40005800000 */
[----:B------:R-:W-:-:S04]  /*13d00*/  FMNMX.FTZ R20, R86, R11, !PT ;  /* 0x0000000b56147209 */ /* 0x000fc80007810000 */
[----:B------:R-:W-:Y:S01]  /*13d10*/  FMNMX.FTZ R20, R87, R20, !PT ;  /* 0x0000001457147209 */ /* 0x000fe20007810000 */
[----:B------:R-:W-:Y:S04]  /*13d20*/  MUFU.EX2 R174, R174 ;  /* 0x000000ae00ae7308 */ /* 0x000fe80000000800 */
[----:B------:R-:W0:Y:S04]  /*13d30*/  SHFL.BFLY PT, R11, R20, 0x2, 0x1f ;  /* 0x0c401f00140b7f89 */ /* 0x000e2800000e0000 */
[----:B------:R-:W-:Y:S08]  /*13d40*/  MUFU.EX2 R37, R37 ;  /* 0x0000002500257308 */ /* 0x000ff00000000800 */
[----:B------:R-:W-:Y:S08]  /*13d50*/  MUFU.EX2 R168, R168 ;  /* 0x000000a800a87308 */ /* 0x000ff00000000800 */
[----:B------:R-:W-:Y:S01]  /*13d60*/  MUFU.EX2 R41, R41 ;  /* 0x0000002900297308 */ /* 0x000fe20000000800 */
[----:B0-----:R-:W-:Y:S01]  /*13d70*/  FMNMX.FTZ R26, R20, R11, !PT ;  /* 0x0000000b141a7209 */ /* 0x001fe20007810000 */
[----:B------:R-:W-:Y:S01]  /*13d80*/  FFMA.FTZ R11, R81, UR52, -R10 ;  /* 0x00000034510b7c23 */ /* 0x000fe2000801080a */
[----:B------:R-:W-:-:S05]  /*13d90*/  FSEL R20, R8, RZ, P4 ;  /* 0x000000ff08147208 */ /* 0x000fca0002000000 */
[----:B------:R-:W-:Y:S01]  /*13da0*/  MUFU.EX2 R170, R170 ;  /* 0x000000aa00aa7308 */ /* 0x000fe20000000800 */
[----:B------:R-:W0:Y:S01]  /*13db0*/  SHFL.BFLY PT, R65, R26, 0x1, 0x1f ;  /* 0x0c201f001a417f89 */ /* 0x000e2200000e0000 */
[----:B------:R-:W-:-:S04]  /*13dc0*/  FADD.FTZ R20, -R20, R3 ;  /* 0x0000000314147221 */ /* 0x000fc80000010100 */
[----:B------:R-:W-:Y:S02]  /*13dd0*/  FMUL.FTZ R20, R20, UR52 ;  /* 0x0000003414147c20 */ /* 0x000fe40008410000 */
[----:B------:R-:W-:Y:S08]  /*13de0*/  MUFU.EX2 R45, R45 ;  /* 0x0000002d002d7308 */ /* 0x000ff00000000800 */
[----:B------:R-:W1:Y:S08]  /*13df0*/  MUFU.EX2 R20, R20 ;  /* 0x0000001400147308 */ /* 0x000e700000000800 */
[----:B------:R-:W-:Y:S01]  /*13e00*/  MUFU.EX2 R164, R164 ;  /* 0x000000a400a47308 */ /* 0x000fe20000000800 */
[----:B0-----:R-:W-:-:S04]  /*13e10*/  FMNMX.FTZ R10, R26, R65, !PT ;  /* 0x000000411a0a7209 */ /* 0x001fc80007810000 */
[C---:B------:R-:W-:Y:S01]  /*13e20*/  FSETP.NEU.FTZ.AND P3, PT, R10.reuse, -INF , PT ;  /* 0xff8000000a00780b */ /* 0x040fe20003f7d000 */
[----:B------:R-:W-:Y:S02]  /*13e30*/  FMUL.FTZ R26, R10, UR52 ;  /* 0x000000340a1a7c20 */ /* 0x000fe40008410000 */
[----:B------:R-:W-:Y:S03]  /*13e40*/  MUFU.EX2 R166, R166 ;  /* 0x000000a600a67308 */ /* 0x000fe60000000800 */
[----:B------:R-:W-:-:S05]  /*13e50*/  FSEL R26, R26, RZ, P3 ;  /* 0x000000ff1a1a7208 */ /* 0x000fca0001800000 */
[--C-:B------:R-:W-:Y:S01]  /*13e60*/  FFMA.FTZ R28, R27, UR52, -R26.reuse ;  /* 0x000000341b1c7c23 */ /* 0x100fe2000801081a */
[----:B------:R-:W-:Y:S01]  /*13e70*/  FSEL R27, R10, RZ, P3 ;  /* 0x000000ff0a1b7208 */ /* 0x000fe20001800000 */
[--C-:B------:R-:W-:Y:S01]  /*13e80*/  FFMA.FTZ R181, R153, UR52, -R26.reuse ;  /* 0x0000003499b57c23 */ /* 0x100fe2000801081a */
[--C-:B------:R-:W-:Y:S01]  /*13e90*/  FFMA.FTZ R183, R30, UR52, -R26.reuse ;  /* 0x000000341eb77c23 */ /* 0x100fe2000801081a */
[--C-:B------:R-:W-:Y:S01]  /*13ea0*/  FFMA.FTZ R30, R31, UR52, -R26.reuse ;  /* 0x000000341f1e7c23 */ /* 0x100fe2000801081a */
[----:B------:R-:W-:Y:S01]  /*13eb0*/  FFMA.FTZ R177, R34, UR52, -R26 ;  /* 0x0000003422b17c23 */ /* 0x000fe2000801081a */
[----:B------:R-:W-:Y:S01]  /*13ec0*/  FADD.FTZ R27, -R27, R0 ;  /* 0x000000001b1b7221 */ /* 0x000fe20000010100 */
[----:B------:R-:W-:Y:S01]  /*13ed0*/  MUFU.EX2 R28, R28 ;  /* 0x0000001c001c7308 */ /* 0x000fe20000000800 */
[--C-:B------:R-:W-:Y:S01]  /*13ee0*/  FFMA.FTZ R32, R35, UR52, -R26.reuse ;  /* 0x0000003423207c23 */ /* 0x100fe2000801081a */
[--C-:B------:R-:W-:Y:S01]  /*13ef0*/  FFMA.FTZ R179, R38, UR52, -R26.reuse ;  /* 0x0000003426b37c23 */ /* 0x100fe2000801081a */
[----:B------:R-:W-:Y:S01]  /*13f00*/  FMUL.FTZ R0, R27, UR52 ;  /* 0x000000341b007c20 */ /* 0x000fe20008410000 */
[----:B-1----:R-:W-:Y:S01]  /*13f10*/  FFMA.FTZ R27, R20, R6, R9 ;  /* 0x00000006141b7223 */ /* 0x002fe20000010009 */
[--C-:B------:R-:W-:Y:S01]  /*13f20*/  FFMA.FTZ R34, R39, UR52, -R26.reuse ;  /* 0x0000003427227c23 */ /* 0x100fe2000801081a */
[--C-:B------:R-:W-:Y:S01]  /*13f30*/  FFMA.FTZ R173, R42, UR52, -R26.reuse ;  /* 0x000000342aad7c23 */ /* 0x100fe2000801081a */
[--C-:B------:R-:W-:Y:S01]  /*13f40*/  FFMA.FTZ R36, R43, UR52, -R26.reuse ;  /* 0x000000342b247c23 */ /* 0x100fe2000801081a */
[----:B------:R-:W-:Y:S01]  /*13f50*/  MUFU.EX2 R181, R181 ;  /* 0x000000b500b57308 */ /* 0x000fe20000000800 */
[----:B------:R-:W-:Y:S01]  /*13f60*/  FADD.FTZ R27, R180, R27 ;  /* 0x0000001bb41b7221 */ /* 0x000fe20000010000 */
[--C-:B------:R-:W-:Y:S01]  /*13f70*/  FFMA.FTZ R175, R46, UR52, -R26.reuse ;  /* 0x000000342eaf7c23 */ /* 0x100fe2000801081a */
[--C-:B------:R-:W-:Y:S01]  /*13f80*/  FFMA.FTZ R38, R47, UR52, -R26.reuse ;  /* 0x000000342f267c23 */ /* 0x100fe2000801081a */
[--C-:B------:R-:W-:Y:S01]  /*13f90*/  FFMA.FTZ R169, R50, UR52, -R26.reuse ;  /* 0x0000003432a97c23 */ /* 0x100fe2000801081a */
[----:B------:R-:W-:Y:S01]  /*13fa0*/  FADD.FTZ R48, R182, R27 ;  /* 0x0000001bb6307221 */ /* 0x000fe20000010000 */
[--C-:B------:R-:W-:Y:S01]  /*13fb0*/  FFMA.FTZ R40, R51, UR52, -R26.reuse ;  /* 0x0000003433287c23 */ /* 0x100fe2000801081a */
[----:B------:R-:W-:Y:S01]  /*13fc0*/  FFMA.FTZ R171, R54, UR52, -R26 ;  /* 0x0000003436ab7c23 */ /* 0x000fe2000801081a */
[----:B------:R-:W0:Y:S01]  /*13fd0*/  MUFU.EX2 R0, R0 ;  /* 0x0000000000007308 */ /* 0x000e220000000800 */
[----:B------:R-:W-:Y:S01]  /*13fe0*/  FADD.FTZ R27, R21, R48 ;  /* 0x00000030151b7221 */ /* 0x000fe20000010000 */
[--C-:B------:R-:W-:Y:S01]  /*13ff0*/  FFMA.FTZ R42, R55, UR52, -R26.reuse ;  /* 0x00000034372a7c23 */ /* 0x100fe2000801081a */
[--C-:B------:R-:W-:Y:S01]  /*14000*/  FFMA.FTZ R165, R58, UR52, -R26.reuse ;  /* 0x000000343aa57c23 */ /* 0x100fe2000801081a */
[--C-:B------:R-:W-:Y:S01]  /*14010*/  FFMA.FTZ R44, R59, UR52, -R26.reuse ;  /* 0x000000343b2c7c23 */ /* 0x100fe2000801081a */
[----:B------:R-:W-:Y:S01]  /*14020*/  FADD.FTZ R48, R176, R27 ;  /* 0x0000001bb0307221 */ /* 0x000fe20000010000 */
[--C-:B------:R-:W-:Y:S01]  /*14030*/  FFMA.FTZ R167, R62, UR52, -R26.reuse ;  /* 0x000000343ea77c23 */ /* 0x100fe2000801081a */
[----:B------:R-:W-:Y:S01]  /*14040*/  FFMA.FTZ R46, R63, UR52, -R26 ;  /* 0x000000343f2e7c23 */ /* 0x000fe2000801081a */
[----:B------:R-:W1:Y:S01]  /*14050*/  MUFU.EX2 R183, R183 ;  /* 0x000000b700b77308 */ /* 0x000e620000000800 */
[----:B------:R-:W-:Y:S01]  /*14060*/  FADD.FTZ R27, R25, R48 ;  /* 0x00000030191b7221 */ /* 0x000fe20000010000 */
[--C-:B------:R-:W-:Y:S01]  /*14070*/  FFMA.FTZ R161, R66, UR52, -R26.reuse ;  /* 0x0000003442a17c23 */ /* 0x100fe2000801081a */
[--C-:B------:R-:W-:Y:S01]  /*14080*/  FFMA.FTZ R48, R67, UR52, -R26.reuse ;  /* 0x0000003443307c23 */ /* 0x100fe2000801081a */
[--C-:B------:R-:W-:Y:S01]  /*14090*/  FFMA.FTZ R163, R70, UR52, -R26.reuse ;  /* 0x0000003446a37c23 */ /* 0x100fe2000801081a */
[----:B------:R-:W-:Y:S01]  /*140a0*/  FADD.FTZ R50, R178, R27 ;  /* 0x0000001bb2327221 */ /* 0x000fe20000010000 */
[--C-:B------:R-:W-:Y:S01]  /*140b0*/  FFMA.FTZ R157, R74, UR52, -R26.reuse ;  /* 0x000000344a9d7c23 */ /* 0x100fe2000801081a */
[----:B------:R-:W-:Y:S01]  /*140c0*/  FFMA.FTZ R24, R24, UR52, -R26 ;  /* 0x0000003418187c23 */ /* 0x000fe2000801081a */
[----:B------:R-:W2:Y:S01]  /*140d0*/  MUFU.EX2 R30, R30 ;  /* 0x0000001e001e7308 */ /* 0x000ea20000000800 */
[----:B0-----:R-:W-:Y:S01]  /*140e0*/  FFMA.FTZ R5, R0, R5, R181 ;  /* 0x0000000500057223 */ /* 0x001fe200000100b5 */
[----:B------:R-:W-:Y:S01]  /*140f0*/  FADD.FTZ R27, R29, R50 ;  /* 0x000000321d1b7221 */ /* 0x000fe20000010000 */
[--C-:B------:R-:W-:Y:S01]  /*14100*/  FFMA.FTZ R159, R78, UR52, -R26.reuse ;  /* 0x000000344e9f7c23 */ /* 0x100fe2000801081a */
[--C-:B------:R-:W-:Y:S01]  /*14110*/  FFMA.FTZ R153, R82, UR52, -R26.reuse ;  /* 0x0000003452997c23 */ /* 0x100fe2000801081a */
[----:B------:R-:W-:Y:S01]  /*14120*/  FADD.FTZ R6, R28, R5 ;  /* 0x000000051c067221 */ /* 0x000fe20000010000 */
[----:B------:R-:W-:Y:S01]  /*14130*/  FADD.FTZ R50, R172, R27 ;  /* 0x0000001bac327221 */ /* 0x000fe20000010000 */
[----:B------:R-:W-:Y:S01]  /*14140*/  FFMA.FTZ R155, R86, UR52, -R26 ;  /* 0x00000034569b7c23 */ /* 0x000fe2000801081a */
[----:B------:R-:W0:Y:S01]  /*14150*/  MUFU.EX2 R177, R177 ;  /* 0x000000b100b17308 */ /* 0x000e220000000800 */
[----:B-1----:R-:W-:Y:S01]  /*14160*/  FADD.FTZ R5, R183, R6 ;  /* 0x00000006b7057221 */ /* 0x002fe20000010000 */
[----:B------:R-:W-:Y:S01]  /*14170*/  FADD.FTZ R27, R33, R50 ;  /* 0x00000032211b7221 */ /* 0x000fe20000010000 */
[----:B------:R-:W-:-:S03]  /*14180*/  FFMA.FTZ R50, R71, UR52, -R26 ;  /* 0x0000003447327c23 */ /* 0x000fc6000801081a */
        /* <DEDUP_REMOVED lines=16> */
[----:B------:R-:W-:-:S03]  /*14290*/  FFMA.FTZ R52, R79, UR52, -R26 ;  /* 0x000000344f347c23 */ /* 0x000fc6000801081a */
[----:B------:R-:W-:Y:S02]  /*142a0*/  FADD.FTZ R54, R166, R27 ;  /* 0x0000001ba6367221 */ /* 0x000fe40000010000 */
        /* <DEDUP_REMOVED lines=34> */
[--C-:B------:R-:W-:Y:S01]  /*144d0*/  FFMA.FTZ R54, R83, UR52, -R26.reuse ;  /* 0x0000003453367c23 */ /* 0x100fe2000801081a */
[----:B------:R-:W-:-:S05]  /*144e0*/  FFMA.FTZ R26, R87, UR52, -R26 ;  /* 0x00000034571a7c23 */ /* 0x000fca000801081a */
        /* <DEDUP_REMOVED lines=38> */
[----:B0-----:R-:W-:-:S03]  /*14750*/  FADD.FTZ R6, R3, R56 ;  /* 0x0000003803067221 */ /* 0x001fc60000010000 */
[----:B-1----:R-:W-:Y:S01]  /*14760*/  FADD.FTZ R5, R26, R5 ;  /* 0x000000051a057221 */ /* 0x002fe20000010000 */
[----:B------:R-:W-:Y:S06]  /*14770*/  @!P0 BRA `(.L_x_1881) ;  /* 0x0000000000048947 */ /* 0x000fec0003800000 */
[----:B------:R-:W-:Y:S01]  /*14780*/  BPT.TRAP 0x1 ;  /* 0x000000040000795c */ /* 0x000fe20000300000 */
.L_x_1881:
[----:B------:R-:W-:Y:S01]  /*14790*/  IMAD R27, R184, 0x8, R18 ;  /* 0x00000008b81b7824 */ /* 0x000fe200078e0212 */
[----:B------:R-:W-:Y:S01]  /*147a0*/  ISETP.GT.AND P3, PT, R4, R12, PT ;  /* 0x0000000c0400720c */ /* 0x000fe20003f64270 */
[----:B------:R-:W-:Y:S01]  /*147b0*/  IMAD.U32 R56, RZ, RZ, UR38 ;  /* 0x00000026ff387e24 */ /* 0x000fe2000f8e00ff */
[----:B------:R-:W-:Y:S01]  /*147c0*/  F2FP.BF16.F32.PACK_AB R154, R3, R154 ;  /* 0x0000009a039a723e */ /* 0x000fe200000010ff */
[----:B------:R-:W-:Y:S02]  /*147d0*/  VIADD R27, R27, 0x28860 ;  /* 0x000288601b1b7836 */ /* 0x000fe40000000000 */
[-C--:B------:R-:W-:Y:S01]  /*147e0*/  FMUL.FTZ R90, R90, R0.reuse ;  /* 0x000000005a5a7220 */ /* 0x080fe20000410000 */
[-C--:B------:R-:W-:Y:S01]  /*147f0*/  FMUL.FTZ R91, R91, R0.reuse ;  /* 0x000000005b5b7220 */ /* 0x080fe20000410000 */
[-C--:B------:R-:W-:Y:S01]  /*14800*/  FMUL.FTZ R94, R94, R0.reuse ;  /* 0x000000005e5e7220 */ /* 0x080fe20000410000 */
[-C--:B------:R-:W-:Y:S01]  /*14810*/  FMUL.FTZ R95, R95, R0.reuse ;  /* 0x000000005f5f7220 */ /* 0x080fe20000410000 */
[----:B------:R-:W-:Y:S01]  /*14820*/  PRMT R27, R56, 0x654, R27 ;  /* 0x00000654381b7816 */ /* 0x000fe2000000001b */
[-C--:B------:R-:W-:Y:S01]  /*14830*/  FMUL.FTZ R98, R98, R0.reuse ;  /* 0x0000000062627220 */ /* 0x080fe20000410000 */
[-C--:B------:R-:W-:Y:S01]  /*14840*/  FMUL.FTZ R99, R99, R0.reuse ;  /* 0x0000000063637220 */ /* 0x080fe20000410000 */
        /* <DEDUP_REMOVED lines=87> */
[----:B------:R-:W-:Y:S01]  /*14dc0*/  F2FP.BF16.F32.PACK_AB R155, R26, R155 ;  /* 0x0000009b1a9b723e */ /* 0x000fe200000010ff */
[-C--:B------:R-:W-:Y:S01]  /*14dd0*/  FMUL.FTZ R148, R148, R20.reuse ;  /* 0x0000001494947220 */ /* 0x080fe20000410000 */
[----:B------:R-:W-:Y:S01]  /*14de0*/  FMUL.FTZ R149, R149, R20 ;  /* 0x0000001495957220 */ /* 0x000fe20000410000 */
[----:B------:R-:W-:-:S02]  /*14df0*/  VIADD R4, R4, 0xffffffff ;  /* 0xffffffff04047836 */ /* 0x000fc40000000000 */
[----:B------:R-:W-:Y:S02]  /*14e00*/  IMAD.MOV.U32 R0, RZ, RZ, R10 ;  /* 0x000000ffff007224 */ /* 0x000fe400078e000a */
[----:B------:R-:W-:Y:S02]  /*14e10*/  IMAD.MOV.U32 R3, RZ, RZ, R8 ;  /* 0x000000ffff037224 */ /* 0x000fe400078e0008 */
[----:B------:R-:W-:Y:S02]  /*14e20*/  IMAD.MOV.U32 R187, RZ, RZ, R14 ;  /* 0x000000ffffbb7224 */ /* 0x000fe400078e000e */
[----:B------:R-:W-:Y:S01]  /*14e30*/  IMAD.MOV.U32 R184, RZ, RZ, R13 ;  /* 0x000000ffffb87224 */ /* 0x000fe200078e000d */
[----:B0-----:R-:W-:Y:S06]  /*14e40*/  @P3 BRA `(.L_x_1882) ;  /* 0xffffffcc00543947 */ /* 0x001fec000383ffff */
[----:B------:R-:W-:Y:S02]  /*14e50*/  IMAD.MOV.U32 R0, RZ, RZ, R10 ;  /* 0x000000ffff007224 */ /* 0x000fe400078e000a */
[----:B------:R-:W-:Y:S02]  /*14e60*/  IMAD.MOV.U32 R3, RZ, RZ, R8 ;  /* 0x000000ffff037224 */ /* 0x000fe400078e0008 */
[----:B------:R-:W-:Y:S02]  /*14e70*/  IMAD.MOV.U32 R184, RZ, RZ, R13 ;  /* 0x000000ffffb87224 */ /* 0x000fe400078e000d */
[----:B------:R-:W-:-:S07]  /*14e80*/  IMAD.MOV.U32 R187, RZ, RZ, R14 ;  /* 0x000000ffffbb7224 */ /* 0x000fce00078e000e */
.L_x_1862:
[----:B------:R-:W0:Y:S01]  /*14e90*/  LDC R8, c[0x0][0x448] ;  /* 0x00011200ff087b82 */ /* 0x000e220000000800 */
[----:B------:R-:W-:-:S07]  /*14ea0*/  IADD3 R11, R190, 0x1, -R189 ;  /* 0x00000001be0b7810 */ /* 0x000fce0007ffe8bd */
[----:B------:R-:W1:Y:S01]  /*14eb0*/  LDC R13, c[0x0][0x9e4] ;  /* 0x00027900ff0d7b82 */ /* 0x000e620000000800 */
[----:B0-----:R-:W-:Y:S01]  /*14ec0*/  ISETP.NE.AND P4, PT, R8, 0x1, PT ;  /* 0x000000010800780c */ /* 0x001fe20003f85270 */
[----:B------:R-:W-:Y:S01]  /*14ed0*/  VIADD R8, R193, 0x7f ;  /* 0x0000007fc1087836 */ /* 0x000fe20000000000 */
[----:B-1----:R-:W-:-:S11]  /*14ee0*/  ISETP.GE.AND P5, PT, R13, 0x1, PT ;  /* 0x000000010d00780c */ /* 0x002fd60003fa6270 */
[----:B------:R-:W0:Y:S08]  /*14ef0*/  @P4 LDC R9, c[0x0][0x44c] ;  /* 0x00011300ff094b82 */ /* 0x000e300000000800 */
[----:B------:R-:W1:Y:S01]  /*14f00*/  @P4 LDC R10, c[0x0][0x450] ;  /* 0x00011400ff0a4b82 */ /* 0x000e620000000800 */
[----:B0-----:R-:W-:-:S05]  /*14f10*/  @P4 IMAD.HI.U32 R9, R8, R9, RZ ;  /* 0x0000000908094227 */ /* 0x001fca00078e00ff */
        /* <DEDUP_REMOVED lines=14> */
.L_x_1885:
[----:B------:R-:W-:-:S13]  /*15000*/  ISETP.NE.AND P1, PT, R13, 0x1, PT ;  /* 0x000000010d00780c */ /* 0x000fda0003f25270 */
[----:B------:R-:W0:Y:S02]  /*15010*/  @P1 LDC.64 R10, c[0x0][0x9e8] ;  /* 0x00027a00ff0a1b82 */ /* 0x000e240000000a00 */
[----:B0-----:R-:W-:-:S05]  /*15020*/  @P1 IMAD.HI.U32 R10, R8, R10, RZ ;  /* 0x0000000a080a1227 */ /* 0x001fca00078e00ff */
[----:B------:R-:W-:-:S07]  /*15030*/  @P1 SHF.R.U32.HI R8, RZ, R11, R10 ;  /* 0x0000000bff081219 */ /* 0x000fce000001160a */
.L_x_1886:
[----:B------:R-:W-:Y:S05]  /*15040*/  BSYNC B0 ;  /* 0x0000000000007941 */ /* 0x000fea0003800000 */
.L_x_1884:
[----:B------:R-:W-:-:S05]  /*15050*/  IMAD R8, R8, R13, RZ ;  /* 0x0000000d08087224 */ /* 0x000fca00078e02ff */
[----:B------:R-:W-:-:S07]  /*15060*/  VIMNMX R9, R9, R8, !PT ;  /* 0x0000000809097248 */ /* 0x000fce0007fe0100 */
.L_x_1883:
[----:B------:R-:W-:-:S05]  /*15070*/  VIADD R9, R9, 0x7f ;  /* 0x0000007f09097836 */ /* 0x000fca0000000000 */
[----:B------:R-:W-:-:S04]  /*15080*/  SHF.R.S32.HI R8, RZ, 0x1f, R9 ;  /* 0x0000001fff087819 */ /* 0x000fc80000011409 */
[----:B------:R-:W-:-:S04]  /*15090*/  LEA.HI R8, R8, R9, RZ, 0x7 ;  /* 0x0000000908087211 */ /* 0x000fc800078f38ff */
[----:B------:R-:W-:-:S04]  /*150a0*/  SHF.R.S32.HI R9, RZ, 0x7, R8 ;  /* 0x00000007ff097819 */ /* 0x000fc80000011408 */
[----:B------:R-:W-:-:S04]  /*150b0*/  VIMNMX R12, R198, R9, !PT ;  /* 0x00000009c60c7248 */ /* 0x000fc80007fe0100 */
[----:B------:R-:W-:-:S13]  /*150c0*/  ISETP.GE.AND P1, PT, R4, R12, PT ;  /* 0x0000000c0400720c */ /* 0x000fda0003f26270 */
[----:B------:R-:W-:Y:S05]  /*150d0*/  @!P1 BRA `(.L_x_1887) ;  /* 0x0000002000ac9947 */ /* 0x000fea0003800000 */
[----:B------:R-:W-:Y:S02]  /*150e0*/  IMAD.MOV.U32 R13, RZ, RZ, R0 ;  /* 0x000000ffff0d7224 */ /* 0x000fe400078e0000 */
[----:B------:R-:W-:Y:S02]  /*150f0*/  IMAD.MOV.U32 R14, RZ, RZ, R3 ;  /* 0x000000ffff0e7224 */ /* 0x000fe400078e0003 */
[----:B------:R-:W-:Y:S02]  /*15100*/  IMAD.MOV.U32 R20, RZ, RZ, R187 ;  /* 0x000000ffff147224 */ /* 0x000fe400078e00bb */
[----:B------:R-:W-:-:S07]  /*15110*/  IMAD.MOV.U32 R15, RZ, RZ, R184 ;  /* 0x000000ffff0f7224 */ /* 0x000fce00078e00b8 */
.L_x_1899:
        /* <DEDUP_REMOVED lines=8> */
.L_x_1889:
        /* <DEDUP_REMOVED lines=8> */
.L_x_1890:
[----:B------:R-:W-:Y:S04]  /*15220*/  BSSY B0, `(.L_x_1888) ;  /* 0x0000004000007945 */ /* 0x000fe80003800000 */
[----:B-1----:R-:W-:Y:S05]  /*15230*/  @P2 BRA `(.L_x_1891) ;  /* 0x0000000000082947 */ /* 0x002fea0003800000 */
[----:B------:R-:W1:Y:S02]  /*15240*/  SYNCS.PHASECHK.TRANS64.TRYWAIT P2, [R3+URZ+0x28830], R0 ;  /* 0x02883000030075a7 */ /* 0x000e64000804017f */
[----:B-1----:R-:W-:Y:S05]  /*15250*/  @!P2 BRA `(.L_x_1892) ;  /* 0x0000011400b4a947 */ /* 0x002fea0003800000 */
.L_x_1891:
[----:B------:R-:W-:Y:S05]  /*15260*/  BSYNC B0 ;  /* 0x0000000000007941 */ /* 0x000fea0003800000 */
.L_x_1888:
[----:B01----:R-:W0:Y:S01]  /*15270*/  S2R R0, SR_TID.X ;  /* 0x0000000000007919 */ /* 0x003e220000002100 */
[----:B------:R-:W-:Y:S01]  /*15280*/  VIADD R184, R15, 0x1 ;  /* 0x000000010fb87836 */ /* 0x000fe20000000000 */
[----:B------:R-:W-:Y:S05]  /*15290*/  WARPSYNC.ALL ;  /* 0x0000000000007948 */ /* 0x000fea0003800000 */
[C---:B------:R-:W-:Y:S01]  /*152a0*/  ISETP.NE.AND P2, PT, R184.reuse, 0x2, PT ;  /* 0x00000002b800780c */ /* 0x040fe20003f45270 */
[----:B------:R-:W-:Y:S02]  /*152b0*/  IMAD.MOV.U32 R9, RZ, RZ, 0x40000040 ;  /* 0x40000040ff097424 */ /* 0x000fe400078e00ff */
[----:B------:R-:W-:Y:S01]  /*152c0*/  IMAD.MOV.U32 R11, RZ, RZ, 0x40000040 ;  /* 0x40000040ff0b7424 */ /* 0x000fe200078e00ff */
[----:B------:R-:W-:-:S02]  /*152d0*/  SEL R184, R184, RZ, P2 ;  /* 0x000000ffb8b87207 */ /* 0x000fc40001000000 */
[----:B------:R-:W-:Y:S01]  /*152e0*/  R2UR UR35, R9 ;  /* 0x00000000092372ca */ /* 0x000fe200000e0000 */
[----:B------:R-:W-:Y:S01]  /*152f0*/  IMAD.MOV.U32 R9, RZ, RZ, 0x40000040 ;  /* 0x40000040ff097424 */ /* 0x000fe200078e00ff */
[----:B------:R-:W-:Y:S01]  /*15300*/  R2UR UR7, R11 ;  /* 0x000000000b0772ca */ /* 0x000fe200000e0000 */
[----:B------:R-:W-:Y:S02]  /*15310*/  IMAD R8, R184, 0x800, R7 ;  /* 0x00000800b8087824 */ /* 0x000fe400078e0207 */
[----:B------:R-:W-:Y:S01]  /*15320*/  IMAD.MOV.U32 R11, RZ, RZ, 0x40000040 ;  /* 0x40000040ff0b7424 */ /* 0x000fe200078e00ff */
[----:B------:R-:W-:Y:S01]  /*15330*/  R2UR UR31, R9 ;  /* 0x00000000091f72ca */ /* 0x000fe200000e0000 */
[C---:B------:R-:W-:Y:S01]  /*15340*/  VIADD R10, R8.reuse, 0x2 ;  /* 0x00000002080a7836 */ /* 0x040fe20000000000 */
[----:B------:R-:W-:Y:S02]  /*15350*/  R2UR UR34, R8 ;  /* 0x00000000082272ca */ /* 0x000fe400000e0000 */
[----:B------:R-:W-:Y:S01]  /*15360*/  R2UR UR11, R11 ;  /* 0x000000000b0b72ca */ /* 0x000fe200000e0000 */
[----:B------:R-:W-:Y:S01]  /*15370*/  IMAD.MOV.U32 R11, RZ, RZ, 0x40000040 ;  /* 0x40000040ff0b7424 */ /* 0x000fe200078e00ff */
[----:B------:R-:W-:Y:S01]  /*15380*/  R2UR UR6, R10 ;  /* 0x000000000a0672ca */ /* 0x000fe200000e0000 */
[----:B------:R-:W-:-:S03]  /*15390*/  VIADD R10, R8, 0x4 ;  /* 0x00000004080a7836 */ /* 0x000fc60000000000 */
[----:B------:R-:W-:Y:S01]  /*153a0*/  R2UR UR15, R11 ;  /* 0x000000000b0f72ca */ /* 0x000fe200000e0000 */
[----:B------:R-:W-:Y:S01]  /*153b0*/  IMAD.MOV.U32 R11, RZ, RZ, 0x40000040 ;  /* 0x40000040ff0b7424 */ /* 0x000fe200078e00ff */
[----:B------:R-:W-:Y:S01]  /*153c0*/  R2UR UR10, R10 ;  /* 0x000000000a0a72ca */ /* 0x000fe200000e0000 */
[----:B------:R-:W-:Y:S01]  /*153d0*/  VIADD R10, R8, 0x6 ;  /* 0x00000006080a7836 */ /* 0x000fe20000000000 */
[----:B0-----:R-:W-:Y:S02]  /*153e0*/  SHF.R.U32.HI R0, RZ, 0x7, R0 ;  /* 0x00000007ff007819 */ /* 0x001fe40000011600 */
[----:B------:R-:W-:Y:S01]  /*153f0*/  R2UR UR19, R11 ;  /* 0x000000000b1372ca */ /* 0x000fe200000e0000 */
[----:B------:R-:W-:Y:S01]  /*15400*/  IMAD.MOV.U32 R11, RZ, RZ, 0x40000040 ;  /* 0x40000040ff0b7424 */ /* 0x000fe200078e00ff */
[----:B------:R-:W-:Y:S01]  /*15410*/  R2UR UR14, R10 ;  /* 0x000000000a0e72ca */ /* 0x000fe200000e0000 */
        /* <DEDUP_REMOVED lines=9> */
[C---:B------:R-:W-:Y:S02]  /*154b0*/  VIADD R10, R8.reuse, 0x404 ;  /* 0x00000404080a7836 */ /* 0x040fe40000000000 */
[----:B------:R-:W-:-:S03]  /*154c0*/  VIADD R8, R8, 0x406 ;  /* 0x0000040608087836 */ /* 0x000fc60000000000 */
        /* <DEDUP_REMOVED lines=29> */
.L_x_1894:
[----:B------:R-:W-:Y:S01]  /*156a0*/  SHF.L.U32 R0, R20, 0x1f, RZ ;  /* 0x0000001f14007819 */ /* 0x000fe200000006ff */
[----:B------:R-:W-:-:S04]  /*156b0*/  IMAD R3, R15, 0x8, R18 ;  /* 0x000000080f037824 */ /* 0x000fc800078e0212 */
[----:B------:R0:W1:Y:S01]  /*156c0*/  SYNCS.PHASECHK.TRANS64.TRYWAIT P1, [R3+URZ+0x28850], R0 ;  /* 0x02885000030075a7 */ /* 0x000062000802017f */
[----:B------:R-:W-:Y:S05]  /*156d0*/  @!P0 BRA `(.L_x_1895) ;  /* 0x0000000000048947 */ /* 0x000fea0003800000 */
[----:B------:R-:W-:Y:S01]  /*156e0*/  BPT.TRAP 0x1 ;  /* 0x000000040000795c */ /* 0x000fe20000300000 */
.L_x_1895:
[----:B-1----:R-:W-:Y:S05]  /*156f0*/  @P1 BRA `(.L_x_1893) ;  /* 0x0000000000081947 */ /* 0x002fea0003800000 */
[----:B------:R-:W1:Y:S02]  /*15700*/  SYNCS.PHASECHK.TRANS64.TRYWAIT P1, [R3+URZ+0x28850], R0 ;  /* 0x02885000030075a7 */ /* 0x000e64000802017f */
[----:B-1----:R-:W-:Y:S05]  /*15710*/  @!P1 BRA `(.L_x_1896) ;  /* 0x0000011000989947 */ /* 0x002fea0003800000 */
.L_x_1893:
        /* <DEDUP_REMOVED lines=15> */
[----:B------:R-:W-:Y:S01]  /*15810*/  R2UR UR6, R10 ;  /* 0x000000000a0672ca */ /* 0x000fe200000e0000 */
[----:B------:R-:W-:Y:S01]  /*15820*/  VIADD R10, R8, 0x100 ;  /* 0x00000100080a7836 */ /* 0x000fe20000000000 */
[----:B------:R-:W-:Y:S01]  /*15830*/  R2UR UR7, R11 ;  /* 0x000000000b0772ca */ /* 0x000fe200000e0000 */
[----:B------:R-:W-:Y:S01]  /*15840*/  IMAD.MOV.U32 R11, RZ, RZ, 0x40000040 ;  /* 0x40000040ff0b7424 */ /* 0x000fe200078e00ff */
[----:B0-----:R-:W-:-:S04]  /*15850*/  SHF.R.U32.HI R20, RZ, 0x7, R20 ;  /* 0x00000007ff147819 */ /* 0x001fc80000011614 */
[----:B------:R-:W-:Y:S01]  /*15860*/  IADD3 R0, -R20, 0xb, RZ ;  /* 0x0000000b14007810 */ /* 0x000fe20007ffe1ff */
        /* <DEDUP_REMOVED lines=39> */
[----:B------:R-:W-:Y:S02]  /*15ae0*/  WARPGROUP.DEPBAR.LE gsb0, 0x0 ;  /* 0x00008000000079c5 */ /* 0x000fe40000010000 */
[----:B------:R-:W-:-:S10]  /*15af0*/  WARPGROUP.ARRIVE ;  /* 0x00000000000079c5 */ /* 0x000fd40000000000 */
[----:B------:R-:W-:Y:S03]  /*15b00*/  HGMMA.64x128x16.F32.BF16 R88, R152, gdesc[UR4].tnspB, R88, gsb0 ;  /* 0x41e0000498587df0 */ /* 0x000fe60008001858 */
[----:B------:R-:W-:Y:S02]  /*15b10*/  WARPGROUP.DEPBAR.LE gsb0, 0x0 ;  /* 0x00008000000079c5 */ /* 0x000fe40000010000 */
[----:B------:R0:W-:Y:S06]  /*15b20*/  BAR.ARV R0, 0x100 ;  /* 0x000400000000751d */ /* 0x0001ec0000002000 */
[----:B------:R-:W-:Y:S05]  /*15b30*/  @!P0 BRA `(.L_x_1897) ;  /* 0x0000000000048947 */ /* 0x000fea0003800000 */
[----:B------:R-:W-:Y:S01]  /*15b40*/  BPT.TRAP 0x1 ;  /* 0x000000040000795c */ /* 0x000fe20000300000 */
.L_x_1897:
[----:B0-----:R-:W-:Y:S01]  /*15b50*/  FMNMX.FTZ R0, R24, R14, !PT ;  /* 0x0000000e18007209 */ /* 0x001fe20007810000 */
[----:B------:R-:W-:Y:S01]  /*15b60*/  UMOV UR52, UR44 ;  /* 0x0000002c00347c82 */ /* 0x000fe20008000000 */
        /* <DEDUP_REMOVED lines=67> */
[----:B------:R-:W0:Y:S04]  /*15fa0*/  SHFL.BFLY PT, R0, R11, 0x1, 0x1f ;  /* 0x0c201f000b007f89 */ /* 0x000e2800000e0000 */
[----:B------:R-:W1:Y:S01]  /*15fb0*/  SHFL.BFLY PT, R21, R20, 0x1, 0x1f ;  /* 0x0c201f0014157f89 */ /* 0x000e6200000e0000 */
[----:B0-----:R-:W-:Y:S02]  /*15fc0*/  FMNMX.FTZ R3, R11, R0, !PT ;  /* 0x000000000b037209 */ /* 0x001fe40007810000 */
[----:B-1----:R-:W-:-:S03]  /*15fd0*/  FMNMX.FTZ R0, R20, R21, !PT ;  /* 0x0000001514007209 */ /* 0x002fc60007810000 */
[----:B------:R-:W-:-:S04]  /*15fe0*/  FADD.FTZ R10, -R3, R14 ;  /* 0x0000000e030a7221 */ /* 0x000fc80000010100 */
[----:B------:R-:W-:Y:S01]  /*15ff0*/  FMUL.FTZ R14, R10, UR52 ;  /* 0x000000340a0e7c20 */ /* 0x000fe20008410000 */
[----:B------:R-:W-:-:S03]  /*16000*/  FADD.FTZ R10, -R0, R13 ;  /* 0x0000000d000a7221 */ /* 0x000fc60000010100 */
[----:B------:R0:W-:Y:S01]  /*16010*/  MUFU.EX2 R9, R14 ;  /* 0x0000000e00097308 */ /* 0x0001e20000000800 */
[----:B------:R-:W-:Y:S01]  /*16020*/  FMUL.FTZ R8, R10, UR52 ;  /* 0x000000340a087c20 */ /* 0x000fe20008410000 */
[----:B------:R-:W-:-:S04]  /*16030*/  FMUL.FTZ R10, R3, UR52 ;  /* 0x00000034030a7c20 */ /* 0x000fc80008410000 */
[--C-:B------:R-:W-:Y:S01]  /*16040*/  FFMA.FTZ R153, R45, UR52, -R10.reuse ;  /* 0x000000342d997c23 */ /* 0x100fe2000801080a */
        /* <DEDUP_REMOVED lines=30> */
[----:B------:R-:W-:Y:S01]  /*16230*/  FFMA.FTZ R49, R85, UR52, -R10 ;  /* 0x0000003455317c23 */ /* 0x000fe2000801080a */
[----:B------:R-:W-:Y:S01]  /*16240*/  FMUL.FTZ R10, R0, UR52 ;  /* 0x00000034000a7c20 */ /* 0x000fe20008410000 */
[----:B------:R-:W1:Y:S01]  /*16250*/  MUFU.EX2 R180, R180 ;  /* 0x000000b400b47308 */ /* 0x000e620000000800 */
[----:B------:R-:W-:-:S02]  /*16260*/  IMAD R52, R184, 0x8, R18 ;  /* 0x00000008b8347824 */ /* 0x000fc400078e0212 */
[--C-:B------:R-:W-:Y:S01]  /*16270*/  FFMA.FTZ R181, R26, UR52, -R10.reuse ;  /* 0x000000341ab57c23 */ /* 0x100fe2000801080a */
[--C-:B0-----:R-:W-:Y:S01]  /*16280*/  FFMA.FTZ R14, R27, UR52, -R10.reuse ;  /* 0x000000341b0e7c23 */ /* 0x101fe2000801080a */
[--C-:B------:R-:W-:Y:S01]  /*16290*/  FFMA.FTZ R183, R30, UR52, -R10.reuse ;  /* 0x000000341eb77c23 */ /* 0x100fe2000801080a */
[--C-:B------:R-:W-:Y:S01]  /*162a0*/  FFMA.FTZ R20, R31, UR52, -R10.reuse ;  /* 0x000000341f147c23 */ /* 0x100fe2000801080a */
[--C-:B------:R-:W-:Y:S01]  /*162b0*/  FFMA.FTZ R177, R34, UR52, -R10.reuse ;  /* 0x0000003422b17c23 */ /* 0x100fe2000801080a */
[----:B------:R-:W-:Y:S01]  /*162c0*/  MUFU.EX2 R8, R8 ;  /* 0x0000000800087308 */ /* 0x000fe20000000800 */
[--C-:B------:R-:W-:Y:S01]  /*162d0*/  FFMA.FTZ R24, R35, UR52, -R10.reuse ;  /* 0x0000003423187c23 */ /* 0x100fe2000801080a */
[--C-:B------:R-:W-:Y:S01]  /*162e0*/  FFMA.FTZ R179, R38, UR52, -R10.reuse ;  /* 0x0000003426b37c23 */ /* 0x100fe2000801080a */
[--C-:B------:R-:W-:Y:S01]  /*162f0*/  FFMA.FTZ R26, R39, UR52, -R10.reuse ;  /* 0x00000034271a7c23 */ /* 0x100fe2000801080a */
[--C-:B------:R-:W-:Y:S01]  /*16300*/  FFMA.FTZ R173, R42, UR52, -R10.reuse ;  /* 0x000000342aad7c23 */ /* 0x100fe2000801080a */
[--C-:B------:R-:W-:Y:S01]  /*16310*/  FFMA.FTZ R28, R43, UR52, -R10.reuse ;  /* 0x000000342b1c7c23 */ /* 0x100fe2000801080a */
[--C-:B------:R-:W-:Y:S01]  /*16320*/  FFMA.FTZ R175, R46, UR52, -R10.reuse ;  /* 0x000000342eaf7c23 */ /* 0x100fe2000801080a */
[----:B------:R-:W-:Y:S01]  /*16330*/  FFMA.FTZ R30, R47, UR52, -R10 ;  /* 0x000000342f1e7c23 */ /* 0x000fe2000801080a */
[----:B------:R-:W0:Y:S01]  /*16340*/  MUFU.EX2 R181, R181 ;  /* 0x000000b500b57308 */ /* 0x000e220000000800 */
[----:B-1----:R-:W-:Y:S01]  /*16350*/  FFMA.FTZ R6, R9, R6, R180 ;  /* 0x0000000609067223 */ /* 0x002fe200000100b4 */
[--C-:B------:R-:W-:Y:S01]  /*16360*/  FFMA.FTZ R169, R50, UR52, -R10.reuse ;  /* 0x0000003432a97c23 */ /* 0x100fe2000801080a */
[--C-:B------:R-:W-:Y:S01]  /*16370*/  FFMA.FTZ R32, R51, UR52, -R10.reuse ;  /* 0x0000003433207c23 */ /* 0x100fe2000801080a */
[--C-:B------:R-:W-:Y:S01]  /*16380*/  FFMA.FTZ R171, R54, UR52, -R10.reuse ;  /* 0x0000003436ab7c23 */ /* 0x100fe2000801080a */
[--C-:B------:R-:W-:Y:S01]  /*16390*/  FFMA.FTZ R34, R55, UR52, -R10.reuse ;  /* 0x0000003437227c23 */ /* 0x100fe2000801080a */
[--C-:B------:R-:W-:Y:S01]  /*163a0*/  FFMA.FTZ R165, R58, UR52, -R10.reuse ;  /* 0x000000343aa57c23 */ /* 0x100fe2000801080a */
[--C-:B------:R-:W-:Y:S01]  /*163b0*/  FFMA.FTZ R36, R59, UR52, -R10.reuse ;  /* 0x000000343b247c23 */ /* 0x100fe2000801080a */
[----:B------:R-:W1:Y:S01]  /*163c0*/  MUFU.EX2 R163, R163 ;  /* 0x000000a300a37308 */ /* 0x000e620000000800 */
[--C-:B------:R-:W-:Y:S01]  /*163d0*/  FFMA.FTZ R167, R62, UR52, -R10.reuse ;  /* 0x000000343ea77c23 */ /* 0x100fe2000801080a */
[----:B------:R-:W-:Y:S01]  /*163e0*/  FFMA.FTZ R38, R63, UR52, -R10 ;  /* 0x000000343f267c23 */ /* 0x000fe2000801080a */
[----:B------:R-:W-:-:S05]  /*163f0*/  IMAD.U32 R54, RZ, RZ, UR38 ;  /* 0x00000026ff367e24 */ /* 0x000fca000f8e00ff */
[----:B------:R-:W2:Y:S01]  /*16400*/  MUFU.EX2 R14, R14 ;  /* 0x0000000e000e7308 */ /* 0x000ea20000000800 */
[----:B0-----:R-:W-:-:S07]  /*16410*/  FFMA.FTZ R5, R8, R5, R181 ;  /* 0x0000000508057223 */ /* 0x001fce00000100b5 */
[----:B------:R-:W0:Y:S01]  /*16420*/  MUFU.EX2 R182, R182 ;  /* 0x000000b600b67308 */ /* 0x000e220000000800 */
[----:B-1----:R-:W-:-:S07]  /*16430*/  FADD.FTZ R27, R163, R6 ;  /* 0x00000006a31b7221 */ /* 0x002fce0000010000 */
[----:B------:R-:W1:Y:S01]  /*16440*/  MUFU.EX2 R183, R183 ;  /* 0x000000b700b77308 */ /* 0x000e620000000800 */
[----:B--2---:R-:W-:-:S07]  /*16450*/  FADD.FTZ R6, R14, R5 ;  /* 0x000000050e067221 */ /* 0x004fce0000010000 */
[----:B------:R-:W2:Y:S01]  /*16460*/  MUFU.EX2 R161, R161 ;  /* 0x000000a100a17308 */ /* 0x000ea20000000800 */
[----:B0-----:R-:W-:Y:S01]  /*16470*/  FADD.FTZ R40, R182, R27 ;  /* 0x0000001bb6287221 */ /* 0x001fe20000010000 */
[----:B------:R-:W-:-:S06]  /*16480*/  FFMA.FTZ R27, R66, UR52, -R10 ;  /* 0x00000034421b7c23 */ /* 0x000fcc000801080a */
        /* <DEDUP_REMOVED lines=16> */
[----:B--2---:R-:W-:Y:S01]  /*16590*/  FADD.FTZ R42, R178, R31 ;  /* 0x0000001fb22a7221 */ /* 0x004fe20000010000 */
[----:B------:R-:W-:-:S06]  /*165a0*/  FFMA.FTZ R31, R70, UR52, -R10 ;  /* 0x00000034461f7c23 */ /* 0x000fcc000801080a */
        /* <DEDUP_REMOVED lines=16> */
[----:B-1----:R-:W-:Y:S01]  /*166b0*/  FADD.FTZ R44, R174, R35 ;  /* 0x00000023ae2c7221 */ /* 0x002fe20000010000 */
[----:B------:R-:W-:-:S06]  /*166c0*/  FFMA.FTZ R35, R74, UR52, -R10 ;  /* 0x000000344a237c23 */ /* 0x000fcc000801080a */
        /* <DEDUP_REMOVED lines=60> */
[----:B-1----:R-:W-:Y:S01]  /*16a90*/  FADD.FTZ R6, R42, R5 ;  /* 0x000000052a067221 */ /* 0x002fe20000010000 */
[----:B------:R-:W-:-:S05]  /*16aa0*/  VIADD R5, R52, 0x28840 ;  /* 0x0002884034057836 */ /* 0x000fca0000000000 */
[----:B------:R-:W-:Y:S01]  /*16ab0*/  PRMT R5, R54, 0x654, R5 ;  /* 0x0000065436057816 */ /* 0x000fe20000000005 */
[----:B------:R-:W1:Y:S01]  /*16ac0*/  MUFU.EX2 R21, R21 ;  /* 0x0000001500157308 */ /* 0x000e620000000800 */
[----:B--2---:R-:W-:Y:S02]  /*16ad0*/  FADD.FTZ R50, R156, R51 ;  /* 0x000000339c327221 */ /* 0x004fe40000010000 */
[----:B------:R2:W-:Y:S05]  /*16ae0*/  SYNCS.ARRIVE.TRANS64.RED.A1T0 RZ, [R5+URZ], RZ ;  /* 0x000000ff05ff79a7 */ /* 0x0005ea000810043f */
[----:B------:R-:W3:Y:S01]  /*16af0*/  MUFU.EX2 R44, R44 ;  /* 0x0000002c002c7308 */ /* 0x000ee20000000800 */
[----:B0-----:R-:W-:-:S07]  /*16b00*/  FADD.FTZ R51, R35, R6 ;  /* 0x0000000623337221 */ /* 0x001fce0000010000 */
[----:B------:R-:W0:Y:S01]  /*16b10*/  MUFU.EX2 R158, R158 ;  /* 0x0000009e009e7308 */ /* 0x000e220000000800 */
[----:B-1----:R-:W-:-:S07]  /*16b20*/  FADD.FTZ R53, R21, R50 ;  /* 0x0000003215357221 */ /* 0x002fce0000010000 */
[----:B------:R-:W1:Y:S01]  /*16b30*/  MUFU.EX2 R39, R39 ;  /* 0x0000002700277308 */ /* 0x000e620000000800 */
[----:B---3--:R-:W-:-:S07]  /*16b40*/  FADD.FTZ R6, R44, R51 ;  /* 0x000000332c067221 */ /* 0x008fce0000010000 */
        /* <DEDUP_REMOVED lines=24> */
.L_x_1898:
[----:B------:R-:W-:Y:S01]  /*16cd0*/  IMAD R15, R15, 0x8, R18 ;  /* 0x000000080f0f7824 */ /* 0x000fe200078e0212 */
[----:B------:R-:W-:Y:S01]  /*16ce0*/  ISETP.GT.AND P1, PT, R4, R12, PT ;  /* 0x0000000c0400720c */ /* 0x000fe20003f24270 */
[----:B------:R-:W-:Y:S01]  /*16cf0*/  IMAD.U32 R50, RZ, RZ, UR38 ;  /* 0x00000026ff327e24 */ /* 0x000fe2000f8e00ff */
[----:B------:R-:W-:Y:S01]  /*16d00*/  F2FP.BF16.F32.PACK_AB R180, R163, R180 ;  /* 0x000000b4a3b4723e */ /* 0x000fe200000010ff */
[----:B------:R-:W-:Y:S01]  /*16d10*/  VIADD R15, R15, 0x28860 ;  /* 0x000288600f0f7836 */ /* 0x000fe20000000000 */
[----:B------:R-:W-:Y:S01]  /*16d20*/  F2FP.BF16.F32.PACK_AB R181, R14, R181 ;  /* 0x000000b50eb5723e */ /* 0x000fe200000010ff */
[-C--:B------:R-:W-:Y:S01]  /*16d30*/  FMUL.FTZ R88, R88, R9.reuse ;  /* 0x0000000958587220 */ /* 0x080fe20000410000 */
[----:B------:R-:W-:Y:S01]  /*16d40*/  F2FP.BF16.F32.PACK_AB R182, R161, R182 ;  /* 0x000000b6a1b6723e */ /* 0x000fe200000010ff */
[-C--:B------:R-:W-:Y:S01]  /*16d50*/  FMUL.FTZ R89, R89, R9.reuse ;  /* 0x0000000959597220 */ /* 0x080fe20000410000 */
[----:B------:R-:W-:Y:S01]  /*16d60*/  PRMT R15, R50, 0x654, R15 ;  /* 0x00000654320f7816 */ /* 0x000fe2000000000f */
[----:B------:R-:W-:Y:S01]  /*16d70*/  FMUL.FTZ R92, R92, R9 ;  /* 0x000000095c5c7220 */ /* 0x000fe20000410000 */
        /* <DEDUP_REMOVED lines=91> */
[----:B------:R-:W-:-:S02]  /*17330*/  VIADD R4, R4, 0xffffffff ;  /* 0xffffffff04047836 */ /* 0x000fc40000000000 */
[----:B------:R-:W-:Y:S02]  /*17340*/  IMAD.MOV.U32 R13, RZ, RZ, R0 ;  /* 0x000000ffff0d7224 */ /* 0x000fe400078e0000 */
[----:B------:R-:W-:Y:S02]  /*17350*/  IMAD.MOV.U32 R14, RZ, RZ, R3 ;  /* 0x000000ffff0e7224 */ /* 0x000fe400078e0003 */
[----:B------:R-:W-:Y:S02]  /*17360*/  IMAD.MOV.U32 R20, RZ, RZ, R187 ;  /* 0x000000ffff147224 */ /* 0x000fe400078e00bb */
[----:B0-----:R-:W-:Y:S01]  /*17370*/  IMAD.MOV.U32 R15, RZ, RZ, R184 ;  /* 0x000000ffff0f7224 */ /* 0x001fe200078e00b8 */
[----:B------:R-:W-:Y:S06]  /*17380*/  @P1 BRA `(.L_x_1899) ;  /* 0xffffffdc00641947 */ /* 0x000fec000383ffff */
.L_x_1887:
[----:B------:R-:W-:-:S13]  /*17390*/  ISETP.GE.AND P1, PT, R4, R198, PT ;  /* 0x000000c60400720c */ /* 0x000fda0003f26270 */
[----:B------:R-:W-:Y:S05]  /*173a0*/  @!P1 BRA `(.L_x_1900) ;  /* 0x0000003000c89947 */ /* 0x000fea0003800000 */
[----:B------:R-:W-:Y:S02]  /*173b0*/  IMAD.MOV.U32 R12, RZ, RZ, R0 ;  /* 0x000000ffff0c7224 */ /* 0x000fe400078e0000 */
[----:B------:R-:W-:Y:S02]  /*173c0*/  IMAD.MOV.U32 R13, RZ, RZ, R3 ;  /* 0x000000ffff0d7224 */ /* 0x000fe400078e0003 */
[----:B------:R-:W-:Y:S02]  /*173d0*/  IMAD.MOV.U32 R15, RZ, RZ, R187 ;  /* 0x000000ffff0f7224 */ /* 0x000fe400078e00bb */
[----:B------:R-:W-:-:S07]  /*173e0*/  IMAD.MOV.U32 R14, RZ, RZ, R184 ;  /* 0x000000ffff0e7224 */ /* 0x000fce00078e00b8 */
.L_x_1920:
        /* <DEDUP_REMOVED lines=8> */
.L_x_1902:
        /* <DEDUP_REMOVED lines=8> */
.L_x_1903:
[----:B------:R-:W-:Y:S04]  /*174f0*/  BSSY B0, `(.L_x_1901) ;  /* 0x0000004000007945 */ /* 0x000fe80003800000 */
[----:B-1----:R-:W-:Y:S05]  /*17500*/  @P2 BRA `(.L_x_1904) ;  /* 0x0000000000082947 */ /* 0x002fea0003800000 */
[----:B------:R-:W1:Y:S02]  /*17510*/  SYNCS.PHASECHK.TRANS64.TRYWAIT P2, [R3+URZ+0x28830], R0 ;  /* 0x02883000030075a7 */ /* 0x000e64000804017f */
[----:B-1----:R-:W-:Y:S05]  /*17520*/  @!P2 BRA `(.L_x_1905) ;  /* 0x000000f40028a947 */ /* 0x002fea0003800000 */
.L_x_1904:
[----:B------:R-:W-:Y:S05]  /*17530*/  BSYNC B0 ;  /* 0x0000000000007941 */ /* 0x000fea0003800000 */
.L_x_1901:
        /* <DEDUP_REMOVED lines=67> */
.L_x_1907:
[----:B------:R-:W-:Y:S01]  /*17970*/  SHF.L.U32 R0, R15, 0x1f, RZ ;  /* 0x0000001f0f007819 */ /* 0x000fe200000006ff */
[----:B------:R-:W-:-:S04]  /*17980*/  IMAD R3, R14, 0x8, R18 ;  /* 0x000000080e037824 */ /* 0x000fc800078e0212 */
[----:B------:R0:W1:Y:S01]  /*17990*/  SYNCS.PHASECHK.TRANS64.TRYWAIT P1, [R3+URZ+0x28850], R0 ;  /* 0x02885000030075a7 */ /* 0x000062000802017f */
[----:B------:R-:W-:Y:S05]  /*179a0*/  @!P0 BRA `(.L_x_1908) ;  /* 0x0000000000048947 */ /* 0x000fea0003800000 */
[----:B------:R-:W-:Y:S01]  /*179b0*/  BPT.TRAP 0x1 ;  /* 0x000000040000795c */ /* 0x000fe20000300000 */
.L_x_1908:
[----:B-1----:R-:W-:Y:S05]  /*179c0*/  @P1 BRA `(.L_x_1906) ;  /* 0x0000000000081947 */ /* 0x002fea0003800000 */
[----:B------:R-:W1:Y:S02]  /*179d0*/  SYNCS.PHASECHK.TRANS64.TRYWAIT P1, [R3+URZ+0x28850], R0 ;  /* 0x02885000030075a7 */ /* 0x000e64000802017f */
[----:B-1----:R-:W-:Y:S05]  /*179e0*/  @!P1 BRA `(.L_x_1909) ;  /* 0x000000f0000c9947 */ /* 0x002fea0003800000 */
.L_x_1906:
        /* <DEDUP_REMOVED lines=67> */
.L_x_1910:
[----:B------:R-:W1:Y:S01]  /*17e20*/  @P4 LDC R3, c[0x0][0x44c] ;  /* 0x00011300ff034b82 */ /* 0x000e620000000800 */
[----:B------:R-:W-:Y:S01]  /*17e30*/  IMAD.IADD R20, R195, 0x1, R193 ;  /* 0x00000001c3147824 */ /* 0x000fe200078e02c1 */
[----:B------:R-:W-:Y:S01]  /*17e40*/  ULOP3.LUT UR6, URZ, UR49, URZ, 0x33, !UPT ;  /* 0x000000313f067292 */ /* 0x000fe2000f8e333f */
[----:B0-----:R-:W-:-:S05]  /*17e50*/  IMAD R0, R184, 0x8, R18 ;  /* 0x00000008b8007824 */ /* 0x001fca00078e0212 */
[----:B------:R-:W0:Y:S01]  /*17e60*/  @P4 LDC R8, c[0x0][0x450] ;  /* 0x00011400ff084b82 */ /* 0x000e220000000800 */
[----:B-1----:R-:W-:-:S05]  /*17e70*/  @P4 IMAD.HI.U32 R3, R20, R3, RZ ;  /* 0x0000000314034227 */ /* 0x002fca00078e00ff */
[----:B0-----:R-:W-:Y:S01]  /*17e80*/  @P4 SHF.R.U32.HI R20, RZ, R8, R3 ;  /* 0x00000008ff144219 */ /* 0x001fe20000011603 */
[----:B------:R-:W-:Y:S02]  /*17e90*/  IMAD.U32 R8, RZ, RZ, UR38 ;  /* 0x00000026ff087e24 */ /* 0x000fe4000f8e00ff */
[----:B------:R-:W-:Y:S02]  /*17ea0*/  VIADD R3, R0, 0x28840 ;  /* 0x0002884000037836 */ /* 0x000fe40000000000 */
[----:B------:R-:W0:Y:S01]  /*17eb0*/  SHFL.IDX PT, R21, R20, RZ, 0x1c1f ;  /* 0x001c1fff14157589 */ /* 0x000e2200000e0000 */
[----:B------:R-:W-:Y:S02]  /*17ec0*/  IMAD.SHL.U32 R0, R4, 0x80, RZ ;  /* 0x0000008004007824 */ /* 0x000fe400078e00ff */
[----:B------:R-:W-:-:S03]  /*17ed0*/  PRMT R3, R8, 0x654, R3 ;  /* 0x0000065408037816 */ /* 0x000fc60000000003 */
[----:B------:R-:W-:Y:S01]  /*17ee0*/  IADD3 R8, -R0, 0x1, RZ ;  /* 0x0000000100087810 */ /* 0x000fe20007ffe1ff */
[----:B------:R0:W-:Y:S04]  /*17ef0*/  SYNCS.ARRIVE.TRANS64.RED.A1T0 RZ, [R3+URZ], RZ ;  /* 0x000000ff03ff79a7 */ /* 0x0001e8000810043f */
[----:B------:R-:W-:-:S05]  /*17f00*/  IMAD R8, R191, -0x2, R8 ;  /* 0xfffffffebf087824 */ /* 0x000fca00078e0208 */
[----:B------:R-:W-:-:S05]  /*17f10*/  IADD3 R8, -R189, R8, R190 ;  /* 0x00000008bd087210 */ /* 0x000fca0007ffe1be */
[C---:B------:R-:W-:Y:S02]  /*17f20*/  VIADD R11, R8.reuse, UR48 ;  /* 0x00000030080b7c36 */ /* 0x040fe40008000000 */
[----:B------:R-:W-:Y:S02]  /*17f30*/  VIADD R10, R8, UR6 ;  /* 0x00000006080a7c36 */ /* 0x000fe40008000000 */
[--C-:B0-----:R-:W-:Y:S02]  /*17f40*/  IMAD.IADD R3, R11, 0x1, R21.reuse ;  /* 0x000000010b037824 */ /* 0x101fe400078e0215 */
[----:B------:R-:W-:Y:S01]  /*17f50*/  IMAD.IADD R15, R10, 0x1, R21 ;  /* 0x000000010a0f7824 */ /* 0x000fe200078e0215 */
[----:B------:R-:W-:Y:S06]  /*17f60*/  @!P5 BRA `(.L_x_1911) ;  /* 0x000000000058d947 */ /* 0x000fec0003800000 */
        /* <DEDUP_REMOVED lines=12> */
.L_x_1913:
[----:B------:R-:W-:-:S05]  /*18030*/  IMAD.U32 R152, RZ, RZ, UR43 ;  /* 0x0000002bff987e24 */ /* 0x000fca000f8e00ff */
[----:B------:R-:W-:-:S13]  /*18040*/  ISETP.NE.AND P1, PT, R152, 0x1, PT ;  /* 0x000000019800780c */ /* 0x000fda0003f25270 */
[----:B------:R-:W0:Y:S02]  /*18050*/  @P1 LDC.64 R8, c[0x0][0x9e8] ;  /* 0x00027a00ff081b82 */ /* 0x000e240000000a00 */
[----:B0-----:R-:W-:-:S05]  /*18060*/  @P1 IMAD.HI.U32 R8, R21, R8, RZ ;  /* 0x0000000815081227 */ /* 0x001fca00078e00ff */
[----:B------:R-:W-:-:S07]  /*18070*/  @P1 SHF.R.U32.HI R21, RZ, R9, R8 ;  /* 0x00000009ff151219 */ /* 0x000fce0000011608 */
.L_x_1914:
[----:B------:R-:W-:Y:S05]  /*18080*/  BSYNC B0 ;  /* 0x0000000000007941 */ /* 0x000fea0003800000 */
.L_x_1912:
[----:B------:R-:W-:-:S04]  /*18090*/  IMAD R8, R21, R152, -R0 ;  /* 0x0000009815087224 */ /* 0x000fc800078e0a00 */
[----:B------:R-:W-:-:S05]  /*180a0*/  IMAD R8, R191, -0x2, R8 ;  /* 0xfffffffebf087824 */ /* 0x000fca00078e0208 */
[----:B------:R-:W-:Y:S02]  /*180b0*/  VIADDMNMX R3, R8, R152, R3, PT ;  /* 0x0000009808037246 */ /* 0x000fe40003800103 */
[----:B------:R-:W-:-:S07]  /*180c0*/  VIMNMX R15, R15, R8, !PT ;  /* 0x000000080f0f7248 */ /* 0x000fce0007fe0100 */
.L_x_1911:
        /* <DEDUP_REMOVED lines=113> */
.L_x_1917:
[----:B------:R-:W-:-:S05]  /*187e0*/  IMAD.U32 R15, RZ, RZ, UR43 ;  /* 0x0000002bff0f7e24 */ /* 0x000fca000f8e00ff */
[----:B------:R-:W-:-:S13]  /*187f0*/  ISETP.NE.AND P2, PT, R15, 0x1, PT ;  /* 0x000000010f00780c */ /* 0x000fda0003f45270 */
[----:B------:R-:W0:Y:S02]  /*18800*/  @P2 LDC.64 R8, c[0x0][0x9e8] ;  /* 0x00027a00ff082b82 */ /* 0x000e240000000a00 */
[----:B0-----:R-:W-:-:S05]  /*18810*/  @P2 IMAD.HI.U32 R8, R3, R8, RZ ;  /* 0x0000000803082227 */ /* 0x001fca00078e00ff */
[----:B------:R-:W-:-:S07]  /*18820*/  @P2 SHF.R.U32.HI R3, RZ, R9, R8 ;  /* 0x00000009ff032219 */ /* 0x000fce0000011608 */
.L_x_1918:
[----:B------:R-:W-:Y:S05]  /*18830*/  BSYNC B0 ;  /* 0x0000000000007941 */ /* 0x000fea0003800000 */
.L_x_1916:
[----:B------:R-:W-:-:S04]  /*18840*/  IMAD R0, R3, R15, -R0 ;  /* 0x0000000f03007224 */ /* 0x000fc800078e0a00 */
[----:B------:R-:W-:-:S05]  /*18850*/  IMAD R0, R191, -0x2, R0 ;  /* 0xfffffffebf007824 */ /* 0x000fca00078e0200 */
[----:B------:R-:W-:Y:S02]  /*18860*/  VIADDMNMX R11, R0, R15, R11, PT ;  /* 0x0000000f000b7246 */ /* 0x000fe4000380010b */
[----:B------:R-:W-:-:S07]  /*18870*/  VIMNMX R10, R10, R0, !PT ;  /* 0x000000000a0a7248 */ /* 0x000fce0007fe0100 */
.L_x_1915:
        /* <DEDUP_REMOVED lines=65> */
[C---:B------:R-:W-:Y:S01]  /*18c90*/  ISETP.LT.OR P2, PT, R11.reuse, 0x22, P2 ;  /* 0x000000220b00780c */ /* 0x040fe20001741670 */
[----:B------:R-:W0:Y:S01]  /*18ca0*/  SHFL.BFLY PT, R3, R0, 0x2, 0x1f ;  /* 0x0c401f0000037f89 */ /* 0x000e2200000e0000 */
[----:B------:R-:W-:-:S02]  /*18cb0*/  ISETP.LT.OR P3, PT, R11, 0x39, P3 ;  /* 0x000000390b00780c */ /* 0x000fc40001f61670 */
[----:B------:R-:W-:Y:S02]  /*18cc0*/  FSEL R43, R43, -INF , !P2 ;  /* 0xff8000002b2b7808 */ /* 0x000fe40005000000 */
[----:B------:R-:W-:Y:S02]  /*18cd0*/  ISETP.GT.AND P2, PT, R10, 0x29, P1 ;  /* 0x000000290a00780c */ /* 0x000fe40000f44270 */
[----:B------:R-:W-:Y:S02]  /*18ce0*/  FSEL R54, R54, -INF , !P3 ;  /* 0xff80000036367808 */ /* 0x000fe40005800000 */
[----:B------:R-:W-:Y:S02]  /*18cf0*/  ISETP.GT.AND P3, PT, R10, 0x40, P1 ;  /* 0x000000400a00780c */ /* 0x000fe40000f64270 */
[C---:B------:R-:W-:Y:S02]  /*18d00*/  ISETP.LT.OR P2, PT, R11.reuse, 0x2a, P2 ;  /* 0x0000002a0b00780c */ /* 0x040fe40001741670 */
[----:B------:R-:W-:-:S02]  /*18d10*/  ISETP.LT.OR P3, PT, R11, 0x41, P3 ;  /* 0x000000410b00780c */ /* 0x000fc40001f61670 */
[----:B------:R-:W-:Y:S02]  /*18d20*/  FSEL R47, R47, -INF , !P2 ;  /* 0xff8000002f2f7808 */ /* 0x000fe40005000000 */
[----:B------:R-:W-:Y:S02]  /*18d30*/  ISETP.GT.AND P2, PT, R10, 0x31, P1 ;  /* 0x000000310a00780c */ /* 0x000fe40000f44270 */
[----:B------:R-:W-:Y:S02]  /*18d40*/  FSEL R58, R58, -INF , !P3 ;  /* 0xff8000003a3a7808 */ /* 0x000fe40005800000 */
[----:B------:R-:W-:Y:S02]  /*18d50*/  ISETP.GT.AND P3, PT, R10, 0x41, P1 ;  /* 0x000000410a00780c */ /* 0x000fe40000f64270 */
[----:B------:R-:W-:Y:S02]  /*18d60*/  ISETP.LT.OR P2, PT, R11, 0x32, P2 ;  /* 0x000000320b00780c */ /* 0x000fe40001741670 */
[----:B0-----:R-:W-:-:S02]  /*18d70*/  FMNMX.FTZ R3, R0, R3, !PT ;  /* 0x0000000300037209 */ /* 0x001fc40007810000 */
[----:B------:R-:W-:Y:S02]  /*18d80*/  ISETP.LT.OR P3, PT, R11, 0x42, P3 ;  /* 0x000000420b00780c */ /* 0x000fe40001f61670 */
[----:B------:R-:W-:Y:S01]  /*18d90*/  FSEL R51, R51, -INF , !P2 ;  /* 0xff80000033337808 */ /* 0x000fe20005000000 */
[----:B------:R-:W0:Y:S01]  /*18da0*/  SHFL.BFLY PT, R0, R3, 0x1, 0x1f ;  /* 0x0c201f0003007f89 */ /* 0x000e2200000e0000 */
[C---:B------:R-:W-:Y:S02]  /*18db0*/  ISETP.GT.AND P2, PT, R10.reuse, 0x39, P1 ;  /* 0x000000390a00780c */ /* 0x040fe40000f44270 */
[----:B------:R-:W-:Y:S02]  /*18dc0*/  FSEL R59, R59, -INF , !P3 ;  /* 0xff8000003b3b7808 */ /* 0x000fe40005800000 */
[----:B------:R-:W-:Y:S02]  /*18dd0*/  ISETP.GT.AND P3, PT, R10, 0x48, P1 ;  /* 0x000000480a00780c */ /* 0x000fe40000f64270 */
[----:B------:R-:W-:-:S02]  /*18de0*/  ISETP.LT.OR P2, PT, R11, 0x3a, P2 ;  /* 0x0000003a0b00780c */ /* 0x000fc40001741670 */
[----:B------:R-:W-:Y:S02]  /*18df0*/  ISETP.LT.OR P3, PT, R11, 0x49, P3 ;  /* 0x000000490b00780c */ /* 0x000fe40001f61670 */
[----:B------:R-:W-:Y:S02]  /*18e00*/  FSEL R55, R55, -INF , !P2 ;  /* 0xff80000037377808 */ /* 0x000fe40005000000 */
[----:B------:R-:W-:Y:S02]  /*18e10*/  FSEL R62, R62, -INF , !P3 ;  /* 0xff8000003e3e7808 */ /* 0x000fe40005800000 */
[----:B------:R-:W-:-:S04]  /*18e20*/  ISETP.GT.AND P3, PT, R10, RZ, P1 ;  /* 0x000000ff0a00720c */ /* 0x000fc80000f64270 */
[----:B------:R-:W-:Y:S02]  /*18e30*/  ISETP.LT.OR P3, PT, R11, 0x1, P3 ;  /* 0x000000010b00780c */ /* 0x000fe40001f61670 */
[----:B0-----:R-:W-:-:S04]  /*18e40*/  FMNMX.FTZ R3, R3, R0, !PT ;  /* 0x0000000003037209 */ /* 0x001fc80007810000 */
[C---:B------:R-:W-:Y:S01]  /*18e50*/  FSETP.NEU.FTZ.AND P2, PT, R3.reuse, -INF , PT ;  /* 0xff8000000300780b */ /* 0x040fe20003f5d000 */
[----:B------:R-:W-:-:S05]  /*18e60*/  FMUL.FTZ R0, R3, UR52 ;  /* 0x0000003403007c20 */ /* 0x000fca0008410000 */
[----:B------:R-:W-:-:S05]  /*18e70*/  FSEL R0, R0, RZ, P2 ;  /* 0x000000ff00007208 */ /* 0x000fca0001000000 */
[--C-:B------:R-:W-:Y:S01]  /*18e80*/  FFMA.FTZ R15, R29, UR52, -R0.reuse ;  /* 0x000000341d0f7c23 */ /* 0x100fe20008010800 */
[----:B------:R-:W-:Y:S01]  /*18e90*/  FSEL R29, R26, -INF , !P3 ;  /* 0xff8000001a1d7808 */ /* 0x000fe20005800000 */
        /* <DEDUP_REMOVED lines=44> */
[----:B------:R-:W-:Y:S01]  /*19160*/  FFMA.FTZ R85, R85, UR52, -R0 ;  /* 0x0000003455557c23 */ /* 0x000fe20008010800 */
[----:B------:R-:W-:Y:S01]  /*19170*/  FSEL R70, R70, -INF , !P3 ;  /* 0xff80000046467808 */ /* 0x000fe20005800000 */
[----:B------:R-:W-:Y:S01]  /*19180*/  MUFU.EX2 R9, R9 ;  /* 0x0000000900097308 */ /* 0x000fe20000000800 */
[----:B------:R-:W-:-:S02]  /*19190*/  FMNMX.FTZ R37, R47, R8, !PT ;  /* 0x000000082f257209 */ /* 0x000fc40007810000 */
[----:B------:R-:W-:Y:S02]  /*191a0*/  ISETP.GT.AND P3, PT, R10, 0x59, P1 ;  /* 0x000000590a00780c */ /* 0x000fe40000f64270 */
[----:B------:R-:W-:Y:S01]  /*191b0*/  FMNMX.FTZ R8, R50, R37, !PT ;  /* 0x0000002532087209 */ /* 0x000fe20007810000 */
[----:B------:R-:W-:Y:S01]  /*191c0*/  FFMA.FTZ R37, R45, UR52, -R0 ;  /* 0x000000342d257c23 */ /* 0x000fe20008010800 */
[----:B------:R-:W-:Y:S01]  /*191d0*/  ISETP.LT.OR P3, PT, R11, 0x5a, P3 ;  /* 0x0000005a0b00780c */ /* 0x000fe20001f61670 */
[----:B------:R-:W-:Y:S01]  /*191e0*/  MUFU.EX2 R180, R180 ;  /* 0x000000b400b47308 */ /* 0x000fe20000000800 */
[----:B------:R-:W-:Y:S02]  /*191f0*/  FMNMX.FTZ R41, R51, R8, !PT ;  /* 0x0000000833297209 */ /* 0x000fe40007810000 */
[----:B------:R-:W-:Y:S02]  /*19200*/  FSEL R71, R71, -INF , !P3 ;  /* 0xff80000047477808 */ /* 0x000fe40005800000 */
[----:B------:R-:W-:-:S02]  /*19210*/  ISETP.GT.AND P3, PT, R10, 0x60, P1 ;  /* 0x000000600a00780c */ /* 0x000fc40000f64270 */
[----:B------:R-:W-:Y:S01]  /*19220*/  FMNMX.FTZ R8, R54, R41, !PT ;  /* 0x0000002936087209 */ /* 0x000fe20007810000 */
[----:B------:R-:W-:Y:S01]  /*19230*/  MUFU.EX2 R182, R182 ;  /* 0x000000b600b67308 */ /* 0x000fe20000000800 */
[----:B------:R-:W-:Y:S02]  /*19240*/  ISETP.LT.OR P3, PT, R11, 0x61, P3 ;  /* 0x000000610b00780c */ /* 0x000fe40001f61670 */
[----:B------:R-:W-:Y:S02]  /*19250*/  FMNMX.FTZ R41, R55, R8, !PT ;  /* 0x0000000837297209 */ /* 0x000fe40007810000 */
[----:B------:R-:W-:Y:S02]  /*19260*/  FSEL R74, R74, -INF , !P3 ;  /* 0xff8000004a4a7808 */ /* 0x000fe40005800000 */
[----:B------:R-:W-:Y:S01]  /*19270*/  ISETP.GT.AND P3, PT, R10, 0x61, P1 ;  /* 0x000000610a00780c */ /* 0x000fe20000f64270 */
[----:B------:R-:W-:Y:S01]  /*19280*/  MUFU.EX2 R15, R15 ;  /* 0x0000000f000f7308 */ /* 0x000fe20000000800 */
[----:B------:R-:W-:Y:S01]  /*19290*/  FMNMX.FTZ R8, R58, R41, !PT ;  /* 0x000000293a087209 */ /* 0x000fe20007810000 */
[----:B------:R-:W-:Y:S01]  /*192a0*/  FFMA.FTZ R41, R49, UR52, -R0 ;  /* 0x0000003431297c23 */ /* 0x000fe20008010800 */
[----:B------:R-:W-:-:S02]  /*192b0*/  ISETP.LT.OR P3, PT, R11, 0x62, P3 ;  /* 0x000000620b00780c */ /* 0x000fc40001f61670 */
[----:B------:R-:W-:Y:S02]  /*192c0*/  FMNMX.FTZ R45, R59, R8, !PT ;  /* 0x000000083b2d7209 */ /* 0x000fe40007810000 */
[----:B------:R-:W-:Y:S01]  /*192d0*/  FSEL R20, R75, -INF , !P3 ;  /* 0xff8000004b147808 */ /* 0x000fe20005800000 */
[--C-:B------:R-:W-:Y:S01]  /*192e0*/  FFMA.FTZ R75, R61, UR52, -R0.reuse ;  /* 0x000000343d4b7c23 */ /* 0x100fe20008010800 */
[----:B------:R-:W-:Y:S01]  /*192f0*/  ISETP.GT.AND P3, PT, R10, 0x68, P1 ;  /* 0x000000680a00780c */ /* 0x000fe20000f64270 */
[----:B------:R-:W-:Y:S01]  /*19300*/  FFMA.FTZ R61, R69, UR52, -R0 ;  /* 0x00000034453d7c23 */ /* 0x000fe20008010800 */
[----:B------:R-:W-:Y:S01]  /*19310*/  FMNMX.FTZ R8, R62, R45, !PT ;  /* 0x0000002d3e087209 */ /* 0x000fe20007810000 */
[----:B------:R-:W-:Y:S01]  /*19320*/  MUFU.EX2 R176, R176 ;  /* 0x000000b000b07308 */ /* 0x000fe20000000800 */
[----:B------:R-:W-:Y:S02]  /*19330*/  ISETP.LT.OR P3, PT, R11, 0x69, P3 ;  /* 0x000000690b00780c */ /* 0x000fe40001f61670 */
[----:B------:R-:W-:-:S02]  /*19340*/  FMNMX.FTZ R45, R63, R8, !PT ;  /* 0x000000083f2d7209 */ /* 0x000fc40007810000 */
[----:B------:R-:W-:Y:S02]  /*19350*/  FSEL R78, R78, -INF , !P3 ;  /* 0xff8000004e4e7808 */ /* 0x000fe40005800000 */
[----:B------:R-:W-:Y:S01]  /*19360*/  FMNMX.FTZ R8, R66, R45, !PT ;  /* 0x0000002d42087209 */ /* 0x000fe20007810000 */
[----:B------:R-:W-:Y:S01]  /*19370*/  FFMA.FTZ R45, R53, UR52, -R0 ;  /* 0x00000034352d7c23 */ /* 0x000fe20008010800 */
[----:B------:R-:W-:Y:S01]  /*19380*/  ISETP.GT.AND P3, PT, R10, 0x69, P1 ;  /* 0x000000690a00780c */ /* 0x000fe20000f64270 */
[----:B------:R-:W-:Y:S01]  /*19390*/  MUFU.EX2 R21, R21 ;  /* 0x0000001500157308 */ /* 0x000fe20000000800 */
[----:B------:R-:W-:Y:S02]  /*193a0*/  FMNMX.FTZ R49, R67, R8, !PT ;  /* 0x0000000843317209 */ /* 0x000fe40007810000 */
[----:B------:R-:W-:Y:S02]  /*193b0*/  ISETP.LT.OR P3, PT, R11, 0x6a, P3 ;  /* 0x0000006a0b00780c */ /* 0x000fe40001f61670 */
[----:B------:R-:W-:-:S02]  /*193c0*/  FMNMX.FTZ R8, R70, R49, !PT ;  /* 0x0000003146087209 */ /* 0x000fc40007810000 */
[----:B------:R-:W-:Y:S01]  /*193d0*/  FSEL R79, R79, -INF , !P3 ;  /* 0xff8000004f4f7808 */ /* 0x000fe20005800000 */
[----:B------:R-:W-:Y:S01]  /*193e0*/  MUFU.EX2 R178, R178 ;  /* 0x000000b200b27308 */ /* 0x000fe20000000800 */
[----:B------:R-:W-:Y:S02]  /*193f0*/  ISETP.GT.AND P3, PT, R10, 0x70, P1 ;  /* 0x000000700a00780c */ /* 0x000fe40000f64270 */
[----:B------:R-:W-:Y:S02]  /*19400*/  FMNMX.FTZ R49, R71, R8, !PT ;  /* 0x0000000847317209 */ /* 0x000fe40007810000 */
[----:B------:R-:W-:Y:S02]  /*19410*/  ISETP.LT.OR P3, PT, R11, 0x71, P3 ;  /* 0x000000710b00780c */ /* 0x000fe40001f61670 */
[----:B------:R-:W-:Y:S01]  /*19420*/  FMNMX.FTZ R49, R74, R49, !PT ;  /* 0x000000314a317209 */ /* 0x000fe20007810000 */
[----:B------:R-:W-:Y:S01]  /*19430*/  MUFU.EX2 R25, R25 ;  /* 0x0000001900197308 */ /* 0x000fe20000000800 */
[----:B------:R-:W-:-:S02]  /*19440*/  FSEL R82, R82, -INF , !P3 ;  /* 0xff80000052527808 */ /* 0x000fc40005800000 */
[----:B------:R-:W-:Y:S02]  /*19450*/  ISETP.GT.AND P3, PT, R10, 0x71, P1 ;  /* 0x000000710a00780c */ /* 0x000fe40000f64270 */
[----:B------:R-:W-:Y:S02]  /*19460*/  FMNMX.FTZ R53, R20, R49, !PT ;  /* 0x0000003114357209 */ /* 0x000fe40007810000 */
[----:B------:R-:W-:Y:S01]  /*19470*/  ISETP.LT.OR P3, PT, R11, 0x72, P3 ;  /* 0x000000720b00780c */ /* 0x000fe20001f61670 */
[----:B------:R0:W-:Y:S01]  /*19480*/  MUFU.EX2 R49, R57 ;  /* 0x0000003900317308 */ /* 0x0001e20000000800 */
[----:B------:R-:W-:Y:S02]  /*19490*/  FMNMX.FTZ R8, R78, R53, !PT ;  /* 0x000000354e087209 */ /* 0x000fe40007810000 */
[----:B------:R-:W-:Y:S02]  /*194a0*/  FSEL R83, R83, -INF , !P3 ;  /* 0xff80000053537808 */ /* 0x000fe40005800000 */
[----:B------:R-:W-:-:S02]  /*194b0*/  ISETP.GT.AND P3, PT, R10, 0x78, P1 ;  /* 0x000000780a00780c */ /* 0x000fc40000f64270 */
[----:B------:R-:W-:Y:S01]  /*194c0*/  FMNMX.FTZ R53, R79, R8, !PT ;  /* 0x000000084f357209 */ /* 0x000fe20007810000 */
[----:B------:R-:W-:Y:S01]  /*194d0*/  MUFU.EX2 R172, R172 ;  /* 0x000000ac00ac7308 */ /* 0x000fe20000000800 */
[----:B------:R-:W-:Y:S01]  /*194e0*/  ISETP.GT.AND P1, PT, R10, 0x79, P1 ;  /* 0x000000790a00780c */ /* 0x000fe20000f24270 */
[--C-:B0-----:R-:W-:Y:S01]  /*194f0*/  FFMA.FTZ R57, R73, UR52, -R0.reuse ;  /* 0x0000003449397c23 */ /* 0x101fe20008010800 */
[----:B------:R-:W-:Y:S02]  /*19500*/  ISETP.LT.OR P3, PT, R11, 0x79, P3 ;  /* 0x000000790b00780c */ /* 0x000fe40001f61670 */
[----:B------:R-:W-:Y:S01]  /*19510*/  FMNMX.FTZ R8, R82, R53, !PT ;  /* 0x0000003552087209 */ /* 0x000fe20007810000 */
[----:B------:R-:W-:Y:S01]  /*19520*/  FFMA.FTZ R53, R77, UR52, -R0 ;  /* 0x000000344d357c23 */ /* 0x000fe20008010800 */
[----:B------:R-:W-:Y:S01]  /*19530*/  ISETP.LT.OR P1, PT, R11, 0x7a, P1 ;  /* 0x0000007a0b00780c */ /* 0x000fe20000f21670 */
[----:B------:R-:W-:Y:S01]  /*19540*/  MUFU.EX2 R33, R33 ;  /* 0x0000002100217308 */ /* 0x000fe20000000800 */
[----:B------:R-:W-:-:S02]  /*19550*/  FSEL R86, R86, -INF , !P3 ;  /* 0xff80000056567808 */ /* 0x000fc40005800000 */
[----:B------:R-:W-:Y:S02]  /*19560*/  FMNMX.FTZ R11, R83, R8, !PT ;  /* 0x00000008530b7209 */ /* 0x000fe40007810000 */
[----:B------:R-:W-:Y:S02]  /*19570*/  FSEL R87, R87, -INF , !P1 ;  /* 0xff80000057577808 */ /* 0x000fe40004800000 */
[----:B------:R-:W-:Y:S01]  /*19580*/  FMNMX.FTZ R8, R86, R11, !PT ;  /* 0x0000000b56087209 */ /* 0x000fe20007810000 */
[----:B------:R-:W-:Y:S03]  /*19590*/  MUFU.EX2 R174, R174 ;  /* 0x000000ae00ae7308 */ /* 0x000fe60000000800 */
[----:B------:R-:W-:-:S05]  /*195a0*/  FMNMX.FTZ R8, R87, R8, !PT ;  /* 0x0000000857087209 */ /* 0x000fca0007810000 */
[----:B------:R-:W0:Y:S01]  /*195b0*/  SHFL.BFLY PT, R11, R8, 0x2, 0x1f ;  /* 0x0c401f00080b7f89 */ /* 0x000e2200000e0000 */
        /* <DEDUP_REMOVED lines=165> */
.L_x_1919:
[----:B------:R-:W-:Y:S01]  /*1a010*/  IMAD R14, R14, 0x8, R18 ;  /* 0x000000080e0e7824 */ /* 0x000fe200078e0212 */
[----:B------:R-:W-:Y:S01]  /*1a020*/  ISETP.GT.AND P1, PT, R4, R198, PT ;  /* 0x000000c60400720c */ /* 0x000fe20003f24270 */
[----:B------:R-:W-:Y:S01]  /*1a030*/  IMAD.U32 R27, RZ, RZ, UR38 ;  /* 0x00000026ff1b7e24 */ /* 0x000fe2000f8e00ff */
[----:B------:R-:W-:Y:S01]  /*1a040*/  F2FP.BF16.F32.PACK_AB R182, R15, R182 ;  /* 0x000000b60fb6723e */ /* 0x000fe200000010ff */
[----:B------:R-:W-:Y:S01]  /*1a050*/  VIADD R14, R14, 0x28860 ;  /* 0x000288600e0e7836 */ /* 0x000fe20000000000 */
[----:B------:R-:W-:Y:S01]  /*1a060*/  F2FP.BF16.F32.PACK_AB R171, R12, R171 ;  /* 0x000000ab0cab723e */ /* 0x000fe200000010ff */
[----:B------:R-:W-:Y:S01]  /*1a070*/  FMUL.FTZ R88, R88, R8 ;  /* 0x0000000858587220 */ /* 0x000fe20000410000 */
        /* <DEDUP_REMOVED lines=101> */
.L_x_1900:
[----:B------:R-:W-:Y:S05]  /*1a6d0*/  WARPSYNC.ALL ;  /* 0x0000000000007948 */ /* 0x000fea0003800000 */
[----:B------:R-:W-:Y:S06]  /*1a6e0*/  BAR.ARV 0x8, 0x180 ;  /* 0x0206000000007b1d */ /* 0x000fec0000002000 */
[----:B------:R-:W-:Y:S05]  /*1a6f0*/  @!P0 BRA `(.L_x_1921) ;  /* 0x0000000000048947 */ /* 0x000fea0003800000 */
[----:B------:R-:W-:Y:S01]  /*1a700*/  BPT.TRAP 0x1 ;  /* 0x000000040000795c */ /* 0x000fe20000300000 */
.L_x_1921:
[----:B------:R-:W-:Y:S01]  /*1a710*/  IMAD R11, R184, 0x8, R18 ;  /* 0x00000008b80b7824 */ /* 0x000fe200078e0212 */
[----:B------:R-:W-:-:S04]  /*1a720*/  SHF.L.U32 R4, R187, 0x1f, RZ ;  /* 0x0000001fbb047819 */ /* 0x000fc800000006ff */
[----:B------:R0:W1:Y:S01]  /*1a730*/  SYNCS.PHASECHK.TRANS64.TRYWAIT P1, [R11+URZ+0x28850], R4 ;  /* 0x028850040b0075a7 */ /* 0x000062000802017f */
[----:B------:R-:W-:Y:S05]  /*1a740*/  @!P0 BRA `(.L_x_1922) ;  /* 0x0000000000048947 */ /* 0x000fea0003800000 */
[----:B------:R-:W-:Y:S01]  /*1a750*/  BPT.TRAP 0x1 ;  /* 0x000000040000795c */ /* 0x000fe20000300000 */
.L_x_1922:
[----:B------:R-:W-:-:S05]  /*1a760*/  VIADD R18, R18, 0x400 ;  /* 0x0000040012127836 */ /* 0x000fca0000000000 */
[----:B------:R-:W-:-:S04]  /*1a770*/  SHF.R.U32.HI R18, RZ, 0x4, R18 ;  /* 0x00000004ff127819 */ /* 0x000fc80000011612 */
[----:B------:R-:W-:-:S04]  /*1a780*/  LOP3.LUT R18, R18, 0x3fff, RZ, 0xc0, !PT ;  /* 0x00003fff12127812 */ /* 0x000fc800078ec0ff */
[----:B------:R-:W-:Y:S01]  /*1a790*/  LOP3.LUT R9, R18, 0x4000000, RZ, 0xfc, !PT ;  /* 0x0400000012097812 */ /* 0x000fe200078efcff */
[----:B-1----:R-:W-:Y:S06]  /*1a7a0*/  @P1 BRA `(.L_x_1923) ;  /* 0x0000000000081947 */ /* 0x002fec0003800000 */
[----:B------:R-:W1:Y:S02]  /*1a7b0*/  SYNCS.PHASECHK.TRANS64.TRYWAIT P1, [R11+URZ+0x28850], R4 ;  /* 0x028850040b0075a7 */ /* 0x000e64000802017f */
[----:B-1----:R-:W-:Y:S05]  /*1a7c0*/  @!P1 BRA `(.L_x_1924) ;  /* 0x000000c000a89947 */ /* 0x002fea0003800000 */
.L_x_1923:
[----:B------:R-:W-:Y:S01]  /*1a7d0*/  IMAD R8, R184, 0x800, R9 ;  /* 0x00000800b8087824 */ /* 0x000fe200078e0209 */
[----:B------:R-:W-:Y:S05]  /*1a7e0*/  WARPSYNC.ALL ;  /* 0x0000000000007948 */ /* 0x000fea0003800000 */
[----:B------:R-:W-:Y:S01]  /*1a7f0*/  IMAD.MOV.U32 R9, RZ, RZ, 0x40000040 ;  /* 0x40000040ff097424 */ /* 0x000fe200078e00ff */
[C---:B------:R-:W-:Y:S01]  /*1a800*/  R2UR UR6, R8.reuse ;  /* 0x00000000080672ca */ /* 0x040fe200000e0000 */
[----:B------:R-:W-:Y:S01]  /*1a810*/  WARPGROUP.ARRIVE ;  /* 0x00000000000079c5 */ /* 0x000fe20000000000 */
[----:B------:R-:W-:Y:S01]  /*1a820*/  VIADD R12, R8, 0x80 ;  /* 0x00000080080c7836 */ /* 0x000fe20000000000 */
[----:B------:R-:W2:Y:S01]  /*1a830*/  SHFL.BFLY PT, R7, R6, 0x2, 0x1f ;  /* 0x0c401f0006077f89 */ /* 0x000ea200000e0000 */
[----:B------:R-:W-:Y:S01]  /*1a840*/  R2UR UR7, R9 ;  /* 0x00000000090772ca */ /* 0x000fe200000e0000 */
[----:B------:R-:W-:-:S02]  /*1a850*/  IMAD.MOV.U32 R13, RZ, RZ, 0x40000040 ;  /* 0x40000040ff0d7424 */ /* 0x000fc400078e00ff */
[----:B------:R-:W-:Y:S01]  /*1a860*/  IMAD.MOV.U32 R9, RZ, RZ, 0x40000040 ;  /* 0x40000040ff097424 */ /* 0x000fe200078e00ff */
[----:B01----:R-:W0:Y:S01]  /*1a870*/  SHFL.BFLY PT, R4, R5, 0x2, 0x1f ;  /* 0x0c401f0005047f89 */ /* 0x003e2200000e0000 */
[----:B------:R-:W-:Y:S02]  /*1a880*/  IMAD.MOV.U32 R20, RZ, RZ, -0x800000 ;  /* 0xff800000ff147424 */ /* 0x000fe400078e00ff */
[----:B------:R-:W-:-:S06]  /*1a890*/  IMAD.MOV.U32 R21, RZ, RZ, -0x800000 ;  /* 0xff800000ff157424 */ /* 0x000fcc00078e00ff */
[----:B------:R-:W-:Y:S01]  /*1a8a0*/  HGMMA.64x128x16.F32.BF16 R88, R180, gdesc[UR4].tnspB, R88, gsb0 ;  /* 0x41e00004b4587df0 */ /* 0x000fe20008001858 */
[----:B------:R-:W-:Y:S01]  /*1a8b0*/  R2UR UR6, R12 ;  /* 0x000000000c0672ca */ /* 0x000fe200000e0000 */
[----:B------:R-:W-:Y:S01]  /*1a8c0*/  VIADD R12, R8, 0x100 ;  /* 0x00000100080c7836 */ /* 0x000fe20000000000 */
[----:B------:R-:W-:Y:S01]  /*1a8d0*/  R2UR UR7, R13 ;  /* 0x000000000d0772ca */ /* 0x000fe200000e0000 */
[----:B------:R-:W-:Y:S02]  /*1a8e0*/  IMAD.MOV.U32 R13, RZ, RZ, 0x40000040 ;  /* 0x40000040ff0d7424 */ /* 0x000fe400078e00ff */
[----:B--2---:R-:W-:Y:S01]  /*1a8f0*/  FADD.FTZ R7, R7, R6 ;  /* 0x0000000607077221 */ /* 0x004fe20000010000 */
[----:B------:R-:W-:Y:S01]  /*1a900*/  IMAD.U32 R6, RZ, RZ, UR52 ;  /* 0x00000034ff067e24 */ /* 0x000fe2000f8e00ff */
        /* <DEDUP_REMOVED lines=37> */
[----:B------:R-:W-:Y:S01]  /*1ab60*/  R2UR UR6, R8 ;  /* 0x00000000080672ca */ /* 0x000fe200000e0000 */
[----:B0-----:R-:W-:Y:S01]  /*1ab70*/  FADD.FTZ R8, R4, R5 ;  /* 0x0000000504087221 */ /* 0x001fe20000010000 */
[----:B------:R-:W-:Y:S01]  /*1ab80*/  R2UR UR7, R9 ;  /* 0x00000000090772ca */ /* 0x000fe200000e0000 */
[----:B------:R-:W0:Y:S04]  /*1ab90*/  SHFL.BFLY PT, R4, R7, 0x1, 0x1f ;  /* 0x0c201f0007047f89 */ /* 0x000e2800000e0000 */
[----:B------:R-:W1:Y:S01]  /*1aba0*/  SHFL.BFLY PT, R9, R8, 0x1, 0x1f ;  /* 0x0c201f0008097f89 */ /* 0x000e6200000e0000 */
[----:B0-----:R-:W-:Y:S01]  /*1abb0*/  FADD.FTZ R12, R7, R4 ;  /* 0x00000004070c7221 */ /* 0x001fe20000010000 */
[----:B------:R-:W-:Y:S01]  /*1abc0*/  CS2R R4, SRZ ;  /* 0x0000000000047805 */ /* 0x000fe2000001ff00 */
[----:B-1----:R-:W-:-:S03]  /*1abd0*/  FADD.FTZ R13, R8, R9 ;  /* 0x00000009080d7221 */ /* 0x002fc60000010000 */
[----:B------:R-:W-:Y:S01]  /*1abe0*/  FSETP.NE.FTZ.AND P1, PT, R12, RZ, PT ;  /* 0x000000ff0c00720b */ /* 0x000fe20003f35000 */
[----:B------:R-:W-:Y:S01]  /*1abf0*/  IMAD.U32 R8, RZ, RZ, UR52 ;  /* 0x00000034ff087e24 */ /* 0x000fe2000f8e00ff */
[----:B------:R-:W-:-:S11]  /*1ac00*/  FSETP.NE.FTZ.AND P2, PT, R13, RZ, PT ;  /* 0x000000ff0d00720b */ /* 0x000fd60003f55000 */
[----:B------:R-:W0:Y:S01]  /*1ac10*/  @P1 MUFU.LG2 R9, R12 ;  /* 0x0000000c00091308 */ /* 0x000e220000000c00 */
[----:B------:R-:W-:Y:S01]  /*1ac20*/  @P1 FMUL.FTZ R6, R6, 0.69314718246459960938 ;  /* 0x3f31721806061820 */ /* 0x000fe20000410000 */
        /* <DEDUP_REMOVED lines=10> */
[----:B------:R-:W-:Y:S03]  /*1acd0*/  HGMMA.64x128x16.F32.BF16 R88, R152, gdesc[UR4].tnspB, R88, gsb0 ;  /* 0x41e0000498587df0 */ /* 0x000fe60008001858 */
[----:B------:R-:W-:Y:S02]  /*1ace0*/  WARPGROUP.DEPBAR.LE gsb0, 0x0 ;  /* 0x00008000000079c5 */ /* 0x000fe40000010000 */
[----:B--23--:R-:W-:Y:S05]  /*1acf0*/  @!P0 BRA `(.L_x_1925) ;  /* 0x0000000000048947 */ /* 0x00cfea0003800000 */
[----:B------:R-:W-:Y:S01]  /*1ad00*/  BPT.TRAP 0x1 ;  /* 0x000000040000795c */ /* 0x000fe20000300000 */
.L_x_1925:
[----:B------:R-:W-:Y:S02]  /*1ad10*/  VIADD R0, R11, 0x28860 ;  /* 0x000288600b007836 */ /* 0x000fe40000000000 */
[-C--:B------:R-:W-:Y:S01]  /*1ad20*/  FMUL.FTZ R88, R88, R4.reuse ;  /* 0x0000000458587220 */ /* 0x080fe20000410000 */
[----:B------:R-:W-:Y:S02]  /*1ad30*/  IMAD.U32 R7, RZ, RZ, UR38 ;  /* 0x00000026ff077e24 */ /* 0x000fe4000f8e00ff */
        /* <DEDUP_REMOVED lines=16> */
[----:B-1----:R-:W-:Y:S01]  /*1ae40*/  SEL R0, RZ, 0x1, P1 ;  /* 0x00000001ff007807 */ /* 0x002fe20000800000 */
        /* <DEDUP_REMOVED lines=19> */
[-C--:B0-----:R-:W-:Y:S01]  /*1af80*/  FMUL.FTZ R90, R90, R5.reuse ;  /* 0x000000055a5a7220 */ /* 0x081fe20000410000 */
        /* <DEDUP_REMOVED lines=33> */
[----:B------:R-:W-:Y:S01]  /*1b1a0*/  UIADD3 UR37, UR37, 0x1, URZ ;  /* 0x0000000125257890 */ /* 0x000fe2000fffe03f */
[----:B------:R-:W-:-:S11]  /*1b1b0*/  SEL R184, R184, RZ, P1 ;  /* 0x000000ffb8b87207 */ /* 0x000fd60000800000 */
.L_x_1791:
[----:B------:R-:W-:Y:S05]  /*1b1c0*/  WARPSYNC.ALL ;  /* 0x0000000000007948 */ /* 0x000fea0003800000 */
[----:B------:R-:W0:Y:S08]  /*1b1d0*/  S2UR UR38, SR_CgaCtaId ;  /* 0x00000000002679c3 */ /* 0x000e300000008800 */
[----:B------:R-:W-:Y:S06]  /*1b1e0*/  BAR.SYNC.DEFER_BLOCKING 0x5, 0x180 ;  /* 0x0146000000007b1d */ /* 0x000fec0000010000 */
[----:B------:R-:W-:Y:S01]  /*1b1f0*/  UMOV UR4, 0x400 ;  /* 0x0000040000047882 */ /* 0x000fe20000000000 */
[----:B------:R-:W-:Y:S01]  /*1b200*/  BSSY B0, `(.L_x_1926) ;  /* 0x00001fc000007945 */ /* 0x000fe20003800000 */
[----:B0-----:R-:W-:-:S06]  /*1b210*/  ULEA UR4, UR38, UR4, 0x18 ;  /* 0x0000000426047291 */ /* 0x001fcc000f8ec03f */
[----:B------:R-:W-:-:S05]  /*1b220*/  IMAD.U32 R18, RZ, RZ, UR4 ;  /* 0x00000004ff127e24 */ /* 0x000fca000f8e00ff */
[----:B------:R0:W3:Y:S01]  /*1b230*/  LDS.128 R40, [R18+0x288d0] ;  /* 0x0288d00012287984 */ /* 0x0000e20000000c00 */
[----:B------:R-:W-:Y:S06]  /*1b240*/  BAR.ARV 0x4, 0x180 ;  /* 0x0106000000007b1d */ /* 0x000fec0000002000 */
[----:B------:R-:W-:Y:S05]  /*1b250*/  @P0 BRA `(.L_x_1927) ;  /* 0x0000001400080947 */ /* 0x000fea0003800000 */
[----:B------:R-:W4:Y:S01]  /*1b260*/  S2R R5, SR_SWINHI ;  /* 0x0000000000057919 */ /* 0x000f220000002f00 */
[----:B------:R-:W-:Y:S05]  /*1b270*/  WARPSYNC.ALL ;  /* 0x0000000000007948 */ /* 0x000fea0003800000 */
[----:B------:R-:W-:Y:S01]  /*1b280*/  BAR.SYNC.DEFER_BLOCKING 0x1, 0x100 ;  /* 0x0044000000007b1d */ /* 0x000fe20000010000 */
[----:B------:R-:W-:Y:S01]  /*1b290*/  F2FP.BF16.F32.PACK_AB R6, R93, R6 ;  /* 0x000000065d06723e */ /* 0x000fe200000010ff */
[----:B------:R-:W-:Y:S01]  /*1b2a0*/  IMAD.MOV.U32 R48, RZ, RZ, RZ ;  /* 0x000000ffff307224 */ /* 0x000fe200078e00ff */
[----:B------:R-:W-:Y:S02]  /*1b2b0*/  F2FP.BF16.F32.PACK_AB R7, R7, R94 ;  /* 0x0000005e0707723e */ /* 0x000fe400000010ff */
[----:B------:R-:W-:Y:S01]  /*1b2c0*/  F2FP.BF16.F32.PACK_AB R30, R133, R30 ;  /* 0x0000001e851e723e */ /* 0x000fe200000010ff */
[----:B------:R-:W-:Y:S01]  /*1b2d0*/  ULDC.64 UR4, c[0x0][0xc00] ;  /* 0x0003000000047ab9 */ /* 0x000fe20000000a00 */
[----:B------:R-:W-:-:S02]  /*1b2e0*/  F2FP.BF16.F32.PACK_AB R31, R31, R134 ;  /* 0x000000861f1f723e */ /* 0x000fc400000010ff */
[----:B------:R-:W-:Y:S02]  /*1b2f0*/  F2FP.BF16.F32.PACK_AB R32, R137, R32 ;  /* 0x000000208920723e */ /* 0x000fe400000010ff */
[----:B------:R-:W-:Y:S02]  /*1b300*/  F2FP.BF16.F32.PACK_AB R33, R33, R138 ;  /* 0x0000008a2121723e */ /* 0x000fe400000010ff */
[----:B------:R-:W-:Y:S02]  /*1b310*/  F2FP.BF16.F32.PACK_AB R34, R141, R34 ;  /* 0x000000228d22723e */ /* 0x000fe400000010ff */
[----:B------:R-:W-:Y:S02]  /*1b320*/  F2FP.BF16.F32.PACK_AB R35, R35, R142 ;  /* 0x0000008e2323723e */ /* 0x000fe400000010ff */
[----:B------:R-:W-:Y:S02]  /*1b330*/  MOV R36, R18 ;  /* 0x0000001200247202 */ /* 0x000fe40000000f00 */
[----:B----4-:R-:W-:-:S03]  /*1b340*/  MOV R37, R5 ;  /* 0x0000000500257202 */ /* 0x010fc60000000f00 */
[----:B------:R-:W-:-:S03]  /*1b350*/  IMAD.WIDE R4, R220, 0x2, R36 ;  /* 0x00000002dc047825 */ /* 0x000fc600078e0224 */
[C---:B------:R-:W-:Y:S02]  /*1b360*/  IADD3 R39, P5, R4.reuse, 0x20, RZ ;  /* 0x0000002004277810 */ /* 0x040fe40007fbe0ff */
[C---:B------:R-:W-:Y:S02]  /*1b370*/  IADD3 R45, P0, R4.reuse, 0x40, RZ ;  /* 0x00000040042d7810 */ /* 0x040fe40007f1e0ff */
[----:B------:R-:W-:Y:S01]  /*1b380*/  LOP3.LUT R0, R39, 0x380, RZ, 0xc0, !PT ;  /* 0x0000038027007812 */ /* 0x000fe200078ec0ff */
[--C-:B------:R-:W-:Y:S01]  /*1b390*/  IMAD.X R9, RZ, RZ, R5.reuse, P5 ;  /* 0x000000ffff097224 */ /* 0x100fe200028e0605 */
[C---:B------:R-:W-:Y:S01]  /*1b3a0*/  LOP3.LUT R29, R4.reuse, 0x380, RZ, 0xc0, !PT ;  /* 0x00000380041d7812 */ /* 0x040fe200078ec0ff */
[----:B------:R-:W-:Y:S01]  /*1b3b0*/  IMAD.X R11, RZ, RZ, R5, P0 ;  /* 0x000000ffff0b7224 */ /* 0x000fe200000e0605 */
[----:B------:R-:W-:Y:S02]  /*1b3c0*/  ISETP.NE.U32.AND P0, PT, RZ, UR4, PT ;  /* 0x00000004ff007c0c */ /* 0x000fe4000bf05070 */
[----:B------:R-:W-:-:S02]  /*1b3d0*/  IADD3 R49, P2, R4, 0x4000, RZ ;  /* 0x0000400004317810 */ /* 0x000fc40007f5e0ff */
[----:B------:R-:W-:Y:S02]  /*1b3e0*/  SHF.R.U64 R0, R0, 0x3, RZ ;  /* 0x0000000300007819 */ /* 0x000fe400000012ff */
[C---:B-1----:R-:W-:Y:S01]  /*1b3f0*/  IADD3 R47, P1, R4.reuse, 0x60, RZ ;  /* 0x00000060042f7810 */ /* 0x042fe20007f3e0ff */
[--C-:B------:R-:W-:Y:S01]  /*1b400*/  IMAD.X R15, RZ, RZ, R5.reuse, P2 ;  /* 0x000000ffff0f7224 */ /* 0x100fe200010e0605 */
[----:B------:R-:W-:Y:S02]  /*1b410*/  SHF.R.U64 R29, R29, 0x3, RZ ;  /* 0x000000031d1d7819 */ /* 0x000fe400000012ff */
[C---:B------:R-:W-:Y:S01]  /*1b420*/  IADD3 R51, P3, R4.reuse, 0x4020, RZ ;  /* 0x0000402004337810 */ /* 0x040fe20007f7e0ff */
[--C-:B--2---:R-:W-:Y:S01]  /*1b430*/  IMAD.X R13, RZ, RZ, R5.reuse, P1 ;  /* 0x000000ffff0d7224 */ /* 0x104fe200008e0605 */
[C---:B------:R-:W-:Y:S02]  /*1b440*/  IADD3 R53, P4, R4.reuse, 0x4040, RZ ;  /* 0x0000404004357810 */ /* 0x040fe40007f9e0ff */
[----:B------:R-:W-:Y:S01]  /*1b450*/  LOP3.LUT R10, R45, 0x380, RZ, 0xc0, !PT ;  /* 0x000003802d0a7812 */ /* 0x000fe200078ec0ff */
[--C-:B------:R-:W-:Y:S01]  /*1b460*/  IMAD.X R25, RZ, RZ, R5.reuse, P3 ;  /* 0x000000ffff197224 */ /* 0x100fe200018e0605 */
[----:B------:R-:W-:Y:S01]  /*1b470*/  IADD3 R55, P5, R4, 0x4060, RZ ;  /* 0x0000406004377810 */ /* 0x000fe20007fbe0ff */
[----:B------:R-:W-:Y:S01]  /*1b480*/  IMAD.X R27, RZ, RZ, R5, P4 ;  /* 0x000000ffff1b7224 */ /* 0x000fe200020e0605 */
[----:B------:R-:W-:Y:S01]  /*1b490*/  ISETP.NE.AND.EX P0, PT, RZ, UR5, PT, P0 ;  /* 0x00000005ff007c0c */ /* 0x000fe2000bf05300 */
[----:B------:R-:W-:Y:S01]  /*1b4a0*/  ULDC.64 UR4, c[0x0][0xc08] ;  /* 0x0003020000047ab9 */ /* 0x000fe20000000a00 */
[----:B------:R-:W-:-:S02]  /*1b4b0*/  LOP3.LUT R8, R0, R39, RZ, 0x3c, !PT ;  /* 0x0000002700087212 */ /* 0x000fc400078e3cff */
[----:B------:R-:W-:Y:S02]  /*1b4c0*/  LOP3.LUT R12, R47, 0x380, RZ, 0xc0, !PT ;  /* 0x000003802f0c7812 */ /* 0x000fe400078ec0ff */
[----:B------:R-:W-:Y:S01]  /*1b4d0*/  LOP3.LUT R4, R29, R4, RZ, 0x3c, !PT ;  /* 0x000000041d047212 */ /* 0x000fe200078e3cff */
[----:B------:R-:W-:Y:S01]  /*1b4e0*/  IMAD.X R29, RZ, RZ, R5, P5 ;  /* 0x000000ffff1d7224 */ /* 0x000fe200028e0605 */
[----:B------:R-:W-:Y:S02]  /*1b4f0*/  LOP3.LUT R0, R49, 0x380, RZ, 0xc0, !PT ;  /* 0x0000038031007812 */ /* 0x000fe400078ec0ff */
[----:B------:R-:W-:Y:S02]  /*1b500*/  SHF.R.U64 R10, R10, 0x3, RZ ;  /* 0x000000030a0a7819 */ /* 0x000fe400000012ff */
[----:B-----5:R-:W-:Y:S02]  /*1b510*/  LOP3.LUT R24, R51, 0x380, RZ, 0xc0, !PT ;  /* 0x0000038033187812 */ /* 0x020fe400078ec0ff */
[----:B------:R-:W-:-:S02]  /*1b520*/  LOP3.LUT R26, R53, 0x380, RZ, 0xc0, !PT ;  /* 0x00000380351a7812 */ /* 0x000fc400078ec0ff */
[----:B------:R-:W-:Y:S02]  /*1b530*/  ISETP.NE.U32.AND P2, PT, RZ, UR4, PT ;  /* 0x00000004ff007c0c */ /* 0x000fe4000bf45070 */
[----:B------:R-:W-:Y:S02]  /*1b540*/  LOP3.LUT R28, R55, 0x380, RZ, 0xc0, !PT ;  /* 0x00000380371c7812 */ /* 0x000fe400078ec0ff */
[----:B------:R-:W-:Y:S02]  /*1b550*/  SHF.R.U64 R12, R12, 0x3, RZ ;  /* 0x000000030c0c7819 */ /* 0x000fe400000012ff */
[----:B------:R-:W-:Y:S02]  /*1b560*/  SHF.R.U64 R0, R0, 0x3, RZ ;  /* 0x0000000300007819 */ /* 0x000fe400000012ff */
[----:B------:R-:W-:Y:S02]  /*1b570*/  MOV R38, R4 ;  /* 0x0000000400267202 */ /* 0x000fe40000000f00 */
[----:B------:R-:W-:-:S02]  /*1b580*/  LOP3.LUT R10, R10, R45, RZ, 0x3c, !PT ;  /* 0x0000002d0a0a7212 */ /* 0x000fc400078e3cff */
[----:B------:R-:W-:Y:S02]  /*1b590*/  SHF.R.U64 R24, R24, 0x3, RZ ;  /* 0x0000000318187819 */ /* 0x000fe400000012ff */
[----:B------:R-:W-:Y:S02]  /*1b5a0*/  SHF.R.U64 R26, R26, 0x3, RZ ;  /* 0x000000031a1a7819 */ /* 0x000fe400000012ff */
[----:B------:R-:W-:Y:S02]  /*1b5b0*/  F2FP.BF16.F32.PACK_AB R4, R3, R88 ;  /* 0x000000580304723e */ /* 0x000fe400000010ff */
[----:B------:R-:W-:Y:S02]  /*1b5c0*/  F2FP.BF16.F32.PACK_AB R5, R91, R90 ;  /* 0x0000005a5b05723e */ /* 0x000fe400000010ff */
[----:B------:R-:W-:Y:S02]  /*1b5d0*/  ISETP.NE.AND.EX P2, PT, RZ, UR5, PT, P2 ;  /* 0x00000005ff007c0c */ /* 0x000fe4000bf45320 */
[----:B------:R-:W-:Y:S01]  /*1b5e0*/  SHF.R.U64 R28, R28, 0x3, RZ ;  /* 0x000000031c1c7819 */ /* 0x000fe200000012ff */
[----:B------:R1:W-:Y:S01]  /*1b5f0*/  STSM.16.M88.4 [R38], R4 ;  /* 0x0000000426007844 */ /* 0x0003e20000000200 */
[----:B------:R-:W-:-:S02]  /*1b600*/  LOP3.LUT R12, R12, R47, RZ, 0x3c, !PT ;  /* 0x0000002f0c0c7212 */ /* 0x000fc400078e3cff */
[----:B------:R-:W-:Y:S02]  /*1b610*/  LOP3.LUT R14, R0, R49, RZ, 0x3c, !PT ;  /* 0x00000031000e7212 */ /* 0x000fe400078e3cff */
[----:B------:R-:W-:Y:S02]  /*1b620*/  LOP3.LUT R24, R24, R51, RZ, 0x3c, !PT ;  /* 0x0000003318187212 */ /* 0x000fe400078e3cff */
[----:B------:R-:W-:Y:S02]  /*1b630*/  LOP3.LUT R26, R26, R53, RZ, 0x3c, !PT ;  /* 0x000000351a1a7212 */ /* 0x000fe400078e3cff */
[----:B------:R-:W-:Y:S02]  /*1b640*/  MOV R47, R8 ;  /* 0x00000008002f7202 */ /* 0x000fe40000000f00 */
[----:B------:R-:W-:Y:S02]  /*1b650*/  MOV R46, R10 ;  /* 0x0000000a002e7202 */ /* 0x000fe40000000f00 */
[----:B------:R-:W-:-:S02]  /*1b660*/  LOP3.LUT R28, R28, R55, RZ, 0x3c, !PT ;  /* 0x000000371c1c7212 */ /* 0x000fc400078e3cff */
[----:B------:R-:W-:Y:S01]  /*1b670*/  F2FP.BF16.F32.PACK_AB R8, R97, R96 ;  /* 0x000000606108723e */ /* 0x000fe200000010ff */
[----:B-1----:R-:W1:Y:S01]  /*1b680*/  LDC.64 R38, c[0x0][0xc00] ;  /* 0x00030000ff267b82 */ /* 0x002e620000000a00 */
[----:B------:R-:W-:Y:S02]  /*1b690*/  F2FP.BF16.F32.PACK_AB R9, R99, R98 ;  /* 0x000000626309723e */ /* 0x000fe400000010ff */
[----:B------:R-:W-:Y:S02]  /*1b6a0*/  F2FP.BF16.F32.PACK_AB R10, R101, R100 ;  /* 0x00000064650a723e */ /* 0x000fe400000010ff */
[----:B------:R-:W-:Y:S02]  /*1b6b0*/  F2FP.BF16.F32.PACK_AB R11, R103, R102 ;  /* 0x00000066670b723e */ /* 0x000fe400000010ff */
[----:B------:R-:W-:Y:S01]  /*1b6c0*/  F2FP.BF16.F32.PACK_AB R4, R105, R104 ;  /* 0x000000686904723e */ /* 0x000fe200000010ff */
[----:B------:R-:W-:Y:S01]  /*1b6d0*/  ULDC UR4, c[0x0][0xa88] ;  /* 0x0002a20000047ab9 */ /* 0x000fe20000000800 */
[----:B------:R-:W-:Y:S01]  /*1b6e0*/  F2FP.BF16.F32.PACK_AB R5, R107, R106 ;  /* 0x0000006a6b05723e */ /* 0x000fe200000010ff */
[----:B------:R2:W-:Y:S01]  /*1b6f0*/  STSM.16.M88.4 [R47], R8 ;  /* 0x000000082f007844 */ /* 0x0005e20000000200 */
[----:B------:R-:W-:Y:S01]  /*1b700*/  F2FP.BF16.F32.PACK_AB R6, R109, R108 ;  /* 0x0000006c6d06723e */ /* 0x000fe200000010ff */
[----:B------:R-:W4:Y:S01]  /*1b710*/  LDC R55, c[0x0][0xbe8] ;  /* 0x0002fa00ff377b82 */ /* 0x000f220000000800 */
[----:B------:R-:W-:-:S02]  /*1b720*/  F2FP.BF16.F32.PACK_AB R7, R111, R110 ;  /* 0x0000006e6f07723e */ /* 0x000fc400000010ff */
[----:B------:R-:W-:Y:S02]  /*1b730*/  MOV R45, R12 ;  /* 0x0000000c002d7202 */ /* 0x000fe40000000f00 */
[----:B------:R-:W-:Y:S01]  /*1b740*/  MOV R44, R14 ;  /* 0x0000000e002c7202 */ /* 0x000fe20000000f00 */
[----:B------:R0:W-:Y:S01]  /*1b750*/  STSM.16.M88.4 [R46], R4 ;  /* 0x000000042e007844 */ /* 0x0001e20000000200 */
[----:B---3--:R-:W-:Y:S02]  /*1b760*/  MOV R40, R24 ;  /* 0x0000001800287202 */ /* 0x008fe40000000f00 */
[----:B------:R-:W-:Y:S02]  /*1b770*/  MOV R3, R26 ;  /* 0x0000001a00037202 */ /* 0x000fe40000000f00 */
[----:B------:R-:W-:Y:S01]  /*1b780*/  F2FP.BF16.F32.PACK_AB R12, R113, R112 ;  /* 0x00000070710c723e */ /* 0x000fe200000010ff */
[----:B-1----:R-:W-:Y:S01]  /*1b790*/  IMAD.WIDE R38, R209, 0x4, R38 ;  /* 0x00000004d1267825 */ /* 0x002fe200078e0226 */
[----:B------:R-:W-:Y:S01]  /*1b7a0*/  F2FP.BF16.F32.PACK_AB R13, R115, R114 ;  /* 0x00000072730d723e */ /* 0x000fe200000010ff */
[----:B--2---:R-:W1:Y:S01]  /*1b7b0*/  @P2 LDC.64 R8, c[0x0][0xc08] ;  /* 0x00030200ff082b82 */ /* 0x004e620000000a00 */
[----:B------:R-:W-:-:S02]  /*1b7c0*/  F2FP.BF16.F32.PACK_AB R14, R117, R116 ;  /* 0x00000074750e723e */ /* 0x000fc400000010ff */
[----:B------:R-:W-:Y:S02]  /*1b7d0*/  F2FP.BF16.F32.PACK_AB R15, R119, R118 ;  /* 0x00000076770f723e */ /* 0x000fe400000010ff */
[----:B------:R-:W-:Y:S02]  /*1b7e0*/  MOV R0, R28 ;  /* 0x0000001c00007202 */ /* 0x000fe40000000f00 */
[----:B------:R-:W-:Y:S01]  /*1b7f0*/  F2FP.BF16.F32.PACK_AB R24, R121, R120 ;  /* 0x000000787918723e */ /* 0x000fe200000010ff */
[----:B------:R-:W-:Y:S01]  /*1b800*/  STSM.16.M88.4 [R45], R12 ;  /* 0x0000000c2d007844 */ /* 0x000fe20000000200 */
[----:B------:R-:W-:Y:S02]  /*1b810*/  F2FP.BF16.F32.PACK_AB R25, R123, R122 ;  /* 0x0000007a7b19723e */ /* 0x000fe400000010ff */
[----:B------:R-:W-:Y:S02]  /*1b820*/  F2FP.BF16.F32.PACK_AB R26, R125, R124 ;  /* 0x0000007c7d1a723e */ /* 0x000fe400000010ff */
[----:B------:R-:W-:-:S02]  /*1b830*/  F2FP.BF16.F32.PACK_AB R27, R127, R126 ;  /* 0x0000007e7f1b723e */ /* 0x000fc400000010ff */
[----:B------:R-:W-:Y:S02]  /*1b840*/  F2FP.BF16.F32.PACK_AB R28, R129, R128 ;  /* 0x00000080811c723e */ /* 0x000fe400000010ff */
[----:B------:R-:W-:Y:S01]  /*1b850*/  F2FP.BF16.F32.PACK_AB R29, R131, R130 ;  /* 0x00000082831d723e */ /* 0x000fe200000010ff */
[----:B------:R-:W-:Y:S01]  /*1b860*/  STSM.16.M88.4 [R44], R24 ;  /* 0x000000182c007844 */ /* 0x000fe20000000200 */
[----:B0-----:R-:W-:Y:S02]  /*1b870*/  F2FP.BF16.F32.PACK_AB R4, R145, R144 ;  /* 0x000000909104723e */ /* 0x001fe400000010ff */
[----:B------:R-:W-:Y:S01]  /*1b880*/  F2FP.BF16.F32.PACK_AB R5, R147, R146 ;  /* 0x000000929305723e */ /* 0x000fe200000010ff */
[----:B------:R-:W-:Y:S01]  /*1b890*/  STSM.16.M88.4 [R40], R28 ;  /* 0x0000001c28007844 */ /* 0x000fe20000000200 */
[----:B------:R-:W-:Y:S02]  /*1b8a0*/  F2FP.BF16.F32.PACK_AB R6, R149, R148 ;  /* 0x000000949506723e */ /* 0x000fe400000010ff */
[----:B------:R-:W-:Y:S01]  /*1b8b0*/  F2FP.BF16.F32.PACK_AB R7, R151, R150 ;  /* 0x000000969707723e */ /* 0x000fe200000010ff */
[----:B------:R-:W-:Y:S04]  /*1b8c0*/  STSM.16.M88.4 [R3], R32 ;  /* 0x0000002003007844 */ /* 0x000fe80000000200 */
[----:B------:R0:W-:Y:S01]  /*1b8d0*/  STSM.16.M88.4 [R0], R4 ;  /* 0x0000000400007844 */ /* 0x0001e20000000200 */
[----:B------:R-:W-:Y:S01]  /*1b8e0*/  BAR.SYNC.DEFER_BLOCKING 0x1, 0x100 ;  /* 0x0044000000007b1d */ /* 0x000fe20000010000 */
[----:B0-----:R-:W-:-:S02]  /*1b8f0*/  IMAD.U32 R0, RZ, RZ, UR4 ;  /* 0x00000004ff007e24 */ /* 0x001fc4000f8e00ff */
[----:B-1----:R-:W-:-:S03]  /*1b900*/  @P2 IMAD.WIDE R4, R209, 0x4, R8 ;  /* 0x00000004d1042825 */ /* 0x002fc600078e0208 */
[----:B------:R0:W5:Y:S01]  /*1b910*/  @P0 LDG.E R48, desc[UR54][R38.64] ;  /* 0x0000003626300981 */ /* 0x000162000c1e1900 */
[----:B----4-:R-:W-:Y:S01]  /*1b920*/  ISETP.NE.AND P1, PT, R55, 0x1, PT ;  /* 0x000000013700780c */ /* 0x010fe20003f25270 */
[----:B------:R-:W-:Y:S02]  /*1b930*/  IMAD.IADD R13, R195, 0x1, R193 ;  /* 0x00000001c30d7824 */ /* 0x000fe400078e02c1 */
[----:B------:R0:W5:Y:S10]  /*1b940*/  @P2 LDG.E R0, desc[UR54][R4.64] ;  /* 0x0000003604002981 */ /* 0x000174000c1e1900 */
[----:B------:R-:W1:Y:S08]  /*1b950*/  @P1 LDC R10, c[0x0][0xbec] ;  /* 0x0002fb00ff0a1b82 */ /* 0x000e700000000800 */
[----:B------:R-:W2:Y:S01]  /*1b960*/  @P1 LDC R11, c[0x0][0xbf0] ;  /* 0x0002fc00ff0b1b82 */ /* 0x000ea20000000800 */
[----:B0-----:R-:W-:Y:S05]  /*1b970*/  @P2 BRA `(.L_x_1928) ;  /* 0x0000000000102947 */ /* 0x001fea0003800000 */
[----:B------:R-:W-:Y:S05]  /*1b980*/  @!P0 BRA `(.L_x_1928) ;  /* 0x00000000000c8947 */ /* 0x000fea0003800000 */
[----:B------:R-:W3:Y:S04]  /*1b990*/  LDG.E R3, desc[UR54][R38.64] ;  /* 0x0000003626037981 */ /* 0x000ee8000c1e1900 */
[----:B-----5:R-:W3:Y:S02]  /*1b9a0*/  LDG.E R0, desc[UR54][R38.64+0x4] ;  /* 0x0000043626007981 */ /* 0x020ee4000c1e1900 */
[----:B---3--:R-:W-:-:S07]  /*1b9b0*/  IMAD.IADD R0, R0, 0x1, -R3 ;  /* 0x0000000100007824 */ /* 0x008fce00078e0a03 */
.L_x_1928:
[----:B------:R-:W-:Y:S01]  /*1b9c0*/  SHF.R.S32.HI R54, RZ, 0x1f, R208 ;  /* 0x0000001fff367819 */ /* 0x000fe200000114d0 */
[----:B-1----:R-:W-:Y:S01]  /*1b9d0*/  @P1 IMAD.HI.U32 R4, R13, R10, RZ ;  /* 0x0000000a0d041227 */ /* 0x002fe200078e00ff */
[----:B------:R-:W-:Y:S01]  /*1b9e0*/  ULDC.64 UR4, c[0x0][0xb90] ;  /* 0x0002e40000047ab9 */ /* 0x000fe20000000a00 */
[----:B-----5:R-:W-:Y:S02]  /*1b9f0*/  SHF.R.S32.HI R49, RZ, 0x1f, R48 ;  /* 0x0000001fff317819 */ /* 0x020fe40000011430 */
[----:B------:R-:W-:Y:S01]  /*1ba00*/  IMAD R7, R54, UR4, RZ ;  /* 0x0000000436077c24 */ /* 0x000fe2000f8e02ff */
[----:B------:R-:W-:Y:S01]  /*1ba10*/  SHF.R.S32.HI R6, RZ, 0x1f, R209 ;  /* 0x0000001fff067819 */ /* 0x000fe200000114d1 */
[----:B------:R-:W-:Y:S01]  /*1ba20*/  IMAD.MOV.U32 R3, RZ, RZ, R13 ;  /* 0x000000ffff037224 */ /* 0x000fe200078e000d */
[----:B--2---:R-:W-:Y:S01]  /*1ba30*/  @P1 SHF.R.U32.HI R3, RZ, R11, R4 ;  /* 0x0000000bff031219 */ /* 0x004fe20000011604 */
[----:B------:R-:W-:Y:S01]  /*1ba40*/  IMAD.WIDE.U32 R4, R208, UR4, R48 ;  /* 0x00000004d0047c25 */ /* 0x000fe2000f8e0030 */
[----:B------:R-:W-:-:S02]  /*1ba50*/  SEL R40, R6, RZ, !P0 ;  /* 0x000000ff06287207 */ /* 0x000fc40004000000 */
[----:B------:R-:W-:Y:S01]  /*1ba60*/  SEL R57, R209, RZ, !P0 ;  /* 0x000000ffd1397207 */ /* 0x000fe20004000000 */
[----:B------:R-:W-:Y:S01]  /*1ba70*/  IMAD R7, R208, UR5, R7 ;  /* 0x00000005d0077c24 */ /* 0x000fe2000f8e0207 */
[----:B------:R-:W-:Y:S01]  /*1ba80*/  ULDC.64 UR4, c[0x0][0xb98] ;  /* 0x0002e60000047ab9 */ /* 0x000fe20000000a00 */
[----:B------:R-:W-:Y:S02]  /*1ba90*/  IMAD.MOV R8, RZ, RZ, -R3 ;  /* 0x000000ffff087224 */ /* 0x000fe400078e0a03 */
[----:B------:R-:W-:Y:S02]  /*1baa0*/  IMAD.IADD R5, R5, 0x1, R7 ;  /* 0x0000000105057824 */ /* 0x000fe400078e0207 */
[----:B------:R-:W-:Y:S02]  /*1bab0*/  IMAD.IADD R9, R16, 0x1, R222 ;  /* 0x0000000110097824 */ /* 0x000fe400078e02de */
[----:B------:R-:W-:Y:S02]  /*1bac0*/  IMAD R7, R55, R8, R13 ;  /* 0x0000000837077224 */ /* 0x000fe400078e020d */
[----:B------:R-:W-:-:S02]  /*1bad0*/  IMAD R6, R40, UR4, RZ ;  /* 0x0000000428067c24 */ /* 0x000fc4000f8e02ff */
        /* <DEDUP_REMOVED lines=8> */
[----:B------:R-:W-:Y:S01]  /*1bb60*/  IMAD.IADD R10, R219, 0x1, R193 ;  /* 0x00000001db0a7824 */ /* 0x000fe200078e02c1 */
[----:B------:R-:W-:Y:S01]  /*1bb70*/  IADD3.X R5, R9, R5, R8, P2, !PT ;  /* 0x0000000509057210 */ /* 0x000fe200017fe408 */
[----:B------:R-:W-:Y:S01]  /*1bb80*/  IMAD R6, R6, UR4, RZ ;  /* 0x0000000406067c24 */ /* 0x000fe2000f8e02ff */
[----:B------:R-:W-:Y:S01]  /*1bb90*/  IADD3 R29, P3, R36, 0x4000, RZ ;  /* 0x00004000241d7810 */ /* 0x000fe20007f7e0ff */
[----:B------:R-:W-:Y:S01]  /*1bba0*/  IMAD R59, R0, R55, RZ ;  /* 0x00000037003b7224 */ /* 0x000fe200078e02ff */
[----:B------:R-:W-:Y:S01]  /*1bbb0*/  LOP3.LUT R8, R3, 0x380, RZ, 0xc0, !PT ;  /* 0x0000038003087812 */ /* 0x000fe200078ec0ff */
[----:B------:R-:W-:Y:S01]  /*1bbc0*/  IMAD R9, R7, UR5, R6 ;  /* 0x0000000507097c24 */ /* 0x000fe2000f8e0206 */
[----:B------:R-:W-:Y:S01]  /*1bbd0*/  LOP3.LUT R28, R29, 0x380, RZ, 0xc0, !PT ;  /* 0x000003801d1c7812 */ /* 0x000fe200078ec0ff */
[----:B------:R-:W-:Y:S01]  /*1bbe0*/  IMAD.WIDE.U32 R4, R7, UR4, R4 ;  /* 0x0000000407047c25 */ /* 0x000fe2000f8e0004 */
[----:B------:R-:W-:Y:S01]  /*1bbf0*/  ULDC.64 UR4, c[0x0][0xb50] ;  /* 0x0002d40000047ab9 */ /* 0x000fe20000000a00 */
[----:B------:R-:W-:-:S02]  /*1bc00*/  SHF.R.U64 R8, R8, 0x3, RZ ;  /* 0x0000000308087819 */ /* 0x000fc400000012ff */
[----:B------:R-:W-:Y:S01]  /*1bc10*/  IMAD.IADD R5, R5, 0x1, R9 ;  /* 0x0000000105057824 */ /* 0x000fe200078e0209 */
[----:B------:R-:W-:Y:S01]  /*1bc20*/  LEA R6, P2, R4, UR4, 0x2 ;  /* 0x0000000404067c11 */ /* 0x000fe2000f8410ff */
[----:B------:R-:W-:Y:S01]  /*1bc30*/  IMAD.X R9, RZ, RZ, R37, P0 ;  /* 0x000000ffff097224 */ /* 0x000fe200000e0625 */
[----:B------:R-:W-:Y:S01]  /*1bc40*/  LOP3.LUT P0, RZ, R211, 0x3, RZ, 0xc0, !PT ;  /* 0x00000003d3ff7812 */ /* 0x000fe2000780c0ff */
[----:B------:R-:W-:Y:S01]  /*1bc50*/  VIADD R0, R10, 0x8 ;  /* 0x000000080a007836 */ /* 0x000fe20000000000 */
[----:B------:R-:W-:Y:S01]  /*1bc60*/  LEA.HI.X R4, R4, UR5, R5, 0x2, P2 ;  /* 0x0000000504047c11 */ /* 0x000fe200090f1405 */
[----:B------:R-:W-:Y:S01]  /*1bc70*/  SHFL.IDX PT, R50, R6, RZ, 0x1c1f ;  /* 0x001c1fff06327589 */ /* 0x000fe200000e0000 */
[----:B------:R-:W-:Y:S01]  /*1bc80*/  IADD3 R25, P2, R36, 0x3000, RZ ;  /* 0x0000300024197810 */ /* 0x000fe20007f5e0ff */
[----:B------:R-:W-:Y:S01]  /*1bc90*/  ULDC.64 UR4, c[0x0][0xaa0] ;  /* 0x0002a80000047ab9 */ /* 0x000fe20000000a00 */
[----:B------:R-:W-:Y:S01]  /*1bca0*/  SHF.R.U64 R28, R28, 0x3, RZ ;  /* 0x000000031c1c7819 */ /* 0x000fe200000012ff */
[----:B------:R-:W0:Y:S01]  /*1bcb0*/  SHFL.IDX PT, R51, R4, RZ, 0x1c1f ;  /* 0x001c1fff04337589 */ /* 0x000e2200000e0000 */
[----:B------:R-:W-:-:S02]  /*1bcc0*/  LOP3.LUT R24, R25, 0x380, RZ, 0xc0, !PT ;  /* 0x0000038019187812 */ /* 0x000fc400078ec0ff */
[----:B------:R-:W-:Y:S01]  /*1bcd0*/  LOP3.LUT R28, R28, R29, RZ, 0x3c, !PT ;  /* 0x0000001d1c1c7212 */ /* 0x000fe200078e3cff */
[----:B------:R-:W-:Y:S01]  /*1bce0*/  SHFL.IDX PT, R52, R6, 0x1, 0x1c1f ;  /* 0x003c1f0006347f89 */ /* 0x000fe200000e0000 */
[----:B------:R-:W-:Y:S01]  /*1bcf0*/  SHF.R.U64 R24, R24, 0x3, RZ ;  /* 0x0000000318187819 */ /* 0x000fe200000012ff */
[--C-:B------:R-:W-:Y:S01]  /*1bd00*/  IMAD.X R29, RZ, RZ, R37.reuse, P3 ;  /* 0x000000ffff1d7224 */ /* 0x100fe200018e0625 */
[----:B------:R-:W-:Y:S01]  /*1bd10*/  LOP3.LUT R8, R8, R3, RZ, 0x3c, !PT ;  /* 0x0000000308087212 */ /* 0x000fe200078e3cff */
[----:B------:R-:W1:Y:S01]  /*1bd20*/  SHFL.IDX PT, R53, R4, 0x1, 0x1c1f ;  /* 0x003c1f0004357f89 */ /* 0x000e6200000e0000 */
[----:B------:R-:W-:Y:S01]  /*1bd30*/  LOP3.LUT R24, R24, R25, RZ, 0x3c, !PT ;  /* 0x0000001918187212 */ /* 0x000fe200078e3cff */
[----:B------:R-:W-:Y:S01]  /*1bd40*/  IMAD.X R25, RZ, RZ, R37, P2 ;  /* 0x000000ffff197224 */ /* 0x000fe200010e0625 */
[----:B------:R-:W-:Y:S02]  /*1bd50*/  ISETP.GE.OR P2, PT, R10, R59, P0 ;  /* 0x0000003b0a00720c */ /* 0x000fe40000746670 */
[----:B------:R-:W-:-:S02]  /*1bd60*/  IADD3 R3, P3, R36, 0x7000, RZ ;  /* 0x0000700024037810 */ /* 0x000fc40007f7e0ff */
[----:B------:R-:W-:Y:S02]  /*1bd70*/  ISETP.GE.OR P0, PT, R0, R59, P0 ;  /* 0x0000003b0000720c */ /* 0x000fe40000706670 */
[----:B------:R-:W-:Y:S01]  /*1bd80*/  LOP3.LUT R0, R3, 0x380, RZ, 0xc0, !PT ;  /* 0x0000038003007812 */ /* 0x000fe200078ec0ff */
[----:B------:R-:W-:Y:S01]  /*1bd90*/  IMAD.X R45, RZ, RZ, R37, P3 ;  /* 0x000000ffff2d7224 */ /* 0x000fe200018e0625 */
[----:B------:R-:W-:Y:S02]  /*1bda0*/  IADD3 R13, P4, R36, 0x2000, RZ ;  /* 0x00002000240d7810 */ /* 0x000fe40007f9e0ff */
[----:B------:R-:W-:Y:S02]  /*1bdb0*/  SHF.R.U64 R0, R0, 0x3, RZ ;  /* 0x0000000300007819 */ /* 0x000fe400000012ff */
[----:B------:R-:W-:Y:S01]  /*1bdc0*/  LOP3.LUT R12, R13, 0x380, RZ, 0xc0, !PT ;  /* 0x000003800d0c7812 */ /* 0x000fe200078ec0ff */
[----:B0-----:R0:W-:Y:S01]  /*1bdd0*/  @!P2 ST.E desc[UR54][R50.64], R20 ;  /* 0x000000143200a985 */ /* 0x0011e2000c101936 */
[----:B------:R-:W-:Y:S01]  /*1bde0*/  LOP3.LUT R44, R0, R3, RZ, 0x3c, !PT ;  /* 0x00000003002c7212 */ /* 0x000fe200078e3cff */
[----:B------:R-:W-:Y:S01]  /*1bdf0*/  IMAD R3, R49, UR4, RZ ;  /* 0x0000000431037c24 */ /* 0x000fe2000f8e02ff */
[----:B------:R-:W-:Y:S01]  /*1be00*/  SHF.R.U64 R12, R12, 0x3, RZ ;  /* 0x000000030c0c7819 */ /* 0x000fe200000012ff */
[----:B------:R-:W2:Y:S01]  /*1be10*/  @P1 LDC R49, c[0x0][0xbf0] ;  /* 0x0002fc00ff311b82 */ /* 0x000ea20000000800 */
[----:B------:R-:W-:-:S02]  /*1be20*/  IADD3 R33, P5, R36, 0x5000, RZ ;  /* 0x0000500024217810 */ /* 0x000fc40007fbe0ff */
[----:B------:R-:W-:Y:S01]  /*1be30*/  LOP3.LUT R5, R36, 0x380, RZ, 0xc0, !PT ;  /* 0x0000038024057812 */ /* 0x000fe200078ec0ff */
[----:B-1----:R1:W-:Y:S04]  /*1be40*/  @!P0 ST.E desc[UR54][R52.64], R21 ;  /* 0x0000001534008985 */ /* 0x0023e8000c101936 */
[----:B0-----:R-:W0:Y:S01]  /*1be50*/  @P1 LDC R51, c[0x0][0xbec] ;  /* 0x0002fb00ff331b82 */ /* 0x001e220000000800 */
[----:B------:R-:W-:Y:S01]  /*1be60*/  IMAD R3, R48, UR5, R3 ;  /* 0x0000000530037c24 */ /* 0x000fe2000f8e0203 */
[----:B------:R-:W-:Y:S01]  /*1be70*/  LOP3.LUT R12, R12, R13, RZ, 0x3c, !PT ;  /* 0x0000000d0c0c7212 */ /* 0x000fe200078e3cff */
[----:B------:R-:W-:Y:S01]  /*1be80*/  IMAD.X R13, RZ, RZ, R37, P4 ;  /* 0x000000ffff0d7224 */ /* 0x000fe200020e0625 */
[----:B------:R-:W-:Y:S01]  /*1be90*/  IADD3 R39, P4, R36, 0x6000, RZ ;  /* 0x0000600024277810 */ /* 0x000fe20007f9e0ff */
[----:B------:R-:W5:Y:S01]  /*1bea0*/  LD.E.128 R8, desc[UR54][R8.64] ;  /* 0x0000003608087980 */ /* 0x000f62000c101d00 */
[----:B------:R-:W-:Y:S01]  /*1beb0*/  LOP3.LUT R32, R33, 0x380, RZ, 0xc0, !PT ;  /* 0x0000038021207812 */ /* 0x000fe200078ec0ff */
[----:B-1----:R-:W-:Y:S01]  /*1bec0*/  IMAD.WIDE.U32 R20, R48, UR4, RZ ;  /* 0x0000000430147c25 */ /* 0x002fe2000f8e00ff */
[----:B------:R-:W-:Y:S01]  /*1bed0*/  ULDC.64 UR4, c[0x0][0xae8] ;  /* 0x0002ba0000047ab9 */ /* 0x000fe20000000a00 */
[----:B------:R-:W-:Y:S01]  /*1bee0*/  LOP3.LUT R38, R39, 0x380, RZ, 0xc0, !PT ;  /* 0x0000038027267812 */ /* 0x000fe200078ec0ff */
[----:B------:R-:W5:Y:S01]  /*1bef0*/  LD.E.128 R12, desc[UR54][R12.64] ;  /* 0x000000360c0c7980 */ /* 0x000f62000c101d00 */
[----:B------:R-:W-:Y:S01]  /*1bf00*/  IMAD R48, R207, 0x20, R188 ;  /* 0x00000020cf307824 */ /* 0x000fe200078e02bc */
[----:B------:R-:W-:Y:S01]  /*1bf10*/  SHF.R.U64 R32, R32, 0x3, RZ ;  /* 0x0000000320207819 */ /* 0x000fe200000012ff */
[----:B------:R-:W-:Y:S01]  /*1bf20*/  IMAD.IADD R21, R21, 0x1, R3 ;  /* 0x0000000115157824 */ /* 0x000fe200078e0203 */
[----:B------:R-:W-:Y:S01]  /*1bf30*/  SHF.R.U64 R38, R38, 0x3, RZ ;  /* 0x0000000326267819 */ /* 0x000fe200000012ff */
[----:B------:R-:W-:Y:S01]  /*1bf40*/  IMAD R3, R54, UR4, RZ ;  /* 0x0000000436037c24 */ /* 0x000fe2000f8e02ff */
[----:B------:R-:W-:Y:S01]  /*1bf50*/  SHF.R.U64 R5, R5, 0x3, RZ ;  /* 0x0000000305057819 */ /* 0x000fe200000012ff */
[----:B------:R-:W-:Y:S01]  /*1bf60*/  IMAD.IADD R48, R193, 0x1, R48 ;  /* 0x00000001c1307824 */ /* 0x000fe200078e0230 */
[----:B------:R-:W-:Y:S01]  /*1bf70*/  LOP3.LUT R32, R32, R33, RZ, 0x3c, !PT ;  /* 0x0000002120207212 */ /* 0x000fe200078e3cff */
[----:B------:R-:W-:Y:S01]  /*1bf80*/  IMAD R3, R208, UR5, R3 ;  /* 0x00000005d0037c24 */ /* 0x000fe2000f8e0203 */
[----:B------:R-:W-:Y:S01]  /*1bf90*/  LOP3.LUT R38, R38, R39, RZ, 0x3c, !PT ;  /* 0x0000002726267212 */ /* 0x000fe200078e3cff */
[----:B------:R-:W-:Y:S01]  /*1bfa0*/  IMAD.WIDE.U32 R20, R208, UR4, R20 ;  /* 0x00000004d0147c25 */ /* 0x000fe2000f8e0014 */
[----:B------:R-:W-:Y:S01]  /*1bfb0*/  ULDC.64 UR4, c[0x0][0xaf0] ;  /* 0x0002bc0000047ab9 */ /* 0x000fe20000000a00 */
[----:B------:R-:W-:Y:S01]  /*1bfc0*/  LOP3.LUT R4, R5, R36, RZ, 0x3c, !PT ;  /* 0x0000002405047212 */ /* 0x000fe200078e3cff */
[----:B------:R-:W5:Y:S01]  /*1bfd0*/  LD.E.128 R24, desc[UR54][R24.64] ;  /* 0x0000003618187980 */ /* 0x000f62000c101d00 */
[----:B0-----:R-:W-:-:S03]  /*1bfe0*/  @P1 IMAD.HI.U32 R0, R48, R51, RZ ;  /* 0x0000003330001227 */ /* 0x001fc600078e00ff */
[----:B------:R-:W5:Y:S01]  /*1bff0*/  LD.E.128 R28, desc[UR54][R28.64] ;  /* 0x000000361c1c7980 */ /* 0x000f62000c101d00 */
[----:B------:R-:W-:Y:S02]  /*1c000*/  IMAD.IADD R21, R21, 0x1, R3 ;  /* 0x0000000115157824 */ /* 0x000fe400078e0203 */
[----:B------:R-:W-:Y:S01]  /*1c010*/  IMAD.MOV.U32 R3, RZ, RZ, R48 ;  /* 0x000000ffff037224 */ /* 0x000fe200078e0030 */
[----:B--2---:R-:W-:Y:S01]  /*1c020*/  @P1 SHF.R.U32.HI R3, RZ, R49, R0 ;  /* 0x00000031ff031219 */ /* 0x004fe20000011600 */
[----:B------:R-:W-:Y:S01]  /*1c030*/  IMAD R40, R40, UR4, RZ ;  /* 0x0000000428287c24 */ /* 0x000fe2000f8e02ff */
[----:B------:R-:W5:Y:S01]  /*1c040*/  LD.E.128 R44, desc[UR54][R44.64] ;  /* 0x000000362c2c7980 */ /* 0x000f62000c101d00 */
[----:B------:R-:W-:Y:S01]  /*1c050*/  IMAD.WIDE.U32 R20, R57, UR4, R20 ;  /* 0x0000000439147c25 */ /* 0x000fe2000f8e0014 */
[----:B------:R-:W-:-:S03]  /*1c060*/  SHF.R.S32.HI R0, RZ, 0x1f, R3 ;  /* 0x0000001fff007819 */ /* 0x000fc60000011403 */
[----:B------:R-:W-:Y:S01]  /*1c070*/  IMAD R49, R57, UR5, R40 ;  /* 0x0000000539317c24 */ /* 0x000fe2000f8e0228 */
[----:B------:R-:W-:Y:S01]  /*1c080*/  ULDC.64 UR4, c[0x0][0xae0] ;  /* 0x0002b80000047ab9 */ /* 0x000fe20000000a00 */
[----:B------:R-:W-:Y:S02]  /*1c090*/  IMAD.MOV R40, RZ, RZ, -R3 ;  /* 0x000000ffff287224 */ /* 0x000fe400078e0a03 */
[--C-:B------:R-:W-:Y:S02]  /*1c0a0*/  IMAD.X R33, RZ, RZ, R37.reuse, P5 ;  /* 0x000000ffff217224 */ /* 0x100fe400028e0625 */
[--C-:B------:R-:W-:Y:S02]  /*1c0b0*/  IMAD.X R39, RZ, RZ, R37.reuse, P4 ;  /* 0x000000ffff277224 */ /* 0x100fe400020e0625 */
[----:B------:R-:W-:Y:S02]  /*1c0c0*/  IMAD.MOV.U32 R5, RZ, RZ, R37 ;  /* 0x000000ffff057224 */ /* 0x000fe400078e0025 */
[----:B------:R-:W-:Y:S01]  /*1c0d0*/  IMAD.IADD R21, R21, 0x1, R49 ;  /* 0x0000000115157824 */ /* 0x000fe200078e0231 */
[----:B------:R-:W5:Y:S01]  /*1c0e0*/  LD.E.128 R32, desc[UR54][R32.64] ;  /* 0x0000003620207980 */ /* 0x000f62000c101d00 */
[----:B------:R-:W-:-:S02]  /*1c0f0*/  IMAD R0, R0, UR4, RZ ;  /* 0x0000000400007c24 */ /* 0x000fc4000f8e02ff */
[----:B------:R-:W-:Y:S01]  /*1c100*/  IMAD R49, R55, R40, R48 ;  /* 0x0000002837317224 */ /* 0x000fe200078e0230 */
[----:B------:R-:W5:Y:S01]  /*1c110*/  LD.E.128 R4, desc[UR54][R4.64] ;  /* 0x0000003604047980 */ /* 0x000f62000c101d00 */
[----:B------:R-:W-:-:S03]  /*1c120*/  IMAD R51, R3, UR5, R0 ;  /* 0x0000000503337c24 */ /* 0x000fc6000f8e0200 */
[----:B------:R-:W5:Y:S01]  /*1c130*/  LD.E.128 R36, desc[UR54][R38.64] ;  /* 0x0000003626247980 */ /* 0x000f62000c101d00 */
[----:B------:R-:W-:Y:S01]  /*1c140*/  SHF.R.S32.HI R0, RZ, 0x1f, R49 ;  /* 0x0000001fff007819 */ /* 0x000fe20000011431 */
[----:B------:R-:W-:Y:S01]  /*1c150*/  IMAD.WIDE.U32 R20, R3, UR4, R20 ;  /* 0x0000000403147c25 */ /* 0x000fe2000f8e0014 */
[----:B------:R-:W-:Y:S01]  /*1c160*/  ULDC.64 UR4, c[0x0][0xad8] ;  /* 0x0002b60000047ab9 */ /* 0x000fe20000000a00 */
[----:B------:R-:W-:Y:S01]  /*1c170*/  @!PT LDS RZ, [RZ] ;  /* 0x00000000fffff984 */ /* 0x000fe20000000800 */
[----:B------:R-:W-:Y:S01]  /*1c180*/  @!PT LDS RZ, [RZ] ;  /* 0x00000000fffff984 */ /* 0x000fe20000000800 */
[----:B------:R-:W-:Y:S01]  /*1c190*/  @!PT LDS RZ, [RZ] ;  /* 0x00000000fffff984 */ /* 0x000fe20000000800 */
[----:B------:R-:W-:Y:S01]  /*1c1a0*/  @!PT LDS RZ, [RZ] ;  /* 0x00000000fffff984 */ /* 0x000fe20000000800 */
[----:B------:R0:W-:Y:S06]  /*1c1b0*/  MEMBAR.ALL.CTA ;  /* 0x0000000000007992 */ /* 0x0001ec0000008000 */
[----:B0-----:R-:W0:Y:S01]  /*1c1c0*/  FENCE.VIEW.ASYNC.S ;  /* 0x00000000000073c6 */ /* 0x001e220000000000 */
[----:B------:R-:W-:-:S02]  /*1c1d0*/  IMAD.IADD R50, R188, 0x1, R193 ;  /* 0x00000001bc327824 */ /* 0x000fc400078e02c1 */
[----:B------:R-:W-:Y:S02]  /*1c1e0*/  IMAD.IADD R21, R21, 0x1, R51 ;  /* 0x0000000115157824 */ /* 0x000fe400078e0233 */
[----:B------:R-:W-:Y:S02]  /*1c1f0*/  IMAD R40, R0, UR4, RZ ;  /* 0x0000000400287c24 */ /* 0x000fe4000f8e02ff */
[C---:B------:R-:W-:Y:S02]  /*1c200*/  VIADD R0, R50.reuse, 0x20 ;  /* 0x0000002032007836 */ /* 0x040fe40000000000 */
[C---:B------:R-:W-:Y:S02]  /*1c210*/  IMAD R51, R49.reuse, UR5, R40 ;  /* 0x0000000531337c24 */ /* 0x040fe4000f8e0228 */
[----:B------:R-:W-:Y:S01]  /*1c220*/  IMAD.WIDE.U32 R20, R49, UR4, R20 ;  /* 0x0000000431147c25 */ /* 0x000fe2000f8e0014 */
[-C--:B------:R-:W-:Y:S01]  /*1c230*/  ISETP.GE.AND P2, PT, R50, R59.reuse, PT ;  /* 0x0000003b3200720c */ /* 0x080fe20003f46270 */
[----:B------:R-:W-:Y:S01]  /*1c240*/  ULDC.64 UR4, c[0x0][0xa80] ;  /* 0x0002a00000047ab9 */ /* 0x000fe20000000a00 */
[----:B------:R-:W-:Y:S01]  /*1c250*/  ISETP.GE.AND P0, PT, R0, R59, PT ;  /* 0x0000003b0000720c */ /* 0x000fe20003f06270 */
[----:B------:R-:W-:Y:S01]  /*1c260*/  VIADD R3, R50, 0x40 ;  /* 0x0000004032037836 */ /* 0x000fe20000000000 */
[----:B------:R-:W-:Y:S01]  /*1c270*/  LEA R40, P3, R20, UR4, 0x1 ;  /* 0x0000000414287c11 */ /* 0x000fe2000f8608ff */
[----:B------:R-:W-:-:S02]  /*1c280*/  IMAD.IADD R21, R21, 0x1, R51 ;  /* 0x0000000115157824 */ /* 0x000fc400078e0233 */
[----:B------:R-:W-:Y:S01]  /*1c290*/  VIADD R0, R18, 0x28820 ;  /* 0x0002882012007836 */ /* 0x000fe20000000000 */
        /* <DEDUP_REMOVED lines=17> */
.L_x_1930:
[----:B------:R-:W-:Y:S05]  /*1c3b0*/  BSYNC B1 ;  /* 0x0000000000017941 */ /* 0x000fea0003800000 */
.L_x_1929:
[----:B---3-5:R3:W4:Y:S01]  /*1c3c0*/  SHFL.IDX PT, R7, R3, 0x1, 0x181f ;  /* 0x00381f0003077f89 */ /* 0x02872200000e0000 */
        /* <DEDUP_REMOVED lines=8> */
[-C--:B----4-:R-:W-:Y:S02]  /*1c450*/  @!P3 LEA.HI.X R5, R16, R7.reuse, R17, 0x1, P0 ;  /* 0x000000071005b211 */ /* 0x090fe400000f0c11 */
[----:B------:R-:W-:-:S03]  /*1c460*/  @!P4 LEA.HI.X R7, R2, R7, R185, 0x1, P2 ;  /* 0x000000070207c211 */ /* 0x000fc600010f0cb9 */
[----:B------:R0:W-:Y:S04]  /*1c470*/  @!P3 ST.E.128 desc[UR54][R4.64], R8 ;  /* 0x000000080400b985 */ /* 0x0001e8000c101d36 */
[----:B------:R0:W-:Y:S02]  /*1c480*/  @!P4 ST.E.128 desc[UR54][R6.64], R32 ;  /* 0x000000200600c985 */ /* 0x0001e4000c101d36 */
.L_x_1932:
[----:B------:R-:W-:Y:S05]  /*1c490*/  BSYNC B1 ;  /* 0x0000000000017941 */ /* 0x000fea0003800000 */
.L_x_1931:
[----:B0---4-:R0:W4:Y:S01]  /*1c4a0*/  SHFL.IDX PT, R7, R3, 0x2, 0x181f ;  /* 0x00581f0003077f89 */ /* 0x01112200000e0000 */
        /* <DEDUP_REMOVED lines=12> */
.L_x_1934:
[----:B------:R-:W-:Y:S05]  /*1c570*/  BSYNC B1 ;  /* 0x0000000000017941 */ /* 0x000fea0003800000 */
.L_x_1933:
[----:B------:R-:W-:Y:S01]  /*1c580*/  VIADD R0, R50, 0x60 ;  /* 0x0000006032007836 */ /* 0x000fe20000000000 */
[----:B0--3--:R-:W0:Y:S04]  /*1c590*/  SHFL.IDX PT, R3, R3, 0x3, 0x181f ;  /* 0x00781f0003037f89 */ /* 0x009e2800000e0000 */
[----:B------:R-:W-:Y:S01]  /*1c5a0*/  ISETP.GE.AND P0, PT, R0, R59, PT ;  /* 0x0000003b0000720c */ /* 0x000fe20003f06270 */
[----:B----4-:R3:W4:-:S12]  /*1c5b0*/  SHFL.IDX PT, R7, R40, 0x3, 0x181f ;  /* 0x00781f0028077f89 */ /* 0x01071800000e0000 */
[----:B---3--:R-:W-:Y:S05]  /*1c5c0*/  @P0 BRA `(.L_x_1935) ;  /* 0x0000000800fc0947 */ /* 0x008fea0003800000 */
[----:B------:R-:W-:Y:S02]  /*1c5d0*/  ULDC UR4, c[0x0][0xac8] ;  /* 0x0002b20000047ab9 */ /* 0x000fe40000000800 */
[----:B------:R-:W-:-:S13]  /*1c5e0*/  ISETP.GE.AND P1, PT, R16, UR4, PT ;  /* 0x0000000410007c0c */ /* 0x000fda000bf26270 */
[----:B----4-:R-:W-:-:S04]  /*1c5f0*/  @!P1 LEA R4, P0, R16, R7, 0x1 ;  /* 0x0000000710049211 */ /* 0x010fc800078008ff */
[----:B0-----:R-:W-:Y:S02]  /*1c600*/  @!P1 LEA.HI.X R5, R16, R3, R17, 0x1, P0 ;  /* 0x0000000310059211 */ /* 0x001fe400000f0c11 */
[----:B------:R-:W-:-:S03]  /*1c610*/  ISETP.GE.AND P0, PT, R2, UR4, PT ;  /* 0x0000000402007c0c */ /* 0x000fc6000bf06270 */
[----:B------:R3:W-:Y:S10]  /*1c620*/  @!P1 ST.E.128 desc[UR54][R4.64], R24 ;  /* 0x0000001804009985 */ /* 0x0007f4000c101d36 */
[----:B------:R-:W-:Y:S05]  /*1c630*/  @P0 BRA `(.L_x_1935) ;  /* 0x0000000800e00947 */ /* 0x000fea0003800000 */
[----:B---3--:R-:W-:-:S04]  /*1c640*/  LEA R4, P0, R2, R7, 0x1 ;  /* 0x0000000702047211 */ /* 0x008fc800078008ff */
[----:B------:R-:W-:-:S05]  /*1c650*/  LEA.HI.X R5, R2, R3, R185, 0x1, P0 ;  /* 0x0000000302057211 */ /* 0x000fca00000f0cb9 */
[----:B------:R0:W-:Y:S01]  /*1c660*/  ST.E.128 desc[UR54][R4.64], R44 ;  /* 0x0000002c04007985 */ /* 0x0001e2000c101d36 */
[----:B------:R-:W-:Y:S05]  /*1c670*/  BRA `(.L_x_1935) ;  /* 0x0000000800d07947 */ /* 0x000fea0003800000 */
.L_x_1927:
[----:B------:R-:W-:Y:S01]  /*1c680*/  ULDC.64 UR4, c[0x0][0xc00] ;  /* 0x0003000000047ab9 */ /* 0x000fe20000000a00 */
[----:B------:R-:W4:Y:S01]  /*1c690*/  LDC.64 R4, c[0x0][0xc00] ;  /* 0x00030000ff047b82 */ /* 0x000f220000000a00 */
[----:B------:R-:W-:Y:S01]  /*1c6a0*/  ISETP.NE.U32.AND P0, PT, RZ, UR4, PT ;  /* 0x00000004ff007c0c */ /* 0x000fe2000bf05070 */
[----:B------:R-:W-:-:S03]  /*1c6b0*/  IMAD.MOV.U32 R0, RZ, RZ, RZ ;  /* 0x000000ffff007224 */ /* 0x000fc600078e00ff */
[----:B------:R-:W-:Y:S01]  /*1c6c0*/  ISETP.NE.AND.EX P0, PT, RZ, UR5, PT, P0 ;  /* 0x00000005ff007c0c */ /* 0x000fe2000bf05300 */
[----:B------:R-:W-:Y:S02]  /*1c6d0*/  ULDC.64 UR4, c[0x0][0xc08] ;  /* 0x0003020000047ab9 */ /* 0x000fe40000000a00 */
[----:B------:R-:W-:Y:S01]  /*1c6e0*/  ISETP.NE.U32.AND P1, PT, RZ, UR4, PT ;  /* 0x00000004ff007c0c */ /* 0x000fe2000bf25070 */
[----:B------:R-:W1:Y:S03]  /*1c6f0*/  LDC R25, c[0x0][0xbe8] ;  /* 0x0002fa00ff197b82 */ /* 0x000e660000000800 */
[----:B------:R-:W-:Y:S01]  /*1c700*/  ISETP.NE.AND.EX P1, PT, RZ, UR5, PT, P1 ;  /* 0x00000005ff007c0c */ /* 0x000fe2000bf25310 */
[----:B----4-:R-:W-:-:S12]  /*1c710*/  IMAD.WIDE R4, R209, 0x4, R4 ;  /* 0x00000004d1047825 */ /* 0x010fd800078e0204 */
[----:B------:R-:W4:Y:S01]  /*1c720*/  @P1 LDC.64 R6, c[0x0][0xc08] ;  /* 0x00030200ff061b82 */ /* 0x000f220000000a00 */
[----:B------:R-:W-:Y:S02]  /*1c730*/  ULDC UR4, c[0x0][0xa88] ;  /* 0x0002a20000047ab9 */ /* 0x000fe40000000800 */
[----:B------:R-:W-:Y:S01]  /*1c740*/  IMAD.U32 R8, RZ, RZ, UR4 ;  /* 0x00000004ff087e24 */ /* 0x000fe2000f8e00ff */
[----:B------:R0:W5:Y:S01]  /*1c750*/  @P0 LDG.E R0, desc[UR54][R4.64] ;  /* 0x0000003604000981 */ /* 0x000162000c1e1900 */
[----:B----4-:R-:W-:-:S05]  /*1c760*/  @P1 IMAD.WIDE R6, R209, 0x4, R6 ;  /* 0x00000004d1061825 */ /* 0x010fca00078e0206 */
[----:B------:R0:W5:Y:S01]  /*1c770*/  @P1 LDG.E R8, desc[UR54][R6.64] ;  /* 0x0000003606081981 */ /* 0x000162000c1e1900 */
[----:B-1----:R-:W-:Y:S02]  /*1c780*/  ISETP.NE.AND P2, PT, R25, 0x1, PT ;  /* 0x000000011900780c */ /* 0x002fe40003f45270 */
[----:B------:R-:W-:Y:S02]  /*1c790*/  ISETP.GE.AND P3, PT, R226, 0x80, PT ;  /* 0x00000080e200780c */ /* 0x000fe40003f66270 */
[----:B------:R-:W-:-:S09]  /*1c7a0*/  SHF.R.S32.HI R9, RZ, 0x1f, R209 ;  /* 0x0000001fff097819 */ /* 0x000fd200000114d1 */
[----:B------:R-:W1:Y:S08]  /*1c7b0*/  @P2 LDC R20, c[0x0][0xbec] ;  /* 0x0002fb00ff142b82 */ /* 0x000e700000000800 */
[----:B------:R-:W4:Y:S01]  /*1c7c0*/  @P2 LDC R27, c[0x0][0xbf0] ;  /* 0x0002fc00ff1b2b82 */ /* 0x000f220000000800 */
[----:B0-----:R-:W-:Y:S05]  /*1c7d0*/  @P1 BRA `(.L_x_1936) ;  /* 0x0000000000101947 */ /* 0x001fea0003800000 */
[----:B------:R-:W-:Y:S05]  /*1c7e0*/  @!P0 BRA `(.L_x_1936) ;  /* 0x00000000000c8947 */ /* 0x000fea0003800000 */
[----:B------:R-:W2:Y:S04]  /*1c7f0*/  LDG.E R3, desc[UR54][R4.64] ;  /* 0x0000003604037981 */ /* 0x000ea8000c1e1900 */
[----:B-----5:R-:W2:Y:S02]  /*1c800*/  LDG.E R8, desc[UR54][R4.64+0x4] ;  /* 0x0000043604087981 */ /* 0x020ea4000c1e1900 */
[----:B--2---:R-:W-:-:S07]  /*1c810*/  IMAD.IADD R8, R8, 0x1, -R3 ;  /* 0x0000000108087824 */ /* 0x004fce00078e0a03 */
.L_x_1936:
[----:B------:R-:W-:Y:S01]  /*1c820*/  BSSY B1, `(.L_x_1937) ;  /* 0x000002d000017945 */ /* 0x000fe20003800000 */
[----:B------:R-:W-:Y:S02]  /*1c830*/  SHF.R.S32.HI R12, RZ, 0x1f, R208 ;  /* 0x0000001fff0c7819 */ /* 0x000fe400000114d0 */
[----:B--2---:R-:W-:Y:S02]  /*1c840*/  SEL R13, R209, RZ, !P0 ;  /* 0x000000ffd10d7207 */ /* 0x004fe40004000000 */
[----:B------:R-:W-:Y:S02]  /*1c850*/  SEL R14, R9, RZ, !P0 ;  /* 0x000000ff090e7207 */ /* 0x000fe40004000000 */
[----:B-----5:R-:W-:Y:S01]  /*1c860*/  SHF.R.S32.HI R11, RZ, 0x1f, R0 ;  /* 0x0000001fff0b7819 */ /* 0x020fe20000011400 */
[----:B------:R-:W-:Y:S06]  /*1c870*/  @P3 BRA `(.L_x_1938) ;  /* 0x00000000009c3947 */ /* 0x000fec0003800000 */
[----:B------:R-:W0:Y:S01]  /*1c880*/  S2R R10, SR_TID.X ;  /* 0x00000000000a7919 */ /* 0x000e220000002100 */
[----:B------:R-:W2:Y:S02]  /*1c890*/  LDC R9, c[0x0][0xbe8] ;  /* 0x0002fa00ff097b82 */ /* 0x000ea40000000800 */
[----:B--2---:R-:W-:Y:S01]  /*1c8a0*/  IMAD R3, R8, R9, RZ ;  /* 0x0000000908037224 */ /* 0x004fe200078e02ff */
[----:B0-----:R-:W-:-:S04]  /*1c8b0*/  IADD3 R10, R193, -0x80, R10 ;  /* 0xffffff80c10a7810 */ /* 0x001fc80007ffe00a */
        /* <DEDUP_REMOVED lines=9> */
[----:B------:R-:W0:Y:S01]  /*1c950*/  @P0 LDC R15, c[0x0][0xbec] ;  /* 0x0002fb00ff0f0b82 */ /* 0x000e220000000800 */
[----:B------:R-:W-:Y:S01]  /*1c960*/  IMAD R7, R208, UR5, R7 ;  /* 0x00000005d0077c24 */ /* 0x000fe2000f8e0207 */
[----:B------:R-:W-:-:S03]  /*1c970*/  ULDC.64 UR4, c[0x0][0xb98] ;  /* 0x0002e60000047ab9 */ /* 0x000fc60000000a00 */
[----:B------:R-:W-:-:S03]  /*1c980*/  IMAD.IADD R5, R5, 0x1, R7 ;  /* 0x0000000105057824 */ /* 0x000fc600078e0207 */
[----:B------:R-:W2:Y:S01]  /*1c990*/  @P0 LDC R21, c[0x0][0xbf0] ;  /* 0x0002fc00ff150b82 */ /* 0x000ea20000000800 */
[----:B------:R-:W-:-:S04]  /*1c9a0*/  IMAD.WIDE.U32 R4, R13, UR4, R4 ;  /* 0x000000040d047c25 */ /* 0x000fc8000f8e0004 */
[----:B0-----:R-:W-:-:S05]  /*1c9b0*/  @P0 IMAD.HI.U32 R6, R10, R15, RZ ;  /* 0x0000000f0a060227 */ /* 0x001fca00078e00ff */
[----:B--2---:R-:W-:Y:S01]  /*1c9c0*/  @P0 SHF.R.U32.HI R3, RZ, R21, R6 ;  /* 0x00000015ff030219 */ /* 0x004fe20000011606 */
[----:B------:R-:W-:-:S03]  /*1c9d0*/  IMAD R6, R14, UR4, RZ ;  /* 0x000000040e067c24 */ /* 0x000fc6000f8e02ff */
[----:B------:R-:W-:Y:S01]  /*1c9e0*/  IADD3 R4, P0, R3, R4, RZ ;  /* 0x0000000403047210 */ /* 0x000fe20007f1e0ff */
[--C-:B------:R-:W-:Y:S02]  /*1c9f0*/  IMAD.MOV R7, RZ, RZ, -R3.reuse ;  /* 0x000000ffff077224 */ /* 0x100fe400078e0a03 */
        /* <DEDUP_REMOVED lines=10> */
[----:B------:R-:W-:Y:S01]  /*1caa0*/  LEA R6, P0, R4, UR4, 0x2 ;  /* 0x0000000404067c11 */ /* 0x000fe2000f8010ff */
[----:B------:R-:W-:-:S05]  /*1cab0*/  IMAD.IADD R3, R5, 0x1, R3 ;  /* 0x0000000105037824 */ /* 0x000fca00078e0203 */
[----:B------:R-:W-:Y:S01]  /*1cac0*/  LEA.HI.X R7, R4, UR5, R3, 0x2, P0 ;  /* 0x0000000504077c11 */ /* 0x000fe200080f1403 */
[----:B------:R-:W-:-:S05]  /*1cad0*/  IMAD.MOV.U32 R3, RZ, RZ, -0x800000 ;  /* 0xff800000ff037424 */ /* 0x000fca00078e00ff */
[----:B------:R0:W-:Y:S02]  /*1cae0*/  STG.E desc[UR54][R6.64], R3 ;  /* 0x0000000306007986 */ /* 0x0001e4000c101936 */
.L_x_1938:
[----:B------:R-:W-:Y:S05]  /*1caf0*/  BSYNC B1 ;  /* 0x0000000000017941 */ /* 0x000fea0003800000 */
.L_x_1937:
[----:B------:R-:W-:Y:S02]  /*1cb00*/  ULDC.64 UR4, c[0x0][0xaa0] ;  /* 0x0002a80000047ab9 */ /* 0x000fe40000000a00 */
[----:B0-----:R-:W-:Y:S02]  /*1cb10*/  IMAD R3, R11, UR4, RZ ;  /* 0x000000040b037c24 */ /* 0x001fe4000f8e02ff */
[----:B------:R-:W-:-:S04]  /*1cb20*/  IMAD.WIDE.U32 R4, R0, UR4, RZ ;  /* 0x0000000400047c25 */ /* 0x000fc8000f8e00ff */
[----:B------:R-:W-:Y:S01]  /*1cb30*/  IMAD R3, R0, UR5, R3 ;  /* 0x0000000500037c24 */ /* 0x000fe2000f8e0203 */
[----:B------:R-:W-:Y:S01]  /*1cb40*/  ULDC.64 UR4, c[0x0][0xae8] ;  /* 0x0002ba0000047ab9 */ /* 0x000fe20000000a00 */
[----:B------:R-:W-:Y:S02]  /*1cb50*/  IMAD R0, R207, 0x20, R188 ;  /* 0x00000020cf007824 */ /* 0x000fe400078e02bc */
[----:B------:R-:W-:Y:S02]  /*1cb60*/  IMAD.IADD R5, R5, 0x1, R3 ;  /* 0x0000000105057824 */ /* 0x000fe400078e0203 */
[----:B------:R-:W-:Y:S02]  /*1cb70*/  IMAD.IADD R9, R193, 0x1, R0 ;  /* 0x00000001c1097824 */ /* 0x000fe400078e0200 */
[----:B------:R-:W-:Y:S02]  /*1cb80*/  IMAD R7, R12, UR4, RZ ;  /* 0x000000040c077c24 */ /* 0x000fe4000f8e02ff */
[----:B-1----:R-:W-:-:S04]  /*1cb90*/  @P2 IMAD.HI.U32 R0, R9, R20, RZ ;  /* 0x0000001409002227 */ /* 0x002fc800078e00ff */
[C---:B------:R-:W-:Y:S02]  /*1cba0*/  IMAD R7, R208.reuse, UR5, R7 ;  /* 0x00000005d0077c24 */ /* 0x040fe4000f8e0207 */
[----:B------:R-:W-:Y:S01]  /*1cbb0*/  IMAD.WIDE.U32 R4, R208, UR4, R4 ;  /* 0x00000004d0047c25 */ /* 0x000fe2000f8e0004 */
[----:B------:R-:W-:-:S03]  /*1cbc0*/  ULDC.64 UR4, c[0x0][0xaf0] ;  /* 0x0002bc0000047ab9 */ /* 0x000fc60000000a00 */
[----:B------:R-:W-:Y:S01]  /*1cbd0*/  IMAD.MOV.U32 R3, RZ, RZ, R9 ;  /* 0x000000ffff037224 */ /* 0x000fe200078e0009 */
[----:B----4-:R-:W-:Y:S01]  /*1cbe0*/  @P2 SHF.R.U32.HI R3, RZ, R27, R0 ;  /* 0x0000001bff032219 */ /* 0x010fe20000011600 */
        /* <DEDUP_REMOVED lines=19> */
[----:B------:R-:W-:Y:S01]  /*1cd20*/  IMAD.IADD R193, R188, 0x1, R193 ;  /* 0x00000001bcc17824 */ /* 0x000fe200078e02c1 */
[----:B------:R-:W-:Y:S01]  /*1cd30*/  LEA R0, P0, R4, UR4, 0x1 ;  /* 0x0000000404007c11 */ /* 0x000fe2000f8008ff */
[----:B------:R-:W-:Y:S01]  /*1cd40*/  IMAD.IADD R3, R5, 0x1, R3 ;  /* 0x0000000105037824 */ /* 0x000fe200078e0203 */
[----:B------:R-:W-:-:S04]  /*1cd50*/  UMOV UR4, 0xffffffff ;  /* 0xffffffff00047882 */ /* 0x000fc80000000000 */
[----:B------:R-:W-:Y:S01]  /*1cd60*/  LEA.HI.X R4, R4, UR5, R3, 0x1, P0 ;  /* 0x0000000504047c11 */ /* 0x000fe200080f0c03 */
[----:B------:R-:W-:Y:S06]  /*1cd70*/  BRA.DIV UR4, `(.L_x_1939) ;  /* 0x0000009e04507947 */ /* 0x000fec000b800000 */
[----:B------:R0:W1:Y:S04]  /*1cd80*/  SHFL.IDX PT, R3, R4, RZ, 0x181f ;  /* 0x00181fff04037589 */ /* 0x00006800000e0000 */
[----:B------:R0:W2:Y:S02]  /*1cd90*/  SHFL.IDX PT, R14, R0, RZ, 0x181f ;  /* 0x00181fff000e7589 */ /* 0x0000a400000e0000 */
.L_x_2189:
[----:B------:R-:W-:Y:S01]  /*1cda0*/  IMAD R8, R8, R25, RZ ;  /* 0x0000001908087224 */ /* 0x000fe200078e02ff */
[----:B------:R-:W-:Y:S04]  /*1cdb0*/  BSSY B1, `(.L_x_1940) ;  /* 0x000000c000017945 */ /* 0x000fe80003800000 */
[----:B------:R-:W-:-:S13]  /*1cdc0*/  ISETP.GE.AND P0, PT, R193, R8, PT ;  /* 0x00000008c100720c */ /* 0x000fda0003f06270 */
[----:B------:R-:W-:Y:S05]  /*1cdd0*/  @P0 BRA `(.L_x_1941) ;  /* 0x0000000000240947 */ /* 0x000fea0003800000 */
[----:B------:R-:W-:Y:S02]  /*1cde0*/  ULDC UR4, c[0x0][0xac8] ;  /* 0x0002b20000047ab9 */ /* 0x000fe40000000800 */
[----:B------:R-:W-:Y:S02]  /*1cdf0*/  ISETP.GE.AND P2, PT, R16, UR4, PT ;  /* 0x0000000410007c0c */ /* 0x000fe4000bf46270 */
[----:B------:R-:W-:-:S11]  /*1ce00*/  ISETP.GE.AND P3, PT, R2, UR4, PT ;  /* 0x0000000402007c0c */ /* 0x000fd6000bf66270 */
[-C--:B--2---:R-:W-:Y:S02]  /*1ce10*/  @!P2 LEA R6, P0, R16, R14.reuse, 0x1 ;  /* 0x0000000e1006a211 */ /* 0x084fe400078008ff */
[----:B------:R-:W-:Y:S02]  /*1ce20*/  @!P3 LEA R14, P1, R2, R14, 0x1 ;  /* 0x0000000e020eb211 */ /* 0x000fe400078208ff */
[-C--:B-1----:R-:W-:Y:S02]  /*1ce30*/  @!P2 LEA.HI.X R7, R16, R3.reuse, R17, 0x1, P0 ;  /* 0x000000031007a211 */ /* 0x082fe400000f0c11 */
[----:B------:R-:W-:-:S03]  /*1ce40*/  @!P3 LEA.HI.X R15, R2, R3, R185, 0x1, P1 ;  /* 0x00000003020fb211 */ /* 0x000fc600008f0cb9 */
[----:B------:R4:W-:Y:S04]  /*1ce50*/  @!P2 ST.E.128 desc[UR54][R6.64], RZ ;  /* 0x000000ff0600a985 */ /* 0x0009e8000c101d36 */
[----:B------:R4:W-:Y:S02]  /*1ce60*/  @!P3 ST.E.128 desc[UR54][R14.64], RZ ;  /* 0x000000ff0e00b985 */ /* 0x0009e4000c101d36 */
.L_x_1941:
[----:B------:R-:W-:Y:S05]  /*1ce70*/  BSYNC B1 ;  /* 0x0000000000017941 */ /* 0x000fea0003800000 */
.L_x_1940:
[----:B------:R-:W-:-:S03]  /*1ce80*/  UMOV UR4, 0xffffffff ;  /* 0xffffffff00047882 */ /* 0x000fc60000000000 */
[----:B------:R-:W-:Y:S05]  /*1ce90*/  BRA.DIV UR4, `(.L_x_1942) ;  /* 0x0000009e043c7947 */ /* 0x000fea000b800000 */
[----:B-1----:R1:W0:Y:S04]  /*1cea0*/  SHFL.IDX PT, R3, R4, 0x1, 0x181f ;  /* 0x00381f0004037f89 */ /* 0x00222800000e0000 */
[----:B--2-4-:R1:W2:Y:S02]  /*1ceb0*/  SHFL.IDX PT, R14, R0, 0x1, 0x181f ;  /* 0x00381f00000e7f89 */ /* 0x0142a400000e0000 */
.L_x_2193:
[----:B------:R-:W-:Y:S01]  /*1cec0*/  VIADD R5, R193, 0x20 ;  /* 0x00000020c1057836 */ /* 0x000fe20000000000 */
        /* <DEDUP_REMOVED lines=12> */
.L_x_1944:
[----:B------:R-:W-:Y:S05]  /*1cf90*/  BSYNC B1 ;  /* 0x0000000000017941 */ /* 0x000fea0003800000 */
.L_x_1943:
[----:B------:R-:W-:-:S03]  /*1cfa0*/  UMOV UR4, 0xffffffff ;  /* 0xffffffff00047882 */ /* 0x000fc60000000000 */
[----:B------:R-:W-:Y:S05]  /*1cfb0*/  BRA.DIV UR4, `(.L_x_1945) ;  /* 0x0000009e043c7947 */ /* 0x000fea000b800000 */
[----:B0-----:R0:W0:Y:S04]  /*1cfc0*/  SHFL.IDX PT, R3, R4, 0x2, 0x181f ;  /* 0x00581f0004037f89 */ /* 0x00102800000e0000 */
[----:B--2-4-:R2:W4:Y:S02]  /*1cfd0*/  SHFL.IDX PT, R14, R0, 0x2, 0x181f ;  /* 0x00581f00000e7f89 */ /* 0x01452400000e0000 */
.L_x_2197:
        /* <DEDUP_REMOVED lines=13> */
.L_x_1947:
[----:B------:R-:W-:Y:S05]  /*1d0b0*/  BSYNC B1 ;  /* 0x0000000000017941 */ /* 0x000fea0003800000 */
.L_x_1946:
[----:B------:R-:W-:-:S03]  /*1d0c0*/  UMOV UR4, 0xffffffff ;  /* 0xffffffff00047882 */ /* 0x000fc60000000000 */
[----:B------:R-:W-:Y:S05]  /*1d0d0*/  BRA.DIV UR4, `(.L_x_1948) ;  /* 0x0000009e043c7947 */ /* 0x000fea000b800000 */
[----:B0-----:R0:W0:Y:S04]  /*1d0e0*/  SHFL.IDX PT, R3, R4, 0x3, 0x181f ;  /* 0x00781f0004037f89 */ /* 0x00102800000e0000 */
[----:B----4-:R4:W0:Y:S02]  /*1d0f0*/  SHFL.IDX PT, R14, R0, 0x3, 0x181f ;  /* 0x00781f00000e7f89 */ /* 0x01082400000e0000 */
.L_x_2201:
[----:B-12-4-:R-:W-:-:S05]  /*1d100*/  VIADD R0, R193, 0x60 ;  /* 0x00000060c1007836 */ /* 0x016fca0000000000 */
        /* <DEDUP_REMOVED lines=11> */
.L_x_1935:
[----:B------:R-:W-:Y:S05]  /*1d1c0*/  BSYNC B0 ;  /* 0x0000000000007941 */ /* 0x000fea0003800000 */
.L_x_1926:
[----:B------:R-:W-:Y:S02]  /*1d1d0*/  ULDC UR4, c[0x0][0xc3c] ;  /* 0x00030f0000047ab9 */ /* 0x000fe40000000800 */
[----:B---3--:R-:W-:-:S13]  /*1d1e0*/  ISETP.GE.AND P0, PT, R43, UR4, PT ;  /* 0x000000042b007c0c */ /* 0x008fda000bf06270 */
[----:B------:R-:W-:Y:S05]  /*1d1f0*/  @!P0 BRA `(.L_x_1949) ;  /* 0xfffffe3c00c88947 */ /* 0x000fea000383ffff */
[----:B------:R-:W-:Y:S05]  /*1d200*/  BRA `(.L_x_1667) ;  /* 0x0000007000c47947 */ /* 0x000fea0003800000 */
.L_x_1665:
[----:B------:R-:W-:-:S08]  /*1d210*/  NOP ;  /* 0x0000000000007918 */ /* 0x000fd00000000000 */
[----:B------:R-:W0:-:S00]  /*1d220*/  USETMAXREG.DEALLOC.CTAPOOL 0x28 ;  /* 0x00000028000079c8 */ /* 0x000e0000080e0500 */
        /* <DEDUP_REMOVED lines=11> */
[----:B------:R-:W1:Y:S01]  /*1d2e0*/  LDS.128 R16, [UR4+0x288d0] ;  /* 0x0288d004ff107984 */ /* 0x000e620008000c00 */
[----:B------:R-:W-:Y:S06]  /*1d2f0*/  BAR.ARV 0x4, 0x180 ;  /* 0x0106000000007b1d */ /* 0x000fec0000002000 */
[----:B------:R-:W-:Y:S05]  /*1d300*/  BRA `(.L_x_1951) ;  /* 0x0000000800887947 */ /* 0x000fea0003800000 */
.L_x_1950:
        /* <DEDUP_REMOVED lines=41> */
.L_x_1956:
[----:B------:R-:W-:Y:S01]  /*1d5a0*/  UIADD3 UR4, UR4, 0x1f, URZ ;  /* 0x0000001f04047890 */ /* 0x000fe2000fffe03f */
[----:B------:R-:W-:-:S05]  /*1d5b0*/  IMAD.U32 R19, RZ, RZ, UR7 ;  /* 0x00000007ff137e24 */ /* 0x000fca000f8e00ff */
        /* <DEDUP_REMOVED lines=10> */
.L_x_1955:
[----:B------:R-:W-:Y:S05]  /*1d660*/  BSYNC B0 ;  /* 0x0000000000007941 */ /* 0x000fea0003800000 */
.L_x_1954:
        /* <DEDUP_REMOVED lines=20> */
.L_x_1952:
        /* <DEDUP_REMOVED lines=20> */
.L_x_1957:
[----:B---3--:R-:W-:Y:S01]  /*1d8f0*/  IMAD R16, R16, UR5, R13 ;  /* 0x0000000510107c24 */ /* 0x008fe2000f8e020d */
[----:B------:R-:W-:Y:S01]  /*1d900*/  IABS R2, R6 ;  /* 0x0000000600027213 */ /* 0x000fe20000000000 */
[----:B01----:R-:W-:-:S03]  /*1d910*/  IMAD.MOV R11, RZ, RZ, -R3 ;  /* 0x000000ffff0b7224 */ /* 0x003fc600078e0a03 */
[----:B--2---:R-:W-:Y:S01]  /*1d920*/  IADD3 R9, -R16, UR6, RZ ;  /* 0x0000000610097c10 */ /* 0x004fe2000fffe1ff */
        /* <DEDUP_REMOVED lines=24> */
[----:B------:R-:W-:Y:S02]  /*1dab0*/  VIADDMNMX R15, R8, UR5, R7, PT ;  /* 0x00000005080f7c46 */ /* 0x000fe4000b800107 */
[----:B------:R-:W-:-:S02]  /*1dac0*/  IABS R11, R6 ;  /* 0x00000006000b7213 */ /* 0x000fc40000000000 */
[----:B------:R-:W-:Y:S01]  /*1dad0*/  IABS R8, R15 ;  /* 0x0000000f00087213 */ /* 0x000fe20000000000 */
[----:B------:R-:W-:-:S03]  /*1dae0*/  IMAD.MOV R18, RZ, RZ, -R15 ;  /* 0x000000ffff127224 */ /* 0x000fc600078e0a0f */
[----:B------:R-:W0:Y:S08]  /*1daf0*/  I2F.RP R7, R8 ;  /* 0x0000000800077306 */ /* 0x000e300000209400 */
[----:B0-----:R-:W0:Y:S02]  /*1db00*/  MUFU.RCP R7, R7 ;  /* 0x0000000700077308 */ /* 0x001e240000001000 */
[----:B0-----:R-:W-:-:S06]  /*1db10*/  VIADD R3, R7, 0xffffffe ;  /* 0x0ffffffe07037836 */ /* 0x001fcc0000000000 */
[----:B------:R-:W0:Y:S02]  /*1db20*/  F2I.FTZ.U32.TRUNC.NTZ R3, R3 ;  /* 0x0000000300037305 */ /* 0x000e24000021f000 */
[----:B0-----:R-:W-:-:S04]  /*1db30*/  IMAD.MOV R10, RZ, RZ, -R3 ;  /* 0x000000ffff0a7224 */ /* 0x001fc800078e0a03 */
[----:B------:R-:W-:Y:S01]  /*1db40*/  IMAD.MOV.U32 R9, RZ, RZ, R10 ;  /* 0x000000ffff097224 */ /* 0x000fe200078e000a */
[----:B------:R-:W-:-:S03]  /*1db50*/  IABS R10, R15 ;  /* 0x0000000f000a7213 */ /* 0x000fc60000000000 */
        /* <DEDUP_REMOVED lines=20> */
.L_x_1953:
[----:B------:R-:W-:Y:S02]  /*1dca0*/  IMAD.MOV.U32 R17, RZ, RZ, RZ ;  /* 0x000000ffff117224 */ /* 0x000fe400078e00ff */
[----:B------:R-:W-:Y:S02]  /*1dcb0*/  IMAD.U32 R16, RZ, RZ, UR6 ;  /* 0x00000006ff107e24 */ /* 0x000fe4000f8e00ff */
[----:B------:R-:W-:-:S07]  /*1dcc0*/  IMAD.MOV.U32 R18, RZ, RZ, RZ ;  /* 0x000000ffff127224 */ /* 0x000fce00078e00ff */
.L_x_1958:
[----:B------:R-:W-:-:S13]  /*1dcd0*/  ISETP.NE.AND P0, PT, R5, RZ, PT ;  /* 0x000000ff0500720c */ /* 0x000fda0003f05270 */
[----:B------:R-:W0:Y:S01]  /*1dce0*/  @!P0 S2R R3, SR_CgaCtaId ;  /* 0x0000000000038919 */ /* 0x000e220000008800 */
[----:B------:R-:W-:-:S04]  /*1dcf0*/  @!P0 MOV R2, 0x400 ;  /* 0x0000040000028802 */ /* 0x000fc80000000f00 */
[----:B0-----:R-:W-:-:S05]  /*1dd00*/  @!P0 LEA R2, R3, R2, 0x18 ;  /* 0x0000000203028211 */ /* 0x001fca00078ec0ff */
[----:B------:R0:W-:Y:S01]  /*1dd10*/  @!P0 STS.128 [R2+0x288d0], R16 ;  /* 0x0288d01002008388 */ /* 0x0001e20000000c00 */
[----:B------:R-:W-:Y:S06]  /*1dd20*/  BAR.ARV 0x5, 0x180 ;  /* 0x0146000000007b1d */ /* 0x000fec0000002000 */
.L_x_1951:
[----:B------:R2:W-:Y:S01]  /*1dd30*/  STL [R1+0x20], RZ ;  /* 0x000020ff01007387 */ /* 0x0005e20000100800 */
[----:B------:R-:W-:Y:S01]  /*1dd40*/  ULDC UR4, c[0x0][0xc3c] ;  /* 0x00030f0000047ab9 */ /* 0x000fe20000000800 */
[----:B------:R-:W-:Y:S01]  /*1dd50*/  IMAD.MOV.U32 R28, RZ, RZ, 0x1 ;  /* 0x00000001ff1c7424 */ /* 0x000fe200078e00ff */
[----:B-1----:R-:W-:Y:S01]  /*1dd60*/  ISETP.GE.AND P0, PT, R19, UR4, PT ;  /* 0x0000000413007c0c */ /* 0x002fe2000bf06270 */
[----:B------:R-:W-:-:S12]  /*1dd70*/  IMAD.MOV.U32 R24, RZ, RZ, RZ ;  /* 0x000000ffff187224 */ /* 0x000fd800078e00ff */
[----:B--2---:R-:W-:Y:S05]  /*1dd80*/  @P0 BRA `(.L_x_1959) ;  /* 0x0000006400080947 */ /* 0x004fea0003800000 */
[----:B------:R-:W1:Y:S01]  /*1dd90*/  S2UR UR5, SR_CgaCtaId ;  /* 0x00000000000579c3 */ /* 0x000e620000008800 */
[C---:B------:R-:W-:Y:S01]  /*1dda0*/  IMAD.SHL.U32 R31, R0.reuse, 0x8, RZ ;  /* 0x00000008001f7824 */ /* 0x040fe200078e00ff */
[----:B0-----:R-:W-:Y:S01]  /*1ddb0*/  LOP3.LUT R2, R0, 0x7f, RZ, 0xc0, !PT ;  /* 0x0000007f00027812 */ /* 0x001fe200078ec0ff */
[----:B------:R-:W-:Y:S01]  /*1ddc0*/  UMOV UR4, 0x400 ;  /* 0x0000040000047882 */ /* 0x000fe20000000000 */
[----:B------:R0:W-:Y:S01]  /*1ddd0*/  STL [R1+0x20], RZ ;  /* 0x000020ff01007387 */ /* 0x0001e20000100800 */
[----:B------:R-:W-:Y:S01]  /*1dde0*/  BSSY B8, `(.L_x_1959) ;  /* 0x000063c000087945 */ /* 0x000fe20003800000 */
[----:B------:R-:W-:Y:S01]  /*1ddf0*/  LOP3.LUT R3, R31, 0x1f8, RZ, 0xc0, !PT ;  /* 0x000001f81f037812 */ /* 0x000fe200078ec0ff */
[----:B------:R-:W-:Y:S01]  /*1de00*/  IMAD.SHL.U32 R36, R2, 0x8, RZ ;  /* 0x0000000802247824 */ /* 0x000fe200078e00ff */
[----:B------:R-:W-:Y:S01]  /*1de10*/  SHF.R.U32.HI R2, RZ, 0x3, R2 ;  /* 0x00000003ff027819 */ /* 0x000fe20000011602 */
[----:B------:R-:W-:Y:S01]  /*1de20*/  IMAD.MOV.U32 R29, RZ, RZ, 0x1 ;  /* 0x00000001ff1d7424 */ /* 0x000fe200078e00ff */
[----:B------:R-:W-:Y:S01]  /*1de30*/  LOP3.LUT R3, R3, 0x38, R0, 0x78, !PT ;  /* 0x0000003803037812 */ /* 0x000fe200078e7800 */
[----:B------:R-:W-:Y:S01]  /*1de40*/  IMAD.SHL.U32 R0, R0, 0x10, RZ ;  /* 0x0000001000007824 */ /* 0x000fe200078e00ff */
[----:B------:R-:W-:Y:S01]  /*1de50*/  LOP3.LUT R31, R31, 0x38, RZ, 0xc0, !PT ;  /* 0x000000381f1f7812 */ /* 0x000fe200078ec0ff */
[----:B------:R-:W-:Y:S01]  /*1de60*/  IMAD.MOV.U32 R26, RZ, RZ, RZ ;  /* 0x000000ffff1a7224 */ /* 0x000fe200078e00ff */
[----:B------:R-:W-:Y:S01]  /*1de70*/  LOP3.LUT R36, R3, 0x200, R36, 0xf8, !PT ;  /* 0x0000020003247812 */ /* 0x000fe200078ef824 */
[----:B------:R-:W-:Y:S01]  /*1de80*/  IMAD.MOV.U32 R24, RZ, RZ, RZ ;  /* 0x000000ffff187224 */ /* 0x000fe200078e00ff */
[----:B------:R-:W-:Y:S01]  /*1de90*/  LOP3.LUT R0, R0, 0x70, RZ, 0xc0, !PT ;  /* 0x0000007000007812 */ /* 0x000fe200078ec0ff */
[----:B------:R-:W-:Y:S01]  /*1dea0*/  IMAD.MOV.U32 R28, RZ, RZ, 0x1 ;  /* 0x00000001ff1c7424 */ /* 0x000fe200078e00ff */
[----:B------:R-:W-:Y:S01]  /*1deb0*/  LOP3.LUT R30, R31, 0x40, RZ, 0xfc, !PT ;  /* 0x000000401f1e7812 */ /* 0x000fe200078efcff */
[----:B------:R-:W-:Y:S01]  /*1dec0*/  ULOP3.LUT UR38, UR36, 0x2, URZ, 0xfc, !UPT ;  /* 0x0000000224267892 */ /* 0x000fe2000f8efc3f */
[----:B------:R-:W-:Y:S01]  /*1ded0*/  LOP3.LUT R2, R2, R0, RZ, 0xfc, !PT ;  /* 0x0000000002027212 */ /* 0x000fe200078efcff */
[----:B------:R-:W-:Y:S01]  /*1dee0*/  ULDC.64 UR40, c[0x0][0x198] ;  /* 0x0000660000287ab9 */ /* 0x000fe20000000a00 */
[----:B------:R-:W-:Y:S01]  /*1def0*/  ULDC UR37, c[0x0][0xc] ;  /* 0x0000030000257ab9 */ /* 0x000fe20000000800 */
[----:B-1----:R-:W-:-:S06]  /*1df00*/  ULEA UR4, UR5, UR4, 0x18 ;  /* 0x0000000405047291 */ /* 0x002fcc000f8ec03f */
[----:B------:R-:W-:-:S04]  /*1df10*/  IMAD.U32 R22, RZ, RZ, UR4 ;  /* 0x00000004ff167e24 */ /* 0x000fc8000f8e00ff */
[----:B------:R-:W-:-:S05]  /*1df20*/  IMAD R0, R36, 0x2, R22 ;  /* 0x0000000224007824 */ /* 0x000fca00078e0216 */
[----:B------:R0:W-:Y:S02]  /*1df30*/  STL [R1+0xc], R0 ;  /* 0x00000c0001007387 */ /* 0x0001e40000100800 */
.L_x_2074:
[----:B------:R-:W-:Y:S05]  /*1df40*/  YIELD ;  /* 0x0000000000007946 */ /* 0x000fea0003800000 */
[----:B------:R-:W-:Y:S01]  /*1df50*/  ULDC.64 UR4, c[0x0][0xa28] ;  /* 0x00028a0000047ab9 */ /* 0x000fe20000000a00 */
[----:B------:R-:W-:Y:S01]  /*1df60*/  IMAD.MOV.U32 R11, RZ, RZ, RZ ;  /* 0x000000ffff0b7224 */ /* 0x000fe200078e00ff */
[----:B------:R-:W-:Y:S01]  /*1df70*/  ISETP.NE.U32.AND P0, PT, RZ, UR4, PT ;  /* 0x00000004ff007c0c */ /* 0x000fe2000bf05070 */
[----:B-1----:R-:W1:Y:S01]  /*1df80*/  LDC.64 R4, c[0x0][0xa00] ;  /* 0x00028000ff047b82 */ /* 0x002e620000000a00 */
[----:B------:R-:W-:Y:S01]  /*1df90*/  IMAD.MOV.U32 R8, RZ, RZ, RZ ;  /* 0x000000ffff087224 */ /* 0x000fe200078e00ff */
[----:B------:R-:W-:Y:S01]  /*1dfa0*/  ULDC.64 UR6, c[0x0][0xa10] ;  /* 0x0002840000067ab9 */ /* 0x000fe20000000a00 */
[----:B------:R-:W-:Y:S01]  /*1dfb0*/  ISETP.NE.AND.EX P0, PT, RZ, UR5, PT, P0 ;  /* 0x00000005ff007c0c */ /* 0x000fe2000bf05300 */
[----:B------:R-:W-:-:S12]  /*1dfc0*/  ULDC.64 UR4, c[0x0][0xa18] ;  /* 0x0002860000047ab9 */ /* 0x000fd80000000a00 */
[----:B------:R-:W2:Y:S02]  /*1dfd0*/  @P0 LDC.64 R2, c[0x0][0xa28] ;  /* 0x00028a00ff020b82 */ /* 0x000ea40000000a00 */
[----:B--2---:R-:W-:-:S05]  /*1dfe0*/  @P0 IMAD.WIDE R2, R19, 0x4, R2 ;  /* 0x0000000413020825 */ /* 0x004fca00078e0202 */
[----:B---3--:R2:W3:Y:S01]  /*1dff0*/  @P0 LDG.E R11, desc[UR54][R2.64] ;  /* 0x00000036020b0981 */ /* 0x0084e2000c1e1900 */
[----:B------:R-:W-:Y:S01]  /*1e000*/  ISETP.NE.U32.AND P0, PT, RZ, UR4, PT ;  /* 0x00000004ff007c0c */ /* 0x000fe2000bf05070 */
[----:B-1----:R-:W-:Y:S01]  /*1e010*/  IMAD.WIDE R4, R19, 0x4, R4 ;  /* 0x0000000413047825 */ /* 0x002fe200078e0204 */
[----:B------:R-:W-:Y:S02]  /*1e020*/  ISETP.NE.U32.AND P1, PT, RZ, UR6, PT ;  /* 0x00000006ff007c0c */ /* 0x000fe4000bf25070 */
[----:B------:R-:W-:Y:S01]  /*1e030*/  ISETP.NE.AND.EX P2, PT, RZ, UR5, PT, P0 ;  /* 0x00000005ff007c0c */ /* 0x000fe2000bf45300 */
[----:B------:R-:W-:Y:S01]  /*1e040*/  ULDC.64 UR4, c[0x0][0xa00] ;  /* 0x0002800000047ab9 */ /* 0x000fe20000000a00 */
[----:B------:R-:W-:Y:S01]  /*1e050*/  ISETP.NE.AND.EX P1, PT, RZ, UR7, PT, P1 ;  /* 0x00000007ff007c0c */ /* 0x000fe2000bf25310 */
[----:B0-----:R-:W-:Y:S01]  /*1e060*/  IMAD.MOV.U32 R0, RZ, RZ, RZ ;  /* 0x000000ffff007224 */ /* 0x001fe200078e00ff */
[----:B------:R-:W-:Y:S01]  /*1e070*/  ISETP.NE.U32.AND P0, PT, RZ, UR4, PT ;  /* 0x00000004ff007c0c */ /* 0x000fe2000bf05070 */
[----:B--2---:R-:W0:Y:S03]  /*1e080*/  LDC.64 R2, c[0x0][0xa10] ;  /* 0x00028400ff027b82 */ /* 0x004e260000000a00 */
[----:B------:R-:W-:-:S05]  /*1e090*/  ISETP.NE.AND.EX P0, PT, RZ, UR5, PT, P0 ;  /* 0x00000005ff007c0c */ /* 0x000fca000bf05300 */
[----:B------:R-:W1:Y:S08]  /*1e0a0*/  @P2 LDC.64 R6, c[0x0][0xa18] ;  /* 0x00028600ff062b82 */ /* 0x000e700000000a00 */
[----:B------:R-:W2:Y:S01]  /*1e0b0*/  @P0 LDG.E R8, desc[UR54][R4.64] ;  /* 0x0000003604080981 */ /* 0x000ea2000c1e1900 */
[----:B0-----:R-:W-:-:S05]  /*1e0c0*/  IMAD.WIDE R2, R19, 0x4, R2 ;  /* 0x0000000413027825 */ /* 0x001fca00078e0202 */
[----:B------:R-:W5:Y:S01]  /*1e0d0*/  @P1 LDG.E R0, desc[UR54][R2.64] ;  /* 0x0000003602001981 */ /* 0x000f62000c1e1900 */
[----:B------:R-:W-:Y:S02]  /*1e0e0*/  ULDC UR4, c[0x0][0x288] ;  /* 0x0000a20000047ab9 */ /* 0x000fe40000000800 */
[----:B------:R-:W-:Y:S01]  /*1e0f0*/  IMAD.U32 R33, RZ, RZ, UR4 ;  /* 0x00000004ff217e24 */ /* 0x000fe2000f8e00ff */
[----:B------:R-:W-:Y:S02]  /*1e100*/  ULDC.64 UR4, c[0x0][0x418] ;  /* 0x0001060000047ab9 */ /* 0x000fe40000000a00 */
[----:B------:R-:W-:-:S03]  /*1e110*/  UISETP.NE.U32.AND UP0, UPT, UR4, URZ, UPT ;  /* 0x0000003f0400728c */ /* 0x000fc6000bf05070 */
[----:B------:R-:W-:Y:S01]  /*1e120*/  ULDC UR4, c[0x0][0x424] ;  /* 0x0001090000047ab9 */ /* 0x000fe20000000800 */
[----:B------:R-:W-:Y:S01]  /*1e130*/  UISETP.NE.AND.EX UP0, UPT, UR5, URZ, UPT, UP0 ;  /* 0x0000003f0500728c */ /* 0x000fe2000bf05300 */
[----:B-1----:R-:W-:Y:S02]  /*1e140*/  @P2 IMAD.WIDE R6, R19, 0x4, R6 ;  /* 0x0000000413062825 */ /* 0x002fe400078e0206 */
[----:B------:R-:W-:Y:S01]  /*1e150*/  ULDC UR5, c[0x0][0x2f0] ;  /* 0x0000bc0000057ab9 */ /* 0x000fe20000000800 */
[----:B------:R-:W-:Y:S02]  /*1e160*/  USEL UR4, UR4, 0x1, UP0 ;  /* 0x0000000104047887 */ /* 0x000fe40008000000 */
[----:B------:R0:W5:Y:S02]  /*1e170*/  @P2 LDG.E R33, desc[UR54][R6.64] ;  /* 0x0000003606212981 */ /* 0x000164000c1e1900 */
[----:B------:R-:W-:-:S03]  /*1e180*/  UIMAD UR4, UR4, UR5, URZ ;  /* 0x00000005040472a4 */ /* 0x000fc6000f8e023f */
[----:B------:R-:W-:-:S03]  /*1e190*/  ULDC UR5, c[0x0][0x348] ;  /* 0x0000d20000057ab9 */ /* 0x000fc60000000800 */
[----:B------:R-:W-:Y:S02]  /*1e1a0*/  IMAD.U32 R10, RZ, RZ, UR4 ;  /* 0x00000004ff0a7e24 */ /* 0x000fe4000f8e00ff */
[----:B0-----:R-:W-:Y:S01]  /*1e1b0*/  IMAD.U32 R6, RZ, RZ, UR5 ;  /* 0x00000005ff067e24 */ /* 0x001fe2000f8e00ff */
[----:B---3--:R0:W-:Y:S04]  /*1e1c0*/  STL [R1+0x4], R11 ;  /* 0x0000040b01007387 */ /* 0x0081e80000100800 */
[----:B--2---:R0:W-:Y:S01]  /*1e1d0*/  STL [R1+0x10], R8 ;  /* 0x0000100801007387 */ /* 0x0041e20000100800 */
[----:B------:R-:W-:Y:S05]  /*1e1e0*/  @P2 BRA `(.L_x_1960) ;  /* 0x0000000000102947 */ /* 0x000fea0003800000 */
[----:B------:R-:W-:Y:S05]  /*1e1f0*/  @!P0 BRA `(.L_x_1960) ;  /* 0x00000000000c8947 */ /* 0x000fea0003800000 */
[----:B0-----:R-:W2:Y:S04]  /*1e200*/  LDG.E R8, desc[UR54][R4.64] ;  /* 0x0000003604087981 */ /* 0x001ea8000c1e1900 */
[----:B-----5:R-:W2:Y:S02]  /*1e210*/  LDG.E R33, desc[UR54][R4.64+0x4] ;  /* 0x0000043604217981 */ /* 0x020ea4000c1e1900 */
[----:B--2---:R-:W-:-:S07]  /*1e220*/  IMAD.IADD R33, R33, 0x1, -R8 ;  /* 0x0000000121217824 */ /* 0x004fce00078e0a08 */
.L_x_1960:
[----:B------:R-:W-:Y:S02]  /*1e230*/  ULDC.64 UR4, c[0x0][0xa20] ;  /* 0x0002880000047ab9 */ /* 0x000fe40000000a00 */
[----:B------:R-:W-:-:S04]  /*1e240*/  ISETP.NE.U32.AND P0, PT, RZ, UR4, PT ;  /* 0x00000004ff007c0c */ /* 0x000fc8000bf05070 */
[----:B------:R-:W-:-:S13]  /*1e250*/  ISETP.NE.AND.EX P0, PT, RZ, UR5, PT, P0 ;  /* 0x00000005ff007c0c */ /* 0x000fda000bf05300 */
[----:B------:R-:W-:Y:S05]  /*1e260*/  @!P0 BRA `(.L_x_1961) ;  /* 0x0000000000108947 */ /* 0x000fea0003800000 */
[----:B------:R-:W1:Y:S02]  /*1e270*/  LDC.64 R4, c[0x0][0xa20] ;  /* 0x00028800ff047b82 */ /* 0x000e640000000a00 */
[----:B-1----:R-:W-:-:S05]  /*1e280*/  IMAD.WIDE R4, R19, 0x4, R4 ;  /* 0x0000000413047825 */ /* 0x002fca00078e0204 */
[----:B------:R1:W5:Y:S01]  /*1e290*/  LDG.E R10, desc[UR54][R4.64] ;  /* 0x00000036040a7981 */ /* 0x000362000c1e1900 */
[----:B------:R-:W-:Y:S05]  /*1e2a0*/  BRA `(.L_x_1962) ;  /* 0x0000000000247947 */ /* 0x000fea0003800000 */
.L_x_1961:
[----:B------:R-:W-:Y:S02]  /*1e2b0*/  ULDC.64 UR4, c[0x0][0xa08] ;  /* 0x0002820000047ab9 */ /* 0x000fe40000000a00 */
[----:B------:R-:W-:-:S04]  /*1e2c0*/  ISETP.NE.U32.AND P0, PT, RZ, UR4, PT ;  /* 0x00000004ff007c0c */ /* 0x000fc8000bf05070 */
[----:B------:R-:W-:-:S13]  /*1e2d0*/  ISETP.NE.AND.EX P0, PT, RZ, UR5, PT, P0 ;  /* 0x00000005ff007c0c */ /* 0x000fda000bf05300 */
[----:B------:R-:W-:Y:S05]  /*1e2e0*/  @!P0 BRA `(.L_x_1962) ;  /* 0x0000000000148947 */ /* 0x000fea0003800000 */
[----:B------:R-:W1:Y:S02]  /*1e2f0*/  LDC.64 R4, c[0x0][0xa08] ;  /* 0x00028200ff047b82 */ /* 0x000e640000000a00 */
[----:B-1----:R-:W-:-:S05]  /*1e300*/  IMAD.WIDE R4, R19, 0x4, R4 ;  /* 0x0000000413047825 */ /* 0x002fca00078e0204 */
[----:B------:R-:W2:Y:S04]  /*1e310*/  LDG.E R10, desc[UR54][R4.64] ;  /* 0x00000036040a7981 */ /* 0x000ea8000c1e1900 */
[----:B------:R-:W2:Y:S02]  /*1e320*/  LDG.E R7, desc[UR54][R4.64+0x4] ;  /* 0x0000043604077981 */ /* 0x000ea4000c1e1900 */
[----:B--2---:R-:W-:-:S07]  /*1e330*/  IMAD.IADD R10, R7, 0x1, -R10 ;  /* 0x00000001070a7824 */ /* 0x004fce00078e0a0a */
.L_x_1962:
[----:B-1----:R-:W2:Y:S01]  /*1e340*/  @P1 LDG.E R5, desc[UR54][R2.64] ;  /* 0x0000003602051981 */ /* 0x002ea2000c1e1900 */
[----:B------:R-:W1:Y:S03]  /*1e350*/  LDC R7, c[0x0][0x448] ;  /* 0x00011200ff077b82 */ /* 0x000e660000000800 */
[----:B------:R3:W2:Y:S01]  /*1e360*/  @P1 LDG.E R4, desc[UR54][R2.64+0x4] ;  /* 0x0000043602041981 */ /* 0x0006a2000c1e1900 */
[----:B------:R-:W-:Y:S02]  /*1e370*/  IMAD.SHL.U32 R27, R17, 0x80, RZ ;  /* 0x00000080111b7824 */ /* 0x000fe400078e00ff */
[----:B-----5:R-:W-:Y:S02]  /*1e380*/  IMAD.IADD R10, R10, 0x1, -R11 ;  /* 0x000000010a0a7824 */ /* 0x020fe400078e0a0b */
[----:B---3--:R-:W3:Y:S01]  /*1e390*/  LDC.64 R2, c[0x0][0x9e0] ;  /* 0x00027800ff027b82 */ /* 0x008ee20000000a00 */
[----:B-1----:R-:W-:Y:S01]  /*1e3a0*/  ISETP.NE.AND P2, PT, R7, 0x1, PT ;  /* 0x000000010700780c */ /* 0x002fe20003f45270 */
[----:B------:R-:W-:-:S12]  /*1e3b0*/  VIADD R7, R27, 0x7f ;  /* 0x0000007f1b077836 */ /* 0x000fd80000000000 */
[----:B0-----:R-:W0:Y:S01]  /*1e3c0*/  @P2 LDC R8, c[0x0][0x44c] ;  /* 0x00011300ff082b82 */ /* 0x001e220000000800 */
[----:B---3--:R-:W-:-:S07]  /*1e3d0*/  ISETP.GE.AND P3, PT, R3, 0x1, PT ;  /* 0x000000010300780c */ /* 0x008fce0003f66270 */
[----:B------:R-:W1:Y:S01]  /*1e3e0*/  @P2 LDC R9, c[0x0][0x450] ;  /* 0x00011400ff092b82 */ /* 0x000e620000000800 */
[----:B--2---:R-:W-:Y:S02]  /*1e3f0*/  @P1 IMAD.IADD R6, R4, 0x1, -R5 ;  /* 0x0000000104061824 */ /* 0x004fe400078e0a05 */
[----:B0-----:R-:W-:-:S04]  /*1e400*/  @P2 IMAD.HI.U32 R4, R7, R8, RZ ;  /* 0x0000000807042227 */ /* 0x001fc800078e00ff */
[----:B------:R-:W-:Y:S01]  /*1e410*/  IMAD.IADD R37, R10, 0x1, R6 ;  /* 0x000000010a257824 */ /* 0x000fe200078e0206 */
[----:B-1----:R-:W-:-:S03]  /*1e420*/  @P2 SHF.R.U32.HI R7, RZ, R9, R4 ;  /* 0x00000009ff072219 */ /* 0x002fc60000011604 */
[C---:B------:R-:W-:Y:S01]  /*1e430*/  VIADD R4, R37.reuse, 0x7f ;  /* 0x0000007f25047836 */ /* 0x040fe20000000000 */
[----:B------:R-:W-:-:S04]  /*1e440*/  IADD3 R8, R37, 0x1, -R33 ;  /* 0x0000000125087810 */ /* 0x000fc80007ffe821 */
[----:B------:R-:W-:Y:S01]  /*1e450*/  SHF.R.S32.HI R5, RZ, 0x1f, R4 ;  /* 0x0000001fff057819 */ /* 0x000fe20000011404 */
[----:B------:R-:W-:-:S03]  /*1e460*/  IMAD.IADD R7, R8, 0x1, R7 ;  /* 0x0000000108077824 */ /* 0x000fc600078e0207 */
        /* <DEDUP_REMOVED lines=15> */
.L_x_1965:
[----:B------:R-:W-:-:S13]  /*1e560*/  ISETP.NE.AND P0, PT, R3, 0x1, PT ;  /* 0x000000010300780c */ /* 0x000fda0003f05270 */
[----:B------:R-:W0:Y:S02]  /*1e570*/  @P0 LDC.64 R4, c[0x0][0x9e8] ;  /* 0x00027a00ff040b82 */ /* 0x000e240000000a00 */
[----:B0-----:R-:W-:-:S05]  /*1e580*/  @P0 IMAD.HI.U32 R4, R11, R4, RZ ;  /* 0x000000040b040227 */ /* 0x001fca00078e00ff */
[----:B------:R-:W-:-:S07]  /*1e590*/  @P0 SHF.R.U32.HI R11, RZ, R5, R4 ;  /* 0x00000005ff0b0219 */ /* 0x000fce0000011604 */
.L_x_1966:
[----:B------:R-:W-:Y:S05]  /*1e5a0*/  BSYNC B0 ;  /* 0x0000000000007941 */ /* 0x000fea0003800000 */
.L_x_1964:
[----:B------:R-:W-:-:S05]  /*1e5b0*/  IMAD R11, R11, R3, R3 ;  /* 0x000000030b0b7224 */ /* 0x000fca00078e0203 */
[----:B------:R-:W-:-:S07]  /*1e5c0*/  VIMNMX R2, R2, R11, PT ;  /* 0x0000000b02027248 */ /* 0x000fce0003fe0100 */
.L_x_1963:
        /* <DEDUP_REMOVED lines=20> */
.L_x_1969:
[----:B------:R-:W-:-:S13]  /*1e710*/  ISETP.NE.AND P0, PT, R3, 0x1, PT ;  /* 0x000000010300780c */ /* 0x000fda0003f05270 */
[----:B------:R-:W0:Y:S02]  /*1e720*/  @P0 LDC.64 R4, c[0x0][0x9e8] ;  /* 0x00027a00ff040b82 */ /* 0x000e240000000a00 */
[----:B0-----:R-:W-:-:S05]  /*1e730*/  @P0 IMAD.HI.U32 R4, R12, R4, RZ ;  /* 0x000000040c040227 */ /* 0x001fca00078e00ff */
[----:B------:R-:W-:-:S07]  /*1e740*/  @P0 SHF.R.U32.HI R12, RZ, R5, R4 ;  /* 0x00000005ff0c0219 */ /* 0x000fce0000011604 */
.L_x_1970:
[----:B------:R-:W-:Y:S05]  /*1e750*/  BSYNC B0 ;  /* 0x0000000000007941 */ /* 0x000fea0003800000 */
.L_x_1968:
[----:B------:R-:W-:-:S05]  /*1e760*/  IMAD R12, R12, R3, RZ ;  /* 0x000000030c0c7224 */ /* 0x000fca00078e02ff */
[----:B------:R-:W-:-:S07]  /*1e770*/  VIMNMX R11, R11, R12, !PT ;  /* 0x0000000c0b0b7248 */ /* 0x000fce0007fe0100 */
.L_x_1967:
[----:B------:R-:W-:Y:S01]  /*1e780*/  VIADD R2, R2, 0x7f ;  /* 0x0000007f02027836 */ /* 0x000fe20000000000 */
[----:B------:R-:W-:Y:S04]  /*1e790*/  BSSY B0, `(.L_x_1971) ;  /* 0x000011b000007945 */ /* 0x000fe80003800000 */
[----:B------:R-:W-:-:S04]  /*1e7a0*/  SHF.R.S32.HI R3, RZ, 0x1f, R2 ;  /* 0x0000001fff037819 */ /* 0x000fc80000011402 */
[----:B------:R-:W-:Y:S02]  /*1e7b0*/  LEA.HI R3, R3, R2, RZ, 0x7 ;  /* 0x0000000203037211 */ /* 0x000fe400078f38ff */
[----:B------:R-:W-:-:S04]  /*1e7c0*/  SHF.R.S32.HI R2, RZ, 0x1f, R11 ;  /* 0x0000001fff027819 */ /* 0x000fc8000001140b */
[----:B------:R-:W-:Y:S02]  /*1e7d0*/  LEA.HI R11, R2, R11, RZ, 0x7 ;  /* 0x0000000b020b7211 */ /* 0x000fe400078f38ff */
[----:B------:R-:W-:Y:S02]  /*1e7e0*/  SHF.R.S32.HI R2, RZ, 0x7, R3 ;  /* 0x00000007ff027819 */ /* 0x000fe40000011403 */
[----:B------:R-:W-:Y:S02]  /*1e7f0*/  SHF.R.S32.HI R11, RZ, 0x7, R11 ;  /* 0x00000007ff0b7819 */ /* 0x000fe4000001140b */
[----:B------:R-:W-:Y:S02]  /*1e800*/  VIMNMX R3, R9, R2, PT ;  /* 0x0000000209037248 */ /* 0x000fe40003fe0100 */
[----:B------:R-:W-:-:S03]  /*1e810*/  VIMNMX R11, RZ, R11, !PT ;  /* 0x0000000bff0b7248 */ /* 0x000fc60007fe0100 */
[--C-:B------:R-:W-:Y:S02]  /*1e820*/  IMAD R3, R3, 0x80, -R10.reuse ;  /* 0x0000008003037824 */ /* 0x100fe400078e0a0a */
[----:B------:R-:W-:-:S03]  /*1e830*/  IMAD R11, R11, 0x80, -R10 ;  /* 0x000000800b0b7824 */ /* 0x000fc600078e0a0a */
[----:B------:R-:W-:Y:S02]  /*1e840*/  VIMNMX R2, R3, R6, PT ;  /* 0x0000000603027248 */ /* 0x000fe40003fe0100 */
[----:B------:R-:W-:-:S04]  /*1e850*/  VIMNMX R11, RZ, R11, !PT ;  /* 0x0000000bff0b7248 */ /* 0x000fc80007fe0100 */
        /* <DEDUP_REMOVED lines=17> */
.L_x_2204:
[----:B-1----:R-:W-:Y:S02]  /*1e970*/  ISETP.NE.AND P0, PT, R14, RZ, PT ;  /* 0x000000ff0e00720c */ /* 0x002fe40003f05270 */
[----:B------:R-:W-:-:S11]  /*1e980*/  PLOP3.LUT P6, PT, PT, PT, PT, 0x8, 0x0 ;  /* 0x000000000000781c */ /* 0x000fd60003fce170 */
[----:B------:R-:W-:Y:S05]  /*1e990*/  @P0 BRA `(.L_x_1974) ;  /* 0x00000000000c0947 */ /* 0x000fea0003800000 */
[----:B------:R-:W-:-:S03]  /*1e9a0*/  UMOV UR4, 0xffffffff ;  /* 0xffffffff00047882 */ /* 0x000fc60000000000 */
[----:B------:R-:W-:Y:S05]  /*1e9b0*/  BRA.DIV UR4, `(.L_x_1975) ;  /* 0x0000008604807947 */ /* 0x000fea000b800000 */
[----:B------:R-:W-:-:S13]  /*1e9c0*/  ELECT P6, URZ, PT ;  /* 0x00000000003f782f */ /* 0x000fda00038c0000 */
.L_x_1974:
        /* <DEDUP_REMOVED lines=9> */
.L_x_2207:
[----:B------:R-:W-:Y:S05]  /*1ea60*/  BSYNC B1 ;  /* 0x0000000000017941 */ /* 0x000fea0003800000 */
.L_x_1976:
        /* <DEDUP_REMOVED lines=10> */
.L_x_2208:
[----:B------:R-:W-:Y:S05]  /*1eb10*/  BSYNC B2 ;  /* 0x0000000000027941 */ /* 0x000fea0003800000 */
.L_x_1980:
        /* <DEDUP_REMOVED lines=9> */
.L_x_1983:
[----:B------:R-:W-:Y:S05]  /*1ebb0*/  BSYNC B2 ;  /* 0x0000000000027941 */ /* 0x000fea0003800000 */
.L_x_1982:
        /* <DEDUP_REMOVED lines=8> */
[----:B------:R-:W-:Y:S01]  /*1ec40*/  IMAD.SHL.U32 R12, R26, 0x4000, RZ ;  /* 0x000040001a0c7824 */ /* 0x000fe200078e00ff */
[----:B------:R-:W-:Y:S01]  /*1ec50*/  UMOV UR6, 0x0 ;  /* 0x0000000000067882 */ /* 0x000fe20000000000 */
[----:B------:R-:W-:Y:S01]  /*1ec60*/  VIADD R2, R11, 0x28890 ;  /* 0x000288900b027836 */ /* 0x000fe20000000000 */
[----:B------:R-:W-:Y:S01]  /*1ec70*/  UMOV UR7, 0x12f00000 ;  /* 0x12f0000000077882 */ /* 0x000fe20000000000 */
[----:B------:R-:W-:-:S08]  /*1ec80*/  VIADD R13, R3, 0x18400 ;  /* 0x00018400030d7836 */ /* 0x000fd00000000000 */
.L_x_1984:
        /* <DEDUP_REMOVED lines=10> */
[----:B------:R-:W-:Y:S01]  /*1ed30*/  IMAD.MOV.U32 R13, RZ, RZ, 0x40 ;  /* 0x00000040ff0d7424 */ /* 0x000fe200078e00ff */
[----:B------:R-:W-:Y:S01]  /*1ed40*/  PLOP3.LUT P0, PT, PT, PT, PT, 0x80, 0x0 ;  /* 0x000000000000781c */ /* 0x000fe20003f0f070 */
[----:B------:R-:W-:Y:S01]  /*1ed50*/  VIADD R3, R3, 0x1c400 ;  /* 0x0001c40003037836 */ /* 0x000fe20000000000 */
[----:B------:R-:W-:Y:S01]  /*1ed60*/  UMOV UR6, 0x0 ;  /* 0x0000000000067882 */ /* 0x000fe20000000000 */
[----:B------:R-:W-:Y:S01]  /*1ed70*/  UMOV UR7, 0x12f00000 ;  /* 0x12f0000000077882 */ /* 0x000fe20000000000 */
[----:B------:R-:W-:-:S15]  /*1ed80*/  R2UR UR10, R13 ;  /* 0x000000000d0a72ca */ /* 0x000fde00000e0000 */
.L_x_1985:
        /* <DEDUP_REMOVED lines=13> */
.L_x_2209:
[----:B------:R-:W-:Y:S05]  /*1ee60*/  BSYNC B2 ;  /* 0x0000000000027941 */ /* 0x000fea0003800000 */
.L_x_1986:
        /* <DEDUP_REMOVED lines=11> */
.L_x_1989:
[----:B------:R-:W-:Y:S05]  /*1ef20*/  BSYNC B2 ;  /* 0x0000000000027941 */ /* 0x000fea0003800000 */
.L_x_1988:
[----:B------:R-:W-:Y:S01]  /*1ef30*/  R2UR UR10, R15 ;  /* 0x000000000f0a72ca */ /* 0x000fe200000e0000 */
[----:B------:R-:W-:Y:S01]  /*1ef40*/  IMAD R12, R12, 0x2, R22 ;  /* 0x000000020c0c7824 */ /* 0x000fe200078e0216 */
[----:B------:R-:W-:Y:S01]  /*1ef50*/  R2UR UR6, R2 ;  /* 0x00000000020672ca */ /* 0x000fe200000e0000 */
[----:B------:R-:W-:Y:S01]  /*1ef60*/  UIADD3 UR4, UP0, UR40, 0x670, URZ ;  /* 0x0000067028047890 */ /* 0x000fe2000ff1e03f */
[----:B------:R-:W-:Y:S01]  /*1ef70*/  R2UR UR7, R3 ;  /* 0x00000000030772ca */ /* 0x000fe200000e0000 */
[----:B01----:R-:W-:Y:S01]  /*1ef80*/  VIADD R11, R11, 0x288b0 ;  /* 0x000288b00b0b7836 */ /* 0x003fe20000000000 */
[----:B------:R-:W-:Y:S01]  /*1ef90*/  PLOP3.LUT P0, PT, PT, PT, PT, 0x80, 0x0 ;  /* 0x000000000000781c */ /* 0x000fe20003f0f070 */
[----:B------:R-:W-:Y:S01]  /*1efa0*/  VIADD R14, R12, 0x400 ;  /* 0x000004000c0e7836 */ /* 0x000fe20000000000 */
[----:B------:R-:W-:-:S12]  /*1efb0*/  UIADD3.X UR5, URZ, UR41, URZ, UP0, !UPT ;  /* 0x000000293f057290 */ /* 0x000fd800087fe43f */
.L_x_1990:
        /* <DEDUP_REMOVED lines=15> */
.L_x_1991:
        /* <DEDUP_REMOVED lines=10> */
.L_x_1979:
[----:B------:R-:W-:Y:S05]  /*1f150*/  BSYNC B1 ;  /* 0x0000000000017941 */ /* 0x000fea0003800000 */
.L_x_1978:
        /* <DEDUP_REMOVED lines=9> */
.L_x_2006:
[----:B------:R-:W-:Y:S05]  /*1f1f0*/  YIELD ;  /* 0x0000000000007946 */ /* 0x000fea0003800000 */
[----:B------:R-:W-:Y:S04]  /*1f200*/  BSSY B1, `(.L_x_1992) ;  /* 0x000006b000017945 */ /* 0x000fe80003800000 */
[----:B------:R-:W-:Y:S05]  /*1f210*/  @!P6 BRA `(.L_x_1993) ;  /* 0x0000000400a4e947 */ /* 0x000fea0003800000 */
[----:B------:R-:W-:Y:S01]  /*1f220*/  IMAD R12, R26, 0x8, R22 ;  /* 0x000000081a0c7824 */ /* 0x000fe200078e0216 */
[----:B------:R-:W-:Y:S01]  /*1f230*/  SHF.L.U32 R2, R29, 0x1f, RZ ;  /* 0x0000001f1d027819 */ /* 0x000fe200000006ff */
[----:B0-----:R-:W0:Y:S01]  /*1f240*/  S2R R3, SR_TID.X ;  /* 0x0000000000037919 */ /* 0x001e220000002100 */
[----:B------:R-:W-:Y:S02]  /*1f250*/  BSSY B2, `(.L_x_1994) ;  /* 0x0000005000027945 */ /* 0x000fe40003800000 */
[----:B------:R-:W1:Y:S01]  /*1f260*/  SYNCS.PHASECHK.TRANS64.TRYWAIT P1, [R12+URZ+0x288a0], R2 ;  /* 0x0288a0020c0075a7 */ /* 0x000e62000802017f */
[----:B0-----:R-:W-:-:S04]  /*1f270*/  LOP3.LUT R3, R3, 0x7f, RZ, 0xc0, !PT ;  /* 0x0000007f03037812 */ /* 0x001fc800078ec0ff */
[----:B------:R-:W-:Y:S01]  /*1f280*/  ISETP.NE.AND P2, PT, R3, RZ, PT ;  /* 0x000000ff0300720c */ /* 0x000fe20003f45270 */
[----:B-1----:R-:W-:-:S12]  /*1f290*/  @!P1 BRA `(.L_x_1995) ;  /* 0x0000007c00a49947 */ /* 0x002fd80003800000 */
.L_x_2210:
[----:B------:R-:W-:Y:S05]  /*1f2a0*/  BSYNC B2 ;  /* 0x0000000000027941 */ /* 0x000fea0003800000 */
.L_x_1994:
        /* <DEDUP_REMOVED lines=9> */
.L_x_1997:
[----:B------:R-:W-:Y:S05]  /*1f340*/  BSYNC B2 ;  /* 0x0000000000027941 */ /* 0x000fea0003800000 */
.L_x_1996:
[----:B------:R-:W-:Y:S01]  /*1f350*/  IMAD.MOV.U32 R11, RZ, RZ, RZ ;  /* 0x000000ffff0b7224 */ /* 0x000fe200078e00ff */
[----:B------:R-:W-:Y:S01]  /*1f360*/  UIADD3 UR4, UP0, UR40, 0x570, URZ ;  /* 0x0000057028047890 */ /* 0x000fe2000ff1e03f */
[----:B------:R-:W-:Y:S01]  /*1f370*/  IMAD R10, R26, 0x8000, R22 ;  /* 0x000080001a0a7824 */ /* 0x000fe200078e0216 */
[----:B------:R-:W-:Y:S01]  /*1f380*/  PLOP3.LUT P1, PT, PT, PT, PT, 0x80, 0x0 ;  /* 0x000000000000781c */ /* 0x000fe20003f2f070 */
[----:B------:R-:W-:Y:S01]  /*1f390*/  IMAD R6, R13, 0x80, R0 ;  /* 0x000000800d067824 */ /* 0x000fe200078e0200 */
[----:B------:R-:W-:Y:S01]  /*1f3a0*/  R2UR UR10, R11 ;  /* 0x000000000b0a72ca */ /* 0x000fe200000e0000 */
[----:B------:R-:W-:Y:S01]  /*1f3b0*/  VIADD R3, R12, 0x28890 ;  /* 0x000288900c037836 */ /* 0x000fe20000000000 */
[----:B------:R-:W-:Y:S01]  /*1f3c0*/  UIADD3.X UR5, URZ, UR41, URZ, UP0, !UPT ;  /* 0x000000293f057290 */ /* 0x000fe200087fe43f */
[----:B------:R-:W-:Y:S01]  /*1f3d0*/  VIADD R14, R10, 0x18400 ;  /* 0x000184000a0e7836 */ /* 0x000fe20000000000 */
[----:B------:R-:W-:Y:S01]  /*1f3e0*/  UMOV UR6, 0x0 ;  /* 0x0000000000067882 */ /* 0x000fe20000000000 */
[----:B------:R-:W-:-:S10]  /*1f3f0*/  UMOV UR7, 0x12f00000 ;  /* 0x12f0000000077882 */ /* 0x000fd40000000000 */
.L_x_1998:
        /* <DEDUP_REMOVED lines=16> */
.L_x_1999:
        /* <DEDUP_REMOVED lines=13> */
.L_x_2211:
[----:B------:R-:W-:Y:S05]  /*1f5d0*/  BSYNC B2 ;  /* 0x0000000000027941 */ /* 0x000fea0003800000 */
.L_x_2000:
[----:B------:R-:W-:Y:S01]  /*1f5e0*/  BSSY B2, `(.L_x_2002) ;  /* 0x000000b000027945 */ /* 0x000fe20003800000 */
[----:B01----:R-:W-:Y:S02]  /*1f5f0*/  IMAD.MOV.U32 R2, RZ, RZ, 0x0 ;  /* 0x00000000ff027424 */ /* 0x003fe400078e00ff */
[----:B------:R-:W-:Y:S01]  /*1f600*/  IMAD.MOV.U32 R3, RZ, RZ, 0x12f00000 ;  /* 0x12f00000ff037424 */ /* 0x000fe200078e00ff */
[----:B------:R-:W-:Y:S06]  /*1f610*/  @P2 BRA `(.L_x_2003) ;  /* 0x00000000001c2947 */ /* 0x000fec0003800000 */
[----:B------:R-:W0:Y:S01]  /*1f620*/  S2R R17, SR_TID.X ;  /* 0x0000000000117919 */ /* 0x000e220000002100 */
[----:B------:R-:W-:-:S04]  /*1f630*/  IMAD.MOV.U32 R15, RZ, RZ, 0x8000 ;  /* 0x00008000ff0f7424 */ /* 0x000fc800078e00ff */
[----:B------:R1:W-:Y:S01]  /*1f640*/  SYNCS.ARRIVE.TRANS64 RZ, [R12+URZ+0x288b0], R15 ;  /* 0x0288b00f0cff79a7 */ /* 0x0003e2000800003f */
[----:B0-----:R-:W-:-:S04]  /*1f650*/  LOP3.LUT R17, R17, 0x1f, RZ, 0xc0, !PT ;  /* 0x0000001f11117812 */ /* 0x001fc800078ec0ff */
[----:B------:R-:W-:-:S13]  /*1f660*/  ISETP.NE.AND P1, PT, R17, RZ, PT ;  /* 0x000000ff1100720c */ /* 0x000fda0003f25270 */
[----:B-1----:R-:W-:Y:S05]  /*1f670*/  @!P1 BRA `(.L_x_2003) ;  /* 0x0000000000049947 */ /* 0x002fea0003800000 */
[----:B------:R-:W-:Y:S01]  /*1f680*/  BPT.TRAP 0x1 ;  /* 0x000000040000795c */ /* 0x000fe20000300000 */
.L_x_2003:
[----:B------:R-:W-:Y:S05]  /*1f690*/  BSYNC B2 ;  /* 0x0000000000027941 */ /* 0x000fea0003800000 */
.L_x_2002:
[----:B------:R-:W-:Y:S01]  /*1f6a0*/  R2UR UR6, R2 ;  /* 0x00000000020672ca */ /* 0x000fe200000e0000 */
[----:B------:R-:W-:Y:S01]  /*1f6b0*/  UIADD3 UR4, UP0, UR40, 0x670, URZ ;  /* 0x0000067028047890 */ /* 0x000fe2000ff1e03f */
[----:B------:R-:W-:Y:S01]  /*1f6c0*/  R2UR UR7, R3 ;  /* 0x00000000030772ca */ /* 0x000fe200000e0000 */
[----:B------:R-:W-:Y:S01]  /*1f6d0*/  VIADD R12, R12, 0x288b0 ;  /* 0x000288b00c0c7836 */ /* 0x000fe20000000000 */
[----:B------:R-:W-:Y:S01]  /*1f6e0*/  R2UR UR10, R11 ;  /* 0x000000000b0a72ca */ /* 0x000fe200000e0000 */
[----:B------:R-:W-:Y:S01]  /*1f6f0*/  VIADD R11, R10, 0x400 ;  /* 0x000004000a0b7836 */ /* 0x000fe20000000000 */
[----:B------:R-:W-:Y:S01]  /*1f700*/  PLOP3.LUT P1, PT, PT, PT, PT, 0x80, 0x0 ;  /* 0x000000000000781c */ /* 0x000fe20003f2f070 */
[----:B------:R-:W-:-:S12]  /*1f710*/  UIADD3.X UR5, URZ, UR41, URZ, UP0, !UPT ;  /* 0x000000293f057290 */ /* 0x000fd800087fe43f */
.L_x_2004:
        /* <DEDUP_REMOVED lines=15> */
.L_x_2005:
        /* <DEDUP_REMOVED lines=10> */
.L_x_1993:
[----:B------:R-:W-:Y:S05]  /*1f8b0*/  BSYNC B1 ;  /* 0x0000000000017941 */ /* 0x000fea0003800000 */
.L_x_1992:
[C---:B------:R-:W-:Y:S01]  /*1f8c0*/  ISETP.GT.AND P2, PT, R13.reuse, R5, PT ;  /* 0x000000050d00720c */ /* 0x040fe20003f44270 */
[----:B------:R-:W-:Y:S02]  /*1f8d0*/  VIADD R26, R26, 0x1 ;  /* 0x000000011a1a7836 */ /* 0x000fe40000000000 */
[----:B------:R-:W-:-:S03]  /*1f8e0*/  VIADD R13, R13, 0xffffffff ;  /* 0xffffffff0d0d7836 */ /* 0x000fc60000000000 */
[----:B------:R-:W-:-:S04]  /*1f8f0*/  ISETP.NE.AND P1, PT, R26, 0x2, PT ;  /* 0x000000021a00780c */ /* 0x000fc80003f25270 */
[----:B------:R-:W-:Y:S02]  /*1f900*/  SEL R2, RZ, 0x1, P1 ;  /* 0x00000001ff027807 */ /* 0x000fe40000800000 */
[----:B------:R-:W-:Y:S02]  /*1f910*/  SEL R26, R26, RZ, P1 ;  /* 0x000000ff1a1a7207 */ /* 0x000fe40000800000 */
[----:B------:R-:W-:Y:S01]  /*1f920*/  LOP3.LUT R29, R29, R2, RZ, 0x3c, !PT ;  /* 0x000000021d1d7212 */ /* 0x000fe200078e3cff */
[----:B------:R-:W-:Y:S06]  /*1f930*/  @P2 BRA `(.L_x_2006) ;  /* 0xfffffff8002c2947 */ /* 0x000fec000383ffff */
.L_x_1972:
[----:B------:R-:W-:Y:S05]  /*1f940*/  BSYNC B0 ;  /* 0x0000000000007941 */ /* 0x000fea0003800000 */
.L_x_1971:
[----:B------:R-:W1:Y:S01]  /*1f950*/  LDC R0, c[0x0][0x448] ;  /* 0x00011200ff007b82 */ /* 0x000e620000000800 */
[----:B------:R-:W-:Y:S01]  /*1f960*/  VIADD R5, R27, 0x7f ;  /* 0x0000007f1b057836 */ /* 0x000fe20000000000 */
[----:B------:R-:W-:Y:S06]  /*1f970*/  @!P0 WARPSYNC.ALL ;  /* 0x0000000000008948 */ /* 0x000fec0003800000 */
[----:B0-----:R-:W0:Y:S08]  /*1f980*/  LDC.64 R2, c[0x0][0x9e0] ;  /* 0x00027800ff027b82 */ /* 0x001e300000000a00 */
[----:B------:R-:W-:Y:S01]  /*1f990*/  @!P0 BAR.SYNC.DEFER_BLOCKING 0xc, 0x180 ;  /* 0x0306000000008b1d */ /* 0x000fe20000010000 */
[----:B-1----:R-:W-:-:S02]  /*1f9a0*/  ISETP.NE.AND P1, PT, R0, 0x1, PT ;  /* 0x000000010000780c */ /* 0x002fc40003f25270 */
[----:B0-----:R-:W-:-:S11]  /*1f9b0*/  ISETP.GE.AND P2, PT, R3, 0x1, PT ;  /* 0x000000010300780c */ /* 0x001fd60003f46270 */
[----:B------:R-:W0:Y:S08]  /*1f9c0*/  @P1 LDC R0, c[0x0][0x44c] ;  /* 0x00011300ff001b82 */ /* 0x000e300000000800 */
[----:B------:R-:W1:Y:S01]  /*1f9d0*/  @P1 LDC R11, c[0x0][0x450] ;  /* 0x00011400ff0b1b82 */ /* 0x000e620000000800 */
[----:B0-----:R-:W-:-:S05]  /*1f9e0*/  @P1 IMAD.HI.U32 R0, R5, R0, RZ ;  /* 0x0000000005001227 */ /* 0x001fca00078e00ff */
[----:B-1----:R-:W-:-:S05]  /*1f9f0*/  @P1 SHF.R.U32.HI R5, RZ, R11, R0 ;  /* 0x0000000bff051219 */ /* 0x002fca0000011600 */
        /* <DEDUP_REMOVED lines=14> */
.L_x_2009:
[----:B------:R-:W-:-:S13]  /*1fae0*/  ISETP.NE.AND P0, PT, R3, 0x1, PT ;  /* 0x000000010300780c */ /* 0x000fda0003f05270 */
[----:B------:R-:W0:Y:S02]  /*1faf0*/  @P0 LDC.64 R4, c[0x0][0x9e8] ;  /* 0x00027a00ff040b82 */ /* 0x000e240000000a00 */
[----:B0-----:R-:W-:-:S05]  /*1fb00*/  @P0 IMAD.HI.U32 R4, R0, R4, RZ ;  /* 0x0000000400040227 */ /* 0x001fca00078e00ff */
[----:B------:R-:W-:-:S07]  /*1fb10*/  @P0 SHF.R.U32.HI R0, RZ, R5, R4 ;  /* 0x00000005ff000219 */ /* 0x000fce0000011604 */
.L_x_2010:
[----:B------:R-:W-:Y:S05]  /*1fb20*/  BSYNC B0 ;  /* 0x0000000000007941 */ /* 0x000fea0003800000 */
.L_x_2008:
[----:B------:R-:W-:-:S05]  /*1fb30*/  IMAD R5, R0, R3, R3 ;  /* 0x0000000300057224 */ /* 0x000fca00078e0203 */
[----:B------:R-:W-:-:S07]  /*1fb40*/  VIMNMX R2, R2, R5, PT ;  /* 0x0000000502027248 */ /* 0x000fce0003fe0100 */
.L_x_2007:
[----:B------:R-:W0:Y:S01]  /*1fb50*/  @P1 LDC R0, c[0x0][0x44c] ;  /* 0x00011300ff001b82 */ /* 0x000e220000000800 */
[----:B------:R-:W-:Y:S01]  /*1fb60*/  VIADD R2, R2, 0x7f ;  /* 0x0000007f02027836 */ /* 0x000fe20000000000 */
[----:B------:R-:W-:-:S04]  /*1fb70*/  ULDC UR4, c[0x0][0x9dc] ;  /* 0x0002770000047ab9 */ /* 0x000fc80000000800 */
[----:B------:R-:W-:Y:S02]  /*1fb80*/  SHF.R.S32.HI R5, RZ, 0x1f, R2 ;  /* 0x0000001fff057819 */ /* 0x000fe40000011402 */
[----:B------:R-:W1:Y:S02]  /*1fb90*/  @P1 LDC R11, c[0x0][0x450] ;  /* 0x00011400ff0b1b82 */ /* 0x000e640000000800 */
[----:B------:R-:W-:Y:S01]  /*1fba0*/  LEA.HI R5, R5, R2, RZ, 0x7 ;  /* 0x0000000205057211 */ /* 0x000fe200078f38ff */
[----:B------:R-:W-:Y:S02]  /*1fbb0*/  IMAD.MOV.U32 R2, RZ, RZ, R27 ;  /* 0x000000ffff027224 */ /* 0x000fe400078e001b */
[----:B0-----:R-:W-:-:S05]  /*1fbc0*/  @P1 IMAD.HI.U32 R0, R27, R0, RZ ;  /* 0x000000001b001227 */ /* 0x001fca00078e00ff */
[----:B-1----:R-:W-:Y:S02]  /*1fbd0*/  @P1 SHF.R.U32.HI R2, RZ, R11, R0 ;  /* 0x0000000bff021219 */ /* 0x002fe40000011600 */
[----:B------:R-:W-:-:S03]  /*1fbe0*/  SHF.R.S32.HI R0, RZ, 0x7, R5 ;  /* 0x00000007ff007819 */ /* 0x000fc60000011405 */
[----:B------:R-:W-:Y:S01]  /*1fbf0*/  IMAD.IADD R7, R7, 0x1, R2 ;  /* 0x0000000107077824 */ /* 0x000fe200078e0202 */
[----:B------:R-:W-:-:S03]  /*1fc00*/  VIMNMX R23, R9, R0, PT ;  /* 0x0000000009177248 */ /* 0x000fc60003fe0100 */
[----:B------:R-:W-:Y:S02]  /*1fc10*/  VIADD R0, R7, -UR4 ;  /* 0x8000000407007c36 */ /* 0x000fe40008000000 */
        /* <DEDUP_REMOVED lines=12> */
.L_x_2013:
[----:B------:R-:W-:-:S13]  /*1fce0*/  ISETP.NE.AND P0, PT, R3, 0x1, PT ;  /* 0x000000010300780c */ /* 0x000fda0003f05270 */
[----:B------:R-:W1:Y:S02]  /*1fcf0*/  @P0 LDC.64 R4, c[0x0][0x9e8] ;  /* 0x00027a00ff040b82 */ /* 0x000e640000000a00 */
[----:B-1----:R-:W-:-:S05]  /*1fd00*/  @P0 IMAD.HI.U32 R4, R7, R4, RZ ;  /* 0x0000000407040227 */ /* 0x002fca00078e00ff */
[----:B------:R-:W-:-:S07]  /*1fd10*/  @P0 SHF.R.U32.HI R7, RZ, R5, R4 ;  /* 0x00000005ff070219 */ /* 0x000fce0000011604 */
.L_x_2014:
[----:B------:R-:W-:Y:S05]  /*1fd20*/  BSYNC B0 ;  /* 0x0000000000007941 */ /* 0x000fea0003800000 */
.L_x_2012:
[----:B------:R-:W-:-:S05]  /*1fd30*/  IMAD R3, R7, R3, RZ ;  /* 0x0000000307037224 */ /* 0x000fca00078e02ff */
[----:B------:R-:W-:-:S07]  /*1fd40*/  VIMNMX R0, R0, R3, !PT ;  /* 0x0000000300007248 */ /* 0x000fce0007fe0100 */
.L_x_2011:
[----:B------:R-:W-:Y:S01]  /*1fd50*/  SHF.R.S32.HI R3, RZ, 0x1f, R0 ;  /* 0x0000001fff037819 */ /* 0x000fe20000011400 */
[----:B------:R-:W-:Y:S03]  /*1fd60*/  BSSY B7, `(.L_x_2015) ;  /* 0x0000382000077945 */ /* 0x000fe60003800000 */
[----:B------:R-:W-:-:S04]  /*1fd70*/  LEA.HI R3, R3, R0, RZ, 0x7 ;  /* 0x0000000003037211 */ /* 0x000fc800078f38ff */
[----:B------:R-:W-:-:S04]  /*1fd80*/  SHF.R.S32.HI R3, RZ, 0x7, R3 ;  /* 0x00000007ff037819 */ /* 0x000fc80000011403 */
[----:B------:R-:W-:-:S04]  /*1fd90*/  VIMNMX R2, RZ, R3, !PT ;  /* 0x00000003ff027248 */ /* 0x000fc80007fe0100 */
[----:B------:R-:W-:Y:S01]  /*1fda0*/  ISETP.GT.AND P0, PT, R23, R2, PT ;  /* 0x000000021700720c */ /* 0x000fe20003f04270 */
[----:B------:R1:W-:-:S12]  /*1fdb0*/  STL [R1], R2 ;  /* 0x0000000201007387 */ /* 0x0003d80000100800 */
[----:B-1----:R-:W-:Y:S05]  /*1fdc0*/  @P0 BRA `(.L_x_2016) ;  /* 0x0000000000440947 */ /* 0x002fea0003800000 */
[----:B------:R-:W1:Y:S02]  /*1fdd0*/  S2R R2, SR_TID.X ;  /* 0x0000000000027919 */ /* 0x000e640000002100 */
[----:B-1----:R-:W-:-:S04]  /*1fde0*/  LOP3.LUT R2, R2, 0x7f, RZ, 0xc0, !PT ;  /* 0x0000007f02027812 */ /* 0x002fc800078ec0ff */
[----:B------:R-:W-:-:S13]  /*1fdf0*/  ISETP.NE.AND P0, PT, R2, RZ, PT ;  /* 0x000000ff0200720c */ /* 0x000fda0003f05270 */
[----:B------:R-:W-:Y:S05]  /*1fe00*/  @P0 BRA `(.L_x_2017) ;  /* 0x0000003400dc0947 */ /* 0x000fea0003800000 */
[----:B------:R-:W1:Y:S01]  /*1fe10*/  S2R R5, SR_LANEID ;  /* 0x0000000000057919 */ /* 0x000e620000000000 */
[----:B------:R-:W-:Y:S01]  /*1fe20*/  VOTEU.ANY UR4, UPT, PT ;  /* 0x0000000000047886 */ /* 0x000fe200038e0100 */
[----:B------:R-:W2:Y:S01]  /*1fe30*/  LDC.64 R2, c[0x0][0xc60] ;  /* 0x00031800ff027b82 */ /* 0x000ea20000000a00 */
[----:B------:R-:W1:Y:S02]  /*1fe40*/  FLO.U32 R0, UR4 ;  /* 0x0000000400007d00 */ /* 0x000e6400080e0000 */
[----:B-1----:R-:W-:-:S06]  /*1fe50*/  ISETP.EQ.U32.AND P0, PT, R0, R5, PT ;  /* 0x000000050000720c */ /* 0x002fcc0003f02070 */
[----:B------:R-:W2:Y:S07]  /*1fe60*/  POPC R5, UR4 ;  /* 0x0000000400057d09 */ /* 0x000eae0008000000 */
[----:B--2---:R-:W2:Y:S01]  /*1fe70*/  @P0 ATOMG.E.ADD.STRONG.GPU PT, R3, desc[UR54][R2.64], R5 ;  /* 0x00000005020309a8 */ /* 0x004ea200081ee1f6 */
[----:B------:R-:W1:Y:S02]  /*1fe80*/  S2R R4, SR_LTMASK ;  /* 0x0000000000047919 */ /* 0x000e640000003900 */
[----:B-1----:R-:W-:-:S04]  /*1fe90*/  LOP3.LUT R4, R4, UR4, RZ, 0xc0, !PT ;  /* 0x0000000404047c12 */ /* 0x002fc8000f8ec0ff */
[----:B------:R-:W1:Y:S01]  /*1fea0*/  POPC R7, R4 ;  /* 0x0000000400077309 */ /* 0x000e620000000000 */
[----:B--2---:R-:W1:Y:S02]  /*1feb0*/  SHFL.IDX PT, R0, R3, R0, 0x1f ;  /* 0x00001f0003007589 */ /* 0x004e6400000e0000 */
[----:B-1----:R-:W-:Y:S01]  /*1fec0*/  IADD3 R16, R0, UR37, R7 ;  /* 0x0000002500107c10 */ /* 0x002fe2000fffe007 */
[----:B------:R-:W-:Y:S06]  /*1fed0*/  BRA `(.L_x_2017) ;  /* 0x0000003400a87947 */ /* 0x000fec0003800000 */
.L_x_2016:
        /* <DEDUP_REMOVED lines=20> */
.L_x_2019:
[----:B------:R-:W-:Y:S05]  /*20020*/  BSYNC B6 ;  /* 0x0000000000067941 */ /* 0x000fea0003800000 */
.L_x_2018:
        /* <DEDUP_REMOVED lines=20> */
.L_x_2022:
        /* <DEDUP_REMOVED lines=15> */
.L_x_2021:
[----:B------:R-:W-:Y:S05]  /*20260*/  BSYNC B6 ;  /* 0x0000000000067941 */ /* 0x000fea0003800000 */
.L_x_2020:
[----:B------:R-:W-:Y:S01]  /*20270*/  ULDC.64 UR4, c[0x0][0x9f8] ;  /* 0x00027e0000047ab9 */ /* 0x000fe20000000a00 */
[----:B------:R-:W2:Y:S01]  /*20280*/  LDL R17, [R1+0x4] ;  /* 0x0000040001117983 */ /* 0x000ea20000100800 */
[----:B------:R-:W-:Y:S01]  /*20290*/  ISETP.NE.U32.AND P0, PT, RZ, UR4, PT ;  /* 0x00000004ff007c0c */ /* 0x000fe2000bf05070 */
[----:B------:R-:W-:Y:S01]  /*202a0*/  IMAD.MOV.U32 R35, RZ, RZ, R19 ;  /* 0x000000ffff237224 */ /* 0x000fe200078e0013 */
[----:B------:R-:W1:Y:S01]  /*202b0*/  LDC R0, c[0x0][0x430] ;  /* 0x00010c00ff007b82 */ /* 0x000e620000000800 */
[----:B------:R-:W3:Y:S01]  /*202c0*/  S2R R21, SR_TID.X ;  /* 0x0000000000157919 */ /* 0x000ee20000002100 */
[----:B------:R-:W-:Y:S01]  /*202d0*/  ISETP.NE.AND.EX P0, PT, RZ, UR5, PT, P0 ;  /* 0x00000005ff007c0c */ /* 0x000fe2000bf05300 */
[----:B------:R-:W4:Y:S01]  /*202e0*/  S2R R20, SR_TID.X ;  /* 0x0000000000147919 */ /* 0x000f220000002100 */
[----:B------:R-:W-:Y:S01]  /*202f0*/  VIADD R25, R23, 0xffffffff ;  /* 0xffffffff17197836 */ /* 0x000fe20000000000 */
[----:B------:R-:W-:-:S10]  /*20300*/  ULDC UR4, c[0x0][0x2f4] ;  /* 0x0000bd0000047ab9 */ /* 0x000fd40000000800 */
[----:B------:R-:W0:Y:S01]  /*20310*/  @P0 LDC.64 R2, c[0x0][0x9f8] ;  /* 0x00027e00ff020b82 */ /* 0x000e220000000a00 */
[----:B-1----:R-:W-:Y:S01]  /*20320*/  ISETP.NE.AND P1, PT, R0, 0x1, PT ;  /* 0x000000010000780c */ /* 0x002fe20003f25270 */
[----:B------:R-:W-:Y:S02]  /*20330*/  IMAD.SHL.U32 R8, R25, 0x80, RZ ;  /* 0x0000008019087824 */ /* 0x000fe400078e00ff */
[----:B---3--:R-:W-:Y:S01]  /*20340*/  IMAD.SHL.U32 R21, R21, 0x10, RZ ;  /* 0x0000001015157824 */ /* 0x008fe200078e00ff */
[----:B----4-:R-:W-:-:S09]  /*20350*/  LOP3.LUT R20, R20, 0x7f, RZ, 0xc0, !PT ;  /* 0x0000007f14147812 */ /* 0x010fd200078ec0ff */
[----:B------:R-:W1:Y:S01]  /*20360*/  @P1 LDC R10, c[0x0][0x434] ;  /* 0x00010d00ff0a1b82 */ /* 0x000e620000000800 */
[----:B0-----:R-:W-:-:S05]  /*20370*/  @P0 IMAD.WIDE R2, R19, 0x4, R2 ;  /* 0x0000000413020825 */ /* 0x001fca00078e0202 */
[----:B------:R0:W3:Y:S01]  /*20380*/  @P0 LDG.E R35, desc[UR54][R2.64] ;  /* 0x0000003602230981 */ /* 0x0000e2000c1e1900 */
[----:B------:R-:W-:Y:S01]  /*20390*/  SHF.R.U32.HI R20, RZ, 0x3, R20 ;  /* 0x00000003ff147819 */ /* 0x000fe20000011614 */
[----:B------:R-:W4:Y:S01]  /*203a0*/  @P1 LDC R6, c[0x0][0x438] ;  /* 0x00010e00ff061b82 */ /* 0x000f220000000800 */
[----:B------:R-:W-:-:S04]  /*203b0*/  LOP3.LUT R21, R21, 0x70, RZ, 0xc0, !PT ;  /* 0x0000007015157812 */ /* 0x000fc800078ec0ff */
[----:B------:R-:W-:-:S04]  /*203c0*/  LOP3.LUT R4, R8, R20, R21, 0xfe, !PT ;  /* 0x0000001408047212 */ /* 0x000fc800078efe15 */
[----:B------:R-:W-:-:S13]  /*203d0*/  ISETP.GE.AND P0, PT, R4, R37, PT ;  /* 0x000000250400720c */ /* 0x000fda0003f06270 */
[----:B0-----:R-:W0:Y:S01]  /*203e0*/  @!P0 LDC.64 R2, c[0x0][0x428] ;  /* 0x00010a00ff028b82 */ /* 0x001e220000000a00 */
[----:B------:R-:W-:Y:S01]  /*203f0*/  LOP3.LUT R32, R32, 0xfffffffb, RZ, 0xc0, !PT ;  /* 0xfffffffb20207812 */ /* 0x000fe200078ec0ff */
[----:B------:R-:W-:Y:S01]  /*20400*/  UMOV UR5, 0xffffffff ;  /* 0xffffffff00057882 */ /* 0x000fe20000000000 */
[----:B--2---:R-:W-:-:S04]  /*20410*/  IMAD.IADD R5, R4, 0x1, R17 ;  /* 0x0000000104057824 */ /* 0x004fc800078e0211 */
[----:B-1----:R-:W-:-:S04]  /*20420*/  @P1 IMAD.HI.U32 R7, R5, R10, RZ ;  /* 0x0000000a05071227 */ /* 0x002fc800078e00ff */
[----:B------:R-:W-:Y:S01]  /*20430*/  IMAD.MOV.U32 R4, RZ, RZ, R5 ;  /* 0x000000ffff047224 */ /* 0x000fe200078e0005 */
[----:B----4-:R-:W-:-:S05]  /*20440*/  @P1 SHF.R.U32.HI R4, RZ, R6, R7 ;  /* 0x00000006ff041219 */ /* 0x010fca0000011607 */
[----:B------:R-:W-:-:S04]  /*20450*/  IMAD.MOV R6, RZ, RZ, -R4 ;  /* 0x000000ffff067224 */ /* 0x000fc800078e0a04 */
[----:B------:R-:W-:Y:S01]  /*20460*/  IMAD R0, R0, R6, R5 ;  /* 0x0000000600007224 */ /* 0x000fe200078e0205 */
[--C-:B------:R-:W-:Y:S02]  /*20470*/  @!P0 SHF.R.S32.HI R5, RZ, 0x1f, R4.reuse ;  /* 0x0000001fff058819 */ /* 0x100fe40000011404 */
[----:B---3--:R-:W-:Y:S01]  /*20480*/  SHF.R.S32.HI R9, RZ, 0x1f, R35 ;  /* 0x0000001fff097819 */ /* 0x008fe20000011423 */
[----:B0-----:R-:W-:-:S04]  /*20490*/  @!P0 IMAD.WIDE.U32 R4, R35, R2, R4 ;  /* 0x0000000223048225 */ /* 0x001fc800078e0004 */
[----:B------:R-:W-:Y:S01]  /*204a0*/  @!P0 IMAD R6, R9, R2, RZ ;  /* 0x0000000209068224 */ /* 0x000fe200078e02ff */
[----:B------:R0:W-:Y:S03]  /*204b0*/  STL [R1+0x8], R9 ;  /* 0x0000080901007387 */ /* 0x0001e60000100800 */
[----:B------:R-:W-:Y:S02]  /*204c0*/  @!P0 IMAD R7, R35, R3, R6 ;  /* 0x0000000323078224 */ /* 0x000fe400078e0206 */
[----:B------:R-:W1:Y:S02]  /*204d0*/  @!P0 LDC.64 R2, c[0x0][0x418] ;  /* 0x00010600ff028b82 */ /* 0x000e640000000a00 */
[----:B------:R-:W-:Y:S02]  /*204e0*/  @!P0 IMAD.IADD R5, R5, 0x1, R7 ;  /* 0x0000000105058824 */ /* 0x000fe400078e0207 */
[----:B0-----:R-:W-:-:S05]  /*204f0*/  IMAD.U32 R9, RZ, RZ, UR38 ;  /* 0x00000026ff097e24 */ /* 0x001fca000f8e00ff */
[----:B------:R-:W-:Y:S02]  /*20500*/  ISETP.NE.AND P2, PT, R9, 0x3, PT ;  /* 0x000000030900780c */ /* 0x000fe40003f45270 */
[----:B-1----:R-:W-:-:S04]  /*20510*/  @!P0 LEA R2, P1, R4, R2, 0x2 ;  /* 0x0000000204028211 */ /* 0x002fc800078210ff */
        /* <DEDUP_REMOVED lines=10> */
[----:B0-----:R-:W-:Y:S06]  /*205c0*/  BRA.DIV UR5, `(.L_x_2023) ;  /* 0x0000006e05007947 */ /* 0x001fec000b800000 */
.L_x_2214:
[----:B------:R-:W-:Y:S01]  /*205d0*/  SHF.R.S32.HI R34, RZ, 0x1f, R18 ;  /* 0x0000001fff227819 */ /* 0x000fe20000011412 */
[----:B------:R-:W-:Y:S06]  /*205e0*/  @!P2 BRA `(.L_x_2024) ;  /* 0x000000000004a947 */ /* 0x000fec0003800000 */
[----:B------:R-:W-:Y:S01]  /*205f0*/  BPT.TRAP 0x1 ;  /* 0x000000040000795c */ /* 0x000fe20000300000 */
.L_x_2024:
        /* <DEDUP_REMOVED lines=25> */
.L_x_2215:
[----:B------:R-:W-:Y:S05]  /*20790*/  BSYNC B0 ;  /* 0x0000000000007941 */ /* 0x000fea0003800000 */
.L_x_2025:
        /* <DEDUP_REMOVED lines=107> */
.L_x_2233:
        /* <DEDUP_REMOVED lines=11> */
.L_x_2028:
        /* <DEDUP_REMOVED lines=11> */
.L_x_2029:
[----:B-1----:R1:W5:Y:S01]  /*20fb0*/  LDL.LU R3, [R1+0x10] ;  /* 0x0000100001037983 */ /* 0x0023620000300800 */
[----:B------:R1:W-:Y:S02]  /*20fc0*/  SYNCS.ARRIVE.TRANS64.A1T0 RZ, [R7+URZ+0x28830], RZ ;  /* 0x028830ff07ff79a7 */ /* 0x0003e4000810003f */
        /* <DEDUP_REMOVED lines=8> */
[----:B------:R-:W-:Y:S01]  /*21050*/  BSSY B6, `(.L_x_2030) ;  /* 0x000001e000067945 */ /* 0x000fe20003800000 */
[----:B------:R-:W-:-:S04]  /*21060*/  SHF.R.S32.HI R2, RZ, 0x1f, R19 ;  /* 0x0000001fff027819 */ /* 0x000fc80000011413 */
[----:B------:R-:W-:Y:S02]  /*21070*/  SEL R2, R2, RZ, !P0 ;  /* 0x000000ff02027207 */ /* 0x000fe40004000000 */
[----:B-----5:R-:W-:Y:S01]  /*21080*/  SHF.R.S32.HI R0, RZ, 0x1f, R3 ;  /* 0x0000001fff007819 */ /* 0x020fe20000011403 */
[----:B0-----:R-:W-:-:S04]  /*21090*/  IMAD.WIDE.U32 R4, R3, UR4, RZ ;  /* 0x0000000403047c25 */ /* 0x001fc8000f8e00ff */
[----:B------:R-:W-:Y:S01]  /*210a0*/  IMAD R0, R0, UR4, RZ ;  /* 0x0000000400007c24 */ /* 0x000fe2000f8e02ff */
[----:B------:R0:W-:Y:S03]  /*210b0*/  STL.64 [R1+0x10], R4 ;  /* 0x0000100401007387 */ /* 0x0001e60000100a00 */
[----:B------:R-:W-:-:S04]  /*210c0*/  IMAD R0, R3, UR5, R0 ;  /* 0x0000000503007c24 */ /* 0x000fc8000f8e0200 */
[----:B------:R-:W-:Y:S01]  /*210d0*/  IMAD.IADD R3, R5, 0x1, R0 ;  /* 0x0000000105037824 */ /* 0x000fe200078e0200 */
[----:B------:R-:W-:-:S04]  /*210e0*/  SEL R0, R19, RZ, !P0 ;  /* 0x000000ff13007207 */ /* 0x000fc80004000000 */
[----:B------:R0:W-:Y:S04]  /*210f0*/  STL [R1+0x24], R3 ;  /* 0x0000240301007387 */ /* 0x0001e80000100800 */
[----:B------:R0:W-:Y:S04]  /*21100*/  STL [R1+0x18], R0 ;  /* 0x0000180001007387 */ /* 0x0001e80000100800 */
[----:B------:R0:W-:Y:S01]  /*21110*/  STL [R1+0x28], R2 ;  /* 0x0000280201007387 */ /* 0x0001e20000100800 */
        /* <DEDUP_REMOVED lines=17> */
.L_x_2031:
[----:B------:R-:W-:Y:S05]  /*21230*/  BSYNC B6 ;  /* 0x0000000000067941 */ /* 0x000fea0003800000 */
.L_x_2030:
[----:B------:R-:W2:Y:S01]  /*21240*/  LDL.LU R20, [R1+0x24] ;  /* 0x0000240001147983 */ /* 0x000ea20000300800 */
[----:B------:R-:W-:Y:S01]  /*21250*/  ULDC.64 UR4, c[0x0][0x2d8] ;  /* 0x0000b60000047ab9 */ /* 0x000fe20000000a00 */
[----:B-1----:R-:W1:Y:S01]  /*21260*/  LDC R7, c[0x0][0x448] ;  /* 0x00011200ff077b82 */ /* 0x002e620000000800 */
[----:B------:R-:W-:Y:S01]  /*21270*/  ULDC.64 UR6, c[0x0][0x280] ;  /* 0x0000a00000067ab9 */ /* 0x000fe20000000a00 */
[----:B0-----:R-:W2:Y:S04]  /*21280*/  LDL.LU.64 R2, [R1+0x10] ;  /* 0x0000100001027983 */ /* 0x001ea80000300a00 */
[----:B------:R-:W3:Y:S04]  /*21290*/  LDL.LU R4, [R1+0x28] ;  /* 0x0000280001047983 */ /* 0x000ee80000300800 */
[----:B------:R-:W4:Y:S01]  /*212a0*/  LDL.LU R21, [R1+0x18] ;  /* 0x0000180001157983 */ /* 0x000f220000300800 */
[----:B------:R-:W-:-:S03]  /*212b0*/  IMAD R0, R34, UR4, RZ ;  /* 0x0000000422007c24 */ /* 0x000fc6000f8e02ff */
[----:B------:R0:W5:Y:S01]  /*212c0*/  LDL R8, [R1+0xc] ;  /* 0x00000c0001087983 */ /* 0x0001620000100800 */
[----:B------:R-:W-:Y:S01]  /*212d0*/  IMAD R0, R18, UR5, R0 ;  /* 0x0000000512007c24 */ /* 0x000fe2000f8e0200 */
[----:B-1----:R-:W-:-:S13]  /*212e0*/  ISETP.NE.AND P0, PT, R7, 0x1, PT ;  /* 0x000000010700780c */ /* 0x002fda0003f05270 */
[----:B------:R-:W1:Y:S01]  /*212f0*/  @P0 LDC R6, c[0x0][0x44c] ;  /* 0x00011300ff060b82 */ /* 0x000e620000000800 */
[----:B--2---:R-:W-:Y:S02]  /*21300*/  IMAD.MOV.U32 R3, RZ, RZ, R20 ;  /* 0x000000ffff037224 */ /* 0x004fe400078e0014 */
[----:B------:R-:W2:Y:S01]  /*21310*/  S2R R20, SR_TID.X ;  /* 0x0000000000147919 */ /* 0x000ea20000002100 */
[----:B------:R-:W-:Y:S01]  /*21320*/  IMAD.WIDE.U32 R2, R18, UR4, R2 ;  /* 0x0000000412027c25 */ /* 0x000fe2000f8e0002 */
[----:B------:R-:W-:-:S03]  /*21330*/  ULDC.64 UR4, c[0x0][0x2e0] ;  /* 0x0000b80000047ab9 */ /* 0x000fc60000000a00 */
[----:B------:R-:W-:Y:S02]  /*21340*/  IMAD.IADD R3, R3, 0x1, R0 ;  /* 0x0000000103037824 */ /* 0x000fe400078e0200 */
[----:B---3--:R-:W-:Y:S02]  /*21350*/  IMAD R0, R4, UR4, RZ ;  /* 0x0000000404007c24 */ /* 0x008fe4000f8e02ff */
[----:B----4-:R-:W-:-:S04]  /*21360*/  IMAD.WIDE.U32 R2, R21, UR4, R2 ;  /* 0x0000000415027c25 */ /* 0x010fc8000f8e0002 */
[----:B------:R-:W-:Y:S01]  /*21370*/  IMAD R0, R21, UR5, R0 ;  /* 0x0000000515007c24 */ /* 0x000fe2000f8e0200 */
[----:B------:R-:W-:Y:S01]  /*21380*/  ULDC.64 UR4, c[0x0][0x2d0] ;  /* 0x0000b40000047ab9 */ /* 0x000fe20000000a00 */
[----:B------:R-:W3:Y:S02]  /*21390*/  S2R R21, SR_TID.X ;  /* 0x0000000000157919 */ /* 0x000ee40000002100 */
[----:B------:R-:W-:Y:S02]  /*213a0*/  IMAD.IADD R3, R3, 0x1, R0 ;  /* 0x0000000103037824 */ /* 0x000fe400078e0200 */
[----:B------:R-:W4:Y:S01]  /*213b0*/  @P0 LDC R0, c[0x0][0x450] ;  /* 0x00011400ff000b82 */ /* 0x000f220000000800 */
[----:B--2---:R-:W-:-:S04]  /*213c0*/  LOP3.LUT R20, R20, 0x7f, RZ, 0xc0, !PT ;  /* 0x0000007f14147812 */ /* 0x004fc800078ec0ff */
[----:B------:R-:W-:Y:S01]  /*213d0*/  SHF.R.U32.HI R20, RZ, 0x3, R20 ;  /* 0x00000003ff147819 */ /* 0x000fe20000011614 */
[----:B---3--:R-:W-:-:S05]  /*213e0*/  IMAD.SHL.U32 R21, R21, 0x10, RZ ;  /* 0x0000001015157824 */ /* 0x008fca00078e00ff */
[----:B------:R-:W-:-:S04]  /*213f0*/  LOP3.LUT R21, R21, 0x70, RZ, 0xc0, !PT ;  /* 0x0000007015157812 */ /* 0x000fc800078ec0ff */
[----:B------:R-:W-:-:S05]  /*21400*/  LOP3.LUT R20, R20, R21, RZ, 0xfc, !PT ;  /* 0x0000001514147212 */ /* 0x000fca00078efcff */
[----:B------:R-:W-:-:S04]  /*21410*/  IMAD.IADD R5, R20, 0x1, R27 ;  /* 0x0000000114057824 */ /* 0x000fc800078e021b */
[----:B-1----:R-:W-:-:S04]  /*21420*/  @P0 IMAD.HI.U32 R6, R5, R6, RZ ;  /* 0x0000000605060227 */ /* 0x002fc800078e00ff */
[----:B------:R-:W-:Y:S01]  /*21430*/  IMAD.MOV.U32 R4, RZ, RZ, R5 ;  /* 0x000000ffff047224 */ /* 0x000fe200078e0005 */
[----:B----4-:R-:W-:Y:S01]  /*21440*/  @P0 SHF.R.U32.HI R4, RZ, R0, R6 ;  /* 0x00000000ff040219 */ /* 0x010fe20000011606 */
[----:B------:R-:W1:Y:S04]  /*21450*/  S2R R20, SR_TID.X ;  /* 0x0000000000147919 */ /* 0x000e680000002100 */
[----:B------:R-:W-:-:S04]  /*21460*/  IMAD.MOV R0, RZ, RZ, -R4 ;  /* 0x000000ffff007224 */ /* 0x000fc800078e0a04 */
[----:B------:R-:W-:Y:S01]  /*21470*/  IMAD R0, R7, R0, R5 ;  /* 0x0000000007007224 */ /* 0x000fe200078e0205 */
[----:B------:R-:W-:Y:S01]  /*21480*/  SHF.R.S32.HI R5, RZ, 0x1f, R4 ;  /* 0x0000001fff057819 */ /* 0x000fe20000011404 */
[----:B------:R-:W-:-:S04]  /*21490*/  IMAD.WIDE.U32 R2, R4, UR4, R2 ;  /* 0x0000000404027c25 */ /* 0x000fc8000f8e0002 */
[----:B------:R-:W-:-:S04]  /*214a0*/  IMAD R5, R5, UR4, RZ ;  /* 0x0000000405057c24 */ /* 0x000fc8000f8e02ff */
[----:B------:R-:W-:Y:S01]  /*214b0*/  IMAD R5, R4, UR5, R5 ;  /* 0x0000000504057c24 */ /* 0x000fe2000f8e0205 */
[----:B------:R-:W-:Y:S01]  /*214c0*/  SHF.R.S32.HI R4, RZ, 0x1f, R0 ;  /* 0x0000001fff047819 */ /* 0x000fe20000011400 */
[----:B------:R-:W-:Y:S02]  /*214d0*/  ULDC.64 UR4, c[0x0][0x2c8] ;  /* 0x0000b20000047ab9 */ /* 0x000fe40000000a00 */
[----:B------:R-:W-:Y:S02]  /*214e0*/  IMAD.IADD R3, R3, 0x1, R5 ;  /* 0x0000000103037824 */ /* 0x000fe400078e0205 */
        /* <DEDUP_REMOVED lines=9> */
[----:B-1----:R-:W-:Y:S02]  /*21580*/  LOP3.LUT R20, R20, 0x7f, RZ, 0xc0, !PT ;  /* 0x0000007f14147812 */ /* 0x002fe400078ec0ff */
[----:B------:R-:W-:Y:S02]  /*21590*/  LEA.HI.X R4, R2, UR7, R4, 0x1, P2 ;  /* 0x0000000702047c11 */ /* 0x000fe400090f0c04 */
[----:B------:R-:W-:Y:S01]  /*215a0*/  SHF.R.U32.HI R9, RZ, 0x3, R20 ;  /* 0x00000003ff097819 */ /* 0x000fe20000011614 */
[----:B0-----:R-:W-:Y:S06]  /*215b0*/  BRA.DIV UR4, `(.L_x_2032) ;  /* 0x0000006a04187947 */ /* 0x001fec000b800000 */
[----:B------:R-:W0:Y:S01]  /*215c0*/  SHFL.IDX PT, R3, R0, RZ, 0x181f ;  /* 0x00181fff00037589 */ /* 0x000e2200000e0000 */
[----:B------:R-:W-:Y:S02]  /*215d0*/  IMAD R33, R33, R7, RZ ;  /* 0x0000000721217224 */ /* 0x000fe400078e02ff */
[----:B------:R-:W-:Y:S01]  /*215e0*/  IMAD.IADD R27, R9, 0x1, R27 ;  /* 0x00000001091b7824 */ /* 0x000fe200078e021b */
[----:B------:R-:W1:Y:S03]  /*215f0*/  SHFL.IDX PT, R2, R4, RZ, 0x181f ;  /* 0x00181fff04027589 */ /* 0x000e6600000e0000 */
[C---:B------:R-:W-:Y:S01]  /*21600*/  VIADD R6, R27.reuse, 0x10 ;  /* 0x000000101b067836 */ /* 0x040fe20000000000 */
[----:B------:R-:W-:Y:S01]  /*21610*/  ISETP.GE.AND P3, PT, R27, R33, PT ;  /* 0x000000211b00720c */ /* 0x000fe20003f66270 */
[----:B------:R-:W2:-:S12]  /*21620*/  SHFL.IDX PT, R14, R0, 0x1, 0x181f ;  /* 0x00381f00000e7f89 */ /* 0x000e9800000e0000 */
[----:B0-----:R-:W-:-:S05]  /*21630*/  @!P3 LEA R5, P2, R31, R3, 0x1 ;  /* 0x000000031f05b211 */ /* 0x001fca00078408ff */
[----:B-1----:R-:W-:Y:S02]  /*21640*/  @!P3 IMAD.X R3, RZ, RZ, R2, P2 ;  /* 0x000000ffff03b224 */ /* 0x002fe400010e0602 */
[----:B------:R-:W-:-:S05]  /*21650*/  @!P3 IMAD.MOV.U32 R2, RZ, RZ, R5 ;  /* 0x000000ffff02b224 */ /* 0x000fca00078e0005 */
[----:B-----5:R-:W-:Y:S04]  /*21660*/  @!P3 LDGSTS.E.BYPASS.LTC128B.128 [R8+0x10400], desc[UR54][R2.64], !P0 ;  /* 0x104000000208bfae */ /* 0x020fe8000c101d76 */
[----:B------:R0:W-:Y:S01]  /*21670*/  @!P3 LDGSTS.E.BYPASS.LTC128B.128 [R8+0x14400], desc[UR54][R2.64+0x80], !P1 ;  /* 0x144000800208bfae */ /* 0x0001e2000c901d76 */
[----:B------:R-:W-:-:S03]  /*21680*/  ISETP.GE.AND P3, PT, R6, R33, PT ;  /* 0x000000210600720c */ /* 0x000fc60003f66270 */
[----:B0-----:R-:W0:Y:S10]  /*21690*/  SHFL.IDX PT, R2, R4, 0x1, 0x181f ;  /* 0x00381f0004027f89 */ /* 0x001e3400000e0000 */
[----:B--2---:R-:W-:-:S02]  /*216a0*/  @!P3 LEA R5, P2, R31, R14, 0x1 ;  /* 0x0000000e1f05b211 */ /* 0x004fc400078408ff */
[----:B------:R-:W1:Y:S03]  /*216b0*/  SHFL.IDX PT, R14, R0, 0x2, 0x181f ;  /* 0x00581f00000e7f89 */ /* 0x000e6600000e0000 */
[----:B0-----:R-:W-:Y:S02]  /*216c0*/  @!P3 IMAD.X R6, RZ, RZ, R2, P2 ;  /* 0x000000ffff06b224 */ /* 0x001fe400010e0602 */
[----:B------:R-:W-:Y:S02]  /*216d0*/  @!P3 IMAD.MOV.U32 R2, RZ, RZ, R5 ;  /* 0x000000ffff02b224 */ /* 0x000fe400078e0005 */
[----:B------:R-:W-:Y:S02]  /*216e0*/  @!P3 IMAD.MOV.U32 R3, RZ, RZ, R6 ;  /* 0x000000ffff03b224 */ /* 0x000fe400078e0006 */
[----:B------:R-:W-:-:S03]  /*216f0*/  VIADD R6, R27, 0x20 ;  /* 0x000000201b067836 */ /* 0x000fc60000000000 */
[----:B------:R-:W-:Y:S04]  /*21700*/  @!P3 LDGSTS.E.BYPASS.LTC128B.128 [R8+0x10c00], desc[UR54][R2.64], !P0 ;  /* 0x10c000000208bfae */ /* 0x000fe8000c101d76 */
[----:B------:R0:W-:Y:S01]  /*21710*/  @!P3 LDGSTS.E.BYPASS.LTC128B.128 [R8+0x14c00], desc[UR54][R2.64+0x80], !P1 ;  /* 0x14c000800208bfae */ /* 0x0001e2000c901d76 */
[----:B------:R-:W-:-:S03]  /*21720*/  ISETP.GE.AND P3, PT, R6, R33, PT ;  /* 0x000000210600720c */ /* 0x000fc60003f66270 */
[----:B0-----:R-:W0:Y:S10]  /*21730*/  SHFL.IDX PT, R2, R4, 0x2, 0x181f ;  /* 0x00581f0004027f89 */ /* 0x001e3400000e0000 */
[----:B-1----:R-:W-:-:S02]  /*21740*/  @!P3 LEA R5, P2, R31, R14, 0x1 ;  /* 0x0000000e1f05b211 */ /* 0x002fc400078408ff */
        /* <DEDUP_REMOVED lines=30> */
[----:B------:R-:W-:Y:S03]  /*21930*/  SHFL.IDX PT, R14, R0, 0x7, 0x181f ;  /* 0x00f81f00000e7f89 */ /* 0x000fe600000e0000 */
[----:B0-----:R-:W-:Y:S02]  /*21940*/  @!P3 IMAD.X R6, RZ, RZ, R2, P2 ;  /* 0x000000ffff06b224 */ /* 0x001fe400010e0602 */
[----:B------:R-:W-:Y:S02]  /*21950*/  @!P3 IMAD.MOV.U32 R2, RZ, RZ, R5 ;  /* 0x000000ffff02b224 */ /* 0x000fe400078e0005 */
[----:B------:R-:W-:Y:S02]  /*21960*/  @!P3 IMAD.MOV.U32 R3, RZ, RZ, R6 ;  /* 0x000000ffff03b224 */ /* 0x000fe400078e0006 */
[----:B------:R-:W-:-:S03]  /*21970*/  VIADD R6, R27, 0x60 ;  /* 0x000000601b067836 */ /* 0x000fc60000000000 */
[----:B------:R-:W-:Y:S04]  /*21980*/  @!P3 LDGSTS.E.BYPASS.LTC128B.128 [R8+0x12c00], desc[UR54][R2.64], !P0 ;  /* 0x12c000000208bfae */ /* 0x000fe8000c101d76 */
[----:B------:R0:W-:Y:S01]  /*21990*/  @!P3 LDGSTS.E.BYPASS.LTC128B.128 [R8+0x16c00], desc[UR54][R2.64+0x80], !P1 ;  /* 0x16c000800208bfae */ /* 0x0001e2000c901d76 */
[----:B------:R-:W-:-:S03]  /*219a0*/  ISETP.GE.AND P3, PT, R6, R33, PT ;  /* 0x000000210600720c */ /* 0x000fc60003f66270 */
[----:B0-----:R-:W0:Y:S04]  /*219b0*/  SHFL.IDX PT, R3, R0, 0x6, 0x181f ;  /* 0x00d81f0000037f89 */ /* 0x001e2800000e0000 */
[----:B------:R-:W1:Y:S04]  /*219c0*/  SHFL.IDX PT, R2, R4, 0x6, 0x181f ;  /* 0x00d81f0004027f89 */ /* 0x000e6800000e0000 */
[----:B------:R-:W2:Y:S02]  /*219d0*/  SHFL.IDX PT, R4, R4, 0x7, 0x181f ;  /* 0x00f81f0004047f89 */ /* 0x000ea400000e0000 */
[----:B0-----:R-:W-:-:S05]  /*219e0*/  @!P3 LEA R5, P2, R31, R3, 0x1 ;  /* 0x000000031f05b211 */ /* 0x001fca00078408ff */
[----:B-1----:R-:W-:Y:S02]  /*219f0*/  @!P3 IMAD.X R6, RZ, RZ, R2, P2 ;  /* 0x000000ffff06b224 */ /* 0x002fe400010e0602 */
[----:B------:R-:W-:Y:S02]  /*21a00*/  @!P3 IMAD.MOV.U32 R2, RZ, RZ, R5 ;  /* 0x000000ffff02b224 */ /* 0x000fe400078e0005 */
[----:B------:R-:W-:-:S05]  /*21a10*/  @!P3 IMAD.MOV.U32 R3, RZ, RZ, R6 ;  /* 0x000000ffff03b224 */ /* 0x000fca00078e0006 */
[----:B------:R0:W-:Y:S04]  /*21a20*/  @!P3 LDGSTS.E.BYPASS.LTC128B.128 [R8+0x13400], desc[UR54][R2.64], !P0 ;  /* 0x134000000208bfae */ /* 0x0001e8000c101d76 */
[----:B--2---:R0:W-:Y:S02]  /*21a30*/  @!P3 LDGSTS.E.BYPASS.LTC128B.128 [R8+0x17400], desc[UR54][R2.64+0x80], !P1 ;  /* 0x174000800208bfae */ /* 0x0041e4000c901d76 */
.L_x_2250:
[----:B------:R-:W-:Y:S01]  /*21a40*/  VIADD R0, R27, 0x70 ;  /* 0x000000701b007836 */ /* 0x000fe20000000000 */
[----:B------:R-:W-:Y:S04]  /*21a50*/  BSSY B0, `(.L_x_2033) ;  /* 0x000000a000007945 */ /* 0x000fe80003800000 */
[----:B------:R-:W-:-:S13]  /*21a60*/  ISETP.GE.AND P2, PT, R0, R33, PT ;  /* 0x000000210000720c */ /* 0x000fda0003f46270 */
[----:B------:R-:W-:Y:S05]  /*21a70*/  @P2 BRA `(.L_x_2034) ;  /* 0x00000000001c2947 */ /* 0x000fea0003800000 */
[----:B0-----:R-:W-:-:S05]  /*21a80*/  LEA R2, P2, R31, R14, 0x1 ;  /* 0x0000000e1f027211 */ /* 0x001fca00078408ff */
[----:B------:R-:W-:-:S05]  /*21a90*/  IMAD.X R3, RZ, RZ, R4, P2 ;  /* 0x000000ffff037224 */ /* 0x000fca00010e0604 */
[----:B------:R-:W-:Y:S01]  /*21aa0*/  @!PT LDS RZ, [RZ] ;  /* 0x00000000fffff984 */ /* 0x000fe20000000800 */
[----:B------:R-:W-:Y:S01]  /*21ab0*/  @!PT LDS RZ, [RZ] ;  /* 0x00000000fffff984 */ /* 0x000fe20000000800 */
[----:B------:R-:W-:Y:S01]  /*21ac0*/  @!PT LDS RZ, [RZ] ;  /* 0x00000000fffff984 */ /* 0x000fe20000000800 */
[----:B------:R1:W-:Y:S04]  /*21ad0*/  LDGSTS.E.BYPASS.LTC128B.128 [R8+0x13c00], desc[UR54][R2.64], !P0 ;  /* 0x13c0000002087fae */ /* 0x0003e8000c101d76 */
[----:B------:R1:W-:Y:S02]  /*21ae0*/  LDGSTS.E.BYPASS.LTC128B.128 [R8+0x17c00], desc[UR54][R2.64+0x80], !P1 ;  /* 0x17c0008002087fae */ /* 0x0003e4000c901d76 */
.L_x_2034:
[----:B------:R-:W-:Y:S05]  /*21af0*/  BSYNC B0 ;  /* 0x0000000000007941 */ /* 0x000fea0003800000 */
.L_x_2033:
[----:B------:R-:W-:Y:S01]  /*21b00*/  NOP ;  /* 0x0000000000007918 */ /* 0x000fe20000000000 */
[----:B------:R-:W-:-:S13]  /*21b10*/  PLOP3.LUT P0, PT, PT, PT, PT, 0x80, 0x0 ;  /* 0x000000000000781c */ /* 0x000fda0003f0f070 */
.L_x_2035:
[----:B------:R-:W-:Y:S02]  /*21b20*/  PLOP3.LUT P1, PT, P1, P0, PT, 0xa2, 0x0 ;  /* 0x000000000000781c */ /* 0x000fe40000f21472 */
[----:B------:R-:W-:-:S08]  /*21b30*/  @P0 R2UR P1, UR4, R22 ;  /* 0x00000000160402ca */ /* 0x000fd00000020000 */
[----:B------:R-:W-:-:S05]  /*21b40*/  @P0 PLOP3.LUT P0, PT, P1, PT, PT, 0x80, 0x0 ;  /* 0x000000000000081c */ /* 0x000fca0000f0f070 */
[----:B------:R-:W-:Y:S01]  /*21b50*/  @!P1 SYNCS.ARRIVE.TRANS64.RED.A0T1 RZ, [UR4+0x28800], RZ ;  /* 0x028800ffffff99a7 */ /* 0x000fe20008200404 */
[----:B------:R-:W-:Y:S07]  /*21b60*/  @!P1 ARRIVES.LDGSTSBAR.64.TRANSCNT [UR4+0x28800] ;  /* 0x02880000ff0099b0 */ /* 0x000fee0008000a84 */
[----:B------:R-:W-:Y:S05]  /*21b70*/  @P0 BRA.U.ANY `(.L_x_2035) ;  /* 0xfffffffd00e80947 */ /* 0x000fea000393ffff */
[----:B01----:R-:W2:Y:S02]  /*21b80*/  LDL.LU R2, [R1+0x20] ;  /* 0x0000200001027983 */ /* 0x003ea40000300800 */
[----:B--2---:R-:W-:-:S05]  /*21b90*/  VIADD R2, R2, 0x1 ;  /* 0x0000000102027836 */ /* 0x004fca0000000000 */
[----:B------:R0:W-:Y:S01]  /*21ba0*/  STL [R1+0x20], R2 ;  /* 0x0000200201007387 */ /* 0x0001e20000100800 */
[----:B------:R-:W-:-:S04]  /*21bb0*/  LEA.HI R0, R2, R2, RZ, 0x1 ;  /* 0x0000000202007211 */ /* 0x000fc800078f08ff */
[----:B------:R-:W-:-:S05]  /*21bc0*/  LOP3.LUT R0, R0, 0xfffffffe, RZ, 0xc0, !PT ;  /* 0xfffffffe00007812 */ /* 0x000fca00078ec0ff */
[----:B------:R-:W-:-:S05]  /*21bd0*/  IMAD.IADD R0, R2, 0x1, -R0 ;  /* 0x0000000102007824 */ /* 0x000fca00078e0a00 */
[----:B------:R-:W-:Y:S01]  /*21be0*/  SHF.L.U32 R3, R0, 0x1f, RZ ;  /* 0x0000001f00037819 */ /* 0x000fe200000006ff */
[----:B------:R-:W-:Y:S01]  /*21bf0*/  NOP ;  /* 0x0000000000007918 */ /* 0x000fe20000000000 */
[----:B------:R-:W2:Y:S01]  /*21c00*/  LDL.LU R4, [R1+0x1c] ;  /* 0x00001c0001047983 */ /* 0x000ea20000300800 */
[----:B------:R1:W-:Y:S03]  /*21c10*/  SYNCS.ARRIVE.TRANS64.A1T0 RZ, [R22+URZ+0x28800], RZ ;  /* 0x028800ff16ff79a7 */ /* 0x0003e6000810003f */
[----:B0-----:R-:W3:Y:S01]  /*21c20*/  LDL R2, [R1] ;  /* 0x0000000001027983 */ /* 0x001ee20000100800 */
[----:B------:R-:W-:Y:S01]  /*21c30*/  BSSY B0, `(.L_x_2036) ;  /* 0x0000005000007945 */ /* 0x000fe20003800000 */
[----:B------:R-:W0:Y:S01]  /*21c40*/  SYNCS.PHASECHK.TRANS64.TRYWAIT P0, [R22+URZ+0x28820], R3 ;  /* 0x02882003160075a7 */ /* 0x000e22000800017f */
[----:B--2---:R-:W-:-:S05]  /*21c50*/  VIADD R6, R4, 0xfffffffe ;  /* 0xfffffffe04067836 */ /* 0x004fca0000000000 */
[----:B---3--:R-:W-:Y:S01]  /*21c60*/  ISETP.GE.AND P1, PT, R6, R2, PT ;  /* 0x000000020600720c */ /* 0x008fe20003f26270 */
[----:B01----:R-:W-:-:S12]  /*21c70*/  @!P0 BRA `(.L_x_2037) ;  /* 0x0000006800f08947 */ /* 0x003fd80003800000 */
.L_x_2251:
[----:B------:R-:W-:Y:S05]  /*21c80*/  BSYNC B0 ;  /* 0x0000000000007941 */ /* 0x000fea0003800000 */
.L_x_2036:
        /* <DEDUP_REMOVED lines=8> */
.L_x_2052:
[----:B------:R-:W2:Y:S01]  /*21d10*/  LDL R8, [R1+0x4] ;  /* 0x0000040001087983 */ /* 0x000ea20000100800 */
[----:B------:R-:W1:Y:S03]  /*21d20*/  LDC R0, c[0x0][0x430] ;  /* 0x00010c00ff007b82 */ /* 0x000e660000000800 */
[----:B------:R-:W3:Y:S01]  /*21d30*/  LDL R7, [R1+0x8] ;  /* 0x0000080001077983 */ /* 0x000ee20000100800 */
[----:B------:R-:W-:Y:S05]  /*21d40*/  YIELD ;  /* 0x0000000000007946 */ /* 0x000fea0003800000 */
[----:B0-----:R-:W0:Y:S01]  /*21d50*/  S2R R3, SR_TID.X ;  /* 0x0000000000037919 */ /* 0x001e220000002100 */
[----:B------:R-:W-:Y:S01]  /*21d60*/  ULDC.64 UR4, c[0x0][0x428] ;  /* 0x00010a0000047ab9 */ /* 0x000fe20000000a00 */
[----:B------:R-:W4:Y:S01]  /*21d70*/  S2R R2, SR_TID.X ;  /* 0x0000000000027919 */ /* 0x000f220000002100 */
[----:B-1----:R-:W-:-:S13]  /*21d80*/  ISETP.NE.AND P0, PT, R0, 0x1, PT ;  /* 0x000000010000780c */ /* 0x002fda0003f05270 */
[----:B------:R-:W1:Y:S01]  /*21d90*/  @P0 LDC R4, c[0x0][0x434] ;  /* 0x00010d00ff040b82 */ /* 0x000e620000000800 */
[----:B0-----:R-:W-:-:S04]  /*21da0*/  LOP3.LUT R3, R3, 0x7f, RZ, 0xc0, !PT ;  /* 0x0000007f03037812 */ /* 0x001fc800078ec0ff */
[----:B------:R-:W-:Y:S01]  /*21db0*/  SHF.R.U32.HI R5, RZ, 0x3, R3 ;  /* 0x00000003ff057819 */ /* 0x000fe20000011603 */
[----:B----4-:R-:W-:Y:S02]  /*21dc0*/  IMAD.SHL.U32 R2, R2, 0x10, RZ ;  /* 0x0000001002027824 */ /* 0x010fe400078e00ff */
[----:B------:R-:W0:Y:S02]  /*21dd0*/  @P0 LDC R3, c[0x0][0x438] ;  /* 0x00010e00ff030b82 */ /* 0x000e240000000800 */
[----:B------:R-:W-:Y:S01]  /*21de0*/  IMAD R5, R6, 0x80, R5 ;  /* 0x0000008006057824 */ /* 0x000fe200078e0205 */
[----:B------:R-:W-:-:S04]  /*21df0*/  LOP3.LUT R2, R2, 0x70, RZ, 0xc0, !PT ;  /* 0x0000007002027812 */ /* 0x000fc800078ec0ff */
[----:B--2---:R-:W-:-:S05]  /*21e00*/  IADD3 R5, R2, R5, R8 ;  /* 0x0000000502057210 */ /* 0x004fca0007ffe008 */
[----:B-1----:R-:W-:-:S04]  /*21e10*/  @P0 IMAD.HI.U32 R4, R5, R4, RZ ;  /* 0x0000000405040227 */ /* 0x002fc800078e00ff */
[----:B------:R-:W-:Y:S01]  /*21e20*/  IMAD.MOV.U32 R2, RZ, RZ, R5 ;  /* 0x000000ffff027224 */ /* 0x000fe200078e0005 */
[----:B0-----:R-:W-:Y:S01]  /*21e30*/  @P0 SHF.R.U32.HI R2, RZ, R3, R4 ;  /* 0x00000003ff020219 */ /* 0x001fe20000011604 */
[----:B---3--:R-:W-:-:S04]  /*21e40*/  IMAD R4, R7, UR4, RZ ;  /* 0x0000000407047c24 */ /* 0x008fc8000f8e02ff */
[----:B------:R-:W-:-:S04]  /*21e50*/  IMAD.MOV R3, RZ, RZ, -R2 ;  /* 0x000000ffff037224 */ /* 0x000fc800078e0a02 */
[----:B------:R-:W-:Y:S01]  /*21e60*/  IMAD R0, R0, R3, R5 ;  /* 0x0000000300007224 */ /* 0x000fe200078e0205 */
[----:B------:R-:W-:Y:S01]  /*21e70*/  SHF.R.S32.HI R3, RZ, 0x1f, R2 ;  /* 0x0000001fff037819 */ /* 0x000fe20000011402 */
[C---:B------:R-:W-:Y:S02]  /*21e80*/  IMAD R5, R35.reuse, UR5, R4 ;  /* 0x0000000523057c24 */ /* 0x040fe4000f8e0204 */
[----:B------:R-:W-:Y:S01]  /*21e90*/  IMAD.WIDE.U32 R2, R35, UR4, R2 ;  /* 0x0000000423027c25 */ /* 0x000fe2000f8e0002 */
[----:B------:R-:W-:-:S03]  /*21ea0*/  ULDC.64 UR4, c[0x0][0x418] ;  /* 0x0001060000047ab9 */ /* 0x000fc60000000a00 */
[----:B------:R-:W-:Y:S01]  /*21eb0*/  IMAD.IADD R5, R5, 0x1, R3 ;  /* 0x0000000105057824 */ /* 0x000fe200078e0203 */
[----:B------:R-:W-:-:S04]  /*21ec0*/  LEA R4, P0, R2, UR4, 0x2 ;  /* 0x0000000402047c11 */ /* 0x000fc8000f8010ff */
[----:B------:R-:W-:-:S05]  /*21ed0*/  LEA.HI.X R5, R2, UR5, R5, 0x2, P0 ;  /* 0x0000000502057c11 */ /* 0x000fca00080f1405 */
[----:B------:R-:W2:Y:S01]  /*21ee0*/  LDG.E R4, desc[UR54][R4.64] ;  /* 0x0000003604047981 */ /* 0x000ea2000c1e1900 */
[----:B------:R-:W-:Y:S02]  /*21ef0*/  IMAD.U32 R7, RZ, RZ, UR38 ;  /* 0x00000026ff077e24 */ /* 0x000fe4000f8e00ff */
[----:B------:R-:W-:Y:S02]  /*21f00*/  VIADD R24, R10, 0x1 ;  /* 0x000000010a187836 */ /* 0x000fe40000000000 */
[----:B------:R-:W-:Y:S01]  /*21f10*/  IMAD.MOV.U32 R25, RZ, RZ, R6 ;  /* 0x000000ffff197224 */ /* 0x000fe200078e0006 */
[----:B------:R-:W-:Y:S02]  /*21f20*/  ISETP.NE.AND P3, PT, R7, 0x3, PT ;  /* 0x000000030700780c */ /* 0x000fe40003f65270 */
[----:B------:R-:W-:-:S04]  /*21f30*/  ISETP.NE.AND P0, PT, R24, 0x2, PT ;  /* 0x000000021800780c */ /* 0x000fc80003f05270 */
[----:B------:R-:W-:Y:S02]  /*21f40*/  SEL R3, RZ, 0x1, P0 ;  /* 0x00000001ff037807 */ /* 0x000fe40000000000 */
[----:B------:R-:W-:Y:S02]  /*21f50*/  SEL R24, R24, RZ, P0 ;  /* 0x000000ff18187207 */ /* 0x000fe40000000000 */
[----:B------:R-:W-:Y:S02]  /*21f60*/  LOP3.LUT R28, R20, R3, RZ, 0x3c, !PT ;  /* 0x00000003141c7212 */ /* 0x000fe400078e3cff */
[----:B--2---:R-:W-:Y:S01]  /*21f70*/  SHF.R.S32.HI R27, RZ, 0x1f, R4 ;  /* 0x0000001fff1b7819 */ /* 0x004fe20000011404 */
[----:B------:R-:W-:Y:S06]  /*21f80*/  @!P3 BRA `(.L_x_2040) ;  /* 0x000000000004b947 */ /* 0x000fec0003800000 */
[----:B------:R-:W-:Y:S01]  /*21f90*/  BPT.TRAP 0x1 ;  /* 0x000000040000795c */ /* 0x000fe20000300000 */
.L_x_2040:
[----:B------:R-:W-:Y:S01]  /*21fa0*/  IMAD R6, R24, 0x8, R22 ;  /* 0x0000000818067824 */ /* 0x000fe200078e0216 */
[----:B------:R-:W-:Y:S01]  /*21fb0*/  SHF.L.U32 R2, R28, 0x1f, RZ ;  /* 0x0000001f1c027819 */ /* 0x000fe200000006ff */
[----:B------:R-:W-:Y:S03]  /*21fc0*/  BSSY B1, `(.L_x_2041) ;  /* 0x0000003000017945 */ /* 0x000fe60003800000 */
[----:B------:R-:W0:Y:S02]  /*21fd0*/  SYNCS.PHASECHK.TRANS64.TRYWAIT P0, [R6+URZ+0x28840], R2 ;  /* 0x02884002060075a7 */ /* 0x000e24000800017f */
[----:B0-----:R-:W-:Y:S05]  /*21fe0*/  @!P0 BRA `(.L_x_2042) ;  /* 0x0000006800288947 */ /* 0x001fea0003800000 */
.L_x_2252:
[----:B------:R-:W-:Y:S05]  /*21ff0*/  BSYNC B1 ;  /* 0x0000000000017941 */ /* 0x000fea0003800000 */
.L_x_2041:
        /* <DEDUP_REMOVED lines=68> */
[----:B------:R-:W-:Y:S04]  /*22440*/  LDGSTS.E.BYPASS.LTC128B.128 [R8+0x1b400], desc[UR54][R2.64], !P4 ;  /* 0x1b40000002087fae */ /* 0x000fe8000e101d76 */
[----:B------:R0:W-:Y:S04]  /*22450*/  LDGSTS.E.BYPASS.LTC128B.128 [R8+0x1f400], desc[UR54][R2.64+0x80], !P3 ;  /* 0x1f40008002087fae */ /* 0x0001e8000d901d76 */
[----:B0-2---:R0:W1:Y:S02]  /*22460*/  SHFL.IDX PT, R2, R7, 0x7, 0x181f ;  /* 0x00f81f0007027f89 */ /* 0x00506400000e0000 */
.L_x_2270:
        /* <DEDUP_REMOVED lines=9> */
.L_x_2044:
        /* <DEDUP_REMOVED lines=11> */
.L_x_2045:
[----:B------:R1:W-:Y:S01]  /*225b0*/  SYNCS.ARRIVE.TRANS64.A1T0 RZ, [R6+URZ+0x28830], RZ ;  /* 0x028830ff06ff79a7 */ /* 0x0003e2000810003f */
[----:B------:R-:W-:Y:S05]  /*225c0*/  @!P4 BRA `(.L_x_2046) ;  /* 0x000000000004c947 */ /* 0x000fea0003800000 */
[----:B------:R-:W-:Y:S01]  /*225d0*/  BPT.TRAP 0x1 ;  /* 0x000000040000795c */ /* 0x000fe20000300000 */
.L_x_2046:
[----:B------:R-:W-:Y:S01]  /*225e0*/  SHF.L.U32 R2, R20, 0x1f, RZ ;  /* 0x0000001f14027819 */ /* 0x000fe200000006ff */
[----:B-1----:R-:W-:Y:S01]  /*225f0*/  IMAD R6, R10, 0x8, R22 ;  /* 0x000000080a067824 */ /* 0x002fe200078e0216 */
[----:B------:R-:W-:Y:S03]  /*22600*/  BSSY B1, `(.L_x_2047) ;  /* 0x0000003000017945 */ /* 0x000fe60003800000 */
[----:B------:R-:W1:Y:S02]  /*22610*/  SYNCS.PHASECHK.TRANS64.TRYWAIT P0, [R6+URZ+0x28860], R2 ;  /* 0x02886002060075a7 */ /* 0x000e64000800017f */
[----:B-1----:R-:W-:Y:S05]  /*22620*/  @!P0 BRA `(.L_x_2048) ;  /* 0x0000006800f88947 */ /* 0x002fea0003800000 */
.L_x_2271:
[----:B------:R-:W-:Y:S05]  /*22630*/  BSYNC B1 ;  /* 0x0000000000017941 */ /* 0x000fea0003800000 */
.L_x_2047:
        /* <DEDUP_REMOVED lines=10> */
[----:B------:R-:W1:Y:S01]  /*226e0*/  SHFL.IDX PT, R3, R23, RZ, 0x181f ;  /* 0x00181fff17037589 */ /* 0x000e6200000e0000 */
[----:B0-----:R-:W-:-:S05]  /*226f0*/  IADD3 R2, P0, R2, R5, RZ ;  /* 0x0000000502027210 */ /* 0x001fca0007f1e0ff */
[----:B-1----:R-:W-:Y:S01]  /*22700*/  IMAD.X R3, RZ, RZ, R3, P0 ;  /* 0x000000ffff037224 */ /* 0x002fe200000e0603 */
[----:B------:R-:W-:-:S13]  /*22710*/  ISETP.LT.OR P0, PT, R8, 0x1, P2 ;  /* 0x000000010800780c */ /* 0x000fda0001701670 */
[----:B------:R-:W-:Y:S01]  /*22720*/  @!PT LDS RZ, [RZ] ;  /* 0x00000000fffff984 */ /* 0x000fe20000000800 */
        /* <DEDUP_REMOVED lines=49> */
[----:B------:R-:W-:Y:S01]  /*22a40*/  LDGSTS.E.BYPASS.LTC128B.128 [R7+0x3400], desc[UR54][R2.64], !P0 ;  /* 0x0340000002077fae */ /* 0x000fe2000c101d76 */
[----:B------:R-:W-:-:S13]  /*22a50*/  ISETP.LT.OR P0, PT, R8, 0x61, P1 ;  /* 0x000000610800780c */ /* 0x000fda0000f01670 */
[----:B------:R0:W-:Y:S04]  /*22a60*/  LDGSTS.E.BYPASS.LTC128B.128 [R7+0x7400], desc[UR54][R2.64+0x80], !P0 ;  /* 0x0740008002077fae */ /* 0x0001e8000c101d76 */
[----:B0-2---:R0:W1:Y:S02]  /*22a70*/  SHFL.IDX PT, R2, R17, 0x7, 0x181f ;  /* 0x00f81f0011027f89 */ /* 0x00506400000e0000 */
.L_x_2289:
[----:B-1----:R-:W-:Y:S01]  /*22a80*/  IADD3 R2, P0, R2, R5, RZ ;  /* 0x0000000502027210 */ /* 0x002fe20007f1e0ff */
        /* <DEDUP_REMOVED lines=11> */
[----:B-1----:R-:W-:Y:S01]  /*22b40*/  IMAD.WIDE.U32 R2, R0, UR4, RZ ;  /* 0x0000000400027c25 */ /* 0x002fe2000f8e00ff */
        /* <DEDUP_REMOVED lines=13> */
[----:B0-----:R-:W-:-:S04]  /*22c20*/  LEA R17, P0, R2, UR4, 0x1 ;  /* 0x0000000402117c11 */ /* 0x001fc8000f8008ff */
[----:B------:R-:W-:Y:S02]  /*22c30*/  LEA.HI.X R23, R2, UR5, R3, 0x1, P0 ;  /* 0x0000000502177c11 */ /* 0x000fe400080f0c03 */
[----:B------:R-:W-:-:S13]  /*22c40*/  PLOP3.LUT P0, PT, PT, PT, PT, 0x80, 0x0 ;  /* 0x000000000000781c */ /* 0x000fda0003f0f070 */
.L_x_2050:
        /* <DEDUP_REMOVED lines=11> */
.L_x_2051:
[----:B------:R-:W2:Y:S01]  /*22d00*/  LDL R0, [R1] ;  /* 0x0000000001007983 */ /* 0x000ea20000100800 */
[----:B------:R0:W-:Y:S01]  /*22d10*/  SYNCS.ARRIVE.TRANS64.A1T0 RZ, [R6+URZ+0x28850], RZ ;  /* 0x028850ff06ff79a7 */ /* 0x0001e2000810003f */
[----:B------:R-:W-:Y:S02]  /*22d20*/  IMAD.MOV.U32 R10, RZ, RZ, R24 ;  /* 0x000000ffff0a7224 */ /* 0x000fe400078e0018 */
[----:B------:R-:W-:Y:S02]  /*22d30*/  IMAD.MOV.U32 R20, RZ, RZ, R28 ;  /* 0x000000ffff147224 */ /* 0x000fe400078e001c */
[----:B------:R-:W-:Y:S02]  /*22d40*/  IMAD.MOV.U32 R33, RZ, RZ, R25 ;  /* 0x000000ffff217224 */ /* 0x000fe400078e0019 */
[C---:B0-----:R-:W-:Y:S01]  /*22d50*/  VIADD R6, R25.reuse, 0xffffffff ;  /* 0xffffffff19067836 */ /* 0x041fe20000000000 */
[----:B--2---:R-:W-:-:S13]  /*22d60*/  ISETP.GT.AND P0, PT, R25, R0, PT ;  /* 0x000000001900720c */ /* 0x004fda0003f04270 */
[----:B------:R-:W-:Y:S05]  /*22d70*/  @P0 BRA `(.L_x_2052) ;  /* 0xffffffec00e40947 */ /* 0x000fea000383ffff */
.L_x_2039:
[----:B------:R-:W-:Y:S05]  /*22d80*/  BSYNC B0 ;  /* 0x0000000000007941 */ /* 0x000fea0003800000 */
.L_x_2038:
        /* <DEDUP_REMOVED lines=11> */
[----:B0-----:R-:W2:Y:S01]  /*22e40*/  @P0 ATOMG.E.ADD.STRONG.GPU PT, R3, desc[UR54][R2.64], R5 ;  /* 0x00000005020309a8 */ /* 0x001ea200081ee1f6 */
[----:B------:R-:W0:Y:S02]  /*22e50*/  S2R R4, SR_LTMASK ;  /* 0x0000000000047919 */ /* 0x000e240000003900 */
[----:B0-----:R-:W-:-:S04]  /*22e60*/  LOP3.LUT R4, R4, UR4, RZ, 0xc0, !PT ;  /* 0x0000000404047c12 */ /* 0x001fc8000f8ec0ff */
[----:B------:R-:W0:Y:S01]  /*22e70*/  POPC R7, R4 ;  /* 0x0000000400077309 */ /* 0x000e220000000000 */
[----:B--2---:R-:W0:Y:S02]  /*22e80*/  SHFL.IDX PT, R0, R3, R0, 0x1f ;  /* 0x00001f0003007589 */ /* 0x004e2400000e0000 */
[----:B0-----:R-:W-:-:S07]  /*22e90*/  IADD3 R16, R0, UR37, R7 ;  /* 0x0000002500107c10 */ /* 0x001fce000fffe007 */
.L_x_2054:
[----:B------:R-:W-:Y:S05]  /*22ea0*/  BSYNC B0 ;  /* 0x0000000000007941 */ /* 0x000fea0003800000 */
.L_x_2053:
[----:B------:R-:W-:-:S05]  /*22eb0*/  IMAD.U32 R0, RZ, RZ, UR38 ;  /* 0x00000026ff007e24 */ /* 0x000fca000f8e00ff */
[----:B------:R-:W-:-:S13]  /*22ec0*/  ISETP.NE.AND P0, PT, R0, 0x3, PT ;  /* 0x000000030000780c */ /* 0x000fda0003f05270 */
[----:B------:R-:W-:Y:S05]  /*22ed0*/  @!P0 BRA `(.L_x_2055) ;  /* 0x0000000000048947 */ /* 0x000fea0003800000 */
[----:B------:R-:W-:Y:S01]  /*22ee0*/  BPT.TRAP 0x1 ;  /* 0x000000040000795c */ /* 0x000fe20000300000 */
.L_x_2055:
[----:B------:R-:W-:Y:S01]  /*22ef0*/  IMAD R0, R24, 0x8, R22 ;  /* 0x0000000818007824 */ /* 0x000fe200078e0216 */
[----:B0-----:R-:W-:Y:S01]  /*22f00*/  SHF.L.U32 R3, R28, 0x1f, RZ ;  /* 0x0000001f1c037819 */ /* 0x001fe200000006ff */
[----:B------:R-:W-:Y:S01]  /*22f10*/  BSSY B0, `(.L_x_2056) ;  /* 0x0000004000007945 */ /* 0x000fe20003800000 */
[----:B------:R-:W-:Y:S02]  /*22f20*/  IMAD R6, R25, -0x80, R37 ;  /* 0xffffff8019067824 */ /* 0x000fe400078e0225 */
[----:B------:R-:W0:Y:S02]  /*22f30*/  SYNCS.PHASECHK.TRANS64.TRYWAIT P0, [R0+URZ+0x28860], R3 ;  /* 0x02886003000075a7 */ /* 0x000e24000800017f */
[----:B0-----:R-:W-:Y:S05]  /*22f40*/  @!P0 BRA `(.L_x_2057) ;  /* 0x0000006c00508947 */ /* 0x001fea0003800000 */
.L_x_2290:
[----:B------:R-:W-:Y:S05]  /*22f50*/  BSYNC B0 ;  /* 0x0000000000007941 */ /* 0x000fea0003800000 */
.L_x_2056:
[----:B------:R-:W1:Y:S01]  /*22f60*/  S2R R2, SR_TID.X ;  /* 0x0000000000027919 */ /* 0x000e620000002100 */
[----:B------:R-:W-:Y:S01]  /*22f70*/  UMOV UR4, 0xffffffff ;  /* 0xffffffff00047882 */ /* 0x000fe20000000000 */
[----:B------:R-:W-:Y:S01]  /*22f80*/  IMAD R9, R24, 0x4000, R36 ;  /* 0x0000400018097824 */ /* 0x000fe200078e0224 */
[----:B-1----:R-:W-:-:S04]  /*22f90*/  LOP3.LUT R2, R2, 0x7f, RZ, 0xc0, !PT ;  /* 0x0000007f02027812 */ /* 0x002fc800078ec0ff */
[----:B------:R-:W-:-:S05]  /*22fa0*/  SHF.R.U32.HI R2, RZ, 0x3, R2 ;  /* 0x00000003ff027819 */ /* 0x000fca0000011602 */
[----:B------:R-:W-:Y:S01]  /*22fb0*/  IMAD.IADD R6, R6, 0x1, -R2 ;  /* 0x0000000106067824 */ /* 0x000fe200078e0a02 */
[----:B------:R-:W-:Y:S06]  /*22fc0*/  BRA.DIV UR4, `(.L_x_2058) ;  /* 0x0000006e04447947 */ /* 0x000fec000b800000 */
[----:B------:R-:W1:Y:S01]  /*22fd0*/  SHFL.IDX PT, R14, R17, RZ, 0x181f ;  /* 0x00181fff110e7589 */ /* 0x000e6200000e0000 */
        /* <DEDUP_REMOVED lines=62> */
.L_x_2308:
        /* <DEDUP_REMOVED lines=11> */
.L_x_2059:
        /* <DEDUP_REMOVED lines=11> */
.L_x_2060:
[----:B------:R1:W-:Y:S01]  /*23520*/  SYNCS.ARRIVE.TRANS64.A1T0 RZ, [R0+URZ+0x28850], RZ ;  /* 0x028850ff00ff79a7 */ /* 0x0003e2000810003f */
[----:B------:R-:W-:-:S05]  /*23530*/  VIADD R24, R24, 0x1 ;  /* 0x0000000118187836 */ /* 0x000fca0000000000 */
[----:B------:R-:W-:-:S04]  /*23540*/  ISETP.NE.AND P0, PT, R24, 0x2, PT ;  /* 0x000000021800780c */ /* 0x000fc80003f05270 */
[----:B------:R-:W-:Y:S02]  /*23550*/  SEL R3, RZ, 0x1, P0 ;  /* 0x00000001ff037807 */ /* 0x000fe40000000000 */
[----:B------:R-:W-:Y:S02]  /*23560*/  SEL R24, R24, RZ, P0 ;  /* 0x000000ff18187207 */ /* 0x000fe40000000000 */
[----:B-1----:R-:W-:-:S07]  /*23570*/  LOP3.LUT R28, R28, R3, RZ, 0x3c, !PT ;  /* 0x000000031c1c7212 */ /* 0x002fce00078e3cff */
.L_x_2017:
[----:B------:R-:W-:Y:S05]  /*23580*/  BSYNC B7 ;  /* 0x0000000000077941 */ /* 0x000fea0003800000 */
.L_x_2015:
        /* <DEDUP_REMOVED lines=11> */
.L_x_2061:
        /* <DEDUP_REMOVED lines=14> */
[----:B------:R-:W-:Y:S01]  /*23720*/  SHFL.IDX PT, R0, R16, RZ, 0x1f ;  /* 0x00001fff10007589 */ /* 0x000fe200000e0000 */
[C---:B------:R-:W-:Y:S02]  /*23730*/  ISETP.GE.U32.AND P4, PT, R8.reuse, 0x8, PT ;  /* 0x000000080800780c */ /* 0x040fe40003f86070 */
[C---:B------:R-:W-:Y:S01]  /*23740*/  ISETP.GE.U32.AND P5, PT, R8.reuse, 0x10, PT ;  /* 0x000000100800780c */ /* 0x040fe20003fa6070 */
[----:B------:R-:W-:Y:S01]  /*23750*/  SHFL.IDX PT, R4, R16, 0x1, 0x1f ;  /* 0x00201f0010047f89 */ /* 0x000fe200000e0000 */
[----:B--2---:R-:W-:Y:S01]  /*23760*/  @!P1 IMAD.MOV.U32 R5, RZ, RZ, R2 ;  /* 0x000000ffff059224 */ /* 0x004fe200078e0002 */
[----:B------:R-:W-:-:S04]  /*23770*/  ISETP.NE.AND P1, PT, R8, RZ, PT ;  /* 0x000000ff0800720c */ /* 0x000fc80003f25270 */
        /* <DEDUP_REMOVED lines=16> */
.L_x_2318:
[----:B------:R-:W-:Y:S02]  /*23880*/  ULDC UR4, c[0x0][0xc38] ;  /* 0x00030e0000047ab9 */ /* 0x000fe40000000800 */
[----:B------:R-:W-:-:S04]  /*23890*/  IMAD.U32 R7, RZ, RZ, UR4 ;  /* 0x00000004ff077e24 */ /* 0x000fc8000f8e00ff */
[----:B--2---:R-:W-:-:S04]  /*238a0*/  IMAD R14, R14, R7, RZ ;  /* 0x000000070e0e7224 */ /* 0x004fc800078e02ff */
[----:B------:R-:W-:-:S05]  /*238b0*/  IMAD.IADD R9, R4, 0x1, R14 ;  /* 0x0000000104097824 */ /* 0x000fca00078e020e */
[----:B------:R-:W-:-:S13]  /*238c0*/  ISETP.GT.AND P6, PT, R9, R0, PT ;  /* 0x000000000900720c */ /* 0x000fda0003fc4270 */
[----:B------:R-:W-:Y:S05]  /*238d0*/  @P6 BRA `(.L_x_2064) ;  /* 0x00000000009c6947 */ /* 0x000fea0003800000 */
.L_x_2069:
        /* <DEDUP_REMOVED lines=14> */
.L_x_2067:
[----:B------:R-:W-:Y:S05]  /*239c0*/  BSYNC B0 ;  /* 0x0000000000007941 */ /* 0x000fea0003800000 */
.L_x_2066:
[----:B------:R-:W-:-:S03]  /*239d0*/  UMOV UR4, 0xffffffff ;  /* 0xffffffff00047882 */ /* 0x000fc60000000000 */
[----:B------:R-:W-:Y:S05]  /*239e0*/  BRA.DIV UR4, `(.L_x_2068) ;  /* 0x00000072045c7947 */ /* 0x000fea000b800000 */
[----:B-----5:R-:W3:Y:S02]  /*239f0*/  SHFL.UP PT, R14, R5, 0x1, RZ ;  /* 0x04200000050e7989 */ /* 0x020ee400000e00ff */
        /* <DEDUP_REMOVED lines=13> */
[----:B-1----:R-:W-:-:S05]  /*23ad0*/  IMAD.IADD R6, R4, 0x1, R7 ;  /* 0x0000000104067824 */ /* 0x002fca00078e0207 */
[----:B------:R1:W2:Y:S02]  /*23ae0*/  SHFL.IDX PT, R14, R6, 0x1f, 0x1f ;  /* 0x03e01f00060e7f89 */ /* 0x0002a400000e0000 */
.L_x_2326:
[----:B------:R-:W-:Y:S02]  /*23af0*/  ULDC UR4, c[0x0][0xc38] ;  /* 0x00030e0000047ab9 */ /* 0x000fe40000000800 */
[----:B------:R-:W-:-:S04]  /*23b00*/  IMAD.U32 R7, RZ, RZ, UR4 ;  /* 0x00000004ff077e24 */ /* 0x000fc8000f8e00ff */
[----:B--2---:R-:W-:-:S04]  /*23b10*/  IMAD R14, R14, R7, RZ ;  /* 0x000000070e0e7224 */ /* 0x004fc800078e02ff */
[----:B------:R-:W-:-:S05]  /*23b20*/  IMAD.IADD R9, R14, 0x1, R9 ;  /* 0x000000010e097824 */ /* 0x000fca00078e0209 */
[----:B------:R-:W-:-:S13]  /*23b30*/  ISETP.GT.AND P6, PT, R9, R0, PT ;  /* 0x000000000900720c */ /* 0x000fda0003fc4270 */
[----:B------:R-:W-:Y:S05]  /*23b40*/  @!P6 BRA `(.L_x_2069) ;  /* 0xfffffffc0064e947 */ /* 0x000fea000383ffff */
.L_x_2064:
        /* <DEDUP_REMOVED lines=8> */
.L_x_2330:
[----:B------:R-:W-:Y:S01]  /*23bd0*/  ISETP.NE.AND P0, PT, R2, RZ, PT ;  /* 0x000000ff0200720c */ /* 0x000fe20003f05270 */
[----:B------:R-:W-:-:S12]  /*23be0*/  IMAD.MOV.U32 R14, RZ, RZ, RZ ;  /* 0x000000ffff0e7224 */ /* 0x000fd800078e00ff */
[----:B------:R-:W-:Y:S05]  /*23bf0*/  @!P0 BRA `(.L_x_2071) ;  /* 0x0000000000108947 */ /* 0x000fea0003800000 */
[----:B------:R-:W-:Y:S01]  /*23c00*/  UMOV UR4, 0xffffffff ;  /* 0xffffffff00047882 */ /* 0x000fe20000000000 */
[----:B------:R-:W-:Y:S02]  /*23c10*/  VIADD R12, R4, 0xffffffff ;  /* 0xffffffff040c7836 */ /* 0x000fe40000000000 */
[----:B------:R-:W-:Y:S05]  /*23c20*/  BRA.DIV UR4, `(.L_x_2072) ;  /* 0x0000007204d07947 */ /* 0x000fea000b800000 */
[----:B------:R4:W0:Y:S02]  /*23c30*/  SHFL.IDX PT, R14, R6, R12, 0x1f ;  /* 0x00001f0c060e7589 */ /* 0x00082400000e0000 */
.L_x_2071:
[----:B------:R-:W5:Y:S01]  /*23c40*/  LDC.64 R2, c[0x0][0xc90] ;  /* 0x00032400ff027b82 */ /* 0x000f620000000a00 */
[----:B------:R-:W-:-:S04]  /*23c50*/  IMAD.IADD R19, R4, 0x1, R19 ;  /* 0x0000000104137824 */ /* 0x000fc800078e0213 */
[----:B-----5:R-:W-:-:S05]  /*23c60*/  IMAD.WIDE R2, R19, 0x4, R2 ;  /* 0x0000000413027825 */ /* 0x020fca00078e0202 */
[----:B-1--4-:R1:W2:Y:S01]  /*23c70*/  LDG.E R6, desc[UR54][R2.64] ;  /* 0x0000003602067981 */ /* 0x0122a2000c1e1900 */
[----:B0-----:R-:W-:Y:S02]  /*23c80*/  IMAD R16, R14, R7, R16 ;  /* 0x000000070e107224 */ /* 0x001fe400078e0210 */
[----:B-1----:R-:W-:Y:S02]  /*23c90*/  IMAD.MOV.U32 R2, RZ, RZ, RZ ;  /* 0x000000ffff027224 */ /* 0x002fe400078e00ff */
[----:B--23--:R-:W-:-:S05]  /*23ca0*/  IMAD R4, R5, R6, RZ ;  /* 0x0000000605047224 */ /* 0x00cfca00078e02ff */
[----:B------:R-:W-:-:S04]  /*23cb0*/  IABS R8, R4 ;  /* 0x0000000400087213 */ /* 0x000fc80000000000 */
[----:B------:R-:W0:Y:S08]  /*23cc0*/  I2F.RP R10, R8 ;  /* 0x00000008000a7306 */ /* 0x000e300000209400 */
[----:B0-----:R-:W0:Y:S02]  /*23cd0*/  MUFU.RCP R10, R10 ;  /* 0x0000000a000a7308 */ /* 0x001e240000001000 */
[----:B0-----:R-:W-:-:S06]  /*23ce0*/  VIADD R11, R10, 0xffffffe ;  /* 0x0ffffffe0a0b7836 */ /* 0x001fcc0000000000 */
[----:B------:R-:W0:Y:S02]  /*23cf0*/  F2I.FTZ.U32.TRUNC.NTZ R3, R11 ;  /* 0x0000000b00037305 */ /* 0x000e24000021f000 */
[----:B0-----:R-:W-:-:S04]  /*23d00*/  IMAD.MOV R9, RZ, RZ, -R3 ;  /* 0x000000ffff097224 */ /* 0x001fc800078e0a03 */
        /* <DEDUP_REMOVED lines=18> */
[----:B------:R-:W-:Y:S02]  /*23e30*/  IMAD R0, R6, R2, RZ ;  /* 0x0000000206007224 */ /* 0x000fe400078e02ff */
[----:B------:R-:W-:Y:S02]  /*23e40*/  IMAD.MOV R2, RZ, RZ, -R2 ;  /* 0x000000ffff027224 */ /* 0x000fe400078e0a02 */
[----:B------:R-:W-:Y:S02]  /*23e50*/  IMAD.MOV R3, RZ, RZ, -R0 ;  /* 0x000000ffff037224 */ /* 0x000fe400078e0a00 */
[----:B------:R-:W-:-:S03]  /*23e60*/  IMAD R9, R4, R2, R9 ;  /* 0x0000000204097224 */ /* 0x000fc600078e0209 */
[----:B------:R-:W-:-:S04]  /*23e70*/  VIADDMNMX R6, R3, R7, R6, PT ;  /* 0x0000000703067246 */ /* 0x000fc80003800106 */
[-C--:B------:R-:W-:Y:S02]  /*23e80*/  IABS R7, R6.reuse ;  /* 0x0000000600077213 */ /* 0x080fe40000000000 */
[----:B------:R-:W-:Y:S02]  /*23e90*/  IABS R4, R6 ;  /* 0x0000000600047213 */ /* 0x000fe40000000000 */
[----:B------:R-:W0:Y:S03]  /*23ea0*/  I2F.RP R8, R7 ;  /* 0x0000000700087306 */ /* 0x000e260000209400 */
[----:B------:R-:W-:-:S05]  /*23eb0*/  IMAD.MOV R4, RZ, RZ, -R4 ;  /* 0x000000ffff047224 */ /* 0x000fca00078e0a04 */
[----:B0-----:R-:W0:Y:S02]  /*23ec0*/  MUFU.RCP R8, R8 ;  /* 0x0000000800087308 */ /* 0x001e240000001000 */
[----:B0-----:R-:W-:-:S06]  /*23ed0*/  VIADD R3, R8, 0xffffffe ;  /* 0x0ffffffe08037836 */ /* 0x001fcc0000000000 */
[----:B------:R-:W0:Y:S02]  /*23ee0*/  F2I.FTZ.U32.TRUNC.NTZ R3, R3 ;  /* 0x0000000300037305 */ /* 0x000e24000021f000 */
[----:B0-----:R-:W-:-:S04]  /*23ef0*/  IMAD.MOV R2, RZ, RZ, -R3 ;  /* 0x000000ffff027224 */ /* 0x001fc800078e0a03 */
[----:B------:R-:W-:Y:S02]  /*23f00*/  IMAD R11, R2, R7, RZ ;  /* 0x00000007020b7224 */ /* 0x000fe400078e02ff */
[----:B------:R-:W-:-:S04]  /*23f10*/  IMAD.MOV.U32 R2, RZ, RZ, RZ ;  /* 0x000000ffff027224 */ /* 0x000fc800078e00ff */
[----:B------:R-:W-:Y:S01]  /*23f20*/  IMAD.HI.U32 R2, R3, R11, R2 ;  /* 0x0000000b03027227 */ /* 0x000fe200078e0002 */
[----:B------:R-:W-:Y:S02]  /*23f30*/  IABS R11, R9 ;  /* 0x00000009000b7213 */ /* 0x000fe40000000000 */
[C---:B------:R-:W-:Y:S01]  /*23f40*/  LOP3.LUT R3, R9.reuse, R6, RZ, 0x3c, !PT ;  /* 0x0000000609037212 */ /* 0x040fe200078e3cff */
[----:B------:R-:W-:Y:S02]  /*23f50*/  IMAD.IADD R9, R9, 0x1, R0 ;  /* 0x0000000109097824 */ /* 0x000fe400078e0200 */
[----:B------:R-:W-:Y:S01]  /*23f60*/  IMAD.HI.U32 R2, R2, R11, RZ ;  /* 0x0000000b02027227 */ /* 0x000fe200078e00ff */
[----:B------:R-:W-:-:S03]  /*23f70*/  ISETP.GE.AND P2, PT, R3, RZ, PT ;  /* 0x000000ff0300720c */ /* 0x000fc60003f46270 */
[----:B------:R-:W-:-:S05]  /*23f80*/  IMAD R4, R2, R4, R11 ;  /* 0x0000000402047224 */ /* 0x000fca00078e020b */
[----:B------:R-:W-:-:S13]  /*23f90*/  ISETP.GT.U32.AND P1, PT, R7, R4, PT ;  /* 0x000000040700720c */ /* 0x000fda0003f24070 */
[----:B------:R-:W-:Y:S02]  /*23fa0*/  @!P1 IMAD.IADD R4, R4, 0x1, -R7 ;  /* 0x0000000104049824 */ /* 0x000fe400078e0a07 */
[----:B------:R-:W-:Y:S01]  /*23fb0*/  @!P1 VIADD R2, R2, 0x1 ;  /* 0x0000000102029836 */ /* 0x000fe20000000000 */
[----:B------:R-:W-:Y:S02]  /*23fc0*/  ISETP.NE.AND P1, PT, R6, RZ, PT ;  /* 0x000000ff0600720c */ /* 0x000fe40003f25270 */
[----:B------:R-:W-:-:S13]  /*23fd0*/  ISETP.GE.U32.AND P0, PT, R4, R7, PT ;  /* 0x000000070400720c */ /* 0x000fda0003f06070 */
[----:B------:R-:W-:-:S04]  /*23fe0*/  @P0 VIADD R2, R2, 0x1 ;  /* 0x0000000102020836 */ /* 0x000fc80000000000 */
[----:B------:R-:W-:Y:S01]  /*23ff0*/  @!P2 IMAD.MOV R2, RZ, RZ, -R2 ;  /* 0x000000ffff02a224 */ /* 0x000fe200078e0a02 */
[----:B------:R-:W-:Y:S01]  /*24000*/  @!P1 LOP3.LUT R2, RZ, R6, RZ, 0x33, !PT ;  /* 0x00000006ff029212 */ /* 0x000fe200078e33ff */
[----:B------:R-:W-:-:S04]  /*24010*/  IMAD.MOV R6, RZ, RZ, -R6 ;  /* 0x000000ffff067224 */ /* 0x000fc800078e0a06 */
[----:B------:R-:W-:Y:S01]  /*24020*/  IMAD R18, R2, R6, R9 ;  /* 0x0000000602127224 */ /* 0x000fe200078e0209 */
[----:B------:R-:W-:-:S05]  /*24030*/  LOP3.LUT R2, RZ, R2, RZ, 0x33, !PT ;  /* 0x00000002ff027212 */ /* 0x000fca00078e33ff */
[----:B------:R-:W-:Y:S01]  /*24040*/  IMAD.IADD R17, R5, 0x1, R2 ;  /* 0x0000000105117824 */ /* 0x000fe200078e0202 */
[----:B------:R-:W-:Y:S06]  /*24050*/  BRA `(.L_x_2073) ;  /* 0x00000000001c7947 */ /* 0x000fec0003800000 */
.L_x_2065:
[----:B------:R-:W-:Y:S01]  /*24060*/  UMOV UR4, URZ ;  /* 0x0000003f00047c82 */ /* 0x000fe20008000000 */
[----:B------:R-:W-:Y:S01]  /*24070*/  UMOV UR5, URZ ;  /* 0x0000003f00057c82 */ /* 0x000fe20008000000 */
[----:B------:R-:W-:Y:S01]  /*24080*/  ULDC UR6, c[0x0][0xc3c] ;  /* 0x00030f0000067ab9 */ /* 0x000fe20000000800 */
[----:B------:R-:W-:Y:S02]  /*24090*/  IMAD.MOV.U32 R16, RZ, RZ, R0 ;  /* 0x000000ffff107224 */ /* 0x000fe400078e0000 */
[----:B------:R-:W-:Y:S02]  /*240a0*/  IMAD.U32 R17, RZ, RZ, UR4 ;  /* 0x00000004ff117e24 */ /* 0x000fe4000f8e00ff */
[----:B------:R-:W-:Y:S02]  /*240b0*/  IMAD.U32 R18, RZ, RZ, UR5 ;  /* 0x00000005ff127e24 */ /* 0x000fe4000f8e00ff */
[----:B------:R-:W-:-:S07]  /*240c0*/  IMAD.U32 R19, RZ, RZ, UR6 ;  /* 0x00000006ff137e24 */ /* 0x000fce000f8e00ff */
.L_x_2073:
        /* <DEDUP_REMOVED lines=10> */
.L_x_2062:
[----:B------:R-:W-:Y:S02]  /*24170*/  ULDC UR4, c[0x0][0xc3c] ;  /* 0x00030f0000047ab9 */ /* 0x000fe40000000800 */
[----:B--2---:R-:W-:-:S13]  /*24180*/  ISETP.GE.AND P0, PT, R19, UR4, PT ;  /* 0x0000000413007c0c */ /* 0x004fda000bf06270 */
[----:B------:R-:W-:Y:S05]  /*24190*/  @!P0 BRA `(.L_x_2074) ;  /* 0xffffff9c00688947 */ /* 0x000fea000383ffff */
[----:B------:R-:W-:Y:S05]  /*241a0*/  BSYNC B8 ;  /* 0x0000000000087941 */ /* 0x000fea0003800000 */
.L_x_1959:
[----:B------:R-:W2:Y:S01]  /*241b0*/  LDL.LU R0, [R1+0x20] ;  /* 0x0000200001007983 */ /* 0x000ea20000300800 */
[----:B------:R-:W-:Y:S01]  /*241c0*/  BSSY B0, `(.L_x_2075) ;  /* 0x000000b000007945 */ /* 0x000fe20003800000 */
[----:B------:R-:W4:Y:S01]  /*241d0*/  S2R R5, SR_CgaCtaId ;  /* 0x0000000000057919 */ /* 0x000f220000008800 */
[----:B--2---:R-:W-:-:S05]  /*241e0*/  VIADD R0, R0, 0x1 ;  /* 0x0000000100007836 */ /* 0x004fca0000000000 */
[----:B0-----:R-:W-:-:S04]  /*241f0*/  LEA.HI R2, R0, R0, RZ, 0x1 ;  /* 0x0000000000027211 */ /* 0x001fc800078f08ff */
[----:B------:R-:W-:Y:S02]  /*24200*/  LOP3.LUT R3, R2, 0xfffffffe, RZ, 0xc0, !PT ;  /* 0xfffffffe02037812 */ /* 0x000fe400078ec0ff */
[----:B------:R-:W-:-:S03]  /*24210*/  MOV R2, 0x400 ;  /* 0x0000040000027802 */ /* 0x000fc60000000f00 */
[----:B------:R-:W-:Y:S01]  /*24220*/  IMAD.IADD R0, R0, 0x1, -R3 ;  /* 0x0000000100007824 */ /* 0x000fe200078e0a03 */
[----:B----4-:R-:W-:-:S04]  /*24230*/  LEA R7, R5, R2, 0x18 ;  /* 0x0000000205077211 */ /* 0x010fc800078ec0ff */
[----:B------:R-:W-:-:S04]  /*24240*/  SHF.L.U32 R0, R0, 0x1f, RZ ;  /* 0x0000001f00007819 */ /* 0x000fc800000006ff */
[----:B------:R-:W0:Y:S02]  /*24250*/  SYNCS.PHASECHK.TRANS64.TRYWAIT P0, [R7+URZ+0x28820], R0 ;  /* 0x02882000070075a7 */ /* 0x000e24000800017f */
[----:B0-----:R-:W-:Y:S05]  /*24260*/  @!P0 BRA `(.L_x_2076) ;  /* 0x0000006c00648947 */ /* 0x001fea0003800000 */
.L_x_2333:
[----:B------:R-:W-:Y:S05]  /*24270*/  BSYNC B0 ;  /* 0x0000000000007941 */ /* 0x000fea0003800000 */
.L_x_2075:
[----:B------:R-:W-:-:S03]  /*24280*/  UMOV UR4, 0xffffffff ;  /* 0xffffffff00047882 */ /* 0x000fc60000000000 */
[----:B------:R-:W-:Y:S05]  /*24290*/  BRA.DIV UR4, `(.L_x_2077) ;  /* 0x0000006e046c7947 */ /* 0x000fea000b800000 */
[----:B0-----:R-:W0:Y:S02]  /*242a0*/  S2R R0, SR_TID.X ;  /* 0x0000000000007919 */ /* 0x001e240000002100 */
[----:B0-----:R-:W-:-:S04]  /*242b0*/  SHF.R.U32.HI R0, RZ, 0x5, R0 ;  /* 0x00000005ff007819 */ /* 0x001fc80000011600 */
[----:B------:R-:W-:-:S05]  /*242c0*/  LOP3.LUT R0, R0, 0x3, RZ, 0xc0, !PT ;  /* 0x0000000300007812 */ /* 0x000fca00078ec0ff */
[----:B------:R0:W2:Y:S02]  /*242d0*/  SHFL.IDX PT, R14, R0, RZ, 0x1f ;  /* 0x00001fff000e7589 */ /* 0x0000a400000e0000 */
.L_x_2336:
[----:B--2---:R-:W-:-:S13]  /*242e0*/  ISETP.NE.AND P0, PT, R14, RZ, PT ;  /* 0x000000ff0e00720c */ /* 0x004fda0003f05270 */
[----:B------:R-:W-:Y:S05]  /*242f0*/  @P0 BRA `(.L_x_1667) ;  /* 0x0000000000880947 */ /* 0x000fea0003800000 */
[----:B------:R-:W-:-:S03]  /*24300*/  UMOV UR4, 0xffffffff ;  /* 0xffffffff00047882 */ /* 0x000fc60000000000 */
[----:B------:R-:W-:Y:S05]  /*24310*/  BRA.DIV UR4, `(.L_x_2078) ;  /* 0x0000006e04807947 */ /* 0x000fea000b800000 */
[----:B------:R-:W-:-:S13]  /*24320*/  ELECT P6, URZ, PT ;  /* 0x00000000003f782f */ /* 0x000fda00038c0000 */
.L_x_2339:
[----:B------:R-:W-:Y:S05]  /*24330*/  @!P6 BRA `(.L_x_1667) ;  /* 0x000000000078e947 */ /* 0x000fea0003800000 */
[----:B------:R-:W-:-:S06]  /*24340*/  ULOP3.LUT UR4, UR36, 0x2, URZ, 0xfc, !UPT ;  /* 0x0000000224047892 */ /* 0x000fcc000f8efc3f */
[----:B0-----:R-:W-:-:S05]  /*24350*/  IMAD.U32 R0, RZ, RZ, UR4 ;  /* 0x00000004ff007e24 */ /* 0x001fca000f8e00ff */
[----:B------:R-:W-:-:S13]  /*24360*/  ISETP.NE.AND P0, PT, R0, 0x3, PT ;  /* 0x000000030000780c */ /* 0x000fda0003f05270 */
[----:B------:R-:W-:Y:S05]  /*24370*/  @!P0 BRA `(.L_x_2079) ;  /* 0x0000000000048947 */ /* 0x000fea0003800000 */
[----:B------:R-:W-:Y:S01]  /*24380*/  BPT.TRAP 0x1 ;  /* 0x000000040000795c */ /* 0x000fe20000300000 */
.L_x_2079:
[----:B------:R-:W-:Y:S01]  /*24390*/  IMAD R5, R24, 0x8, R7 ;  /* 0x0000000818057824 */ /* 0x000fe200078e0207 */
[----:B------:R-:W-:Y:S01]  /*243a0*/  SHF.L.U32 R0, R28, 0x1f, RZ ;  /* 0x0000001f1c007819 */ /* 0x000fe200000006ff */
[----:B------:R-:W-:-:S03]  /*243b0*/  VIADD R24, R24, 0x1 ;  /* 0x0000000118187836 */ /* 0x000fc60000000000 */
[----:B------:R-:W0:Y:S02]  /*243c0*/  SYNCS.PHASECHK.TRANS64.TRYWAIT P1, [R5+URZ+0x28840], R0 ;  /* 0x02884000050075a7 */ /* 0x000e24000802017f */
[----:B------:R-:W-:-:S04]  /*243d0*/  ISETP.NE.AND P2, PT, R24, 0x2, PT ;  /* 0x000000021800780c */ /* 0x000fc80003f45270 */
[----:B------:R-:W-:Y:S01]  /*243e0*/  SEL R3, RZ, 0x1, P2 ;  /* 0x00000001ff037807 */ /* 0x000fe20001000000 */
[----:B0-----:R-:W-:Y:S08]  /*243f0*/  @!P1 BRA `(.L_x_2080) ;  /* 0x0000006c00689947 */ /* 0x001ff00003800000 */
.L_x_2340:
[----:B------:R-:W-:Y:S02]  /*24400*/  SEL R24, R24, RZ, P2 ;  /* 0x000000ff18187207 */ /* 0x000fe40001000000 */
[----:B------:R-:W-:Y:S01]  /*24410*/  LOP3.LUT R2, R28, R3, RZ, 0x3c, !PT ;  /* 0x000000031c027212 */ /* 0x000fe200078e3cff */
[----:B------:R-:W-:Y:S06]  /*24420*/  @!P0 BRA `(.L_x_2081) ;  /* 0x0000000000048947 */ /* 0x000fec0003800000 */
[----:B------:R-:W-:Y:S01]  /*24430*/  BPT.TRAP 0x1 ;  /* 0x000000040000795c */ /* 0x000fe20000300000 */
.L_x_2081:
[----:B------:R-:W-:Y:S01]  /*24440*/  IMAD R3, R24, 0x8, R7 ;  /* 0x0000000818037824 */ /* 0x000fe200078e0207 */
[----:B------:R-:W-:-:S04]  /*24450*/  SHF.L.U32 R2, R2, 0x1f, RZ ;  /* 0x0000001f02027819 */ /* 0x000fc800000006ff */
[----:B------:R-:W2:Y:S02]  /*24460*/  SYNCS.PHASECHK.TRANS64.TRYWAIT P1, [R3+URZ+0x28840], R2 ;  /* 0x02884002030075a7 */ /* 0x000ea4000802017f */
[----:B--2---:R-:W-:Y:S05]  /*24470*/  @!P1 BRA `(.L_x_2082) ;  /* 0x0000006c005c9947 */ /* 0x004fea0003800000 */
.L_x_2341:
[----:B------:R-:W-:Y:S05]  /*24480*/  @!P0 BRA `(.L_x_2083) ;  /* 0x0000000000048947 */ /* 0x000fea0003800000 */
[----:B------:R-:W-:Y:S01]  /*24490*/  BPT.TRAP 0x1 ;  /* 0x000000040000795c */ /* 0x000fe20000300000 */
.L_x_2083:
[----:B------:R-:W4:Y:S02]  /*244a0*/  SYNCS.PHASECHK.TRANS64.TRYWAIT P1, [R5+URZ+0x28860], R0 ;  /* 0x02886000050075a7 */ /* 0x000f24000802017f */
[----:B----4-:R-:W-:Y:S05]  /*244b0*/  @!P1 BRA `(.L_x_2084) ;  /* 0x0000006c00609947 */ /* 0x010fea0003800000 */
.L_x_2342:
[----:B------:R-:W-:Y:S05]  /*244c0*/  @!P0 BRA `(.L_x_2085) ;  /* 0x0000000000048947 */ /* 0x000fea0003800000 */
[----:B------:R-:W-:Y:S01]  /*244d0*/  BPT.TRAP 0x1 ;  /* 0x000000040000795c */ /* 0x000fe20000300000 */
.L_x_2085:
[----:B------:R0:W0:Y:S02]  /*244e0*/  SYNCS.PHASECHK.TRANS64.TRYWAIT P0, [R3+URZ+0x28860], R2 ;  /* 0x02886002030075a7 */ /* 0x000024000800017f */
[----:B0-----:R-:W-:Y:S05]  /*244f0*/  @!P0 NANOSLEEP.SYNCS 0x989680 ;  /* 0x009896800000895d */ /* 0x001fea0003900000 */
[----:B------:R-:W0:Y:S02]  /*24500*/  @!P0 SYNCS.PHASECHK.TRANS64 P0, [R3+URZ+0x28860], R2 ;  /* 0x02886002030085a7 */ /* 0x000e24000800007f */
[----:B0-----:R-:W-:Y:S05]  /*24510*/  @!P0 BRA `(.L_x_2085) ;  /* 0xfffffffc00f08947 */ /* 0x001fea000383ffff */
.L_x_1667:
[----:B------:R-:W-:Y:S05]  /*24520*/  BSYNC B9 ;  /* 0x0000000000097941 */ /* 0x000fea0003800000 */
.L_x_1664:
[----:B------:R-:W-:Y:S05]  /*24530*/  EXIT ;  /* 0x000000000000794d */ /* 0x000fea0003800000 */
.L_x_1697:
[----:B0-----:R0:W1:Y:S02]  /*24540*/  SYNCS.PHASECHK.TRANS64.TRYWAIT P6, [R91+URZ+0x28890], R102 ;  /* 0x028890665b0075a7 */ /* 0x00106400080c017f */
[----:B-1----:R-:W-:Y:S05]  /*24550*/  @!P6 NANOSLEEP.SYNCS 0x989680 ;  /* 0x009896800000e95d */ /* 0x002fea0003900000 */
[----:B------:R-:W1:Y:S02]  /*24560*/  @!P6 SYNCS.PHASECHK.TRANS64 P6, [R91+URZ+0x28890], R102 ;  /* 0x028890665b00e5a7 */ /* 0x000e6400080c007f */
[----:B-1----:R-:W-:Y:S05]  /*24570*/  @!P6 BRA `(.L_x_1697) ;  /* 0xfffffffc00f0e947 */ /* 0x002fea000383ffff */
[----:B------:R-:W-:Y:S05]  /*24580*/  BRA `(.L_x_2086) ;  /* 0xfffffdec00947947 */ /* 0x000fea000383ffff */
.L_x_1698:
        /* <DEDUP_REMOVED lines=8> */
.L_x_2088:
[----:B------:R-:W-:Y:S05]  /*24610*/  BSYNC B1 ;  /* 0x0000000000017941 */ /* 0x000fea0003800000 */
.L_x_2087:
        /* <DEDUP_REMOVED lines=8> */
.L_x_2089:
[----:B------:R-:W-:Y:S01]  /*246a0*/  IMAD.MOV.U32 R105, RZ, RZ, R14 ;  /* 0x000000ffff697224 */ /* 0x000fe200078e000e */
[----:B------:R-:W-:Y:S06]  /*246b0*/  BRA `(.L_x_2090) ;  /* 0xfffffdec005c7947 */ /* 0x000fec000383ffff */
.L_x_1707:
        /* <DEDUP_REMOVED lines=8> */
.L_x_2092:
[----:B------:R-:W-:Y:S05]  /*24740*/  BSYNC B1 ;  /* 0x0000000000017941 */ /* 0x000fea0003800000 */
.L_x_2091:
        /* <DEDUP_REMOVED lines=8> */
.L_x_2093:
[----:B------:R-:W-:Y:S01]  /*247d0*/  IMAD.MOV.U32 R73, RZ, RZ, R14 ;  /* 0x000000ffff497224 */ /* 0x000fe200078e000e */
[----:B------:R-:W-:Y:S06]  /*247e0*/  BRA `(.L_x_2094) ;  /* 0xfffffdf000f07947 */ /* 0x000fec000383ffff */
.L_x_1716:
        /* <DEDUP_REMOVED lines=8> */
.L_x_2096:
[----:B------:R-:W-:Y:S05]  /*24870*/  BSYNC B1 ;  /* 0x0000000000017941 */ /* 0x000fea0003800000 */
.L_x_2095:
        /* <DEDUP_REMOVED lines=8> */
.L_x_2097:
[----:B------:R-:W-:Y:S01]  /*24900*/  IMAD.MOV.U32 R63, RZ, RZ, R14 ;  /* 0x000000ffff3f7224 */ /* 0x000fe200078e000e */
[----:B------:R-:W-:Y:S06]  /*24910*/  BRA `(.L_x_2098) ;  /* 0xfffffdf800847947 */ /* 0x000fec000383ffff */
.L_x_1725:
        /* <DEDUP_REMOVED lines=8> */
.L_x_2100:
[----:B------:R-:W-:Y:S05]  /*249a0*/  BSYNC B1 ;  /* 0x0000000000017941 */ /* 0x000fea0003800000 */
.L_x_2099:
        /* <DEDUP_REMOVED lines=8> */
.L_x_2101:
[----:B------:R-:W-:Y:S01]  /*24a30*/  IMAD.MOV.U32 R53, RZ, RZ, R14 ;  /* 0x000000ffff357224 */ /* 0x000fe200078e000e */
[----:B------:R-:W-:Y:S06]  /*24a40*/  BRA `(.L_x_2102) ;  /* 0xfffffe0000147947 */ /* 0x000fec000383ffff */
.L_x_1737:
[----:B--2---:R2:W3:Y:S02]  /*24a50*/  SYNCS.PHASECHK.TRANS64.TRYWAIT P4, [R91+URZ+0x28890], R102 ;  /* 0x028890665b0075a7 */ /* 0x0044e4000808017f */
[----:B---3--:R-:W-:Y:S05]  /*24a60*/  @!P4 NANOSLEEP.SYNCS 0x989680 ;  /* 0x009896800000c95d */ /* 0x008fea0003900000 */
[----:B------:R-:W3:Y:S02]  /*24a70*/  @!P4 SYNCS.PHASECHK.TRANS64 P4, [R91+URZ+0x28890], R102 ;  /* 0x028890665b00c5a7 */ /* 0x000ee4000808007f */
[----:B---3--:R-:W-:Y:S05]  /*24a80*/  @!P4 BRA `(.L_x_1737) ;  /* 0xfffffffc00f0c947 */ /* 0x008fea000383ffff */
[----:B------:R-:W-:Y:S05]  /*24a90*/  BRA `(.L_x_2103) ;  /* 0xfffffe1000407947 */ /* 0x000fea000383ffff */
.L_x_1738:
[----:B------:R-:W-:Y:S01]  /*24aa0*/  BSSY B1, `(.L_x_2104) ;  /* 0x0000008000017945 */ /* 0x000fe20003800000 */
[----:B------:R-:W-:Y:S02]  /*24ab0*/  IMAD.MOV.U32 R13, RZ, RZ, R103 ;  /* 0x000000ffff0d7224 */ /* 0x000fe400078e0067 */
[----:B------:R-:W-:Y:S02]  /*24ac0*/  IMAD.MOV.U32 R12, RZ, RZ, RZ ;  /* 0x000000ffff0c7224 */ /* 0x000fe400078e00ff */
[----:B------:R-:W-:Y:S02]  /*24ad0*/  IMAD.MOV.U32 R11, RZ, RZ, 0x181f ;  /* 0x0000181fff0b7424 */ /* 0x000fe400078e00ff */
[----:B------:R-:W-:-:S07]  /*24ae0*/  IMAD.MOV.U32 R15, RZ, RZ, -0x1 ;  /* 0xffffffffff0f7424 */ /* 0x000fce00078e00ff */
[----:B0-2---:R-:W-:Y:S05]  /*24af0*/  WARPSYNC.COLLECTIVE R15, `(.L_x_2105) ;  /* 0x000000000f087348 */ /* 0x005fea0003c00000 */
[----:B------:R1:W3:Y:S02]  /*24b00*/  SHFL.IDX P6, R14, R13, R12, R11 ;  /* 0x0000000c0d0e7389 */ /* 0x0002e400000c000b */
[----:B0123--:R-:W-:Y:S01]  /*24b10*/  ENDCOLLECTIVE ;  /* 0x000000000000791b */ /* 0x00ffe20003800000 */
.L_x_2105:
[----:B------:R-:W-:Y:S05]  /*24b20*/  BSYNC B1 ;  /* 0x0000000000017941 */ /* 0x000fea0003800000 */
.L_x_2104:
        /* <DEDUP_REMOVED lines=8> */
.L_x_2106:
[----:B------:R-:W-:Y:S01]  /*24bb0*/  IMAD.MOV.U32 R106, RZ, RZ, R14 ;  /* 0x000000ffff6a7224 */ /* 0x000fe200078e000e */
[----:B------:R-:W-:Y:S06]  /*24bc0*/  BRA `(.L_x_2107) ;  /* 0xfffffe10000c7947 */ /* 0x000fec000383ffff */
.L_x_1743:
[----:B------:R-:W-:Y:S01]  /*24bd0*/  BSSY B1, `(.L_x_2108) ;  /* 0x0000008000017945 */ /* 0x000fe20003800000 */
[----:B0-----:R-:W-:Y:S02]  /*24be0*/  IMAD.MOV.U32 R13, RZ, RZ, R103 ;  /* 0x000000ffff0d7224 */ /* 0x001fe400078e0067 */
[----:B------:R-:W-:Y:S02]  /*24bf0*/  IMAD.MOV.U32 R12, RZ, RZ, 0x1 ;  /* 0x00000001ff0c7424 */ /* 0x000fe400078e00ff */
[----:B------:R-:W-:Y:S02]  /*24c00*/  IMAD.MOV.U32 R11, RZ, RZ, 0x181f ;  /* 0x0000181fff0b7424 */ /* 0x000fe400078e00ff */
[----:B------:R-:W-:-:S07]  /*24c10*/  IMAD.MOV.U32 R15, RZ, RZ, -0x1 ;  /* 0xffffffffff0f7424 */ /* 0x000fce00078e00ff */
[----:B-1234-:R-:W-:Y:S05]  /*24c20*/  WARPSYNC.COLLECTIVE R15, `(.L_x_2109) ;  /* 0x000000000f087348 */ /* 0x01efea0003c00000 */
[----:B------:R0:W0:Y:S02]  /*24c30*/  SHFL.IDX P6, R14, R13, R12, R11 ;  /* 0x0000000c0d0e7389 */ /* 0x00002400000c000b */
[----:B01234-:R-:W-:Y:S01]  /*24c40*/  ENDCOLLECTIVE ;  /* 0x000000000000791b */ /* 0x01ffe20003800000 */
.L_x_2109:
[----:B------:R-:W-:Y:S05]  /*24c50*/  BSYNC B1 ;  /* 0x0000000000017941 */ /* 0x000fea0003800000 */
.L_x_2108:
        /* <DEDUP_REMOVED lines=8> */
.L_x_2110:
[----:B------:R-:W-:Y:S01]  /*24ce0*/  IMAD.MOV.U32 R50, RZ, RZ, R14 ;  /* 0x000000ffff327224 */ /* 0x000fe200078e000e */
[----:B------:R-:W-:Y:S06]  /*24cf0*/  BRA `(.L_x_2111) ;  /* 0xfffffe1400bc7947 */ /* 0x000fec000383ffff */
.L_x_1748:
        /* <DEDUP_REMOVED lines=8> */
.L_x_2113:
[----:B------:R-:W-:Y:S05]  /*24d80*/  BSYNC B1 ;  /* 0x0000000000017941 */ /* 0x000fea0003800000 */
.L_x_2112:
        /* <DEDUP_REMOVED lines=8> */
.L_x_2114:
[----:B------:R-:W-:Y:S05]  /*24e10*/  BRA `(.L_x_2115) ;  /* 0xfffffe1c00707947 */ /* 0x000fea000383ffff */
.L_x_1753:
        /* <DEDUP_REMOVED lines=8> */
.L_x_2117:
[----:B------:R-:W-:Y:S05]  /*24ea0*/  BSYNC B1 ;  /* 0x0000000000017941 */ /* 0x000fea0003800000 */
.L_x_2116:
        /* <DEDUP_REMOVED lines=8> */
.L_x_2118:
[----:B------:R-:W-:Y:S01]  /*24f30*/  IMAD.MOV.U32 R108, RZ, RZ, R14 ;  /* 0x000000ffff6c7224 */ /* 0x000fe200078e000e */
[----:B------:R-:W-:Y:S06]  /*24f40*/  BRA `(.L_x_2119) ;  /* 0xfffffe2400287947 */ /* 0x000fec000383ffff */
.L_x_1758:
[----:B0-----:R0:W1:Y:S02]  /*24f50*/  SYNCS.PHASECHK.TRANS64.TRYWAIT P3, [R91+URZ+0x28890], R102 ;  /* 0x028890665b0075a7 */ /* 0x001064000806017f */
[----:B-1----:R-:W-:Y:S05]  /*24f60*/  @!P3 NANOSLEEP.SYNCS 0x989680 ;  /* 0x009896800000b95d */ /* 0x002fea0003900000 */
[----:B------:R-:W1:Y:S02]  /*24f70*/  @!P3 SYNCS.PHASECHK.TRANS64 P3, [R91+URZ+0x28890], R102 ;  /* 0x028890665b00b5a7 */ /* 0x000e64000806007f */
[----:B-1----:R-:W-:Y:S05]  /*24f80*/  @!P3 BRA `(.L_x_1758) ;  /* 0xfffffffc00f0b947 */ /* 0x002fea000383ffff */
[----:B------:R-:W-:Y:S05]  /*24f90*/  BRA `(.L_x_2120) ;  /* 0xfffffe2c002c7947 */ /* 0x000fea000383ffff */
.L_x_1759:
        /* <DEDUP_REMOVED lines=8> */
.L_x_2122:
[----:B------:R-:W-:Y:S05]  /*25020*/  BSYNC B1 ;  /* 0x0000000000017941 */ /* 0x000fea0003800000 */
.L_x_2121:
        /* <DEDUP_REMOVED lines=8> */
.L_x_2123:
[----:B------:R-:W-:Y:S05]  /*250b0*/  BRA `(.L_x_2124) ;  /* 0xfffffe2c00547947 */ /* 0x000fea000383ffff */
.L_x_1762:
        /* <DEDUP_REMOVED lines=8> */
.L_x_2126:
[----:B------:R-:W-:Y:S05]  /*25140*/  BSYNC B1 ;  /* 0x0000000000017941 */ /* 0x000fea0003800000 */
.L_x_2125:
        /* <DEDUP_REMOVED lines=8> */
.L_x_2127:
[----:B------:R-:W-:Y:S05]  /*251d0*/  BRA `(.L_x_2128) ;  /* 0xfffffe2c00547947 */ /* 0x000fea000383ffff */
.L_x_1765:
        /* <DEDUP_REMOVED lines=8> */
.L_x_2130:
[----:B------:R-:W-:Y:S05]  /*25260*/  BSYNC B1 ;  /* 0x0000000000017941 */ /* 0x000fea0003800000 */
.L_x_2129:
        /* <DEDUP_REMOVED lines=8> */
.L_x_2131:
[----:B------:R-:W-:Y:S05]  /*252f0*/  BRA `(.L_x_2132) ;  /* 0xfffffe2c00587947 */ /* 0x000fea000383ffff */
.L_x_1768:
        /* <DEDUP_REMOVED lines=8> */
.L_x_2134:
[----:B------:R-:W-:Y:S05]  /*25380*/  BSYNC B1 ;  /* 0x0000000000017941 */ /* 0x000fea0003800000 */
.L_x_2133:
        /* <DEDUP_REMOVED lines=8> */
.L_x_2135:
[----:B------:R-:W-:Y:S05]  /*25410*/  BRA `(.L_x_2136) ;  /* 0xfffffe2c005c7947 */ /* 0x000fea000383ffff */
.L_x_1772:
[----:B------:R0:W0:Y:S02]  /*25420*/  SYNCS.PHASECHK.TRANS64.TRYWAIT P4, [R91+URZ+0x288b0], R102 ;  /* 0x0288b0665b0075a7 */ /* 0x000024000808017f */
[----:B0-----:R-:W-:Y:S05]  /*25430*/  @!P4 NANOSLEEP.SYNCS 0x989680 ;  /* 0x009896800000c95d */ /* 0x001fea0003900000 */
[----:B------:R-:W0:Y:S02]  /*25440*/  @!P4 SYNCS.PHASECHK.TRANS64 P4, [R91+URZ+0x288b0], R102 ;  /* 0x0288b0665b00c5a7 */ /* 0x000e24000808007f */
[----:B0-----:R-:W-:Y:S05]  /*25450*/  @!P4 BRA `(.L_x_1772) ;  /* 0xfffffffc00f0c947 */ /* 0x001fea000383ffff */
[----:B------:R-:W-:Y:S05]  /*25460*/  BRA `(.L_x_2137) ;  /* 0xfffffe2c00d87947 */ /* 0x000fea000383ffff */
.L_x_1792:
[----:B------:R-:W-:Y:S01]  /*25470*/  BSSY B0, `(.L_x_2138) ;  /* 0x0000008000007945 */ /* 0x000fe20003800000 */
[----:B--2---:R-:W-:Y:S02]  /*25480*/  IMAD.MOV.U32 R13, RZ, RZ, R218 ;  /* 0x000000ffff0d7224 */ /* 0x004fe400078e00da */
[----:B------:R-:W-:Y:S02]  /*25490*/  IMAD.MOV.U32 R12, RZ, RZ, RZ ;  /* 0x000000ffff0c7224 */ /* 0x000fe400078e00ff */
[----:B------:R-:W-:Y:S02]  /*254a0*/  IMAD.MOV.U32 R11, RZ, RZ, 0x1f ;  /* 0x0000001fff0b7424 */ /* 0x000fe400078e00ff */
[----:B------:R-:W-:-:S07]  /*254b0*/  IMAD.MOV.U32 R15, RZ, RZ, -0x1 ;  /* 0xffffffffff0f7424 */ /* 0x000fce00078e00ff */
[----:B-1---5:R-:W-:Y:S05]  /*254c0*/  WARPSYNC.COLLECTIVE R15, `(.L_x_2139) ;  /* 0x000000000f087348 */ /* 0x022fea0003c00000 */
[----:B------:R0:W2:Y:S02]  /*254d0*/  SHFL.IDX P6, R14, R13, R12, R11 ;  /* 0x0000000c0d0e7389 */ /* 0x0000a400000c000b */
[----:B012--5:R-:W-:Y:S01]  /*254e0*/  ENDCOLLECTIVE ;  /* 0x000000000000791b */ /* 0x027fe20003800000 */
.L_x_2139:
[----:B------:R-:W-:Y:S05]  /*254f0*/  BSYNC B0 ;  /* 0x0000000000007941 */ /* 0x000fea0003800000 */
.L_x_2138:
[----:B------:R-:W-:Y:S01]  /*25500*/  IMAD.MOV.U32 R194, RZ, RZ, R14 ;  /* 0x000000ffffc27224 */ /* 0x000fe200078e000e */
[----:B------:R-:W-:Y:S06]  /*25510*/  BRA `(.L_x_2140) ;  /* 0xfffffe3c001c7947 */ /* 0x000fec000383ffff */
.L_x_1802:
[----:B------:R-:W-:Y:S01]  /*25520*/  BSSY B1, `(.L_x_2141) ;  /* 0x0000008000017945 */ /* 0x000fe20003800000 */
[----:B------:R-:W-:Y:S02]  /*25530*/  IMAD.MOV.U32 R13, RZ, RZ, R6 ;  /* 0x000000ffff0d7224 */ /* 0x000fe400078e0006 */
[----:B------:R-:W-:Y:S02]  /*25540*/  IMAD.MOV.U32 R12, RZ, RZ, RZ ;  /* 0x000000ffff0c7224 */ /* 0x000fe400078e00ff */
[----:B------:R-:W-:Y:S02]  /*25550*/  IMAD.MOV.U32 R11, RZ, RZ, 0x181f ;  /* 0x0000181fff0b7424 */ /* 0x000fe400078e00ff */
[----:B------:R-:W-:-:S07]  /*25560*/  IMAD.MOV.U32 R15, RZ, RZ, -0x1 ;  /* 0xffffffffff0f7424 */ /* 0x000fce00078e00ff */
[----:B01----:R-:W-:Y:S05]  /*25570*/  WARPSYNC.COLLECTIVE R15, `(.L_x_2142) ;  /* 0x000000000f087348 */ /* 0x003fea0003c00000 */
[----:B------:R2:W3:Y:S02]  /*25580*/  SHFL.IDX P6, R14, R13, R12, R11 ;  /* 0x0000000c0d0e7389 */ /* 0x0004e400000c000b */
[----:B0123--:R-:W-:Y:S01]  /*25590*/  ENDCOLLECTIVE ;  /* 0x000000000000791b */ /* 0x00ffe20003800000 */
.L_x_2142:
[----:B------:R-:W-:Y:S05]  /*255a0*/  BSYNC B1 ;  /* 0x0000000000017941 */ /* 0x000fea0003800000 */
.L_x_2141:
        /* <DEDUP_REMOVED lines=8> */
.L_x_2143:
[----:B------:R-:W-:Y:S02]  /*25630*/  IMAD.MOV.U32 R13, RZ, RZ, R8 ;  /* 0x000000ffff0d7224 */ /* 0x000fe400078e0008 */
[----:B------:R-:W-:-:S07]  /*25640*/  IMAD.MOV.U32 R3, RZ, RZ, R14 ;  /* 0x000000ffff037224 */ /* 0x000fce00078e000e */
[----:B------:R-:W-:Y:S05]  /*25650*/  WARPSYNC.COLLECTIVE R15, `(.L_x_2144) ;  /* 0x000000000f087348 */ /* 0x000fea0003c00000 */
[----:B------:R0:W1:Y:S02]  /*25660*/  SHFL.IDX P6, R14, R13, R12, R11 ;  /* 0x0000000c0d0e7389 */ /* 0x00006400000c000b */
[----:B01----:R-:W-:Y:S01]  /*25670*/  ENDCOLLECTIVE ;  /* 0x000000000000791b */ /* 0x003fe20003800000 */
.L_x_2144:
[----:B------:R-:W-:Y:S02]  /*25680*/  IMAD.MOV.U32 R13, RZ, RZ, R7 ;  /* 0x000000ffff0d7224 */ /* 0x000fe400078e0007 */
[----:B------:R-:W-:-:S07]  /*25690*/  IMAD.MOV.U32 R4, RZ, RZ, R14 ;  /* 0x000000ffff047224 */ /* 0x000fce00078e000e */
[----:B------:R-:W-:Y:S05]  /*256a0*/  WARPSYNC.COLLECTIVE R15, `(.L_x_2145) ;  /* 0x000000000f087348 */ /* 0x000fea0003c00000 */
[----:B------:R0:W1:Y:S02]  /*256b0*/  SHFL.IDX P6, R14, R13, R12, R11 ;  /* 0x0000000c0d0e7389 */ /* 0x00006400000c000b */
[----:B01----:R-:W-:Y:S01]  /*256c0*/  ENDCOLLECTIVE ;  /* 0x000000000000791b */ /* 0x003fe20003800000 */
.L_x_2145:
[----:B------:R-:W-:Y:S05]  /*256d0*/  BRA `(.L_x_2146) ;  /* 0xfffffe4000707947 */ /* 0x000fea000383ffff */
.L_x_1805:
[----:B------:R-:W-:Y:S01]  /*256e0*/  BSSY B1, `(.L_x_2147) ;  /* 0x0000008000017945 */ /* 0x000fe20003800000 */
[----:B-1----:R-:W-:Y:S02]  /*256f0*/  IMAD.MOV.U32 R13, RZ, RZ, R6 ;  /* 0x000000ffff0d7224 */ /* 0x002fe400078e0006 */
[----:B------:R-:W-:Y:S02]  /*25700*/  IMAD.MOV.U32 R12, RZ, RZ, 0x1 ;  /* 0x00000001ff0c7424 */ /* 0x000fe400078e00ff */
[----:B------:R-:W-:Y:S02]  /*25710*/  IMAD.MOV.U32 R11, RZ, RZ, 0x181f ;  /* 0x0000181fff0b7424 */ /* 0x000fe400078e00ff */
[----:B------:R-:W-:-:S07]  /*25720*/  IMAD.MOV.U32 R15, RZ, RZ, -0x1 ;  /* 0xffffffffff0f7424 */ /* 0x000fce00078e00ff */
[----:B--2---:R-:W-:Y:S05]  /*25730*/  WARPSYNC.COLLECTIVE R15, `(.L_x_2148) ;  /* 0x000000000f087348 */ /* 0x004fea0003c00000 */
[----:B------:R0:W1:Y:S02]  /*25740*/  SHFL.IDX P6, R14, R13, R12, R11 ;  /* 0x0000000c0d0e7389 */ /* 0x00006400000c000b */
[----:B012---:R-:W-:Y:S01]  /*25750*/  ENDCOLLECTIVE ;  /* 0x000000000000791b */ /* 0x007fe20003800000 */
.L_x_2148:
[----:B------:R-:W-:Y:S05]  /*25760*/  BSYNC B1 ;  /* 0x0000000000017941 */ /* 0x000fea0003800000 */
.L_x_2147:
        /* <DEDUP_REMOVED lines=8> */
.L_x_2149:
[----:B------:R-:W-:Y:S02]  /*257f0*/  IMAD.MOV.U32 R13, RZ, RZ, R8 ;  /* 0x000000ffff0d7224 */ /* 0x000fe400078e0008 */
[----:B------:R-:W-:-:S07]  /*25800*/  IMAD.MOV.U32 R3, RZ, RZ, R14 ;  /* 0x000000ffff037224 */ /* 0x000fce00078e000e */
[----:B------:R-:W-:Y:S05]  /*25810*/  WARPSYNC.COLLECTIVE R15, `(.L_x_2150) ;  /* 0x000000000f087348 */ /* 0x000fea0003c00000 */
[----:B------:R0:W1:Y:S02]  /*25820*/  SHFL.IDX P6, R14, R13, R12, R11 ;  /* 0x0000000c0d0e7389 */ /* 0x00006400000c000b */
[----:B01----:R-:W-:Y:S01]  /*25830*/  ENDCOLLECTIVE ;  /* 0x000000000000791b */ /* 0x003fe20003800000 */
.L_x_2150:
[----:B------:R-:W-:Y:S02]  /*25840*/  IMAD.MOV.U32 R13, RZ, RZ, R7 ;  /* 0x000000ffff0d7224 */ /* 0x000fe400078e0007 */
[----:B------:R-:W-:-:S07]  /*25850*/  IMAD.MOV.U32 R4, RZ, RZ, R14 ;  /* 0x000000ffff047224 */ /* 0x000fce00078e000e */
[----:B------:R-:W-:Y:S05]  /*25860*/  WARPSYNC.COLLECTIVE R15, `(.L_x_2151) ;  /* 0x000000000f087348 */ /* 0x000fea0003c00000 */
[----:B------:R0:W1:Y:S02]  /*25870*/  SHFL.IDX P6, R14, R13, R12, R11 ;  /* 0x0000000c0d0e7389 */ /* 0x00006400000c000b */
[----:B01----:R-:W-:Y:S01]  /*25880*/  ENDCOLLECTIVE ;  /* 0x000000000000791b */ /* 0x003fe20003800000 */
.L_x_2151:
[----:B------:R-:W-:Y:S05]  /*25890*/  BRA `(.L_x_2152) ;  /* 0xfffffe4000dc7947 */ /* 0x000fea000383ffff */
.L_x_1808:
[----:B------:R-:W-:Y:S01]  /*258a0*/  BSSY B1, `(.L_x_2153) ;  /* 0x0000008000017945 */ /* 0x000fe20003800000 */
[----:B------:R-:W-:Y:S02]  /*258b0*/  IMAD.MOV.U32 R13, RZ, RZ, R6 ;  /* 0x000000ffff0d7224 */ /* 0x000fe400078e0006 */
[----:B------:R-:W-:Y:S02]  /*258c0*/  IMAD.MOV.U32 R12, RZ, RZ, 0x2 ;  /* 0x00000002ff0c7424 */ /* 0x000fe400078e00ff */
[----:B------:R-:W-:Y:S02]  /*258d0*/  IMAD.MOV.U32 R11, RZ, RZ, 0x181f ;  /* 0x0000181fff0b7424 */ /* 0x000fe400078e00ff */
[----:B------:R-:W-:-:S07]  /*258e0*/  IMAD.MOV.U32 R15, RZ, RZ, -0x1 ;  /* 0xffffffffff0f7424 */ /* 0x000fce00078e00ff */
[----:B-12---:R-:W-:Y:S05]  /*258f0*/  WARPSYNC.COLLECTIVE R15, `(.L_x_2154) ;  /* 0x000000000f087348 */ /* 0x006fea0003c00000 */
[----:B------:R0:W3:Y:S02]  /*25900*/  SHFL.IDX P6, R14, R13, R12, R11 ;  /* 0x0000000c0d0e7389 */ /* 0x0000e400000c000b */
[----:B0123--:R-:W-:Y:S01]  /*25910*/  ENDCOLLECTIVE ;  /* 0x000000000000791b */ /* 0x00ffe20003800000 */
.L_x_2154:
[----:B------:R-:W-:Y:S05]  /*25920*/  BSYNC B1 ;  /* 0x0000000000017941 */ /* 0x000fea0003800000 */
.L_x_2153:
        /* <DEDUP_REMOVED lines=8> */
.L_x_2155:
[----:B------:R-:W-:Y:S02]  /*259b0*/  IMAD.MOV.U32 R13, RZ, RZ, R8 ;  /* 0x000000ffff0d7224 */ /* 0x000fe400078e0008 */
[----:B------:R-:W-:-:S07]  /*259c0*/  IMAD.MOV.U32 R3, RZ, RZ, R14 ;  /* 0x000000ffff037224 */ /* 0x000fce00078e000e */
[----:B------:R-:W-:Y:S05]  /*259d0*/  WARPSYNC.COLLECTIVE R15, `(.L_x_2156) ;  /* 0x000000000f087348 */ /* 0x000fea0003c00000 */
[----:B------:R0:W1:Y:S02]  /*259e0*/  SHFL.IDX P6, R14, R13, R12, R11 ;  /* 0x0000000c0d0e7389 */ /* 0x00006400000c000b */
[----:B01----:R-:W-:Y:S01]  /*259f0*/  ENDCOLLECTIVE ;  /* 0x000000000000791b */ /* 0x003fe20003800000 */
.L_x_2156:
[----:B------:R-:W-:Y:S02]  /*25a00*/  IMAD.MOV.U32 R13, RZ, RZ, R7 ;  /* 0x000000ffff0d7224 */ /* 0x000fe400078e0007 */
[----:B------:R-:W-:-:S07]  /*25a10*/  IMAD.MOV.U32 R4, RZ, RZ, R14 ;  /* 0x000000ffff047224 */ /* 0x000fce00078e000e */
[----:B------:R-:W-:Y:S05]  /*25a20*/  WARPSYNC.COLLECTIVE R15, `(.L_x_2157) ;  /* 0x000000000f087348 */ /* 0x000fea0003c00000 */
[----:B------:R0:W1:Y:S02]  /*25a30*/  SHFL.IDX P6, R14, R13, R12, R11 ;  /* 0x0000000c0d0e7389 */ /* 0x00006400000c000b */
[----:B01----:R-:W-:Y:S01]  /*25a40*/  ENDCOLLECTIVE ;  /* 0x000000000000791b */ /* 0x003fe20003800000 */
.L_x_2157:
[----:B------:R-:W-:Y:S05]  /*25a50*/  BRA `(.L_x_2158) ;  /* 0xfffffe4400407947 */ /* 0x000fea000383ffff */
.L_x_1811:
        /* <DEDUP_REMOVED lines=8> */
.L_x_2160:
[----:B------:R-:W-:Y:S05]  /*25ae0*/  BSYNC B1 ;  /* 0x0000000000017941 */ /* 0x000fea0003800000 */
.L_x_2159:
        /* <DEDUP_REMOVED lines=8> */
.L_x_2161:
[----:B------:R-:W-:Y:S02]  /*25b70*/  IMAD.MOV.U32 R13, RZ, RZ, R8 ;  /* 0x000000ffff0d7224 */ /* 0x000fe400078e0008 */
[----:B------:R-:W-:-:S07]  /*25b80*/  IMAD.MOV.U32 R3, RZ, RZ, R14 ;  /* 0x000000ffff037224 */ /* 0x000fce00078e000e */
[----:B------:R-:W-:Y:S05]  /*25b90*/  WARPSYNC.COLLECTIVE R15, `(.L_x_2162) ;  /* 0x000000000f087348 */ /* 0x000fea0003c00000 */
[----:B------:R0:W1:Y:S02]  /*25ba0*/  SHFL.IDX P6, R14, R13, R12, R11 ;  /* 0x0000000c0d0e7389 */ /* 0x00006400000c000b */
[----:B01----:R-:W-:Y:S01]  /*25bb0*/  ENDCOLLECTIVE ;  /* 0x000000000000791b */ /* 0x003fe20003800000 */
.L_x_2162:
[----:B------:R-:W-:Y:S02]  /*25bc0*/  IMAD.MOV.U32 R13, RZ, RZ, R7 ;  /* 0x000000ffff0d7224 */ /* 0x000fe400078e0007 */
[----:B------:R-:W-:-:S07]  /*25bd0*/  IMAD.MOV.U32 R4, RZ, RZ, R14 ;  /* 0x000000ffff047224 */ /* 0x000fce00078e000e */
[----:B------:R-:W-:Y:S05]  /*25be0*/  WARPSYNC.COLLECTIVE R15, `(.L_x_2163) ;  /* 0x000000000f087348 */ /* 0x000fea0003c00000 */
[----:B------:R0:W1:Y:S02]  /*25bf0*/  SHFL.IDX P6, R14, R13, R12, R11 ;  /* 0x0000000c0d0e7389 */ /* 0x00006400000c000b */
[----:B01----:R-:W-:Y:S01]  /*25c00*/  ENDCOLLECTIVE ;  /* 0x000000000000791b */ /* 0x003fe20003800000 */
.L_x_2163:
[----:B------:R-:W-:Y:S05]  /*25c10*/  BRA `(.L_x_2164) ;  /* 0xfffffe4400ac7947 */ /* 0x000fea000383ffff */
.L_x_1815:
[----:B0-----:R0:W1:Y:S02]  /*25c20*/  SYNCS.PHASECHK.TRANS64.TRYWAIT P0, [R18+URZ+0x28800], R5 ;  /* 0x02880005120075a7 */ /* 0x001064000800017f */
[----:B-1----:R-:W-:Y:S05]  /*25c30*/  @!P0 NANOSLEEP.SYNCS 0x989680 ;  /* 0x009896800000895d */ /* 0x002fea0003900000 */
[----:B------:R-:W1:Y:S02]  /*25c40*/  @!P0 SYNCS.PHASECHK.TRANS64 P0, [R18+URZ+0x28800], R5 ;  /* 0x02880005120085a7 */ /* 0x000e64000800007f */
[----:B-1----:R-:W-:Y:S05]  /*25c50*/  @!P0 BRA `(.L_x_1815) ;  /* 0xfffffffc00f08947 */ /* 0x002fea000383ffff */
[----:B------:R-:W-:Y:S05]  /*25c60*/  BRA `(.L_x_2165) ;  /* 0xfffffe4800707947 */ /* 0x000fea000383ffff */
.L_x_1831:
[----:B------:R-:W3:Y:S01]  /*25c70*/  LDC R58, c[0x0][0x3f4] ;  /* 0x0000fd00ff3a7b82 */ /* 0x000ee20000000800 */
[----:B------:R-:W-:Y:S01]  /*25c80*/  BSSY B1, `(.L_x_2166) ;  /* 0x0000008000017945 */ /* 0x000fe20003800000 */
[----:B--2---:R-:W-:Y:S02]  /*25c90*/  IMAD.MOV.U32 R13, RZ, RZ, R43 ;  /* 0x000000ffff0d7224 */ /* 0x004fe400078e002b */
[----:B------:R-:W-:Y:S02]  /*25ca0*/  IMAD.MOV.U32 R12, RZ, RZ, RZ ;  /* 0x000000ffff0c7224 */ /* 0x000fe400078e00ff */
[----:B------:R-:W-:Y:S02]  /*25cb0*/  IMAD.MOV.U32 R11, RZ, RZ, 0x181f ;  /* 0x0000181fff0b7424 */ /* 0x000fe400078e00ff */
[----:B------:R-:W-:-:S07]  /*25cc0*/  IMAD.MOV.U32 R15, RZ, RZ, -0x1 ;  /* 0xffffffffff0f7424 */ /* 0x000fce00078e00ff */
[----:B01-3--:R-:W-:Y:S05]  /*25cd0*/  WARPSYNC.COLLECTIVE R15, `(.L_x_2167) ;  /* 0x000000000f087348 */ /* 0x00bfea0003c00000 */
[----:B------:R2:W4:Y:S02]  /*25ce0*/  SHFL.IDX P6, R14, R13, R12, R11 ;  /* 0x0000000c0d0e7389 */ /* 0x00052400000c000b */
[----:B01234-:R-:W-:Y:S01]  /*25cf0*/  ENDCOLLECTIVE ;  /* 0x000000000000791b */ /* 0x01ffe20003800000 */
.L_x_2167:
[----:B------:R-:W-:Y:S05]  /*25d00*/  BSYNC B1 ;  /* 0x0000000000017941 */ /* 0x000fea0003800000 */
.L_x_2166:
[----:B------:R-:W-:Y:S01]  /*25d10*/  IMAD.MOV.U32 R13, RZ, RZ, R10 ;  /* 0x000000ffff0d7224 */ /* 0x000fe200078e000a */
[----:B------:R-:W-:Y:S01]  /*25d20*/  ISETP.GE.AND P0, PT, R16, R58, PT ;  /* 0x0000003a1000720c */ /* 0x000fe20003f06270 */
[----:B------:R-:W-:Y:S02]  /*25d30*/  IMAD.MOV.U32 R12, RZ, RZ, RZ ;  /* 0x000000ffff0c7224 */ /* 0x000fe400078e00ff */
[----:B------:R-:W-:Y:S02]  /*25d40*/  IMAD.MOV.U32 R11, RZ, RZ, 0x181f ;  /* 0x0000181fff0b7424 */ /* 0x000fe400078e00ff */
[----:B------:R-:W-:Y:S02]  /*25d50*/  IMAD.MOV.U32 R15, RZ, RZ, -0x1 ;  /* 0xffffffffff0f7424 */ /* 0x000fe400078e00ff */
[----:B------:R-:W-:Y:S02]  /*25d60*/  IMAD.MOV.U32 R3, RZ, RZ, R14 ;  /* 0x000000ffff037224 */ /* 0x000fe400078e000e */
[----:B------:R-:W-:-:S07]  /*25d70*/  IMAD R0, R189, R0, RZ ;  /* 0x00000000bd007224 */ /* 0x000fce00078e02ff */
[----:B------:R-:W-:Y:S05]  /*25d80*/  WARPSYNC.COLLECTIVE R15, `(.L_x_2168) ;  /* 0x000000000f087348 */ /* 0x000fea0003c00000 */
[----:B------:R0:W1:Y:S02]  /*25d90*/  SHFL.IDX P6, R14, R13, R12, R11 ;  /* 0x0000000c0d0e7389 */ /* 0x00006400000c000b */
[----:B01----:R-:W-:Y:S01]  /*25da0*/  ENDCOLLECTIVE ;  /* 0x000000000000791b */ /* 0x003fe20003800000 */
.L_x_2168:
[----:B------:R-:W-:Y:S01]  /*25db0*/  ISETP.GE.OR P1, PT, R59, R0, P0 ;  /* 0x000000003b00720c */ /* 0x000fe20000726670 */
[----:B------:R-:W-:-:S12]  /*25dc0*/  IMAD.MOV.U32 R13, RZ, RZ, R45 ;  /* 0x000000ffff0d7224 */ /* 0x000fd800078e002d */
[C---:B------:R-:W-:Y:S01]  /*25dd0*/  @!P1 IMAD.SHL.U32 R7, R16.reuse, 0x2, RZ ;  /* 0x0000000210079824 */ /* 0x040fe200078e00ff */
[----:B------:R-:W-:Y:S01]  /*25de0*/  @!P1 SHF.L.U64.HI R6, R16, 0x1, R17 ;  /* 0x0000000110069819 */ /* 0x000fe20000010211 */
[----:B------:R-:W-:-:S07]  /*25df0*/  IMAD.MOV.U32 R4, RZ, RZ, R14 ;  /* 0x000000ffff047224 */ /* 0x000fce00078e000e */
[----:B------:R-:W-:Y:S05]  /*25e00*/  WARPSYNC.COLLECTIVE R15, `(.L_x_2169) ;  /* 0x000000000f087348 */ /* 0x000fea0003c00000 */
[----:B------:R0:W1:Y:S02]  /*25e10*/  SHFL.IDX P6, R14, R13, R12, R11 ;  /* 0x0000000c0d0e7389 */ /* 0x00006400000c000b */
[----:B01----:R-:W-:Y:S01]  /*25e20*/  ENDCOLLECTIVE ;  /* 0x000000000000791b */ /* 0x003fe20003800000 */
.L_x_2169:
[----:B------:R-:W-:-:S05]  /*25e30*/  @!P1 IADD3 R4, P2, R4, R7, RZ ;  /* 0x0000000704049210 */ /* 0x000fca0007f5e0ff */
[----:B------:R-:W-:Y:S02]  /*25e40*/  @!P1 IMAD.X R3, R3, 0x1, R6, P2 ;  /* 0x0000000103039824 */ /* 0x000fe400010e0606 */
[----:B------:R-:W-:Y:S02]  /*25e50*/  @!P1 IMAD.MOV.U32 R24, RZ, RZ, R4 ;  /* 0x000000ffff189224 */ /* 0x000fe400078e0004 */
[----:B------:R-:W-:Y:S02]  /*25e60*/  @!P1 IMAD.MOV.U32 R25, RZ, RZ, R3 ;  /* 0x000000ffff199224 */ /* 0x000fe400078e0003 */
[----:B------:R-:W-:-:S04]  /*25e70*/  IMAD.MOV.U32 R13, RZ, RZ, R44 ;  /* 0x000000ffff0d7224 */ /* 0x000fc800078e002c */
[----:B------:R-:W5:Y:S01]  /*25e80*/  @!P1 LD.E.128 R24, desc[UR54][R24.64] ;  /* 0x0000003618189980 */ /* 0x000f62000c101d00 */
[----:B------:R-:W-:-:S07]  /*25e90*/  IMAD.MOV.U32 R5, RZ, RZ, R14 ;  /* 0x000000ffff057224 */ /* 0x000fce00078e000e */
[----:B-----5:R-:W-:Y:S05]  /*25ea0*/  WARPSYNC.COLLECTIVE R15, `(.L_x_2170) ;  /* 0x000000000f087348 */ /* 0x020fea0003c00000 */
[----:B------:R0:W1:Y:S02]  /*25eb0*/  SHFL.IDX P6, R14, R13, R12, R11 ;  /* 0x0000000c0d0e7389 */ /* 0x00006400000c000b */
[----:B01---5:R-:W-:Y:S01]  /*25ec0*/  ENDCOLLECTIVE ;  /* 0x000000000000791b */ /* 0x023fe20003800000 */
.L_x_2170:
[----:B------:R-:W-:-:S05]  /*25ed0*/  @!P1 IADD3 R14, P2, R14, R7, RZ ;  /* 0x000000070e0e9210 */ /* 0x000fca0007f5e0ff */
[----:B------:R-:W-:Y:S02]  /*25ee0*/  @!P1 IMAD.X R5, R5, 0x1, R6, P2 ;  /* 0x0000000105059824 */ /* 0x000fe400010e0606 */
[----:B------:R-:W-:-:S06]  /*25ef0*/  @!P1 IMAD.MOV.U32 R4, RZ, RZ, R14 ;  /* 0x000000ffff049224 */ /* 0x000fcc00078e000e */
[----:B------:R-:W5:Y:S01]  /*25f00*/  @!P1 LD.E.128 R4, desc[UR54][R4.64] ;  /* 0x0000003604049980 */ /* 0x000f62000c101d00 */
[----:B------:R-:W-:Y:S02]  /*25f10*/  IMAD.MOV.U32 R13, RZ, RZ, R43 ;  /* 0x000000ffff0d7224 */ /* 0x000fe400078e002b */
[----:B------:R-:W-:-:S07]  /*25f20*/  IMAD.MOV.U32 R12, RZ, RZ, 0x1 ;  /* 0x00000001ff0c7424 */ /* 0x000fce00078e00ff */
[----:B-----5:R-:W-:Y:S05]  /*25f30*/  WARPSYNC.COLLECTIVE R15, `(.L_x_2171) ;  /* 0x000000000f087348 */ /* 0x020fea0003c00000 */
[----:B------:R0:W1:Y:S02]  /*25f40*/  SHFL.IDX P6, R14, R13, R12, R11 ;  /* 0x0000000c0d0e7389 */ /* 0x00006400000c000b */
[----:B01---5:R-:W-:Y:S01]  /*25f50*/  ENDCOLLECTIVE ;  /* 0x000000000000791b */ /* 0x023fe20003800000 */
.L_x_2171:
[----:B------:R-:W-:Y:S01]  /*25f60*/  CS2R R50, SRZ ;  /* 0x0000000000327805 */ /* 0x000fe2000001ff00 */
[----:B------:R-:W-:Y:S01]  /*25f70*/  IMAD.MOV.U32 R13, RZ, RZ, R10 ;  /* 0x000000ffff0d7224 */ /* 0x000fe200078e000a */
[----:B------:R-:W-:Y:S02]  /*25f80*/  CS2R R52, SRZ ;  /* 0x0000000000347805 */ /* 0x000fe4000001ff00 */
[----:B------:R-:W-:Y:S02]  /*25f90*/  CS2R R20, SRZ ;  /* 0x0000000000147805 */ /* 0x000fe4000001ff00 */
[----:B------:R-:W-:Y:S01]  /*25fa0*/  CS2R R36, SRZ ;  /* 0x0000000000247805 */ /* 0x000fe2000001ff00 */
[----:B------:R-:W-:-:S04]  /*25fb0*/  @!P1 IMAD.MOV.U32 R50, RZ, RZ, R24 ;  /* 0x000000ffff329224 */ /* 0x000fc800078e0018 */
[----:B------:R-:W-:-:S05]  /*25fc0*/  IMAD.MOV.U32 R3, RZ, RZ, R50 ;  /* 0x000000ffff037224 */ /* 0x000fca00078e0032 */
[----:B------:R-:W-:Y:S01]  /*25fd0*/  PRMT R76, R3, 0x7610, R76 ;  /* 0x00007610034c7816 */ /* 0x000fe2000000004c */
[----:B------:R-:W-:-:S07]  /*25fe0*/  IMAD.MOV.U32 R3, RZ, RZ, R14 ;  /* 0x000000ffff037224 */ /* 0x000fce00078e000e */
[----:B------:R-:W-:Y:S05]  /*25ff0*/  WARPSYNC.COLLECTIVE R15, `(.L_x_2172) ;  /* 0x000000000f087348 */ /* 0x000fea0003c00000 */
[----:B------:R0:W1:Y:S02]  /*26000*/  SHFL.IDX P6, R14, R13, R12, R11 ;  /* 0x0000000c0d0e7389 */ /* 0x00006400000c000b */
[----:B01----:R-:W-:Y:S01]  /*26010*/  ENDCOLLECTIVE ;  /* 0x000000000000791b */ /* 0x003fe20003800000 */
.L_x_2172:
[----:B------:R-:W-:-:S04]  /*26020*/  @!P1 IMAD.MOV.U32 R51, RZ, RZ, R25 ;  /* 0x000000ffff339224 */ /* 0x000fc800078e0019 */
[----:B------:R-:W-:-:S05]  /*26030*/  IMAD.MOV.U32 R8, RZ, RZ, R51 ;  /* 0x000000ffff087224 */ /* 0x000fca00078e0033 */
[----:B------:R-:W-:Y:S01]  /*26040*/  PRMT R77, R8, 0x7610, R77 ;  /* 0x00007610084d7816 */ /* 0x000fe2000000004d */
[----:B------:R-:W-:Y:S02]  /*26050*/  IMAD.MOV.U32 R13, RZ, RZ, R45 ;  /* 0x000000ffff0d7224 */ /* 0x000fe400078e002d */
[----:B------:R-:W-:-:S07]  /*26060*/  IMAD.MOV.U32 R8, RZ, RZ, R14 ;  /* 0x000000ffff087224 */ /* 0x000fce00078e000e */
[----:B------:R-:W-:Y:S05]  /*26070*/  WARPSYNC.COLLECTIVE R15, `(.L_x_2173) ;  /* 0x000000000f087348 */ /* 0x000fea0003c00000 */
[----:B------:R0:W1:Y:S02]  /*26080*/  SHFL.IDX P6, R14, R13, R12, R11 ;  /* 0x0000000c0d0e7389 */ /* 0x00006400000c000b */
[----:B01----:R-:W-:Y:S01]  /*26090*/  ENDCOLLECTIVE ;  /* 0x000000000000791b */ /* 0x003fe20003800000 */
.L_x_2173:
[----:B------:R-:W-:Y:S02]  /*260a0*/  IMAD.MOV.U32 R13, RZ, RZ, R44 ;  /* 0x000000ffff0d7224 */ /* 0x000fe400078e002c */
[----:B------:R-:W-:-:S07]  /*260b0*/  IMAD.MOV.U32 R9, RZ, RZ, R14 ;  /* 0x000000ffff097224 */ /* 0x000fce00078e000e */
[----:B------:R-:W-:Y:S05]  /*260c0*/  WARPSYNC.COLLECTIVE R15, `(.L_x_2174) ;  /* 0x000000000f087348 */ /* 0x000fea0003c00000 */
[----:B------:R0:W1:Y:S02]  /*260d0*/  SHFL.IDX P6, R14, R13, R12, R11 ;  /* 0x0000000c0d0e7389 */ /* 0x00006400000c000b */
[----:B01----:R-:W-:Y:S01]  /*260e0*/  ENDCOLLECTIVE ;  /* 0x000000000000791b */ /* 0x003fe20003800000 */
.L_x_2174:
[----:B------:R-:W-:Y:S02]  /*260f0*/  @!P1 IMAD.MOV.U32 R52, RZ, RZ, R26 ;  /* 0x000000ffff349224 */ /* 0x000fe400078e001a */
[----:B------:R-:W-:Y:S02]  /*26100*/  @!P1 IMAD.MOV.U32 R53, RZ, RZ, R27 ;  /* 0x000000ffff359224 */ /* 0x000fe400078e001b */
[----:B------:R-:W-:Y:S02]  /*26110*/  @!P1 IMAD.MOV.U32 R20, RZ, RZ, R4 ;  /* 0x000000ffff149224 */ /* 0x000fe400078e0004 */
[----:B------:R-:W-:Y:S02]  /*26120*/  @!P1 IMAD.MOV.U32 R21, RZ, RZ, R5 ;  /* 0x000000ffff159224 */ /* 0x000fe400078e0005 */
[----:B------:R-:W-:Y:S02]  /*26130*/  @!P1 IMAD.MOV.U32 R36, RZ, RZ, R6 ;  /* 0x000000ffff249224 */ /* 0x000fe400078e0006 */
[----:B------:R-:W-:-:S02]  /*26140*/  @!P1 IMAD.MOV.U32 R37, RZ, RZ, R7 ;  /* 0x000000ffff259224 */ /* 0x000fc400078e0007 */
[----:B------:R-:W-:Y:S02]  /*26150*/  IMAD.MOV.U32 R24, RZ, RZ, R52 ;  /* 0x000000ffff187224 */ /* 0x000fe400078e0034 */
[----:B------:R-:W-:Y:S02]  /*26160*/  IMAD.MOV.U32 R25, RZ, RZ, R53 ;  /* 0x000000ffff197224 */ /* 0x000fe400078e0035 */
[----:B------:R-:W-:Y:S02]  /*26170*/  IMAD.MOV.U32 R4, RZ, RZ, R20 ;  /* 0x000000ffff047224 */ /* 0x000fe400078e0014 */
[----:B------:R-:W-:Y:S02]  /*26180*/  IMAD.MOV.U32 R5, RZ, RZ, R21 ;  /* 0x000000ffff057224 */ /* 0x000fe400078e0015 */
[----:B------:R-:W-:Y:S02]  /*26190*/  IMAD.MOV.U32 R6, RZ, RZ, R36 ;  /* 0x000000ffff067224 */ /* 0x000fe400078e0024 */
[----:B------:R-:W-:Y:S01]  /*261a0*/  IMAD.MOV.U32 R7, RZ, RZ, R37 ;  /* 0x000000ffff077224 */ /* 0x000fe200078e0025 */
[----:B------:R-:W-:-:S02]  /*261b0*/  PRMT R46, R24, 0x7610, R46 ;  /* 0x00007610182e7816 */ /* 0x000fc4000000002e */
[----:B------:R-:W-:Y:S02]  /*261c0*/  PRMT R47, R25, 0x7610, R47 ;  /* 0x00007610192f7816 */ /* 0x000fe4000000002f */
[----:B------:R-:W-:Y:S02]  /*261d0*/  CS2R R24, SRZ ;  /* 0x0000000000187805 */ /* 0x000fe4000001ff00 */
[----:B------:R-:W-:Y:S02]  /*261e0*/  PRMT R78, R4, 0x7610, R78 ;  /* 0x00007610044e7816 */ /* 0x000fe4000000004e */
[----:B------:R-:W-:Y:S02]  /*261f0*/  PRMT R79, R5, 0x7610, R79 ;  /* 0x00007610054f7816 */ /* 0x000fe4000000004f */
[----:B------:R-:W-:Y:S02]  /*26200*/  PRMT R80, R6, 0x7610, R80 ;  /* 0x0000761006507816 */ /* 0x000fe40000000050 */
[----:B------:R-:W-:Y:S01]  /*26210*/  PRMT R86, R7, 0x7610, R86 ;  /* 0x0000761007567816 */ /* 0x000fe20000000056 */
[----:B------:R-:W-:Y:S06]  /*26220*/  BRA `(.L_x_2175) ;  /* 0xfffffe6000b07947 */ /* 0x000fec000383ffff */
.L_x_1834:
[----:B------:R-:W-:Y:S01]  /*26230*/  BSSY B1, `(.L_x_2176) ;  /* 0x0000008000017945 */ /* 0x000fe20003800000 */
[----:B--2---:R-:W-:Y:S02]  /*26240*/  IMAD.MOV.U32 R13, RZ, RZ, R43 ;  /* 0x000000ffff0d7224 */ /* 0x004fe400078e002b */
[----:B------:R-:W-:Y:S02]  /*26250*/  IMAD.MOV.U32 R12, RZ, RZ, 0x2 ;  /* 0x00000002ff0c7424 */ /* 0x000fe400078e00ff */
[----:B------:R-:W-:Y:S02]  /*26260*/  IMAD.MOV.U32 R11, RZ, RZ, 0x181f ;  /* 0x0000181fff0b7424 */ /* 0x000fe400078e00ff */
[----:B0-----:R-:W-:-:S07]  /*26270*/  IMAD.MOV.U32 R15, RZ, RZ, -0x1 ;  /* 0xffffffffff0f7424 */ /* 0x001fce00078e00ff */
[----:B------:R-:W-:Y:S05]  /*26280*/  WARPSYNC.COLLECTIVE R15, `(.L_x_2177) ;  /* 0x000000000f087348 */ /* 0x000fea0003c00000 */
[----:B------:R0:W1:Y:S02]  /*26290*/  SHFL.IDX P6, R14, R13, R12, R11 ;  /* 0x0000000c0d0e7389 */ /* 0x00006400000c000b */
[----:B01----:R-:W-:Y:S01]  /*262a0*/  ENDCOLLECTIVE ;  /* 0x000000000000791b */ /* 0x003fe20003800000 */
.L_x_2177:
[----:B------:R-:W-:Y:S05]  /*262b0*/  BSYNC B1 ;  /* 0x0000000000017941 */ /* 0x000fea0003800000 */
.L_x_2176:
[----:B------:R-:W-:Y:S02]  /*262c0*/  IMAD.MOV.U32 R13, RZ, RZ, R10 ;  /* 0x000000ffff0d7224 */ /* 0x000fe400078e000a */
[----:B------:R-:W-:Y:S02]  /*262d0*/  IMAD.MOV.U32 R12, RZ, RZ, 0x2 ;  /* 0x00000002ff0c7424 */ /* 0x000fe400078e00ff */
[----:B------:R-:W-:Y:S02]  /*262e0*/  IMAD.MOV.U32 R11, RZ, RZ, 0x181f ;  /* 0x0000181fff0b7424 */ /* 0x000fe400078e00ff */
[----:B------:R-:W-:Y:S02]  /*262f0*/  IMAD.MOV.U32 R15, RZ, RZ, -0x1 ;  /* 0xffffffffff0f7424 */ /* 0x000fe400078e00ff */
[----:B------:R-:W-:Y:S02]  /*26300*/  IMAD.MOV.U32 R3, RZ, RZ, R14 ;  /* 0x000000ffff037224 */ /* 0x000fe400078e000e */
[----:B------:R-:W-:-:S07]  /*26310*/  VIADD R9, R59, 0x40 ;  /* 0x000000403b097836 */ /* 0x000fce0000000000 */
[----:B------:R-:W-:Y:S05]  /*26320*/  WARPSYNC.COLLECTIVE R15, `(.L_x_2178) ;  /* 0x000000000f087348 */ /* 0x000fea0003c00000 */
[----:B------:R0:W1:Y:S02]  /*26330*/  SHFL.IDX P6, R14, R13, R12, R11 ;  /* 0x0000000c0d0e7389 */ /* 0x00006400000c000b */
[----:B01----:R-:W-:Y:S01]  /*26340*/  ENDCOLLECTIVE ;  /* 0x000000000000791b */ /* 0x003fe20003800000 */
.L_x_2178:
        /* <DEDUP_REMOVED lines=8> */
.L_x_2179:
        /* <DEDUP_REMOVED lines=10> */
.L_x_2180:
[----:B------:R-:W-:-:S05]  /*26470*/  @!P1 IADD3 R14, P2, R14, R29, RZ ;  /* 0x0000001d0e0e9210 */ /* 0x000fca0007f5e0ff */
[----:B------:R-:W-:-:S04]  /*26480*/  @!P1 IMAD.X R9, R9, 0x1, R28, P2 ;  /* 0x0000000109099824 */ /* 0x000fc800010e061c */
[----:B------:R-:W-:-:S05]  /*26490*/  @!P1 IMAD.MOV.U32 R15, RZ, RZ, R9 ;  /* 0x000000ffff0f9224 */ /* 0x000fca00078e0009 */
[----:B------:R0:W5:Y:S01]  /*264a0*/  @!P1 LD.E.128 R28, desc[UR54][R14.64] ;  /* 0x000000360e1c9980 */ /* 0x000162000c101d00 */
[----:B------:R-:W-:Y:S02]  /*264b0*/  IMAD.MOV.U32 R13, RZ, RZ, R43 ;  /* 0x000000ffff0d7224 */ /* 0x000fe400078e002b */
[----:B------:R-:W-:Y:S02]  /*264c0*/  IMAD.MOV.U32 R12, RZ, RZ, 0x3 ;  /* 0x00000003ff0c7424 */ /* 0x000fe400078e00ff */
[----:B0-----:R-:W-:-:S07]  /*264d0*/  IMAD.MOV.U32 R15, RZ, RZ, -0x1 ;  /* 0xffffffffff0f7424 */ /* 0x001fce00078e00ff */
[----:B-----5:R-:W-:Y:S05]  /*264e0*/  WARPSYNC.COLLECTIVE R15, `(.L_x_2181) ;  /* 0x000000000f087348 */ /* 0x020fea0003c00000 */
[----:B------:R0:W1:Y:S02]  /*264f0*/  SHFL.IDX P6, R14, R13, R12, R11 ;  /* 0x0000000c0d0e7389 */ /* 0x00006400000c000b */
[----:B01---5:R-:W-:Y:S01]  /*26500*/  ENDCOLLECTIVE ;  /* 0x000000000000791b */ /* 0x023fe20003800000 */
.L_x_2181:
        /* <DEDUP_REMOVED lines=12> */
.L_x_2182:
[----:B------:R-:W-:Y:S02]  /*265d0*/  IMAD.MOV.U32 R13, RZ, RZ, R45 ;  /* 0x000000ffff0d7224 */ /* 0x000fe400078e002d */
[----:B------:R-:W-:-:S07]  /*265e0*/  IMAD.MOV.U32 R32, RZ, RZ, R14 ;  /* 0x000000ffff207224 */ /* 0x000fce00078e000e */
[----:B------:R-:W-:Y:S05]  /*265f0*/  WARPSYNC.COLLECTIVE R15, `(.L_x_2183) ;  /* 0x000000000f087348 */ /* 0x000fea0003c00000 */
[----:B------:R0:W1:Y:S02]  /*26600*/  SHFL.IDX P6, R14, R13, R12, R11 ;  /* 0x0000000c0d0e7389 */ /* 0x00006400000c000b */
[----:B01----:R-:W-:Y:S01]  /*26610*/  ENDCOLLECTIVE ;  /* 0x000000000000791b */ /* 0x003fe20003800000 */
.L_x_2183:
[----:B------:R-:W-:Y:S02]  /*26620*/  @!P1 IMAD.MOV.U32 R55, RZ, RZ, R33 ;  /* 0x000000ffff379224 */ /* 0x000fe400078e0021 */
[----:B------:R-:W-:Y:S02]  /*26630*/  IMAD.MOV.U32 R13, RZ, RZ, R44 ;  /* 0x000000ffff0d7224 */ /* 0x000fe400078e002c */
[----:B------:R-:W-:Y:S02]  /*26640*/  IMAD.MOV.U32 R8, RZ, RZ, R55 ;  /* 0x000000ffff087224 */ /* 0x000fe400078e0037 */
[----:B------:R-:W-:-:S07]  /*26650*/  IMAD.MOV.U32 R33, RZ, RZ, R14 ;  /* 0x000000ffff217224 */ /* 0x000fce00078e000e */
[----:B------:R-:W-:Y:S05]  /*26660*/  WARPSYNC.COLLECTIVE R15, `(.L_x_2184) ;  /* 0x000000000f087348 */ /* 0x000fea0003c00000 */
[----:B------:R0:W1:Y:S02]  /*26670*/  SHFL.IDX P6, R14, R13, R12, R11 ;  /* 0x0000000c0d0e7389 */ /* 0x00006400000c000b */
[----:B01----:R-:W-:Y:S01]  /*26680*/  ENDCOLLECTIVE ;  /* 0x000000000000791b */ /* 0x003fe20003800000 */
.L_x_2184:
[----:B------:R-:W-:Y:S02]  /*26690*/  @!P1 IMAD.MOV.U32 R56, RZ, RZ, R34 ;  /* 0x000000ffff389224 */ /* 0x000fe400078e0022 */
[----:B------:R-:W-:Y:S01]  /*266a0*/  @!P1 IMAD.MOV.U32 R57, RZ, RZ, R35 ;  /* 0x000000ffff399224 */ /* 0x000fe200078e0023 */
[----:B------:R-:W-:Y:S01]  /*266b0*/  PRMT R69, R8, 0x7610, R69 ;  /* 0x0000761008457816 */ /* 0x000fe20000000045 */
[----:B------:R-:W-:Y:S02]  /*266c0*/  IMAD.MOV.U32 R8, RZ, RZ, R56 ;  /* 0x000000ffff087224 */ /* 0x000fe400078e0038 */
[----:B------:R-:W-:Y:S02]  /*266d0*/  IMAD.MOV.U32 R9, RZ, RZ, R57 ;  /* 0x000000ffff097224 */ /* 0x000fe400078e0039 */
[----:B------:R-:W-:Y:S02]  /*266e0*/  @!P1 IMAD.MOV.U32 R38, RZ, RZ, R28 ;  /* 0x000000ffff269224 */ /* 0x000fe400078e001c */
[----:B------:R-:W-:-:S02]  /*266f0*/  @!P1 IMAD.MOV.U32 R39, RZ, RZ, R29 ;  /* 0x000000ffff279224 */ /* 0x000fc400078e001d */
[----:B------:R-:W-:Y:S02]  /*26700*/  @!P1 IMAD.MOV.U32 R40, RZ, RZ, R30 ;  /* 0x000000ffff289224 */ /* 0x000fe400078e001e */
[----:B------:R-:W-:Y:S01]  /*26710*/  @!P1 IMAD.MOV.U32 R41, RZ, RZ, R31 ;  /* 0x000000ffff299224 */ /* 0x000fe200078e001f */
[----:B------:R-:W-:Y:S01]  /*26720*/  PRMT R48, R8, 0x7610, R48 ;  /* 0x0000761008307816 */ /* 0x000fe20000000030 */
[----:B------:R-:W-:Y:S01]  /*26730*/  IMAD.MOV.U32 R8, RZ, RZ, R38 ;  /* 0x000000ffff087224 */ /* 0x000fe200078e0026 */
[----:B------:R-:W-:Y:S01]  /*26740*/  PRMT R49, R9, 0x7610, R49 ;  /* 0x0000761009317816 */ /* 0x000fe20000000031 */
[----:B------:R-:W-:Y:S02]  /*26750*/  IMAD.MOV.U32 R9, RZ, RZ, R39 ;  /* 0x000000ffff097224 */ /* 0x000fe400078e0027 */
[----:B------:R-:W-:Y:S02]  /*26760*/  IMAD.MOV.U32 R10, RZ, RZ, R40 ;  /* 0x000000ffff0a7224 */ /* 0x000fe400078e0028 */
[----:B------:R-:W-:Y:S01]  /*26770*/  IMAD.MOV.U32 R11, RZ, RZ, R41 ;  /* 0x000000ffff0b7224 */ /* 0x000fe200078e0029 */
[----:B------:R-:W-:Y:S01]  /*26780*/  PRMT R72, R8, 0x7610, R72 ;  /* 0x0000761008487816 */ /* 0x000fe20000000048 */
[----:B------:R-:W-:Y:S01]  /*26790*/  IMAD.MOV.U32 R34, RZ, RZ, R14 ;  /* 0x000000ffff227224 */ /* 0x000fe200078e000e */
[----:B------:R-:W-:-:S02]  /*267a0*/  PRMT R73, R9, 0x7610, R73 ;  /* 0x0000761009497816 */ /* 0x000fc40000000049 */
[----:B------:R-:W-:Y:S02]  /*267b0*/  CS2R R8, SRZ ;  /* 0x0000000000087805 */ /* 0x000fe4000001ff00 */
[----:B------:R-:W-:Y:S02]  /*267c0*/  PRMT R74, R10, 0x7610, R74 ;  /* 0x000076100a4a7816 */ /* 0x000fe4000000004a */
[----:B------:R-:W-:Y:S01]  /*267d0*/  PRMT R75, R11, 0x7610, R75 ;  /* 0x000076100b4b7816 */ /* 0x000fe2000000004b */
[----:B------:R-:W-:Y:S06]  /*267e0*/  BRA `(.L_x_2185) ;  /* 0xfffffe6000a07947 */ /* 0x000fec000383ffff */
.L_x_1838:
[----:B0-----:R0:W1:Y:S02]  /*267f0*/  SYNCS.PHASECHK.TRANS64.TRYWAIT P4, [R18+URZ+0x28800], R29 ;  /* 0x0288001d120075a7 */ /* 0x001064000808017f */
[----:B-1----:R-:W-:Y:S05]  /*26800*/  @!P4 NANOSLEEP.SYNCS 0x989680 ;  /* 0x009896800000c95d */ /* 0x002fea0003900000 */
[----:B------:R-:W1:Y:S02]  /*26810*/  @!P4 SYNCS.PHASECHK.TRANS64 P4, [R18+URZ+0x28800], R29 ;  /* 0x0288001d1200c5a7 */ /* 0x000e64000808007f */
[----:B-1----:R-:W-:Y:S05]  /*26820*/  @!P4 BRA `(.L_x_1838) ;  /* 0xfffffffc00f0c947 */ /* 0x002fea000383ffff */
[----:B------:R-:W-:Y:S05]  /*26830*/  BRA `(.L_x_2186) ;  /* 0xfffffe6400487947 */ /* 0x000fea000383ffff */
.L_x_1848:
[----:B------:R0:W0:Y:S02]  /*26840*/  SYNCS.PHASECHK.TRANS64.TRYWAIT P1, [R11+URZ+0x28830], R0 ;  /* 0x028830000b0075a7 */ /* 0x000024000802017f */
[----:B0-----:R-:W-:Y:S05]  /*26850*/  @!P1 NANOSLEEP.SYNCS 0x989680 ;  /* 0x009896800000995d */ /* 0x001fea0003900000 */
[----:B------:R-:W0:Y:S02]  /*26860*/  @!P1 SYNCS.PHASECHK.TRANS64 P1, [R11+URZ+0x28830], R0 ;  /* 0x028830000b0095a7 */ /* 0x000e24000802007f */
[----:B0-----:R-:W-:Y:S05]  /*26870*/  @!P1 BRA `(.L_x_1848) ;  /* 0xfffffffc00f09947 */ /* 0x001fea000383ffff */
[----:B------:R-:W-:Y:S05]  /*26880*/  BRA `(.L_x_1847) ;  /* 0xfffffe80001c7947 */ /* 0x000fea000383ffff */
.L_x_1867:
[----:B-1----:R1:W2:Y:S02]  /*26890*/  SYNCS.PHASECHK.TRANS64.TRYWAIT P4, [R9+URZ+0x28830], R8 ;  /* 0x02883008090075a7 */ /* 0x0022a4000808017f */
[----:B--2---:R-:W-:Y:S05]  /*268a0*/  @!P4 NANOSLEEP.SYNCS 0x989680 ;  /* 0x009896800000c95d */ /* 0x004fea0003900000 */
[----:B------:R-:W2:Y:S02]  /*268b0*/  @!P4 SYNCS.PHASECHK.TRANS64 P4, [R9+URZ+0x28830], R8 ;  /* 0x028830080900c5a7 */ /* 0x000ea4000808007f */
[----:B--2---:R-:W-:Y:S05]  /*268c0*/  @!P4 BRA `(.L_x_1867) ;  /* 0xfffffffc00f0c947 */ /* 0x004fea000383ffff */
[----:B------:R-:W-:Y:S05]  /*268d0*/  BRA `(.L_x_1866) ;  /* 0xfffffeb000fc7947 */ /* 0x000fea000383ffff */
.L_x_1871:
[----:B-1----:R1:W2:Y:S02]  /*268e0*/  SYNCS.PHASECHK.TRANS64.TRYWAIT P3, [R9+URZ+0x28850], R8 ;  /* 0x02885008090075a7 */ /* 0x0022a4000806017f */
[----:B--2---:R-:W-:Y:S05]  /*268f0*/  @!P3 NANOSLEEP.SYNCS 0x989680 ;  /* 0x009896800000b95d */ /* 0x004fea0003900000 */
[----:B------:R-:W2:Y:S02]  /*26900*/  @!P3 SYNCS.PHASECHK.TRANS64 P3, [R9+URZ+0x28850], R8 ;  /* 0x028850080900b5a7 */ /* 0x000ea4000806007f */
[----:B--2---:R-:W-:Y:S05]  /*26910*/  @!P3 BRA `(.L_x_1871) ;  /* 0xfffffffc00f0b947 */ /* 0x004fea000383ffff */
[----:B------:R-:W-:Y:S05]  /*26920*/  BRA `(.L_x_1868) ;  /* 0xfffffeb8000c7947 */ /* 0x000fea000383ffff */
.L_x_1892:
[----:B-1----:R1:W2:Y:S02]  /*26930*/  SYNCS.PHASECHK.TRANS64.TRYWAIT P2, [R3+URZ+0x28830], R0 ;  /* 0x02883000030075a7 */ /* 0x0022a4000804017f */
[----:B--2---:R-:W-:Y:S05]  /*26940*/  @!P2 NANOSLEEP.SYNCS 0x989680 ;  /* 0x009896800000a95d */ /* 0x004fea0003900000 */
[----:B------:R-:W2:Y:S02]  /*26950*/  @!P2 SYNCS.PHASECHK.TRANS64 P2, [R3+URZ+0x28830], R0 ;  /* 0x028830000300a5a7 */ /* 0x000ea4000804007f */
[----:B--2---:R-:W-:Y:S05]  /*26960*/  @!P2 BRA `(.L_x_1892) ;  /* 0xfffffffc00f0a947 */ /* 0x004fea000383ffff */
[----:B------:R-:W-:Y:S05]  /*26970*/  BRA `(.L_x_1891) ;  /* 0xfffffee800387947 */ /* 0x000fea000383ffff */
.L_x_1896:
[----:B-1----:R1:W2:Y:S02]  /*26980*/  SYNCS.PHASECHK.TRANS64.TRYWAIT P1, [R3+URZ+0x28850], R0 ;  /* 0x02885000030075a7 */ /* 0x0022a4000802017f */
[----:B--2---:R-:W-:Y:S05]  /*26990*/  @!P1 NANOSLEEP.SYNCS 0x989680 ;  /* 0x009896800000995d */ /* 0x004fea0003900000 */
[----:B------:R-:W2:Y:S02]  /*269a0*/  @!P1 SYNCS.PHASECHK.TRANS64 P1, [R3+URZ+0x28850], R0 ;  /* 0x02885000030095a7 */ /* 0x000ea4000802007f */
[----:B--2---:R-:W-:Y:S05]  /*269b0*/  @!P1 BRA `(.L_x_1896) ;  /* 0xfffffffc00f09947 */ /* 0x004fea000383ffff */
[----:B------:R-:W-:Y:S05]  /*269c0*/  BRA `(.L_x_1893) ;  /* 0xfffffeec00547947 */ /* 0x000fea000383ffff */
.L_x_1905:
[----:B-1----:R1:W2:Y:S02]  /*269d0*/  SYNCS.PHASECHK.TRANS64.TRYWAIT P2, [R3+URZ+0x28830], R0 ;  /* 0x02883000030075a7 */ /* 0x0022a4000804017f */
[----:B--2---:R-:W-:Y:S05]  /*269e0*/  @!P2 NANOSLEEP.SYNCS 0x989680 ;  /* 0x009896800000a95d */ /* 0x004fea0003900000 */
[----:B------:R-:W2:Y:S02]  /*269f0*/  @!P2 SYNCS.PHASECHK.TRANS64 P2, [R3+URZ+0x28830], R0 ;  /* 0x028830000300a5a7 */ /* 0x000ea4000804007f */
[----:B--2---:R-:W-:Y:S05]  /*26a00*/  @!P2 BRA `(.L_x_1905) ;  /* 0xfffffffc00f0a947 */ /* 0x004fea000383ffff */
[----:B------:R-:W-:Y:S05]  /*26a10*/  BRA `(.L_x_1904) ;  /* 0xffffff0800c47947 */ /* 0x000fea000383ffff */
.L_x_1909:
[----:B-1----:R1:W2:Y:S02]  /*26a20*/  SYNCS.PHASECHK.TRANS64.TRYWAIT P1, [R3+URZ+0x28850], R0 ;  /* 0x02885000030075a7 */ /* 0x0022a4000802017f */
[----:B--2---:R-:W-:Y:S05]  /*26a30*/  @!P1 NANOSLEEP.SYNCS 0x989680 ;  /* 0x009896800000995d */ /* 0x004fea0003900000 */
[----:B------:R-:W2:Y:S02]  /*26a40*/  @!P1 SYNCS.PHASECHK.TRANS64 P1, [R3+URZ+0x28850], R0 ;  /* 0x02885000030095a7 */ /* 0x000ea4000802007f */
[----:B--2---:R-:W-:Y:S05]  /*26a50*/  @!P1 BRA `(.L_x_1909) ;  /* 0xfffffffc00f09947 */ /* 0x004fea000383ffff */
[----:B------:R-:W-:Y:S05]  /*26a60*/  BRA `(.L_x_1906) ;  /* 0xffffff0c00e07947 */ /* 0x000fea000383ffff */
.L_x_1924:
[----:B-1----:R1:W2:Y:S02]  /*26a70*/  SYNCS.PHASECHK.TRANS64.TRYWAIT P1, [R11+URZ+0x28850], R4 ;  /* 0x028850040b0075a7 */ /* 0x0022a4000802017f */
[----:B--2---:R-:W-:Y:S05]  /*26a80*/  @!P1 NANOSLEEP.SYNCS 0x989680 ;  /* 0x009896800000995d */ /* 0x004fea0003900000 */
[----:B------:R-:W2:Y:S02]  /*26a90*/  @!P1 SYNCS.PHASECHK.TRANS64 P1, [R11+URZ+0x28850], R4 ;  /* 0x028850040b0095a7 */ /* 0x000ea4000802007f */
[----:B--2---:R-:W-:Y:S05]  /*26aa0*/  @!P1 BRA `(.L_x_1924) ;  /* 0xfffffffc00f09947 */ /* 0x004fea000383ffff */
[----:B------:R-:W-:Y:S05]  /*26ab0*/  BRA `(.L_x_1923) ;  /* 0xffffff3c00447947 */ /* 0x000fea000383ffff */
.L_x_1939:
[----:B------:R-:W-:Y:S02]  /*26ac0*/  IMAD.MOV.U32 R13, RZ, RZ, R4 ;  /* 0x000000ffff0d7224 */ /* 0x000fe400078e0004 */
[----:B------:R-:W-:Y:S02]  /*26ad0*/  IMAD.MOV.U32 R12, RZ, RZ, RZ ;  /* 0x000000ffff0c7224 */ /* 0x000fe400078e00ff */
[----:B------:R-:W-:Y:S02]  /*26ae0*/  IMAD.MOV.U32 R11, RZ, RZ, 0x181f ;  /* 0x0000181fff0b7424 */ /* 0x000fe400078e00ff */
[----:B------:R-:W-:-:S07]  /*26af0*/  IMAD.MOV.U32 R15, RZ, RZ, -0x1 ;  /* 0xffffffffff0f7424 */ /* 0x000fce00078e00ff */
[----:B---3--:R-:W-:Y:S05]  /*26b00*/  WARPSYNC.COLLECTIVE R15, `(.L_x_2187) ;  /* 0x000000000f087348 */ /* 0x008fea0003c00000 */
[----:B------:R0:W1:Y:S02]  /*26b10*/  SHFL.IDX P6, R14, R13, R12, R11 ;  /* 0x0000000c0d0e7389 */ /* 0x00006400000c000b */
[----:B01-3--:R-:W-:Y:S01]  /*26b20*/  ENDCOLLECTIVE ;  /* 0x000000000000791b */ /* 0x00bfe20003800000 */
.L_x_2187:
[----:B------:R-:W-:Y:S02]  /*26b30*/  IMAD.MOV.U32 R13, RZ, RZ, R0 ;  /* 0x000000ffff0d7224 */ /* 0x000fe400078e0000 */
[----:B------:R-:W-:-:S07]  /*26b40*/  IMAD.MOV.U32 R3, RZ, RZ, R14 ;  /* 0x000000ffff037224 */ /* 0x000fce00078e000e */
[----:B------:R-:W-:Y:S05]  /*26b50*/  WARPSYNC.COLLECTIVE R15, `(.L_x_2188) ;  /* 0x000000000f087348 */ /* 0x000fea0003c00000 */
[----:B------:R0:W1:Y:S02]  /*26b60*/  SHFL.IDX P6, R14, R13, R12, R11 ;  /* 0x0000000c0d0e7389 */ /* 0x00006400000c000b */
[----:B01----:R-:W-:Y:S01]  /*26b70*/  ENDCOLLECTIVE ;  /* 0x000000000000791b */ /* 0x003fe20003800000 */
.L_x_2188:
[----:B------:R-:W-:Y:S05]  /*26b80*/  BRA `(.L_x_2189) ;  /* 0xffffff6000847947 */ /* 0x000fea000383ffff */
.L_x_1942:
[----:B------:R-:W-:Y:S01]  /*26b90*/  BSSY B1, `(.L_x_2190) ;  /* 0x0000008000017945 */ /* 0x000fe20003800000 */
[----:B------:R-:W-:Y:S02]  /*26ba0*/  IMAD.MOV.U32 R13, RZ, RZ, R4 ;  /* 0x000000ffff0d7224 */ /* 0x000fe400078e0004 */
[----:B------:R-:W-:Y:S02]  /*26bb0*/  IMAD.MOV.U32 R12, RZ, RZ, 0x1 ;  /* 0x00000001ff0c7424 */ /* 0x000fe400078e00ff */
[----:B------:R-:W-:Y:S02]  /*26bc0*/  IMAD.MOV.U32 R11, RZ, RZ, 0x181f ;  /* 0x0000181fff0b7424 */ /* 0x000fe400078e00ff */
[----:B----4-:R-:W-:-:S07]  /*26bd0*/  IMAD.MOV.U32 R15, RZ, RZ, -0x1 ;  /* 0xffffffffff0f7424 */ /* 0x010fce00078e00ff */
[----:B0123--:R-:W-:Y:S05]  /*26be0*/  WARPSYNC.COLLECTIVE R15, `(.L_x_2191) ;  /* 0x000000000f087348 */ /* 0x00ffea0003c00000 */
[----:B--2---:R2:W4:Y:S02]  /*26bf0*/  SHFL.IDX P6, R14, R13, R12, R11 ;  /* 0x0000000c0d0e7389 */ /* 0x00452400000c000b */
[----:B01234-:R-:W-:Y:S01]  /*26c00*/  ENDCOLLECTIVE ;  /* 0x000000000000791b */ /* 0x01ffe20003800000 */
.L_x_2191:
[----:B------:R-:W-:Y:S05]  /*26c10*/  BSYNC B1 ;  /* 0x0000000000017941 */ /* 0x000fea0003800000 */
.L_x_2190:
        /* <DEDUP_REMOVED lines=8> */
.L_x_2192:
[----:B------:R-:W-:Y:S05]  /*26ca0*/  BRA `(.L_x_2193) ;  /* 0xffffff6000847947 */ /* 0x000fea000383ffff */
.L_x_1945:
        /* <DEDUP_REMOVED lines=8> */
.L_x_2195:
[----:B------:R-:W-:Y:S05]  /*26d30*/  BSYNC B1 ;  /* 0x0000000000017941 */ /* 0x000fea0003800000 */
.L_x_2194:
        /* <DEDUP_REMOVED lines=8> */
.L_x_2196:
[----:B------:R-:W-:Y:S05]  /*26dc0*/  BRA `(.L_x_2197) ;  /* 0xffffff6000847947 */ /* 0x000fea000383ffff */
.L_x_1948:
[----:B------:R-:W-:Y:S01]  /*26dd0*/  BSSY B1, `(.L_x_2198) ;  /* 0x0000008000017945 */ /* 0x000fe20003800000 */
[----:B------:R-:W-:Y:S02]  /*26de0*/  IMAD.MOV.U32 R13, RZ, RZ, R4 ;  /* 0x000000ffff0d7224 */ /* 0x000fe400078e0004 */
[----:B------:R-:W-:Y:S02]  /*26df0*/  IMAD.MOV.U32 R12, RZ, RZ, 0x3 ;  /* 0x00000003ff0c7424 */ /* 0x000fe400078e00ff */
[----:B------:R-:W-:Y:S02]  /*26e00*/  IMAD.MOV.U32 R11, RZ, RZ, 0x181f ;  /* 0x0000181fff0b7424 */ /* 0x000fe400078e00ff */
[----:B0-----:R-:W-:-:S07]  /*26e10*/  IMAD.MOV.U32 R15, RZ, RZ, -0x1 ;  /* 0xffffffffff0f7424 */ /* 0x001fce00078e00ff */
[----:B-1234-:R-:W-:Y:S05]  /*26e20*/  WARPSYNC.COLLECTIVE R15, `(.L_x_2199) ;  /* 0x000000000f087348 */ /* 0x01efea0003c00000 */
[----:B----4-:R0:W4:Y:S02]  /*26e30*/  SHFL.IDX P6, R14, R13, R12, R11 ;  /* 0x0000000c0d0e7389 */ /* 0x01012400000c000b */
[----:B01234-:R-:W-:Y:S01]  /*26e40*/  ENDCOLLECTIVE ;  /* 0x000000000000791b */ /* 0x01ffe20003800000 */
.L_x_2199:
[----:B------:R-:W-:Y:S05]  /*26e50*/  BSYNC B1 ;  /* 0x0000000000017941 */ /* 0x000fea0003800000 */
.L_x_2198:
        /* <DEDUP_REMOVED lines=8> */
.L_x_2200:
[----:B------:R-:W-:Y:S05]  /*26ee0*/  BRA `(.L_x_2201) ;  /* 0xffffff6000847947 */ /* 0x000fea000383ffff */
.L_x_1973:
[----:B------:R-:W0:Y:S01]  /*26ef0*/  S2R R12, SR_TID.X ;  /* 0x00000000000c7919 */ /* 0x000e220000002100 */
[----:B------:R-:W-:Y:S01]  /*26f00*/  BSSY B1, `(.L_x_2202) ;  /* 0x000000a000017945 */ /* 0x000fe20003800000 */
[----:B------:R-:W-:Y:S02]  /*26f10*/  IMAD.MOV.U32 R11, RZ, RZ, 0x1f ;  /* 0x0000001fff0b7424 */ /* 0x000fe400078e00ff */
[----:B------:R-:W-:Y:S01]  /*26f20*/  IMAD.MOV.U32 R15, RZ, RZ, -0x1 ;  /* 0xffffffffff0f7424 */ /* 0x000fe200078e00ff */
[----:B0-----:R-:W-:-:S04]  /*26f30*/  SHF.R.U32.HI R12, RZ, 0x5, R12 ;  /* 0x00000005ff0c7819 */ /* 0x001fc8000001160c */
[----:B------:R-:W-:-:S05]  /*26f40*/  LOP3.LUT R12, R12, 0x3, RZ, 0xc0, !PT ;  /* 0x000000030c0c7812 */ /* 0x000fca00078ec0ff */
[----:B------:R-:W-:Y:S02]  /*26f50*/  IMAD.MOV.U32 R13, RZ, RZ, R12 ;  /* 0x000000ffff0d7224 */ /* 0x000fe400078e000c */
[----:B------:R-:W-:-:S07]  /*26f60*/  IMAD.MOV.U32 R12, RZ, RZ, RZ ;  /* 0x000000ffff0c7224 */ /* 0x000fce00078e00ff */
[----:B------:R-:W-:Y:S05]  /*26f70*/  WARPSYNC.COLLECTIVE R15, `(.L_x_2203) ;  /* 0x000000000f087348 */ /* 0x000fea0003c00000 */
[----:B------:R0:W1:Y:S02]  /*26f80*/  SHFL.IDX P6, R14, R13, R12, R11 ;  /* 0x0000000c0d0e7389 */ /* 0x00006400000c000b */
[----:B01----:R-:W-:Y:S01]  /*26f90*/  ENDCOLLECTIVE ;  /* 0x000000000000791b */ /* 0x003fe20003800000 */
.L_x_2203:
[----:B------:R-:W-:Y:S05]  /*26fa0*/  BSYNC B1 ;  /* 0x0000000000017941 */ /* 0x000fea0003800000 */
.L_x_2202:
[----:B------:R-:W-:Y:S05]  /*26fb0*/  BRA `(.L_x_2204) ;  /* 0xffffff78006c7947 */ /* 0x000fea000383ffff */
.L_x_1975:
[----:B------:R-:W-:Y:S01]  /*26fc0*/  BSSY B1, `(.L_x_2205) ;  /* 0x0000006000017945 */ /* 0x000fe20003800000 */
[----:B------:R-:W-:-:S07]  /*26fd0*/  IMAD.MOV.U32 R15, RZ, RZ, -0x1 ;  /* 0xffffffffff0f7424 */ /* 0x000fce00078e00ff */
[----:B0-----:R-:W-:Y:S05]  /*26fe0*/  WARPSYNC.COLLECTIVE R15, `(.L_x_2206) ;  /* 0x000000000f0c7348 */ /* 0x001fea0003c00000 */
[----:B------:R-:W-:Y:S02]  /*26ff0*/  ELECT P6, UR62, PT ;  /* 0x00000000003e782f */ /* 0x000fe400038c0000 */
[----:B------:R-:W-:Y:S01]  /*27000*/  MOV R14, UR62 ;  /* 0x0000003e000e7c02 */ /* 0x000fe20008000f00 */
[----:B0-----:R-:W-:Y:S10]  /*27010*/  ENDCOLLECTIVE ;  /* 0x000000000000791b */ /* 0x001ff40003800000 */
.L_x_2206:
[----:B------:R-:W-:Y:S05]  /*27020*/  BSYNC B1 ;  /* 0x0000000000017941 */ /* 0x000fea0003800000 */
.L_x_2205:
[----:B------:R-:W-:Y:S05]  /*27030*/  BRA `(.L_x_1974) ;  /* 0xffffff7800647947 */ /* 0x000fea000383ffff */
.L_x_1977:
[----:B0-----:R0:W1:Y:S02]  /*27040*/  SYNCS.PHASECHK.TRANS64.TRYWAIT P0, [R22+URZ+0x28820], R3 ;  /* 0x02882003160075a7 */ /* 0x001064000800017f */
[----:B-1----:R-:W-:Y:S05]  /*27050*/  @!P0 NANOSLEEP.SYNCS 0x989680 ;  /* 0x009896800000895d */ /* 0x002fea0003900000 */
[----:B------:R-:W1:Y:S02]  /*27060*/  @!P0 SYNCS.PHASECHK.TRANS64 P0, [R22+URZ+0x28820], R3 ;  /* 0x02882003160085a7 */ /* 0x000e64000800007f */
[----:B-1----:R-:W-:Y:S05]  /*27070*/  @!P0 BRA `(.L_x_1977) ;  /* 0xfffffffc00f08947 */ /* 0x002fea000383ffff */
[----:B------:R-:W-:Y:S05]  /*27080*/  BRA `(.L_x_2207) ;  /* 0xffffff7800747947 */ /* 0x000fea000383ffff */
.L_x_1981:
[----:B-1----:R1:W2:Y:S02]  /*27090*/  SYNCS.PHASECHK.TRANS64.TRYWAIT P0, [R11+URZ+0x288a0], R14 ;  /* 0x0288a00e0b0075a7 */ /* 0x0022a4000800017f */
[----:B--2---:R-:W-:Y:S05]  /*270a0*/  @!P0 NANOSLEEP.SYNCS 0x989680 ;  /* 0x009896800000895d */ /* 0x004fea0003900000 */
[----:B------:R-:W2:Y:S02]  /*270b0*/  @!P0 SYNCS.PHASECHK.TRANS64 P0, [R11+URZ+0x288a0], R14 ;  /* 0x0288a00e0b0085a7 */ /* 0x000ea4000800007f */
[----:B--2---:R-:W-:Y:S05]  /*270c0*/  @!P0 BRA `(.L_x_1981) ;  /* 0xfffffffc00f08947 */ /* 0x004fea000383ffff */
[----:B------:R-:W-:Y:S05]  /*270d0*/  BRA `(.L_x_2208) ;  /* 0xffffff78008c7947 */ /* 0x000fea000383ffff */
.L_x_1987:
[----:B0-----:R0:W2:Y:S02]  /*270e0*/  SYNCS.PHASECHK.TRANS64.TRYWAIT P0, [R11+URZ+0x288c0], R14 ;  /* 0x0288c00e0b0075a7 */ /* 0x0010a4000800017f */
[----:B--2---:R-:W-:Y:S05]  /*270f0*/  @!P0 NANOSLEEP.SYNCS 0x989680 ;  /* 0x009896800000895d */ /* 0x004fea0003900000 */
[----:B------:R-:W2:Y:S02]  /*27100*/  @!P0 SYNCS.PHASECHK.TRANS64 P0, [R11+URZ+0x288c0], R14 ;  /* 0x0288c00e0b0085a7 */ /* 0x000ea4000800007f */
[----:B--2---:R-:W-:Y:S05]  /*27110*/  @!P0 BRA `(.L_x_1987) ;  /* 0xfffffffc00f08947 */ /* 0x004fea000383ffff */
[----:B------:R-:W-:Y:S05]  /*27120*/  BRA `(.L_x_2209) ;  /* 0xffffff7c004c7947 */ /* 0x000fea000383ffff */
.L_x_1995:
[----:B0-----:R0:W1:Y:S02]  /*27130*/  SYNCS.PHASECHK.TRANS64.TRYWAIT P1, [R12+URZ+0x288a0], R2 ;  /* 0x0288a0020c0075a7 */ /* 0x001064000802017f */
[----:B-1----:R-:W-:Y:S05]  /*27140*/  @!P1 NANOSLEEP.SYNCS 0x989680 ;  /* 0x009896800000995d */ /* 0x002fea0003900000 */
[----:B------:R-:W1:Y:S02]  /*27150*/  @!P1 SYNCS.PHASECHK.TRANS64 P1, [R12+URZ+0x288a0], R2 ;  /* 0x0288a0020c0095a7 */ /* 0x000e64000802007f */
[----:B-1----:R-:W-:Y:S05]  /*27160*/  @!P1 BRA `(.L_x_1995) ;  /* 0xfffffffc00f09947 */ /* 0x002fea000383ffff */
[----:B------:R-:W-:Y:S05]  /*27170*/  BRA `(.L_x_2210) ;  /* 0xffffff8000487947 */ /* 0x000fea000383ffff */
.L_x_2001:
[----:B-1----:R1:W2:Y:S02]  /*27180*/  SYNCS.PHASECHK.TRANS64.TRYWAIT P1, [R12+URZ+0x288c0], R2 ;  /* 0x0288c0020c0075a7 */ /* 0x0022a4000802017f */
[----:B--2---:R-:W-:Y:S05]  /*27190*/  @!P1 NANOSLEEP.SYNCS 0x989680 ;  /* 0x009896800000995d */ /* 0x004fea0003900000 */
[----:B------:R-:W2:Y:S02]  /*271a0*/  @!P1 SYNCS.PHASECHK.TRANS64 P1, [R12+URZ+0x288c0], R2 ;  /* 0x0288c0020c0095a7 */ /* 0x000ea4000802007f */
[----:B--2---:R-:W-:Y:S05]  /*271b0*/  @!P1 BRA `(.L_x_2001) ;  /* 0xfffffffc00f09947 */ /* 0x004fea000383ffff */
[----:B------:R-:W-:Y:S05]  /*271c0*/  BRA `(.L_x_2211) ;  /* 0xffffff8400007947 */ /* 0x000fea000383ffff */
.L_x_2023:
        /* <DEDUP_REMOVED lines=11> */
.L_x_2213:
[----:B------:R-:W-:Y:S05]  /*27280*/  BSYNC B0 ;  /* 0x0000000000007941 */ /* 0x000fea0003800000 */
.L_x_2212:
[----:B------:R-:W-:Y:S05]  /*27290*/  BRA `(.L_x_2214) ;  /* 0xffffff9000cc7947 */ /* 0x000fea000383ffff */
.L_x_2026:
[----:B0-----:R0:W1:Y:S02]  /*272a0*/  SYNCS.PHASECHK.TRANS64.TRYWAIT P0, [R7+URZ+0x28840], R2 ;  /* 0x02884002070075a7 */ /* 0x001064000800017f */
[----:B-1----:R-:W-:Y:S05]  /*272b0*/  @!P0 NANOSLEEP.SYNCS 0x989680 ;  /* 0x009896800000895d */ /* 0x002fea0003900000 */
[----:B------:R-:W1:Y:S02]  /*272c0*/  @!P0 SYNCS.PHASECHK.TRANS64 P0, [R7+URZ+0x28840], R2 ;  /* 0x02884002070085a7 */ /* 0x000e64000800007f */
[----:B-1----:R-:W-:Y:S05]  /*272d0*/  @!P0 BRA `(.L_x_2026) ;  /* 0xfffffffc00f08947 */ /* 0x002fea000383ffff */
[----:B------:R-:W-:Y:S05]  /*272e0*/  BRA `(.L_x_2215) ;  /* 0xffffff9400287947 */ /* 0x000fea000383ffff */
.L_x_2027:
        /* <DEDUP_REMOVED lines=8> */
.L_x_2217:
[----:B------:R-:W-:Y:S05]  /*27370*/  BSYNC B0 ;  /* 0x0000000000007941 */ /* 0x000fea0003800000 */
.L_x_2216:
        /* <DEDUP_REMOVED lines=9> */
.L_x_2218:
[----:B------:R-:W-:Y:S02]  /*27410*/  IMAD.MOV.U32 R13, RZ, RZ, R0 ;  /* 0x000000ffff0d7224 */ /* 0x000fe400078e0000 */
[----:B------:R-:W-:Y:S02]  /*27420*/  IMAD.MOV.U32 R12, RZ, RZ, 0x1 ;  /* 0x00000001ff0c7424 */ /* 0x000fe400078e00ff */
[----:B------:R-:W-:-:S07]  /*27430*/  IMAD.MOV.U32 R3, RZ, RZ, R14 ;  /* 0x000000ffff037224 */ /* 0x000fce00078e000e */
[----:B------:R-:W-:Y:S05]  /*27440*/  WARPSYNC.COLLECTIVE R15, `(.L_x_2219) ;  /* 0x000000000f087348 */ /* 0x000fea0003c00000 */
[----:B------:R0:W1:Y:S02]  /*27450*/  SHFL.IDX P6, R14, R13, R12, R11 ;  /* 0x0000000c0d0e7389 */ /* 0x00006400000c000b */
[----:B01----:R-:W-:Y:S01]  /*27460*/  ENDCOLLECTIVE ;  /* 0x000000000000791b */ /* 0x003fe20003800000 */
.L_x_2219:
        /* <DEDUP_REMOVED lines=16> */
.L_x_2220:
[----:B------:R-:W-:Y:S02]  /*27570*/  @P0 IMAD R8, R5, 0x2, R22 ;  /* 0x0000000205080824 */ /* 0x000fe400078e0216 */
[----:B------:R-:W-:Y:S02]  /*27580*/  IMAD.MOV.U32 R13, RZ, RZ, R0 ;  /* 0x000000ffff0d7224 */ /* 0x000fe400078e0000 */
[----:B------:R-:W-:Y:S02]  /*27590*/  IMAD.MOV.U32 R12, RZ, RZ, 0x2 ;  /* 0x00000002ff0c7424 */ /* 0x000fe400078e00ff */
[----:B------:R-:W-:-:S07]  /*275a0*/  IMAD.MOV.U32 R3, RZ, RZ, R14 ;  /* 0x000000ffff037224 */ /* 0x000fce00078e000e */
[----:B------:R-:W-:Y:S05]  /*275b0*/  WARPSYNC.COLLECTIVE R15, `(.L_x_2221) ;  /* 0x000000000f087348 */ /* 0x000fea0003c00000 */
[----:B------:R0:W1:Y:S02]  /*275c0*/  SHFL.IDX P6, R14, R13, R12, R11 ;  /* 0x0000000c0d0e7389 */ /* 0x00006400000c000b */
[----:B01----:R-:W-:Y:S01]  /*275d0*/  ENDCOLLECTIVE ;  /* 0x000000000000791b */ /* 0x003fe20003800000 */
.L_x_2221:
        /* <DEDUP_REMOVED lines=16> */
.L_x_2222:
[----:B------:R-:W-:Y:S02]  /*276e0*/  @P0 IMAD R8, R5, 0x2, R22 ;  /* 0x0000000205080824 */ /* 0x000fe400078e0216 */
[----:B------:R-:W-:Y:S02]  /*276f0*/  IMAD.MOV.U32 R13, RZ, RZ, R0 ;  /* 0x000000ffff0d7224 */ /* 0x000fe400078e0000 */
[----:B------:R-:W-:Y:S02]  /*27700*/  IMAD.MOV.U32 R12, RZ, RZ, 0x3 ;  /* 0x00000003ff0c7424 */ /* 0x000fe400078e00ff */
[----:B------:R-:W-:-:S07]  /*27710*/  IMAD.MOV.U32 R3, RZ, RZ, R14 ;  /* 0x000000ffff037224 */ /* 0x000fce00078e000e */
[----:B------:R-:W-:Y:S05]  /*27720*/  WARPSYNC.COLLECTIVE R15, `(.L_x_2223) ;  /* 0x000000000f087348 */ /* 0x000fea0003c00000 */
[----:B------:R0:W1:Y:S02]  /*27730*/  SHFL.IDX P6, R14, R13, R12, R11 ;  /* 0x0000000c0d0e7389 */ /* 0x00006400000c000b */
[----:B01----:R-:W-:Y:S01]  /*27740*/  ENDCOLLECTIVE ;  /* 0x000000000000791b */ /* 0x003fe20003800000 */
.L_x_2223:
        /* <DEDUP_REMOVED lines=16> */
.L_x_2224:
[----:B------:R-:W-:Y:S02]  /*27850*/  @P0 IMAD R8, R5, 0x2, R22 ;  /* 0x0000000205080824 */ /* 0x000fe400078e0216 */
[----:B------:R-:W-:Y:S02]  /*27860*/  IMAD.MOV.U32 R13, RZ, RZ, R0 ;  /* 0x000000ffff0d7224 */ /* 0x000fe400078e0000 */
[----:B------:R-:W-:Y:S02]  /*27870*/  IMAD.MOV.U32 R12, RZ, RZ, 0x4 ;  /* 0x00000004ff0c7424 */ /* 0x000fe400078e00ff */
[----:B------:R-:W-:-:S07]  /*27880*/  IMAD.MOV.U32 R3, RZ, RZ, R14 ;  /* 0x000000ffff037224 */ /* 0x000fce00078e000e */
[----:B------:R-:W-:Y:S05]  /*27890*/  WARPSYNC.COLLECTIVE R15, `(.L_x_2225) ;  /* 0x000000000f087348 */ /* 0x000fea0003c00000 */
[----:B------:R0:W1:Y:S02]  /*278a0*/  SHFL.IDX P6, R14, R13, R12, R11 ;  /* 0x0000000c0d0e7389 */ /* 0x00006400000c000b */
[----:B01----:R-:W-:Y:S01]  /*278b0*/  ENDCOLLECTIVE ;  /* 0x000000000000791b */ /* 0x003fe20003800000 */
.L_x_2225:
        /* <DEDUP_REMOVED lines=16> */
.L_x_2226:
[----:B------:R-:W-:Y:S02]  /*279c0*/  @P0 IMAD R8, R5, 0x2, R22 ;  /* 0x0000000205080824 */ /* 0x000fe400078e0216 */
[----:B------:R-:W-:Y:S02]  /*279d0*/  IMAD.MOV.U32 R13, RZ, RZ, R0 ;  /* 0x000000ffff0d7224 */ /* 0x000fe400078e0000 */
[----:B------:R-:W-:Y:S02]  /*279e0*/  IMAD.MOV.U32 R12, RZ, RZ, 0x5 ;  /* 0x00000005ff0c7424 */ /* 0x000fe400078e00ff */
[----:B------:R-:W-:-:S07]  /*279f0*/  IMAD.MOV.U32 R3, RZ, RZ, R14 ;  /* 0x000000ffff037224 */ /* 0x000fce00078e000e */
[----:B------:R-:W-:Y:S05]  /*27a00*/  WARPSYNC.COLLECTIVE R15, `(.L_x_2227) ;  /* 0x000000000f087348 */ /* 0x000fea0003c00000 */
[----:B------:R0:W1:Y:S02]  /*27a10*/  SHFL.IDX P6, R14, R13, R12, R11 ;  /* 0x0000000c0d0e7389 */ /* 0x00006400000c000b */
[----:B01----:R-:W-:Y:S01]  /*27a20*/  ENDCOLLECTIVE ;  /* 0x000000000000791b */ /* 0x003fe20003800000 */
.L_x_2227:
        /* <DEDUP_REMOVED lines=16> */
.L_x_2228:
[----:B------:R-:W-:Y:S02]  /*27b30*/  @P0 IMAD R8, R5, 0x2, R22 ;  /* 0x0000000205080824 */ /* 0x000fe400078e0216 */
[----:B------:R-:W-:Y:S02]  /*27b40*/  IMAD.MOV.U32 R13, RZ, RZ, R0 ;  /* 0x000000ffff0d7224 */ /* 0x000fe400078e0000 */
[----:B------:R-:W-:Y:S02]  /*27b50*/  IMAD.MOV.U32 R12, RZ, RZ, 0x6 ;  /* 0x00000006ff0c7424 */ /* 0x000fe400078e00ff */
[----:B------:R-:W-:-:S07]  /*27b60*/  IMAD.MOV.U32 R3, RZ, RZ, R14 ;  /* 0x000000ffff037224 */ /* 0x000fce00078e000e */
[----:B------:R-:W-:Y:S05]  /*27b70*/  WARPSYNC.COLLECTIVE R15, `(.L_x_2229) ;  /* 0x000000000f087348 */ /* 0x000fea0003c00000 */
[----:B------:R0:W1:Y:S02]  /*27b80*/  SHFL.IDX P6, R14, R13, R12, R11 ;  /* 0x0000000c0d0e7389 */ /* 0x00006400000c000b */
[----:B01----:R-:W-:Y:S01]  /*27b90*/  ENDCOLLECTIVE ;  /* 0x000000000000791b */ /* 0x003fe20003800000 */
.L_x_2229:
        /* <DEDUP_REMOVED lines=16> */
.L_x_2230:
[----:B------:R-:W-:Y:S02]  /*27ca0*/  @P0 IMAD R8, R5, 0x2, R22 ;  /* 0x0000000205080824 */ /* 0x000fe400078e0216 */
[----:B------:R-:W-:Y:S02]  /*27cb0*/  IMAD.MOV.U32 R13, RZ, RZ, R0 ;  /* 0x000000ffff0d7224 */ /* 0x000fe400078e0000 */
[----:B------:R-:W-:Y:S02]  /*27cc0*/  IMAD.MOV.U32 R12, RZ, RZ, 0x7 ;  /* 0x00000007ff0c7424 */ /* 0x000fe400078e00ff */
[----:B------:R-:W-:-:S07]  /*27cd0*/  IMAD.MOV.U32 R3, RZ, RZ, R14 ;  /* 0x000000ffff037224 */ /* 0x000fce00078e000e */
[----:B------:R-:W-:Y:S05]  /*27ce0*/  WARPSYNC.COLLECTIVE R15, `(.L_x_2231) ;  /* 0x000000000f087348 */ /* 0x000fea0003c00000 */
[----:B------:R0:W1:Y:S02]  /*27cf0*/  SHFL.IDX P6, R14, R13, R12, R11 ;  /* 0x0000000c0d0e7389 */ /* 0x00006400000c000b */
[----:B01----:R-:W-:Y:S01]  /*27d00*/  ENDCOLLECTIVE ;  /* 0x000000000000791b */ /* 0x003fe20003800000 */
.L_x_2231:
        /* <DEDUP_REMOVED lines=10> */
.L_x_2232:
[----:B------:R-:W-:Y:S01]  /*27db0*/  @!PT LDS RZ, [RZ] ;  /* 0x00000000fffff984 */ /* 0x000fe20000000800 */
[----:B------:R-:W-:Y:S01]  /*27dc0*/  @!PT LDS RZ, [RZ] ;  /* 0x00000000fffff984 */ /* 0x000fe20000000800 */
[----:B------:R-:W-:Y:S01]  /*27dd0*/  @!PT LDS RZ, [RZ] ;  /* 0x00000000fffff984 */ /* 0x000fe20000000800 */
[----:B------:R-:W-:Y:S04]  /*27de0*/  @P0 LDGSTS.E.BYPASS.LTC128B.128 [R8+0x1b400], desc[UR54][R2.64], !P3 ;  /* 0x1b40000002080fae */ /* 0x000fe8000d901d76 */
[----:B------:R0:W-:Y:S02]  /*27df0*/  @P0 LDGSTS.E.BYPASS.LTC128B.128 [R8+0x1f400], desc[UR54][R2.64+0x80], !P2 ;  /* 0x1f40008002080fae */ /* 0x0001e4000d101d76 */
[----:B0-----:R-:W-:Y:S01]  /*27e00*/  IMAD.MOV.U32 R2, RZ, RZ, R14 ;  /* 0x000000ffff027224 */ /* 0x001fe200078e000e */
[----:B------:R-:W-:Y:S06]  /*27e10*/  BRA `(.L_x_2233) ;  /* 0xffffff90000c7947 */ /* 0x000fec000383ffff */
.L_x_2032:
        /* <DEDUP_REMOVED lines=9> */
.L_x_2234:
[C---:B------:R-:W-:Y:S01]  /*27eb0*/  VIADD R6, R27.reuse, 0x10 ;  /* 0x000000101b067836 */ /* 0x040fe20000000000 */
[----:B------:R-:W-:Y:S01]  /*27ec0*/  ISETP.GE.AND P3, PT, R27, R33, PT ;  /* 0x000000211b00720c */ /* 0x000fe20003f66270 */
[----:B------:R-:W-:Y:S02]  /*27ed0*/  IMAD.MOV.U32 R13, RZ, RZ, R0 ;  /* 0x000000ffff0d7224 */ /* 0x000fe400078e0000 */
[----:B------:R-:W-:-:S10]  /*27ee0*/  IMAD.MOV.U32 R2, RZ, RZ, R14 ;  /* 0x000000ffff027224 */ /* 0x000fd400078e000e */
[----:B------:R-:W-:Y:S05]  /*27ef0*/  WARPSYNC.COLLECTIVE R15, `(.L_x_2235) ;  /* 0x000000000f087348 */ /* 0x000fea0003c00000 */
[----:B------:R0:W1:Y:S02]  /*27f00*/  SHFL.IDX P6, R14, R13, R12, R11 ;  /* 0x0000000c0d0e7389 */ /* 0x00006400000c000b */
[----:B01----:R-:W-:Y:S01]  /*27f10*/  ENDCOLLECTIVE ;  /* 0x000000000000791b */ /* 0x003fe20003800000 */
.L_x_2235:
[----:B------:R-:W-:Y:S02]  /*27f20*/  IMAD.MOV.U32 R13, RZ, RZ, R4 ;  /* 0x000000ffff0d7224 */ /* 0x000fe400078e0004 */
[----:B------:R-:W-:Y:S02]  /*27f30*/  IMAD.MOV.U32 R12, RZ, RZ, 0x1 ;  /* 0x00000001ff0c7424 */ /* 0x000fe400078e00ff */
[----:B------:R-:W-:-:S07]  /*27f40*/  IMAD.MOV.U32 R3, RZ, RZ, R14 ;  /* 0x000000ffff037224 */ /* 0x000fce00078e000e */
[----:B------:R-:W-:Y:S05]  /*27f50*/  WARPSYNC.COLLECTIVE R15, `(.L_x_2236) ;  /* 0x000000000f087348 */ /* 0x000fea0003c00000 */
[----:B------:R0:W1:Y:S02]  /*27f60*/  SHFL.IDX P6, R14, R13, R12, R11 ;  /* 0x0000000c0d0e7389 */ /* 0x00006400000c000b */
[----:B01----:R-:W-:Y:S01]  /*27f70*/  ENDCOLLECTIVE ;  /* 0x000000000000791b */ /* 0x003fe20003800000 */
.L_x_2236:
[----:B------:R-:W-:-:S05]  /*27f80*/  @!P3 LEA R5, P2, R31, R3, 0x1 ;  /* 0x000000031f05b211 */ /* 0x000fca00078408ff */
[----:B------:R-:W-:Y:S02]  /*27f90*/  @!P3 IMAD.X R3, RZ, RZ, R2, P2 ;  /* 0x000000ffff03b224 */ /* 0x000fe400010e0602 */
[----:B------:R-:W-:Y:S02]  /*27fa0*/  @!P3 IMAD.MOV.U32 R2, RZ, RZ, R5 ;  /* 0x000000ffff02b224 */ /* 0x000fe400078e0005 */
[----:B------:R-:W-:-:S03]  /*27fb0*/  IMAD.MOV.U32 R13, RZ, RZ, R0 ;  /* 0x000000ffff0d7224 */ /* 0x000fc600078e0000 */
[----:B------:R-:W-:Y:S01]  /*27fc0*/  @!PT LDS RZ, [RZ] ;  /* 0x00000000fffff984 */ /* 0x000fe20000000800 */
[----:B------:R-:W-:Y:S01]  /*27fd0*/  @!PT LDS RZ, [RZ] ;  /* 0x00000000fffff984 */ /* 0x000fe20000000800 */
[----:B------:R-:W-:Y:S01]  /*27fe0*/  @!PT LDS RZ, [RZ] ;  /* 0x00000000fffff984 */ /* 0x000fe20000000800 */
[----:B------:R-:W-:Y:S04]  /*27ff0*/  @!P3 LDGSTS.E.BYPASS.LTC128B.128 [R8+0x10400], desc[UR54][R2.64], !P0 ;  /* 0x104000000208bfae */ /* 0x000fe8000c101d76 */
[----:B------:R0:W-:Y:S01]  /*28000*/  @!P3 LDGSTS.E.BYPASS.LTC128B.128 [R8+0x14400], desc[UR54][R2.64+0x80], !P1 ;  /* 0x144000800208bfae */ /* 0x0001e2000c901d76 */
[----:B------:R-:W-:Y:S01]  /*28010*/  ISETP.GE.AND P3, PT, R6, R33, PT ;  /* 0x000000210600720c */ /* 0x000fe20003f66270 */
[----:B0-----:R-:W-:-:S12]  /*28020*/  IMAD.MOV.U32 R2, RZ, RZ, R14 ;  /* 0x000000ffff027224 */ /* 0x001fd800078e000e */
[----:B------:R-:W-:Y:S05]  /*28030*/  WARPSYNC.COLLECTIVE R15, `(.L_x_2237) ;  /* 0x000000000f087348 */ /* 0x000fea0003c00000 */
[----:B------:R0:W1:Y:S02]  /*28040*/  SHFL.IDX P6, R14, R13, R12, R11 ;  /* 0x0000000c0d0e7389 */ /* 0x00006400000c000b */
[----:B01----:R-:W-:Y:S01]  /*28050*/  ENDCOLLECTIVE ;  /* 0x000000000000791b */ /* 0x003fe20003800000 */
.L_x_2237:
[----:B------:R-:W-:Y:S02]  /*28060*/  IMAD.MOV.U32 R13, RZ, RZ, R4 ;  /* 0x000000ffff0d7224 */ /* 0x000fe400078e0004 */
[----:B------:R-:W-:Y:S01]  /*28070*/  IMAD.MOV.U32 R12, RZ, RZ, 0x2 ;  /* 0x00000002ff0c7424 */ /* 0x000fe200078e00ff */
[----:B------:R-:W-:-:S13]  /*28080*/  @!P3 LEA R5, P2, R31, R14, 0x1 ;  /* 0x0000000e1f05b211 */ /* 0x000fda00078408ff */
[----:B------:R-:W-:Y:S05]  /*28090*/  WARPSYNC.COLLECTIVE R15, `(.L_x_2238) ;  /* 0x000000000f087348 */ /* 0x000fea0003c00000 */
[----:B------:R0:W1:Y:S02]  /*280a0*/  SHFL.IDX P6, R14, R13, R12, R11 ;  /* 0x0000000c0d0e7389 */ /* 0x00006400000c000b */
[----:B01----:R-:W-:Y:S01]  /*280b0*/  ENDCOLLECTIVE ;  /* 0x000000000000791b */ /* 0x003fe20003800000 */
.L_x_2238:
[----:B------:R-:W-:Y:S02]  /*280c0*/  @!P3 IMAD.X R6, RZ, RZ, R2, P2 ;  /* 0x000000ffff06b224 */ /* 0x000fe400010e0602 */
[----:B------:R-:W-:Y:S02]  /*280d0*/  @!P3 IMAD.MOV.U32 R2, RZ, RZ, R5 ;  /* 0x000000ffff02b224 */ /* 0x000fe400078e0005 */
[----:B------:R-:W-:Y:S02]  /*280e0*/  @!P3 IMAD.MOV.U32 R3, RZ, RZ, R6 ;  /* 0x000000ffff03b224 */ /* 0x000fe400078e0006 */
[----:B------:R-:W-:-:S03]  /*280f0*/  VIADD R6, R27, 0x20 ;  /* 0x000000201b067836 */ /* 0x000fc60000000000 */
[----:B------:R-:W-:Y:S01]  /*28100*/  @!PT LDS RZ, [RZ] ;  /* 0x00000000fffff984 */ /* 0x000fe20000000800 */
[----:B------:R-:W-:Y:S01]  /*28110*/  @!PT LDS RZ, [RZ] ;  /* 0x00000000fffff984 */ /* 0x000fe20000000800 */
[----:B------:R-:W-:Y:S01]  /*28120*/  @!PT LDS RZ, [RZ] ;  /* 0x00000000fffff984 */ /* 0x000fe20000000800 */
[----:B------:R-:W-:Y:S01]  /*28130*/  @!P3 LDGSTS.E.BYPASS.LTC128B.128 [R8+0x10c00], desc[UR54][R2.64], !P0 ;  /* 0x10c000000208bfae */ /* 0x000fe2000c101d76 */
[----:B------:R-:W-:-:S03]  /*28140*/  IMAD.MOV.U32 R13, RZ, RZ, R0 ;  /* 0x000000ffff0d7224 */ /* 0x000fc600078e0000 */
[----:B------:R0:W-:Y:S01]  /*28150*/  @!P3 LDGSTS.E.BYPASS.LTC128B.128 [R8+0x14c00], desc[UR54][R2.64+0x80], !P1 ;  /* 0x14c000800208bfae */ /* 0x0001e2000c901d76 */
[----:B------:R-:W-:Y:S01]  /*28160*/  ISETP.GE.AND P3, PT, R6, R33, PT ;  /* 0x000000210600720c */ /* 0x000fe20003f66270 */
[----:B0-----:R-:W-:-:S12]  /*28170*/  IMAD.MOV.U32 R2, RZ, RZ, R14 ;  /* 0x000000ffff027224 */ /* 0x001fd800078e000e */
[----:B------:R-:W-:Y:S05]  /*28180*/  WARPSYNC.COLLECTIVE R15, `(.L_x_2239) ;  /* 0x000000000f087348 */ /* 0x000fea0003c00000 */
[----:B------:R0:W1:Y:S02]  /*28190*/  SHFL.IDX P6, R14, R13, R12, R11 ;  /* 0x0000000c0d0e7389 */ /* 0x00006400000c000b */
[----:B01----:R-:W-:Y:S01]  /*281a0*/  ENDCOLLECTIVE ;  /* 0x000000000000791b */ /* 0x003fe20003800000 */
.L_x_2239:
[----:B------:R-:W-:Y:S02]  /*281b0*/  IMAD.MOV.U32 R13, RZ, RZ, R4 ;  /* 0x000000ffff0d7224 */ /* 0x000fe400078e0004 */
[----:B------:R-:W-:Y:S01]  /*281c0*/  IMAD.MOV.U32 R12, RZ, RZ, 0x3 ;  /* 0x00000003ff0c7424 */ /* 0x000fe200078e00ff */
[----:B------:R-:W-:-:S13]  /*281d0*/  @!P3 LEA R5, P2, R31, R14, 0x1 ;  /* 0x0000000e1f05b211 */ /* 0x000fda00078408ff */
[----:B------:R-:W-:Y:S05]  /*281e0*/  WARPSYNC.COLLECTIVE R15, `(.L_x_2240) ;  /* 0x000000000f087348 */ /* 0x000fea0003c00000 */
[----:B------:R0:W1:Y:S02]  /*281f0*/  SHFL.IDX P6, R14, R13, R12, R11 ;  /* 0x0000000c0d0e7389 */ /* 0x00006400000c000b */
[----:B01----:R-:W-:Y:S01]  /*28200*/  ENDCOLLECTIVE ;  /* 0x000000000000791b */ /* 0x003fe20003800000 */
.L_x_2240:
        /* <DEDUP_REMOVED lines=15> */
.L_x_2241:
[----:B------:R-:W-:Y:S02]  /*28300*/  IMAD.MOV.U32 R13, RZ, RZ, R4 ;  /* 0x000000ffff0d7224 */ /* 0x000fe400078e0004 */
[----:B------:R-:W-:Y:S01]  /*28310*/  IMAD.MOV.U32 R12, RZ, RZ, 0x4 ;  /* 0x00000004ff0c7424 */ /* 0x000fe200078e00ff */
[----:B------:R-:W-:-:S13]  /*28320*/  @!P3 LEA R5, P2, R31, R14, 0x1 ;  /* 0x0000000e1f05b211 */ /* 0x000fda00078408ff */
[----:B------:R-:W-:Y:S05]  /*28330*/  WARPSYNC.COLLECTIVE R15, `(.L_x_2242) ;  /* 0x000000000f087348 */ /* 0x000fea0003c00000 */
[----:B------:R0:W1:Y:S02]  /*28340*/  SHFL.IDX P6, R14, R13, R12, R11 ;  /* 0x0000000c0d0e7389 */ /* 0x00006400000c000b */
[----:B01----:R-:W-:Y:S01]  /*28350*/  ENDCOLLECTIVE ;  /* 0x000000000000791b */ /* 0x003fe20003800000 */
.L_x_2242:
        /* <DEDUP_REMOVED lines=15> */
.L_x_2243:
[----:B------:R-:W-:Y:S02]  /*28450*/  IMAD.MOV.U32 R13, RZ, RZ, R4 ;  /* 0x000000ffff0d7224 */ /* 0x000fe400078e0004 */
[----:B------:R-:W-:Y:S01]  /*28460*/  IMAD.MOV.U32 R12, RZ, RZ, 0x5 ;  /* 0x00000005ff0c7424 */ /* 0x000fe200078e00ff */
[----:B------:R-:W-:-:S13]  /*28470*/  @!P3 LEA R5, P2, R31, R14, 0x1 ;  /* 0x0000000e1f05b211 */ /* 0x000fda00078408ff */
[----:B------:R-:W-:Y:S05]  /*28480*/  WARPSYNC.COLLECTIVE R15, `(.L_x_2244) ;  /* 0x000000000f087348 */ /* 0x000fea0003c00000 */
[----:B------:R0:W1:Y:S02]  /*28490*/  SHFL.IDX P6, R14, R13, R12, R11 ;  /* 0x0000000c0d0e7389 */ /* 0x00006400000c000b */
[----:B01----:R-:W-:Y:S01]  /*284a0*/  ENDCOLLECTIVE ;  /* 0x000000000000791b */ /* 0x003fe20003800000 */
.L_x_2244:
        /* <DEDUP_REMOVED lines=15> */
.L_x_2245:
[----:B------:R-:W-:Y:S02]  /*285a0*/  IMAD.MOV.U32 R13, RZ, RZ, R4 ;  /* 0x000000ffff0d7224 */ /* 0x000fe400078e0004 */
[----:B------:R-:W-:Y:S01]  /*285b0*/  IMAD.MOV.U32 R12, RZ, RZ, 0x6 ;  /* 0x00000006ff0c7424 */ /* 0x000fe200078e00ff */
[----:B------:R-:W-:-:S13]  /*285c0*/  @!P3 LEA R5, P2, R31, R14, 0x1 ;  /* 0x0000000e1f05b211 */ /* 0x000fda00078408ff */
[----:B------:R-:W-:Y:S05]  /*285d0*/  WARPSYNC.COLLECTIVE R15, `(.L_x_2246) ;  /* 0x000000000f087348 */ /* 0x000fea0003c00000 */
[----:B------:R0:W1:Y:S02]  /*285e0*/  SHFL.IDX P6, R14, R13, R12, R11 ;  /* 0x0000000c0d0e7389 */ /* 0x00006400000c000b */
[----:B01----:R-:W-:Y:S01]  /*285f0*/  ENDCOLLECTIVE ;  /* 0x000000000000791b */ /* 0x003fe20003800000 */
.L_x_2246:
        /* <DEDUP_REMOVED lines=15> */
.L_x_2247:
[----:B------:R-:W-:Y:S02]  /*286f0*/  IMAD.MOV.U32 R13, RZ, RZ, R4 ;  /* 0x000000ffff0d7224 */ /* 0x000fe400078e0004 */
[----:B------:R-:W-:Y:S02]  /*28700*/  IMAD.MOV.U32 R12, RZ, RZ, 0x7 ;  /* 0x00000007ff0c7424 */ /* 0x000fe400078e00ff */
[----:B------:R-:W-:-:S07]  /*28710*/  IMAD.MOV.U32 R3, RZ, RZ, R14 ;  /* 0x000000ffff037224 */ /* 0x000fce00078e000e */
[----:B------:R-:W-:Y:S05]  /*28720*/  WARPSYNC.COLLECTIVE R15, `(.L_x_2248) ;  /* 0x000000000f087348 */ /* 0x000fea0003c00000 */
[----:B------:R0:W1:Y:S02]  /*28730*/  SHFL.IDX P6, R14, R13, R12, R11 ;  /* 0x0000000c0d0e7389 */ /* 0x00006400000c000b */
[----:B01----:R-:W-:Y:S01]  /*28740*/  ENDCOLLECTIVE ;  /* 0x000000000000791b */ /* 0x003fe20003800000 */
.L_x_2248:
[----:B------:R-:W-:-:S05]  /*28750*/  @!P3 LEA R5, P2, R31, R3, 0x1 ;  /* 0x000000031f05b211 */ /* 0x000fca00078408ff */
[----:B------:R-:W-:Y:S02]  /*28760*/  @!P3 IMAD.X R6, RZ, RZ, R2, P2 ;  /* 0x000000ffff06b224 */ /* 0x000fe400010e0602 */
[----:B------:R-:W-:Y:S02]  /*28770*/  @!P3 IMAD.MOV.U32 R2, RZ, RZ, R5 ;  /* 0x000000ffff02b224 */ /* 0x000fe400078e0005 */
[----:B------:R-:W-:Y:S02]  /*28780*/  @!P3 IMAD.MOV.U32 R3, RZ, RZ, R6 ;  /* 0x000000ffff03b224 */ /* 0x000fe400078e0006 */
[----:B------:R-:W-:-:S03]  /*28790*/  IMAD.MOV.U32 R13, RZ, RZ, R0 ;  /* 0x000000ffff0d7224 */ /* 0x000fc600078e0000 */
[----:B------:R-:W-:Y:S01]  /*287a0*/  @!PT LDS RZ, [RZ] ;  /* 0x00000000fffff984 */ /* 0x000fe20000000800 */
[----:B------:R-:W-:Y:S01]  /*287b0*/  @!PT LDS RZ, [RZ] ;  /* 0x00000000fffff984 */ /* 0x000fe20000000800 */
[----:B------:R-:W-:Y:S01]  /*287c0*/  @!PT LDS RZ, [RZ] ;  /* 0x00000000fffff984 */ /* 0x000fe20000000800 */
[----:B------:R0:W-:Y:S04]  /*287d0*/  @!P3 LDGSTS.E.BYPASS.LTC128B.128 [R8+0x13400], desc[UR54][R2.64], !P0 ;  /* 0x134000000208bfae */ /* 0x0001e8000c101d76 */
[----:B------:R0:W-:Y:S01]  /*287e0*/  @!P3 LDGSTS.E.BYPASS.LTC128B.128 [R8+0x17400], desc[UR54][R2.64+0x80], !P1 ;  /* 0x174000800208bfae */ /* 0x0001e2000c901d76 */
[----:B------:R-:W-:-:S07]  /*287f0*/  IMAD.MOV.U32 R4, RZ, RZ, R14 ;  /* 0x000000ffff047224 */ /* 0x000fce00078e000e */
[----:B0-----:R-:W-:Y:S05]  /*28800*/  WARPSYNC.COLLECTIVE R15, `(.L_x_2249) ;  /* 0x000000000f087348 */ /* 0x001fea0003c00000 */
[----:B------:R1:W2:Y:S02]  /*28810*/  SHFL.IDX P6, R14, R13, R12, R11 ;  /* 0x0000000c0d0e7389 */ /* 0x0002a400000c000b */
[----:B012---:R-:W-:Y:S01]  /*28820*/  ENDCOLLECTIVE ;  /* 0x000000000000791b */ /* 0x007fe20003800000 */
.L_x_2249:
[----:B------:R-:W-:Y:S05]  /*28830*/  BRA `(.L_x_2250) ;  /* 0xffffff9000807947 */ /* 0x000fea000383ffff */
.L_x_2037:
[----:B0-----:R0:W1:Y:S02]  /*28840*/  SYNCS.PHASECHK.TRANS64.TRYWAIT P0, [R22+URZ+0x28820], R3 ;  /* 0x02882003160075a7 */ /* 0x001064000800017f */
[----:B-1----:R-:W-:Y:S05]  /*28850*/  @!P0 NANOSLEEP.SYNCS 0x989680 ;  /* 0x009896800000895d */ /* 0x002fea0003900000 */
[----:B------:R-:W1:Y:S02]  /*28860*/  @!P0 SYNCS.PHASECHK.TRANS64 P0, [R22+URZ+0x28820], R3 ;  /* 0x02882003160085a7 */ /* 0x000e64000800007f */
[----:B-1----:R-:W-:Y:S05]  /*28870*/  @!P0 BRA `(.L_x_2037) ;  /* 0xfffffffc00f08947 */ /* 0x002fea000383ffff */
[----:B------:R-:W-:Y:S05]  /*28880*/  BRA `(.L_x_2251) ;  /* 0xffffff9000fc7947 */ /* 0x000fea000383ffff */
.L_x_2042:
[----:B0-----:R0:W1:Y:S02]  /*28890*/  SYNCS.PHASECHK.TRANS64.TRYWAIT P0, [R6+URZ+0x28840], R2 ;  /* 0x02884002060075a7 */ /* 0x001064000800017f */
[----:B-1----:R-:W-:Y:S05]  /*288a0*/  @!P0 NANOSLEEP.SYNCS 0x989680 ;  /* 0x009896800000895d */ /* 0x002fea0003900000 */
[----:B------:R-:W1:Y:S02]  /*288b0*/  @!P0 SYNCS.PHASECHK.TRANS64 P0, [R6+URZ+0x28840], R2 ;  /* 0x02884002060085a7 */ /* 0x000e64000800007f */
[----:B-1----:R-:W-:Y:S05]  /*288c0*/  @!P0 BRA `(.L_x_2042) ;  /* 0xfffffffc00f08947 */ /* 0x002fea000383ffff */
[----:B------:R-:W-:Y:S05]  /*288d0*/  BRA `(.L_x_2252) ;  /* 0xffffff9400c47947 */ /* 0x000fea000383ffff */
.L_x_2043:
        /* <DEDUP_REMOVED lines=8> */
.L_x_2254:
[----:B------:R-:W-:Y:S05]  /*28960*/  BSYNC B1 ;  /* 0x0000000000017941 */ /* 0x000fea0003800000 */
.L_x_2253:
        /* <DEDUP_REMOVED lines=9> */
.L_x_2255:
[----:B------:R-:W-:Y:S02]  /*28a00*/  IMAD R8, R8, 0x2, R22 ;  /* 0x0000000208087824 */ /* 0x000fe400078e0216 */
[----:B------:R-:W-:Y:S02]  /*28a10*/  IMAD.MOV.U32 R13, RZ, RZ, R9 ;  /* 0x000000ffff0d7224 */ /* 0x000fe400078e0009 */
[----:B------:R-:W-:Y:S02]  /*28a20*/  IMAD.MOV.U32 R12, RZ, RZ, 0x1 ;  /* 0x00000001ff0c7424 */ /* 0x000fe400078e00ff */
[----:B------:R-:W-:-:S07]  /*28a30*/  IMAD.MOV.U32 R2, RZ, RZ, R14 ;  /* 0x000000ffff027224 */ /* 0x000fce00078e000e */
[----:B------:R-:W-:Y:S05]  /*28a40*/  WARPSYNC.COLLECTIVE R15, `(.L_x_2256) ;  /* 0x000000000f087348 */ /* 0x000fea0003c00000 */
[----:B------:R0:W1:Y:S02]  /*28a50*/  SHFL.IDX P6, R14, R13, R12, R11 ;  /* 0x0000000c0d0e7389 */ /* 0x00006400000c000b */
[----:B01----:R-:W-:Y:S01]  /*28a60*/  ENDCOLLECTIVE ;  /* 0x000000000000791b */ /* 0x003fe20003800000 */
.L_x_2256:
        /* <DEDUP_REMOVED lines=12> */
.L_x_2257:
[----:B------:R-:W-:Y:S02]  /*28b30*/  IMAD.MOV.U32 R13, RZ, RZ, R9 ;  /* 0x000000ffff0d7224 */ /* 0x000fe400078e0009 */
[----:B------:R-:W-:Y:S02]  /*28b40*/  IMAD.MOV.U32 R12, RZ, RZ, 0x2 ;  /* 0x00000002ff0c7424 */ /* 0x000fe400078e00ff */
[----:B------:R-:W-:-:S07]  /*28b50*/  IMAD.MOV.U32 R2, RZ, RZ, R14 ;  /* 0x000000ffff027224 */ /* 0x000fce00078e000e */
[----:B------:R-:W-:Y:S05]  /*28b60*/  WARPSYNC.COLLECTIVE R15, `(.L_x_2258) ;  /* 0x000000000f087348 */ /* 0x000fea0003c00000 */
[----:B------:R0:W1:Y:S02]  /*28b70*/  SHFL.IDX P6, R14, R13, R12, R11 ;  /* 0x0000000c0d0e7389 */ /* 0x00006400000c000b */
[----:B01----:R-:W-:Y:S01]  /*28b80*/  ENDCOLLECTIVE ;  /* 0x000000000000791b */ /* 0x003fe20003800000 */
.L_x_2258:
        /* <DEDUP_REMOVED lines=12> */
.L_x_2259:
[----:B------:R-:W-:Y:S02]  /*28c50*/  IMAD.MOV.U32 R13, RZ, RZ, R9 ;  /* 0x000000ffff0d7224 */ /* 0x000fe400078e0009 */
[----:B------:R-:W-:Y:S02]  /*28c60*/  IMAD.MOV.U32 R12, RZ, RZ, 0x3 ;  /* 0x00000003ff0c7424 */ /* 0x000fe400078e00ff */
[----:B------:R-:W-:-:S07]  /*28c70*/  IMAD.MOV.U32 R2, RZ, RZ, R14 ;  /* 0x000000ffff027224 */ /* 0x000fce00078e000e */
[----:B------:R-:W-:Y:S05]  /*28c80*/  WARPSYNC.COLLECTIVE R15, `(.L_x_2260) ;  /* 0x000000000f087348 */ /* 0x000fea0003c00000 */
[----:B------:R0:W1:Y:S02]  /*28c90*/  SHFL.IDX P6, R14, R13, R12, R11 ;  /* 0x0000000c0d0e7389 */ /* 0x00006400000c000b */
[----:B01----:R-:W-:Y:S01]  /*28ca0*/  ENDCOLLECTIVE ;  /* 0x000000000000791b */ /* 0x003fe20003800000 */
.L_x_2260:
        /* <DEDUP_REMOVED lines=12> */
.L_x_2261:
[----:B------:R-:W-:Y:S02]  /*28d70*/  IMAD.MOV.U32 R13, RZ, RZ, R9 ;  /* 0x000000ffff0d7224 */ /* 0x000fe400078e0009 */
[----:B------:R-:W-:Y:S02]  /*28d80*/  IMAD.MOV.U32 R12, RZ, RZ, 0x4 ;  /* 0x00000004ff0c7424 */ /* 0x000fe400078e00ff */
[----:B------:R-:W-:-:S07]  /*28d90*/  IMAD.MOV.U32 R2, RZ, RZ, R14 ;  /* 0x000000ffff027224 */ /* 0x000fce00078e000e */
[----:B------:R-:W-:Y:S05]  /*28da0*/  WARPSYNC.COLLECTIVE R15, `(.L_x_2262) ;  /* 0x000000000f087348 */ /* 0x000fea0003c00000 */
[----:B------:R0:W1:Y:S02]  /*28db0*/  SHFL.IDX P6, R14, R13, R12, R11 ;  /* 0x0000000c0d0e7389 */ /* 0x00006400000c000b */
[----:B01----:R-:W-:Y:S01]  /*28dc0*/  ENDCOLLECTIVE ;  /* 0x000000000000791b */ /* 0x003fe20003800000 */
.L_x_2262:
        /* <DEDUP_REMOVED lines=12> */
.L_x_2263:
[----:B------:R-:W-:Y:S02]  /*28e90*/  IMAD.MOV.U32 R13, RZ, RZ, R9 ;  /* 0x000000ffff0d7224 */ /* 0x000fe400078e0009 */
[----:B------:R-:W-:Y:S02]  /*28ea0*/  IMAD.MOV.U32 R12, RZ, RZ, 0x5 ;  /* 0x00000005ff0c7424 */ /* 0x000fe400078e00ff */
[----:B------:R-:W-:-:S07]  /*28eb0*/  IMAD.MOV.U32 R2, RZ, RZ, R14 ;  /* 0x000000ffff027224 */ /* 0x000fce00078e000e */
[----:B------:R-:W-:Y:S05]  /*28ec0*/  WARPSYNC.COLLECTIVE R15, `(.L_x_2264) ;  /* 0x000000000f087348 */ /* 0x000fea0003c00000 */
[----:B------:R0:W1:Y:S02]  /*28ed0*/  SHFL.IDX P6, R14, R13, R12, R11 ;  /* 0x0000000c0d0e7389 */ /* 0x00006400000c000b */
[----:B01----:R-:W-:Y:S01]  /*28ee0*/  ENDCOLLECTIVE ;  /* 0x000000000000791b */ /* 0x003fe20003800000 */
.L_x_2264:
        /* <DEDUP_REMOVED lines=12> */
.L_x_2265:
[----:B------:R-:W-:Y:S02]  /*28fb0*/  IMAD.MOV.U32 R13, RZ, RZ, R9 ;  /* 0x000000ffff0d7224 */ /* 0x000fe400078e0009 */
[----:B------:R-:W-:Y:S02]  /*28fc0*/  IMAD.MOV.U32 R12, RZ, RZ, 0x6 ;  /* 0x00000006ff0c7424 */ /* 0x000fe400078e00ff */
[----:B------:R-:W-:-:S07]  /*28fd0*/  IMAD.MOV.U32 R2, RZ, RZ, R14 ;  /* 0x000000ffff027224 */ /* 0x000fce00078e000e */
[----:B------:R-:W-:Y:S05]  /*28fe0*/  WARPSYNC.COLLECTIVE R15, `(.L_x_2266) ;  /* 0x000000000f087348 */ /* 0x000fea0003c00000 */
[----:B------:R0:W1:Y:S02]  /*28ff0*/  SHFL.IDX P6, R14, R13, R12, R11 ;  /* 0x0000000c0d0e7389 */ /* 0x00006400000c000b */
[----:B01----:R-:W-:Y:S01]  /*29000*/  ENDCOLLECTIVE ;  /* 0x000000000000791b */ /* 0x003fe20003800000 */
.L_x_2266:
        /* <DEDUP_REMOVED lines=12> */
.L_x_2267:
[----:B------:R-:W-:Y:S02]  /*290d0*/  IMAD.MOV.U32 R13, RZ, RZ, R9 ;  /* 0x000000ffff0d7224 */ /* 0x000fe400078e0009 */
[----:B------:R-:W-:Y:S02]  /*290e0*/  IMAD.MOV.U32 R12, RZ, RZ, 0x7 ;  /* 0x00000007ff0c7424 */ /* 0x000fe400078e00ff */
[----:B------:R-:W-:-:S07]  /*290f0*/  IMAD.MOV.U32 R2, RZ, RZ, R14 ;  /* 0x000000ffff027224 */ /* 0x000fce00078e000e */
[----:B------:R-:W-:Y:S05]  /*29100*/  WARPSYNC.COLLECTIVE R15, `(.L_x_2268) ;  /* 0x000000000f087348 */ /* 0x000fea0003c00000 */
[----:B------:R0:W1:Y:S02]  /*29110*/  SHFL.IDX P6, R14, R13, R12, R11 ;  /* 0x0000000c0d0e7389 */ /* 0x00006400000c000b */
[----:B01----:R-:W-:Y:S01]  /*29120*/  ENDCOLLECTIVE ;  /* 0x000000000000791b */ /* 0x003fe20003800000 */
.L_x_2268:
        /* <DEDUP_REMOVED lines=12> */
.L_x_2269:
[----:B------:R-:W-:Y:S01]  /*291f0*/  IMAD.MOV.U32 R2, RZ, RZ, R14 ;  /* 0x000000ffff027224 */ /* 0x000fe200078e000e */
[----:B------:R-:W-:Y:S06]  /*29200*/  BRA `(.L_x_2270) ;  /* 0xffffff9000987947 */ /* 0x000fec000383ffff */
.L_x_2048:
[----:B-1----:R1:W2:Y:S02]  /*29210*/  SYNCS.PHASECHK.TRANS64.TRYWAIT P0, [R6+URZ+0x28860], R2 ;  /* 0x02886002060075a7 */ /* 0x0022a4000800017f */
[----:B--2---:R-:W-:Y:S05]  /*29220*/  @!P0 NANOSLEEP.SYNCS 0x989680 ;  /* 0x009896800000895d */ /* 0x004fea0003900000 */
[----:B------:R-:W2:Y:S02]  /*29230*/  @!P0 SYNCS.PHASECHK.TRANS64 P0, [R6+URZ+0x28860], R2 ;  /* 0x02886002060085a7 */ /* 0x000ea4000800007f */
[----:B--2---:R-:W-:Y:S05]  /*29240*/  @!P0 BRA `(.L_x_2048) ;  /* 0xfffffffc00f08947 */ /* 0x004fea000383ffff */
[----:B------:R-:W-:Y:S05]  /*29250*/  BRA `(.L_x_2271) ;  /* 0xffffff9000f47947 */ /* 0x000fea000383ffff */
.L_x_2049:
[----:B------:R-:W-:Y:S01]  /*29260*/  BSSY B1, `(.L_x_2272) ;  /* 0x0000008000017945 */ /* 0x000fe20003800000 */
[----:B------:R-:W-:Y:S02]  /*29270*/  IMAD.MOV.U32 R13, RZ, RZ, R23 ;  /* 0x000000ffff0d7224 */ /* 0x000fe400078e0017 */
[----:B------:R-:W-:Y:S02]  /*29280*/  IMAD.MOV.U32 R12, RZ, RZ, RZ ;  /* 0x000000ffff0c7224 */ /* 0x000fe400078e00ff */
[----:B------:R-:W-:Y:S02]  /*29290*/  IMAD.MOV.U32 R11, RZ, RZ, 0x181f ;  /* 0x0000181fff0b7424 */ /* 0x000fe400078e00ff */
[----:B------:R-:W-:-:S07]  /*292a0*/  IMAD.MOV.U32 R15, RZ, RZ, -0x1 ;  /* 0xffffffffff0f7424 */ /* 0x000fce00078e00ff */
[----:B-1----:R-:W-:Y:S05]  /*292b0*/  WARPSYNC.COLLECTIVE R15, `(.L_x_2273) ;  /* 0x000000000f087348 */ /* 0x002fea0003c00000 */
[----:B------:R0:W2:Y:S02]  /*292c0*/  SHFL.IDX P6, R14, R13, R12, R11 ;  /* 0x0000000c0d0e7389 */ /* 0x0000a400000c000b */
[----:B012---:R-:W-:Y:S01]  /*292d0*/  ENDCOLLECTIVE ;  /* 0x000000000000791b */ /* 0x007fe20003800000 */
.L_x_2273:
[----:B------:R-:W-:Y:S05]  /*292e0*/  BSYNC B1 ;  /* 0x0000000000017941 */ /* 0x000fea0003800000 */
.L_x_2272:
        /* <DEDUP_REMOVED lines=9> */
.L_x_2274:
[----:B------:R-:W-:Y:S02]  /*29380*/  IMAD.MOV.U32 R13, RZ, RZ, R23 ;  /* 0x000000ffff0d7224 */ /* 0x000fe400078e0017 */
[----:B------:R-:W-:Y:S02]  /*29390*/  IMAD.MOV.U32 R12, RZ, RZ, 0x1 ;  /* 0x00000001ff0c7424 */ /* 0x000fe400078e00ff */
[----:B------:R-:W-:-:S07]  /*293a0*/  IMAD.MOV.U32 R2, RZ, RZ, R14 ;  /* 0x000000ffff027224 */ /* 0x000fce00078e000e */
[----:B------:R-:W-:Y:S05]  /*293b0*/  WARPSYNC.COLLECTIVE R15, `(.L_x_2275) ;  /* 0x000000000f087348 */ /* 0x000fea0003c00000 */
[----:B------:R0:W1:Y:S02]  /*293c0*/  SHFL.IDX P6, R14, R13, R12, R11 ;  /* 0x0000000c0d0e7389 */ /* 0x00006400000c000b */
[----:B01----:R-:W-:Y:S01]  /*293d0*/  ENDCOLLECTIVE ;  /* 0x000000000000791b */ /* 0x003fe20003800000 */
.L_x_2275:
        /* <DEDUP_REMOVED lines=14> */
.L_x_2276:
[----:B------:R-:W-:Y:S02]  /*294c0*/  IMAD.MOV.U32 R13, RZ, RZ, R23 ;  /* 0x000000ffff0d7224 */ /* 0x000fe400078e0017 */
[----:B------:R-:W-:Y:S02]  /*294d0*/  IMAD.MOV.U32 R12, RZ, RZ, 0x2 ;  /* 0x00000002ff0c7424 */ /* 0x000fe400078e00ff */
[----:B------:R-:W-:-:S07]  /*294e0*/  IMAD.MOV.U32 R2, RZ, RZ, R14 ;  /* 0x000000ffff027224 */ /* 0x000fce00078e000e */
[----:B------:R-:W-:Y:S05]  /*294f0*/  WARPSYNC.COLLECTIVE R15, `(.L_x_2277) ;  /* 0x000000000f087348 */ /* 0x000fea0003c00000 */
[----:B------:R0:W1:Y:S02]  /*29500*/  SHFL.IDX P6, R14, R13, R12, R11 ;  /* 0x0000000c0d0e7389 */ /* 0x00006400000c000b */
[----:B01----:R-:W-:Y:S01]  /*29510*/  ENDCOLLECTIVE ;  /* 0x000000000000791b */ /* 0x003fe20003800000 */
.L_x_2277:
        /* <DEDUP_REMOVED lines=14> */
.L_x_2278:
[----:B------:R-:W-:Y:S02]  /*29600*/  IMAD.MOV.U32 R13, RZ, RZ, R23 ;  /* 0x000000ffff0d7224 */ /* 0x000fe400078e0017 */
[----:B------:R-:W-:Y:S02]  /*29610*/  IMAD.MOV.U32 R12, RZ, RZ, 0x3 ;  /* 0x00000003ff0c7424 */ /* 0x000fe400078e00ff */
[----:B------:R-:W-:-:S07]  /*29620*/  IMAD.MOV.U32 R2, RZ, RZ, R14 ;  /* 0x000000ffff027224 */ /* 0x000fce00078e000e */
[----:B------:R-:W-:Y:S05]  /*29630*/  WARPSYNC.COLLECTIVE R15, `(.L_x_2279) ;  /* 0x000000000f087348 */ /* 0x000fea0003c00000 */
[----:B------:R0:W1:Y:S02]  /*29640*/  SHFL.IDX P6, R14, R13, R12, R11 ;  /* 0x0000000c0d0e7389 */ /* 0x00006400000c000b */
[----:B01----:R-:W-:Y:S01]  /*29650*/  ENDCOLLECTIVE ;  /* 0x000000000000791b */ /* 0x003fe20003800000 */
.L_x_2279:
        /* <DEDUP_REMOVED lines=14> */
.L_x_2280:
[----:B------:R-:W-:Y:S02]  /*29740*/  IMAD.MOV.U32 R13, RZ, RZ, R23 ;  /* 0x000000ffff0d7224 */ /* 0x000fe400078e0017 */
[----:B------:R-:W-:Y:S02]  /*29750*/  IMAD.MOV.U32 R12, RZ, RZ, 0x4 ;  /* 0x00000004ff0c7424 */ /* 0x000fe400078e00ff */
[----:B------:R-:W-:-:S07]  /*29760*/  IMAD.MOV.U32 R2, RZ, RZ, R14 ;  /* 0x000000ffff027224 */ /* 0x000fce00078e000e */
[----:B------:R-:W-:Y:S05]  /*29770*/  WARPSYNC.COLLECTIVE R15, `(.L_x_2281) ;  /* 0x000000000f087348 */ /* 0x000fea0003c00000 */
[----:B------:R0:W1:Y:S02]  /*29780*/  SHFL.IDX P6, R14, R13, R12, R11 ;  /* 0x0000000c0d0e7389 */ /* 0x00006400000c000b */
[----:B01----:R-:W-:Y:S01]  /*29790*/  ENDCOLLECTIVE ;  /* 0x000000000000791b */ /* 0x003fe20003800000 */
.L_x_2281:
        /* <DEDUP_REMOVED lines=14> */
.L_x_2282:
[----:B------:R-:W-:Y:S02]  /*29880*/  IMAD.MOV.U32 R13, RZ, RZ, R23 ;  /* 0x000000ffff0d7224 */ /* 0x000fe400078e0017 */
[----:B------:R-:W-:Y:S02]  /*29890*/  IMAD.MOV.U32 R12, RZ, RZ, 0x5 ;  /* 0x00000005ff0c7424 */ /* 0x000fe400078e00ff */
[----:B------:R-:W-:-:S07]  /*298a0*/  IMAD.MOV.U32 R2, RZ, RZ, R14 ;  /* 0x000000ffff027224 */ /* 0x000fce00078e000e */
[----:B------:R-:W-:Y:S05]  /*298b0*/  WARPSYNC.COLLECTIVE R15, `(.L_x_2283) ;  /* 0x000000000f087348 */ /* 0x000fea0003c00000 */
[----:B------:R0:W1:Y:S02]  /*298c0*/  SHFL.IDX P6, R14, R13, R12, R11 ;  /* 0x0000000c0d0e7389 */ /* 0x00006400000c000b */
[----:B01----:R-:W-:Y:S01]  /*298d0*/  ENDCOLLECTIVE ;  /* 0x000000000000791b */ /* 0x003fe20003800000 */
.L_x_2283:
        /* <DEDUP_REMOVED lines=14> */
.L_x_2284:
[----:B------:R-:W-:Y:S02]  /*299c0*/  IMAD.MOV.U32 R13, RZ, RZ, R23 ;  /* 0x000000ffff0d7224 */ /* 0x000fe400078e0017 */
[----:B------:R-:W-:Y:S02]  /*299d0*/  IMAD.MOV.U32 R12, RZ, RZ, 0x6 ;  /* 0x00000006ff0c7424 */ /* 0x000fe400078e00ff */
[----:B------:R-:W-:-:S07]  /*299e0*/  IMAD.MOV.U32 R2, RZ, RZ, R14 ;  /* 0x000000ffff027224 */ /* 0x000fce00078e000e */
[----:B------:R-:W-:Y:S05]  /*299f0*/  WARPSYNC.COLLECTIVE R15, `(.L_x_2285) ;  /* 0x000000000f087348 */ /* 0x000fea0003c00000 */
[----:B------:R0:W1:Y:S02]  /*29a00*/  SHFL.IDX P6, R14, R13, R12, R11 ;  /* 0x0000000c0d0e7389 */ /* 0x00006400000c000b */
[----:B01----:R-:W-:Y:S01]  /*29a10*/  ENDCOLLECTIVE ;  /* 0x000000000000791b */ /* 0x003fe20003800000 */
.L_x_2285:
        /* <DEDUP_REMOVED lines=14> */
.L_x_2286:
[----:B------:R-:W-:Y:S02]  /*29b00*/  IMAD.MOV.U32 R13, RZ, RZ, R23 ;  /* 0x000000ffff0d7224 */ /* 0x000fe400078e0017 */
[----:B------:R-:W-:Y:S02]  /*29b10*/  IMAD.MOV.U32 R12, RZ, RZ, 0x7 ;  /* 0x00000007ff0c7424 */ /* 0x000fe400078e00ff */
[----:B------:R-:W-:-:S07]  /*29b20*/  IMAD.MOV.U32 R2, RZ, RZ, R14 ;  /* 0x000000ffff027224 */ /* 0x000fce00078e000e */
[----:B------:R-:W-:Y:S05]  /*29b30*/  WARPSYNC.COLLECTIVE R15, `(.L_x_2287) ;  /* 0x000000000f087348 */ /* 0x000fea0003c00000 */
[----:B------:R0:W1:Y:S02]  /*29b40*/  SHFL.IDX P6, R14, R13, R12, R11 ;  /* 0x0000000c0d0e7389 */ /* 0x00006400000c000b */
[----:B01----:R-:W-:Y:S01]  /*29b50*/  ENDCOLLECTIVE ;  /* 0x000000000000791b */ /* 0x003fe20003800000 */
.L_x_2287:
        /* <DEDUP_REMOVED lines=13> */
.L_x_2288:
[----:B------:R-:W-:Y:S01]  /*29c30*/  @!PT LDS RZ, [RZ] ;  /* 0x00000000fffff984 */ /* 0x000fe20000000800 */
[----:B------:R-:W-:Y:S01]  /*29c40*/  @!PT LDS RZ, [RZ] ;  /* 0x00000000fffff984 */ /* 0x000fe20000000800 */
[----:B------:R-:W-:Y:S01]  /*29c50*/  @!PT LDS RZ, [RZ] ;  /* 0x00000000fffff984 */ /* 0x000fe20000000800 */
[----:B------:R0:W-:Y:S02]  /*29c60*/  LDGSTS.E.BYPASS.LTC128B.128 [R7+0x7400], desc[UR54][R2.64+0x80], !P0 ;  /* 0x0740008002077fae */ /* 0x0001e4000c101d76 */
[----:B0-----:R-:W-:Y:S01]  /*29c70*/  IMAD.MOV.U32 R2, RZ, RZ, R14 ;  /* 0x000000ffff027224 */ /* 0x001fe200078e000e */
[----:B------:R-:W-:Y:S06]  /*29c80*/  BRA `(.L_x_2289) ;  /* 0xffffff8c007c7947 */ /* 0x000fec000383ffff */
.L_x_2057:
[----:B0-----:R0:W1:Y:S02]  /*29c90*/  SYNCS.PHASECHK.TRANS64.TRYWAIT P0, [R0+URZ+0x28860], R3 ;  /* 0x02886003000075a7 */ /* 0x001064000800017f */
[----:B-1----:R-:W-:Y:S05]  /*29ca0*/  @!P0 NANOSLEEP.SYNCS 0x989680 ;  /* 0x009896800000895d */ /* 0x002fea0003900000 */
[----:B------:R-:W1:Y:S02]  /*29cb0*/  @!P0 SYNCS.PHASECHK.TRANS64 P0, [R0+URZ+0x28860], R3 ;  /* 0x02886003000085a7 */ /* 0x000e64000800007f */
[----:B-1----:R-:W-:Y:S05]  /*29cc0*/  @!P0 BRA `(.L_x_2057) ;  /* 0xfffffffc00f08947 */ /* 0x002fea000383ffff */
[----:B------:R-:W-:Y:S05]  /*29cd0*/  BRA `(.L_x_2290) ;  /* 0xffffff90009c7947 */ /* 0x000fea000383ffff */
.L_x_2058:
        /* <DEDUP_REMOVED lines=8> */
.L_x_2292:
[----:B------:R-:W-:Y:S05]  /*29d60*/  BSYNC B0 ;  /* 0x0000000000007941 */ /* 0x000fea0003800000 */
.L_x_2291:
        /* <DEDUP_REMOVED lines=9> */
.L_x_2293:
        /* <DEDUP_REMOVED lines=12> */
.L_x_2294:
        /* <DEDUP_REMOVED lines=13> */
.L_x_2295:
[----:B------:R-:W-:Y:S02]  /*29f90*/  IMAD.MOV.U32 R13, RZ, RZ, R23 ;  /* 0x000000ffff0d7224 */ /* 0x000fe400078e0017 */
[----:B------:R-:W-:Y:S02]  /*29fa0*/  IMAD.MOV.U32 R12, RZ, RZ, 0x2 ;  /* 0x00000002ff0c7424 */ /* 0x000fe400078e00ff */
[----:B------:R-:W-:-:S07]  /*29fb0*/  IMAD.MOV.U32 R10, RZ, RZ, R14 ;  /* 0x000000ffff0a7224 */ /* 0x000fce00078e000e */
[----:B------:R-:W-:Y:S05]  /*29fc0*/  WARPSYNC.COLLECTIVE R15, `(.L_x_2296) ;  /* 0x000000000f087348 */ /* 0x000fea0003c00000 */
[----:B------:R0:W1:Y:S02]  /*29fd0*/  SHFL.IDX P6, R14, R13, R12, R11 ;  /* 0x0000000c0d0e7389 */ /* 0x00006400000c000b */
[----:B01----:R-:W-:Y:S01]  /*29fe0*/  ENDCOLLECTIVE ;  /* 0x000000000000791b */ /* 0x003fe20003800000 */
.L_x_2296:
        /* <DEDUP_REMOVED lines=14> */
.L_x_2297:
[----:B------:R-:W-:Y:S02]  /*2a0d0*/  IMAD.MOV.U32 R13, RZ, RZ, R23 ;  /* 0x000000ffff0d7224 */ /* 0x000fe400078e0017 */
[----:B------:R-:W-:Y:S01]  /*2a0e0*/  IMAD.MOV.U32 R12, RZ, RZ, 0x3 ;  /* 0x00000003ff0c7424 */ /* 0x000fe200078e00ff */
[----:B------:R-:W-:-:S13]  /*2a0f0*/  IADD3 R2, P2, R14, R5, RZ ;  /* 0x000000050e027210 */ /* 0x000fda0007f5e0ff */
[----:B------:R-:W-:Y:S05]  /*2a100*/  WARPSYNC.COLLECTIVE R15, `(.L_x_2298) ;  /* 0x000000000f087348 */ /* 0x000fea0003c00000 */
[----:B------:R0:W1:Y:S02]  /*2a110*/  SHFL.IDX P6, R14, R13, R12, R11 ;  /* 0x0000000c0d0e7389 */ /* 0x00006400000c000b */
[----:B01----:R-:W-:Y:S01]  /*2a120*/  ENDCOLLECTIVE ;  /* 0x000000000000791b */ /* 0x003fe20003800000 */
.L_x_2298:
        /* <DEDUP_REMOVED lines=13> */
.L_x_2299:
[----:B------:R-:W-:Y:S02]  /*2a200*/  IMAD.MOV.U32 R13, RZ, RZ, R23 ;  /* 0x000000ffff0d7224 */ /* 0x000fe400078e0017 */
[----:B------:R-:W-:Y:S01]  /*2a210*/  IMAD.MOV.U32 R12, RZ, RZ, 0x4 ;  /* 0x00000004ff0c7424 */ /* 0x000fe200078e00ff */
[----:B------:R-:W-:-:S13]  /*2a220*/  IADD3 R2, P2, R14, R5, RZ ;  /* 0x000000050e027210 */ /* 0x000fda0007f5e0ff */
[----:B------:R-:W-:Y:S05]  /*2a230*/  WARPSYNC.COLLECTIVE R15, `(.L_x_2300) ;  /* 0x000000000f087348 */ /* 0x000fea0003c00000 */
[----:B------:R0:W1:Y:S02]  /*2a240*/  SHFL.IDX P6, R14, R13, R12, R11 ;  /* 0x0000000c0d0e7389 */ /* 0x00006400000c000b */
[----:B01----:R-:W-:Y:S01]  /*2a250*/  ENDCOLLECTIVE ;  /* 0x000000000000791b */ /* 0x003fe20003800000 */
.L_x_2300:
        /* <DEDUP_REMOVED lines=13> */
.L_x_2301:
[----:B------:R-:W-:Y:S02]  /*2a330*/  IMAD.MOV.U32 R13, RZ, RZ, R23 ;  /* 0x000000ffff0d7224 */ /* 0x000fe400078e0017 */
[----:B------:R-:W-:Y:S02]  /*2a340*/  IMAD.MOV.U32 R12, RZ, RZ, 0x5 ;  /* 0x00000005ff0c7424 */ /* 0x000fe400078e00ff */
[----:B------:R-:W-:-:S07]  /*2a350*/  IMAD.MOV.U32 R10, RZ, RZ, R14 ;  /* 0x000000ffff0a7224 */ /* 0x000fce00078e000e */
[----:B------:R-:W-:Y:S05]  /*2a360*/  WARPSYNC.COLLECTIVE R15, `(.L_x_2302) ;  /* 0x000000000f087348 */ /* 0x000fea0003c00000 */
[----:B------:R0:W1:Y:S02]  /*2a370*/  SHFL.IDX P6, R14, R13, R12, R11 ;  /* 0x0000000c0d0e7389 */ /* 0x00006400000c000b */
[----:B01----:R-:W-:Y:S01]  /*2a380*/  ENDCOLLECTIVE ;  /* 0x000000000000791b */ /* 0x003fe20003800000 */
.L_x_2302:
        /* <DEDUP_REMOVED lines=14> */
.L_x_2303:
[----:B------:R-:W-:Y:S02]  /*2a470*/  IMAD.MOV.U32 R13, RZ, RZ, R23 ;  /* 0x000000ffff0d7224 */ /* 0x000fe400078e0017 */
[----:B------:R-:W-:Y:S01]  /*2a480*/  IMAD.MOV.U32 R12, RZ, RZ, 0x6 ;  /* 0x00000006ff0c7424 */ /* 0x000fe200078e00ff */
[----:B------:R-:W-:-:S13]  /*2a490*/  IADD3 R2, P2, R14, R5, RZ ;  /* 0x000000050e027210 */ /* 0x000fda0007f5e0ff */
[----:B------:R-:W-:Y:S05]  /*2a4a0*/  WARPSYNC.COLLECTIVE R15, `(.L_x_2304) ;  /* 0x000000000f087348 */ /* 0x000fea0003c00000 */
[----:B------:R0:W1:Y:S02]  /*2a4b0*/  SHFL.IDX P6, R14, R13, R12, R11 ;  /* 0x0000000c0d0e7389 */ /* 0x00006400000c000b */
[----:B01----:R-:W-:Y:S01]  /*2a4c0*/  ENDCOLLECTIVE ;  /* 0x000000000000791b */ /* 0x003fe20003800000 */
.L_x_2304:
        /* <DEDUP_REMOVED lines=13> */
.L_x_2305:
[----:B------:R-:W-:Y:S02]  /*2a5a0*/  IMAD.MOV.U32 R13, RZ, RZ, R23 ;  /* 0x000000ffff0d7224 */ /* 0x000fe400078e0017 */
[----:B------:R-:W-:Y:S02]  /*2a5b0*/  IMAD.MOV.U32 R12, RZ, RZ, 0x7 ;  /* 0x00000007ff0c7424 */ /* 0x000fe400078e00ff */
[----:B------:R-:W-:-:S07]  /*2a5c0*/  IMAD.MOV.U32 R10, RZ, RZ, R14 ;  /* 0x000000ffff0a7224 */ /* 0x000fce00078e000e */
[----:B------:R-:W-:Y:S05]  /*2a5d0*/  WARPSYNC.COLLECTIVE R15, `(.L_x_2306) ;  /* 0x000000000f087348 */ /* 0x000fea0003c00000 */
[----:B------:R0:W1:Y:S02]  /*2a5e0*/  SHFL.IDX P6, R14, R13, R12, R11 ;  /* 0x0000000c0d0e7389 */ /* 0x00006400000c000b */
[----:B01----:R-:W-:Y:S01]  /*2a5f0*/  ENDCOLLECTIVE ;  /* 0x000000000000791b */ /* 0x003fe20003800000 */
.L_x_2306:
        /* <DEDUP_REMOVED lines=12> */
.L_x_2307:
[----:B------:R-:W-:Y:S05]  /*2a6c0*/  BRA `(.L_x_2308) ;  /* 0xffffff8c003c7947 */ /* 0x000fea000383ffff */
.L_x_2063:
        /* <DEDUP_REMOVED lines=8> */
.L_x_2310:
[----:B------:R-:W-:Y:S05]  /*2a750*/  BSYNC B0 ;  /* 0x0000000000007941 */ /* 0x000fea0003800000 */
.L_x_2309:
        /* <DEDUP_REMOVED lines=9> */
.L_x_2311:
[----:B------:R-:W-:Y:S02]  /*2a7f0*/  ULDC UR4, c[0x0][0xc3c] ;  /* 0x00030f0000047ab9 */ /* 0x000fe40000000800 */
[----:B------:R-:W-:-:S13]  /*2a800*/  ISETP.GE.OR P1, PT, R5, UR4, !P0 ;  /* 0x0000000405007c0c */ /* 0x000fda000c726670 */
[----:B------:R-:W0:Y:S01]  /*2a810*/  @!P1 LDC.64 R2, c[0x0][0xc80] ;  /* 0x00032000ff029b82 */ /* 0x000e220000000a00 */
[----:B------:R-:W-:Y:S02]  /*2a820*/  IMAD.MOV.U32 R11, RZ, RZ, RZ ;  /* 0x000000ffff0b7224 */ /* 0x000fe400078e00ff */
[----:B------:R-:W-:Y:S02]  /*2a830*/  IMAD.MOV.U32 R4, RZ, RZ, R14 ;  /* 0x000000ffff047224 */ /* 0x000fe400078e000e */
[----:B0-----:R-:W-:-:S06]  /*2a840*/  @!P1 IMAD.WIDE R2, R5, 0x4, R2 ;  /* 0x0000000405029825 */ /* 0x001fcc00078e0202 */
[----:B------:R-:W2:Y:S01]  /*2a850*/  @!P1 LDG.E R2, desc[UR54][R2.64] ;  /* 0x0000003602029981 */ /* 0x000ea2000c1e1900 */
[----:B------:R-:W-:Y:S01]  /*2a860*/  IMAD.MOV.U32 R5, RZ, RZ, RZ ;  /* 0x000000ffff057224 */ /* 0x000fe200078e00ff */
        /* <DEDUP_REMOVED lines=10> */
.L_x_2312:
[----:B------:R-:W-:Y:S01]  /*2a910*/  IMAD.MOV.U32 R12, RZ, RZ, 0x2 ;  /* 0x00000002ff0c7424 */ /* 0x000fe200078e00ff */
[----:B------:R-:W-:-:S05]  /*2a920*/  SEL R6, R14, RZ, P1 ;  /* 0x000000ff0e067207 */ /* 0x000fca0000800000 */
[----:B------:R-:W-:-:S04]  /*2a930*/  IMAD.IADD R6, R5, 0x1, R6 ;  /* 0x0000000105067824 */ /* 0x000fc800078e0206 */
[----:B------:R-:W-:-:S07]  /*2a940*/  IMAD.MOV.U32 R13, RZ, RZ, R6 ;  /* 0x000000ffff0d7224 */ /* 0x000fce00078e0006 */
[----:B------:R-:W-:Y:S05]  /*2a950*/  WARPSYNC.COLLECTIVE R15, `(.L_x_2313) ;  /* 0x000000000f087348 */ /* 0x000fea0003c00000 */
[----:B------:R0:W1:Y:S02]  /*2a960*/  SHFL.UP P6, R14, R13, R12, R11 ;  /* 0x0400000c0d0e7389 */ /* 0x00006400000c000b */
[----:B01----:R-:W-:Y:S01]  /*2a970*/  ENDCOLLECTIVE ;  /* 0x000000000000791b */ /* 0x003fe20003800000 */
.L_x_2313:
[----:B------:R-:W-:Y:S01]  /*2a980*/  IMAD.MOV.U32 R12, RZ, RZ, 0x4 ;  /* 0x00000004ff0c7424 */ /* 0x000fe200078e00ff */
[----:B------:R-:W-:-:S05]  /*2a990*/  SEL R7, R14, RZ, P2 ;  /* 0x000000ff0e077207 */ /* 0x000fca0001000000 */
[----:B------:R-:W-:-:S04]  /*2a9a0*/  IMAD.IADD R7, R6, 0x1, R7 ;  /* 0x0000000106077824 */ /* 0x000fc800078e0207 */
[----:B------:R-:W-:-:S07]  /*2a9b0*/  IMAD.MOV.U32 R13, RZ, RZ, R7 ;  /* 0x000000ffff0d7224 */ /* 0x000fce00078e0007 */
[----:B------:R-:W-:Y:S05]  /*2a9c0*/  WARPSYNC.COLLECTIVE R15, `(.L_x_2314) ;  /* 0x000000000f087348 */ /* 0x000fea0003c00000 */
[----:B------:R0:W1:Y:S02]  /*2a9d0*/  SHFL.UP P6, R14, R13, R12, R11 ;  /* 0x0400000c0d0e7389 */ /* 0x00006400000c000b */
[----:B01----:R-:W-:Y:S01]  /*2a9e0*/  ENDCOLLECTIVE ;  /* 0x000000000000791b */ /* 0x003fe20003800000 */
.L_x_2314:
[----:B------:R-:W-:Y:S01]  /*2a9f0*/  IMAD.MOV.U32 R12, RZ, RZ, 0x8 ;  /* 0x00000008ff0c7424 */ /* 0x000fe200078e00ff */
[----:B------:R-:W-:-:S05]  /*2aa00*/  SEL R2, R14, RZ, P3 ;  /* 0x000000ff0e027207 */ /* 0x000fca0001800000 */
[----:B------:R-:W-:-:S04]  /*2aa10*/  IMAD.IADD R2, R7, 0x1, R2 ;  /* 0x0000000107027824 */ /* 0x000fc800078e0202 */
[----:B------:R-:W-:-:S07]  /*2aa20*/  IMAD.MOV.U32 R13, RZ, RZ, R2 ;  /* 0x000000ffff0d7224 */ /* 0x000fce00078e0002 */
[----:B------:R-:W-:Y:S05]  /*2aa30*/  WARPSYNC.COLLECTIVE R15, `(.L_x_2315) ;  /* 0x000000000f087348 */ /* 0x000fea0003c00000 */
[----:B------:R0:W1:Y:S02]  /*2aa40*/  SHFL.UP P6, R14, R13, R12, R11 ;  /* 0x0400000c0d0e7389 */ /* 0x00006400000c000b */
[----:B01----:R-:W-:Y:S01]  /*2aa50*/  ENDCOLLECTIVE ;  /* 0x000000000000791b */ /* 0x003fe20003800000 */
.L_x_2315:
[----:B------:R-:W-:Y:S01]  /*2aa60*/  IMAD.MOV.U32 R12, RZ, RZ, 0x10 ;  /* 0x00000010ff0c7424 */ /* 0x000fe200078e00ff */
[----:B------:R-:W-:-:S05]  /*2aa70*/  SEL R3, R14, RZ, P4 ;  /* 0x000000ff0e037207 */ /* 0x000fca0002000000 */
[----:B------:R-:W-:-:S04]  /*2aa80*/  IMAD.IADD R3, R2, 0x1, R3 ;  /* 0x0000000102037824 */ /* 0x000fc800078e0203 */
[----:B------:R-:W-:-:S07]  /*2aa90*/  IMAD.MOV.U32 R13, RZ, RZ, R3 ;  /* 0x000000ffff0d7224 */ /* 0x000fce00078e0003 */
[----:B------:R-:W-:Y:S05]  /*2aaa0*/  WARPSYNC.COLLECTIVE R15, `(.L_x_2316) ;  /* 0x000000000f087348 */ /* 0x000fea0003c00000 */
[----:B------:R0:W1:Y:S02]  /*2aab0*/  SHFL.UP P6, R14, R13, R12, R11 ;  /* 0x0400000c0d0e7389 */ /* 0x00006400000c000b */
[----:B01----:R-:W-:Y:S01]  /*2aac0*/  ENDCOLLECTIVE ;  /* 0x000000000000791b */ /* 0x003fe20003800000 */
.L_x_2316:
        /* <DEDUP_REMOVED lines=8> */
.L_x_2317:
[----:B------:R-:W-:Y:S05]  /*2ab50*/  BRA `(.L_x_2318) ;  /* 0xffffff8c00487947 */ /* 0x000fea000383ffff */
.L_x_2068:
        /* <DEDUP_REMOVED lines=8> */
.L_x_2320:
[----:B------:R-:W-:Y:S05]  /*2abe0*/  BSYNC B0 ;  /* 0x0000000000007941 */ /* 0x000fea0003800000 */
.L_x_2319:
        /* <DEDUP_REMOVED lines=8> */
.L_x_2321:
[----:B------:R-:W-:Y:S01]  /*2ac70*/  IMAD.MOV.U32 R12, RZ, RZ, 0x4 ;  /* 0x00000004ff0c7424 */ /* 0x000fe200078e00ff */
[----:B------:R-:W-:-:S05]  /*2ac80*/  SEL R2, R14, RZ, P2 ;  /* 0x000000ff0e027207 */ /* 0x000fca0001000000 */
[----:B------:R-:W-:-:S04]  /*2ac90*/  IMAD.IADD R2, R13, 0x1, R2 ;  /* 0x000000010d027824 */ /* 0x000fc800078e0202 */
[----:B------:R-:W-:-:S07]  /*2aca0*/  IMAD.MOV.U32 R13, RZ, RZ, R2 ;  /* 0x000000ffff0d7224 */ /* 0x000fce00078e0002 */
[----:B------:R-:W-:Y:S05]  /*2acb0*/  WARPSYNC.COLLECTIVE R15, `(.L_x_2322) ;  /* 0x000000000f087348 */ /* 0x000fea0003c00000 */
[----:B------:R0:W1:Y:S02]  /*2acc0*/  SHFL.UP P6, R14, R13, R12, R11 ;  /* 0x0400000c0d0e7389 */ /* 0x00006400000c000b */
[----:B01----:R-:W-:Y:S01]  /*2acd0*/  ENDCOLLECTIVE ;  /* 0x000000000000791b */ /* 0x003fe20003800000 */
.L_x_2322:
[----:B------:R-:W-:Y:S01]  /*2ace0*/  IMAD.MOV.U32 R12, RZ, RZ, 0x8 ;  /* 0x00000008ff0c7424 */ /* 0x000fe200078e00ff */
[----:B------:R-:W-:-:S05]  /*2acf0*/  SEL R3, R14, RZ, P3 ;  /* 0x000000ff0e037207 */ /* 0x000fca0001800000 */
[----:B------:R-:W-:-:S04]  /*2ad00*/  IMAD.IADD R3, R2, 0x1, R3 ;  /* 0x0000000102037824 */ /* 0x000fc800078e0203 */
[----:B------:R-:W-:-:S07]  /*2ad10*/  IMAD.MOV.U32 R13, RZ, RZ, R3 ;  /* 0x000000ffff0d7224 */ /* 0x000fce00078e0003 */
[----:B------:R-:W-:Y:S05]  /*2ad20*/  WARPSYNC.COLLECTIVE R15, `(.L_x_2323) ;  /* 0x000000000f087348 */ /* 0x000fea0003c00000 */
[----:B------:R0:W1:Y:S02]  /*2ad30*/  SHFL.UP P6, R14, R13, R12, R11 ;  /* 0x0400000c0d0e7389 */ /* 0x00006400000c000b */
[----:B01----:R-:W-:Y:S01]  /*2ad40*/  ENDCOLLECTIVE ;  /* 0x000000000000791b */ /* 0x003fe20003800000 */
.L_x_2323:
[----:B------:R-:W-:Y:S01]  /*2ad50*/  IMAD.MOV.U32 R12, RZ, RZ, 0x10 ;  /* 0x00000010ff0c7424 */ /* 0x000fe200078e00ff */
[----:B------:R-:W-:-:S05]  /*2ad60*/  SEL R4, R14, RZ, P4 ;  /* 0x000000ff0e047207 */ /* 0x000fca0002000000 */
[----:B------:R-:W-:-:S04]  /*2ad70*/  IMAD.IADD R4, R3, 0x1, R4 ;  /* 0x0000000103047824 */ /* 0x000fc800078e0204 */
[----:B------:R-:W-:-:S07]  /*2ad80*/  IMAD.MOV.U32 R13, RZ, RZ, R4 ;  /* 0x000000ffff0d7224 */ /* 0x000fce00078e0004 */
[----:B------:R-:W-:Y:S05]  /*2ad90*/  WARPSYNC.COLLECTIVE R15, `(.L_x_2324) ;  /* 0x000000000f087348 */ /* 0x000fea0003c00000 */
[----:B------:R0:W1:Y:S02]  /*2ada0*/  SHFL.UP P6, R14, R13, R12, R11 ;  /* 0x0400000c0d0e7389 */ /* 0x00006400000c000b */
[----:B01----:R-:W-:Y:S01]  /*2adb0*/  ENDCOLLECTIVE ;  /* 0x000000000000791b */ /* 0x003fe20003800000 */
.L_x_2324:
        /* <DEDUP_REMOVED lines=8> */
.L_x_2325:
[----:B------:R-:W-:Y:S05]  /*2ae40*/  BRA `(.L_x_2326) ;  /* 0xffffff8c00287947 */ /* 0x000fea000383ffff */
.L_x_2070:
[----:B------:R-:W-:Y:S01]  /*2ae50*/  BSSY B0, `(.L_x_2327) ;  /* 0x0000006000007945 */ /* 0x000fe20003800000 */
[----:B------:R-:W-:Y:S01]  /*2ae60*/  PLOP3.LUT P6, PT, P6, PT, PT, 0x8, 0x0 ;  /* 0x000000000000781c */ /* 0x000fe200037ce170 */
[----:B------:R-:W-:-:S12]  /*2ae70*/  IMAD.MOV.U32 R15, RZ, RZ, -0x1 ;  /* 0xffffffffff0f7424 */ /* 0x000fd800078e00ff */
[----:B01----:R-:W-:Y:S05]  /*2ae80*/  WARPSYNC.COLLECTIVE R15, `(.L_x_2328) ;  /* 0x000000000f087348 */ /* 0x003fea0003c00000 */
[----:B------:R-:W-:Y:S01]  /*2ae90*/  VOTE.ANY R14, PT, P6 ;  /* 0x00000000000e7806 */ /* 0x000fe200030e0100 */
[----:B01----:R-:W-:Y:S06]  /*2aea0*/  ENDCOLLECTIVE ;  /* 0x000000000000791b */ /* 0x003fec0003800000 */
.L_x_2328:
[----:B------:R-:W-:Y:S05]  /*2aeb0*/  BSYNC B0 ;  /* 0x0000000000007941 */ /* 0x000fea0003800000 */
.L_x_2327:
        /* <DEDUP_REMOVED lines=9> */
.L_x_2329:
[----:B------:R-:W-:Y:S01]  /*2af50*/  IMAD.MOV.U32 R5, RZ, RZ, R14 ;  /* 0x000000ffff057224 */ /* 0x000fe200078e000e */
[----:B------:R-:W-:Y:S06]  /*2af60*/  BRA `(.L_x_2330) ;  /* 0xffffff8c00187947 */ /* 0x000fec000383ffff */
.L_x_2072:
[----:B------:R-:W-:Y:S01]  /*2af70*/  BSSY B0, `(.L_x_2331) ;  /* 0x0000007000007945 */ /* 0x000fe20003800000 */
[----:B------:R-:W-:Y:S02]  /*2af80*/  IMAD.MOV.U32 R13, RZ, RZ, R6 ;  /* 0x000000ffff0d7224 */ /* 0x000fe400078e0006 */
[----:B------:R-:W-:Y:S02]  /*2af90*/  IMAD.MOV.U32 R11, RZ, RZ, 0x1f ;  /* 0x0000001fff0b7424 */ /* 0x000fe400078e00ff */
[----:B------:R-:W-:-:S07]  /*2afa0*/  IMAD.MOV.U32 R15, RZ, RZ, -0x1 ;  /* 0xffffffffff0f7424 */ /* 0x000fce00078e00ff */
[----:B0123--:R-:W-:Y:S05]  /*2afb0*/  WARPSYNC.COLLECTIVE R15, `(.L_x_2332) ;  /* 0x000000000f087348 */ /* 0x00ffea0003c00000 */
[----:B------:R4:W0:Y:S02]  /*2afc0*/  SHFL.IDX P6, R14, R13, R12, R11 ;  /* 0x0000000c0d0e7389 */ /* 0x00082400000c000b */
[----:B01234-:R-:W-:Y:S01]  /*2afd0*/  ENDCOLLECTIVE ;  /* 0x000000000000791b */ /* 0x01ffe20003800000 */
.L_x_2332:
[----:B------:R-:W-:Y:S05]  /*2afe0*/  BSYNC B0 ;  /* 0x0000000000007941 */ /* 0x000fea0003800000 */
.L_x_2331:
[----:B------:R-:W-:Y:S05]  /*2aff0*/  BRA `(.L_x_2071) ;  /* 0xffffff8c00107947 */ /* 0x000fea000383ffff */
.L_x_2076:
[----:B0-----:R0:W2:Y:S02]  /*2b000*/  SYNCS.PHASECHK.TRANS64.TRYWAIT P0, [R7+URZ+0x28820], R0 ;  /* 0x02882000070075a7 */ /* 0x0010a4000800017f */
[----:B--2---:R-:W-:Y:S05]  /*2b010*/  @!P0 NANOSLEEP.SYNCS 0x989680 ;  /* 0x009896800000895d */ /* 0x004fea0003900000 */
[----:B------:R-:W2:Y:S02]  /*2b020*/  @!P0 SYNCS.PHASECHK.TRANS64 P0, [R7+URZ+0x28820], R0 ;  /* 0x02882000070085a7 */ /* 0x000ea4000800007f */
[----:B--2---:R-:W-:Y:S05]  /*2b030*/  @!P0 BRA `(.L_x_2076) ;  /* 0xfffffffc00f08947 */ /* 0x004fea000383ffff */
[----:B------:R-:W-:Y:S05]  /*2b040*/  BRA `(.L_x_2333) ;  /* 0xffffff9000887947 */ /* 0x000fea000383ffff */
.L_x_2077:
        /* <DEDUP_REMOVED lines=11> */
.L_x_2335:
[----:B------:R-:W-:Y:S05]  /*2b100*/  BSYNC B0 ;  /* 0x0000000000007941 */ /* 0x000fea0003800000 */
.L_x_2334:
[----:B------:R-:W-:Y:S05]  /*2b110*/  BRA `(.L_x_2336) ;  /* 0xffffff9000707947 */ /* 0x000fea000383ffff */
.L_x_2078:
[----:B------:R-:W-:Y:S01]  /*2b120*/  BSSY B0, `(.L_x_2337) ;  /* 0x0000006000007945 */ /* 0x000fe20003800000 */
[----:B------:R-:W-:-:S07]  /*2b130*/  IMAD.MOV.U32 R15, RZ, RZ, -0x1 ;  /* 0xffffffffff0f7424 */ /* 0x000fce00078e00ff */
[----:B01-3--:R-:W-:Y:S05]  /*2b140*/  WARPSYNC.COLLECTIVE R15, `(.L_x_2338) ;  /* 0x000000000f0c7348 */ /* 0x00bfea0003c00000 */
[----:B------:R-:W-:Y:S02]  /*2b150*/  ELECT P6, UR62, PT ;  /* 0x00000000003e782f */ /* 0x000fe400038c0000 */
[----:B------:R-:W-:Y:S01]  /*2b160*/  MOV R14, UR62 ;  /* 0x0000003e000e7c02 */ /* 0x000fe20008000f00 */
[----:B01-3--:R-:W-:Y:S10]  /*2b170*/  ENDCOLLECTIVE ;  /* 0x000000000000791b */ /* 0x00bff40003800000 */
.L_x_2338:
[----:B------:R-:W-:Y:S05]  /*2b180*/  BSYNC B0 ;  /* 0x0000000000007941 */ /* 0x000fea0003800000 */
.L_x_2337:
[----:B------:R-:W-:Y:S05]  /*2b190*/  BRA `(.L_x_2339) ;  /* 0xffffff9000647947 */ /* 0x000fea000383ffff */
.L_x_2080:
[----:B0-----:R0:W2:Y:S02]  /*2b1a0*/  SYNCS.PHASECHK.TRANS64.TRYWAIT P1, [R5+URZ+0x28840], R0 ;  /* 0x02884000050075a7 */ /* 0x0010a4000802017f */
[----:B--2---:R-:W-:Y:S05]  /*2b1b0*/  @!P1 NANOSLEEP.SYNCS 0x989680 ;  /* 0x009896800000995d */ /* 0x004fea0003900000 */
[----:B------:R-:W2:Y:S02]  /*2b1c0*/  @!P1 SYNCS.PHASECHK.TRANS64 P1, [R5+URZ+0x28840], R0 ;  /* 0x02884000050095a7 */ /* 0x000ea4000802007f */
[----:B--2---:R-:W-:Y:S05]  /*2b1d0*/  @!P1 BRA `(.L_x_2080) ;  /* 0xfffffffc00f09947 */ /* 0x004fea000383ffff */
[----:B------:R-:W-:Y:S05]  /*2b1e0*/  BRA `(.L_x_2340) ;  /* 0xffffff9000847947 */ /* 0x000fea000383ffff */
.L_x_2082:
[----:B--2---:R2:W4:Y:S02]  /*2b1f0*/  SYNCS.PHASECHK.TRANS64.TRYWAIT P1, [R3+URZ+0x28840], R2 ;  /* 0x02884002030075a7 */ /* 0x004524000802017f */
[----:B----4-:R-:W-:Y:S05]  /*2b200*/  @!P1 NANOSLEEP.SYNCS 0x989680 ;  /* 0x009896800000995d */ /* 0x010fea0003900000 */
[----:B------:R-:W4:Y:S02]  /*2b210*/  @!P1 SYNCS.PHASECHK.TRANS64 P1, [R3+URZ+0x28840], R2 ;  /* 0x02884002030095a7 */ /* 0x000f24000802007f */
[----:B----4-:R-:W-:Y:S05]  /*2b220*/  @!P1 BRA `(.L_x_2082) ;  /* 0xfffffffc00f09947 */ /* 0x010fea000383ffff */
[----:B------:R-:W-:Y:S05]  /*2b230*/  BRA `(.L_x_2341) ;  /* 0xffffff9000907947 */ /* 0x000fea000383ffff */
.L_x_2084:
[----:B----4-:R4:W0:Y:S02]  /*2b240*/  SYNCS.PHASECHK.TRANS64.TRYWAIT P1, [R5+URZ+0x28860], R0 ;  /* 0x02886000050075a7 */ /* 0x010824000802017f */
[----:B0-----:R-:W-:Y:S05]  /*2b250*/  @!P1 NANOSLEEP.SYNCS 0x989680 ;  /* 0x009896800000995d */ /* 0x001fea0003900000 */
[----:B------:R-:W0:Y:S02]  /*2b260*/  @!P1 SYNCS.PHASECHK.TRANS64 P1, [R5+URZ+0x28860], R0 ;  /* 0x02886000050095a7 */ /* 0x000e24000802007f */
[----:B0-----:R-:W-:Y:S05]  /*2b270*/  @!P1 BRA `(.L_x_2084) ;  /* 0xfffffffc00f09947 */ /* 0x001fea000383ffff */
[----:B------:R-:W-:Y:S05]  /*2b280*/  BRA `(.L_x_2342) ;  /* 0xffffff90008c7947 */ /* 0x000fea000383ffff */
.L_x_2343:
        /* <DEDUP_REMOVED lines=15> */
.L_x_3483:


//--------------------- .text._ZN7cutlass13device_kernelIN5flash11enable_sm90INS1_16FlashAttnFwdSm90INS1_25CollectiveMainloopFwdSm90ILi2EN4cute5tupleIJNS5_1CILi1EEES8_S8_EEENS6_IJNS7_ILi128EEESA_SA_EEELi128ENS_10bfloat16_tEfNS_4arch4Sm90ELb1ELb0ELb0ELb0ELb1ELb0ELb0ELb1ELb1ELb1ELb0ELb0EEENS1_21CollectiveEpilogueFwdISB_S9_SC_SE_Li256ELb0ELb1ELb0ELb0EEENS1_30DynamicPersistentTileSchedulerILi256ELi128ELb0ELb1ELb1EEEEEEEEEvNT_6ParamsE --------------------------
	.section	.text._ZN7cutlass13device_kernelIN5flash11enable_sm90INS1_16FlashAttnFwdSm90INS1_25CollectiveMainloopFwdSm90ILi2EN4cute5tupleIJNS5_1CILi1EEES8_S8_EEENS6_IJNS7_ILi128EEESA_SA_EEELi128ENS_10bfloat16_tEfNS_4arch4Sm90ELb1ELb0ELb0ELb0ELb1ELb0ELb0ELb1ELb1ELb1ELb0ELb0EEENS1_21CollectiveEpilogueFwdISB_S9_SC_SE_Li256ELb0ELb1ELb0ELb0EEENS1_30DynamicPersistentTileSchedulerILi256ELi128ELb0ELb1ELb1EEEEEEEEEvNT_6ParamsE,"ax",@progbits
	.align	128
.text._ZN7cutlass13device_kernelIN5flash11enable_sm90INS1_16FlashAttnFwdSm90INS1_25CollectiveMainloopFwdSm90ILi2EN4cute5tupleIJNS5_1CILi1EEES8_S8_EEENS6_IJNS7_ILi128EEESA_SA_EEELi128ENS_10bfloat16_tEfNS_4arch4Sm90ELb1ELb0ELb0ELb0ELb1ELb0ELb0ELb1ELb1ELb1ELb0ELb0EEENS1_21CollectiveEpilogueFwdISB_S9_SC_SE_Li256ELb0ELb1ELb0ELb0EEENS1_30DynamicPersistentTileSchedulerILi256ELi128ELb0ELb1ELb1EEEEEEEEEvNT_6ParamsE:
        .type           _ZN7cutlass13device_kernelIN5flash11enable_sm90INS1_16FlashAttnFwdSm90INS1_25CollectiveMainloopFwdSm90ILi2EN4cute5tupleIJNS5_1CILi1EEES8_S8_EEENS6_IJNS7_ILi128EEESA_SA_EEELi128ENS_10bfloat16_tEfNS_4arch4Sm90ELb1ELb0ELb0ELb0ELb1ELb0ELb0ELb1ELb1ELb1ELb0ELb0EEENS1_21CollectiveEpilogueFwdISB_S9_SC_SE_Li256ELb0ELb1ELb0ELb0EEENS1_30DynamicPersistentTileSchedulerILi256ELi128ELb0ELb1ELb1EEEEEEEEEvNT_6ParamsE,@function
        .size           _ZN7cutlass13device_kernelIN5flash11enable_sm90INS1_16FlashAttnFwdSm90INS1_25CollectiveMainloopFwdSm90ILi2EN4cute5tupleIJNS5_1CILi1EEES8_S8_EEENS6_IJNS7_ILi128EEESA_SA_EEELi128ENS_10bfloat16_tEfNS_4arch4Sm90ELb1ELb0ELb0ELb0ELb1ELb0ELb0ELb1ELb1ELb1ELb0ELb0EEENS1_21CollectiveEpilogueFwdISB_S9_SC_SE_Li256ELb0ELb1ELb0ELb0EEENS1_30DynamicPersistentTileSchedulerILi256ELi128ELb0ELb1ELb1EEEEEEEEEvNT_6ParamsE,(.L_x_3484 - _ZN7cutlass13device_kernelIN5flash11enable_sm90INS1_16FlashAttnFwdSm90INS1_25CollectiveMainloopFwdSm90ILi2EN4cute5tupleIJNS5_1CILi1EEES8_S8_EEENS6_IJNS7_ILi128EEESA_SA_EEELi128ENS_10bfloat16_tEfNS_4arch4Sm90ELb1ELb0ELb0ELb0ELb1ELb0ELb0ELb1ELb1ELb1ELb0ELb0EEENS1_21CollectiveEpilogueFwdISB_S9_SC_SE_Li256ELb0ELb1ELb0ELb0EEENS1_30DynamicPersistentTileSchedulerILi256ELi128ELb0ELb1ELb1EEEEEEEEEvNT_6ParamsE)
        .other          _ZN7cutlass13device_kernelIN5flash11enable_sm90INS1_16FlashAttnFwdSm90INS1_25CollectiveMainloopFwdSm90ILi2EN4cute5tupleIJNS5_1CILi1EEES8_S8_EEENS6_IJNS7_ILi128EEESA_SA_EEELi128ENS_10bfloat16_tEfNS_4arch4Sm90ELb1ELb0ELb0ELb0ELb1ELb0ELb0ELb1ELb1ELb1ELb0ELb0EEENS1_21CollectiveEpilogueFwdISB_S9_SC_SE_Li256ELb0ELb1ELb0ELb0EEENS1_30DynamicPersistentTileSchedulerILi256ELi128ELb0ELb1ELb1EEEEEEEEEvNT_6ParamsE,@"STO_CUDA_ENTRY STV_DEFAULT"
_ZN7cutlass13device_kernelIN5flash11enable_sm90INS1_16FlashAttnFwdSm90INS1_25CollectiveMainloopFwdSm90ILi2EN4cute5tupleIJNS5_1CILi1EEES8_S8_EEENS6_IJNS7_ILi128EEESA_SA_EEELi128ENS_10bfloat16_tEfNS_4arch4Sm90ELb1ELb0ELb0ELb0ELb1ELb0ELb0ELb1ELb1ELb1ELb0ELb0EEENS1_21CollectiveEpilogueFwdISB_S9_SC_SE_Li256ELb0ELb1ELb0ELb0EEENS1_30DynamicPersistentTileSchedulerILi256ELi128ELb0ELb1ELb1EEEEEEEEEvNT_6ParamsE:
        /* <DEDUP_REMOVED lines=44> */
.L_x_2344:
        /* <DEDUP_REMOVED lines=22> */
.L_x_2345:
        /* <DEDUP_REMOVED lines=18> */
.L_x_2346:
        /* <DEDUP_REMOVED lines=22> */
.L_x_2347:
        /* <DEDUP_REMOVED lines=23> */
.L_x_2348:
        /* <DEDUP_REMOVED lines=8> */
.L_x_2350:
        /* <DEDUP_REMOVED lines=21> */
[CC--:B------:R-:W-:Y:S02]  /*09e0*/  LEA.HI R4, R3.reuse, R190.reuse, RZ, 0x5 ;  /* 0x000000be03047211 */ /* 0x0c0fe400078f28ff */
[----:B------:R-:W-:Y:S02]  /*09f0*/  LOP3.LUT R5, R0, 0xffffff80, RZ, 0xc0, !PT ;  /* 0xffffff8000057812 */ /* 0x000fe400078ec0ff */
[----:B------:R-:W-:Y:S01]  /*0a00*/  LEA.HI R2, R3, R190, RZ, 0x4 ;  /* 0x000000be03027211 */ /* 0x000fe200078f20ff */
[----:B------:R-:W-:Y:S01]  /*0a10*/  IMAD.SHL.U32 R4, R4, 0x20, RZ ;  /* 0x0000002004047824 */ /* 0x000fe200078e00ff */
[----:B------:R-:W-:Y:S01]  /*0a20*/  SHF.R.S32.HI R185, RZ, 0x7, R0 ;  /* 0x00000007ffb97819 */ /* 0x000fe20000011400 */
[----:B------:R-:W-:Y:S01]  /*0a30*/  IMAD.IADD R184, R190, 0x1, -R5 ;  /* 0x00000001beb87824 */ /* 0x000fe200078e0a05 */
[----:B------:R-:W-:-:S02]  /*0a40*/  SHF.R.S32.HI R7, RZ, 0x4, R2 ;  /* 0x00000004ff077819 */ /* 0x000fc40000011402 */
[----:B------:R-:W-:Y:S02]  /*0a50*/  LOP3.LUT R5, R2, 0x3fffff0, RZ, 0xc0, !PT ;  /* 0x03fffff002057812 */ /* 0x000fe400078ec0ff */
[----:B------:R-:W-:Y:S02]  /*0a60*/  LOP3.LUT R4, R4, 0xfffffc00, RZ, 0xc0, !PT ;  /* 0xfffffc0004047812 */ /* 0x000fe400078ec0ff */
[----:B------:R-:W-:Y:S01]  /*0a70*/  LEA.HI R2, R2, R7, RZ, 0x1 ;  /* 0x0000000702027211 */ /* 0x000fe200078f08ff */
[----:B------:R-:W-:Y:S01]  /*0a80*/  IMAD.IADD R5, R190, 0x1, -R5 ;  /* 0x00000001be057824 */ /* 0x000fe200078e0a05 */
[----:B------:R-:W-:Y:S02]  /*0a90*/  SHF.R.S32.HI R9, RZ, 0x1f, R184 ;  /* 0x0000001fff097819 */ /* 0x000fe400000114b8 */
[----:B------:R-:W-:Y:S01]  /*0aa0*/  LOP3.LUT R2, R2, 0x1ffffffe, RZ, 0xc0, !PT ;  /* 0x1ffffffe02027812 */ /* 0x000fe200078ec0ff */
[----:B------:R-:W-:Y:S01]  /*0ab0*/  IMAD R5, R5, 0x40, R4 ;  /* 0x0000004005057824 */ /* 0x000fe200078e0204 */
[----:B------:R-:W-:-:S02]  /*0ac0*/  LEA.HI R4, R3, R190, RZ, 0x2 ;  /* 0x000000be03047211 */ /* 0x000fc400078f10ff */
[----:B------:R-:W-:Y:S01]  /*0ad0*/  LEA.HI R6, R9, R184, RZ, 0x2 ;  /* 0x000000b809067211 */ /* 0x000fe200078f10ff */
[----:B------:R-:W-:Y:S01]  /*0ae0*/  IMAD.IADD R2, R7, 0x1, -R2 ;  /* 0x0000000107027824 */ /* 0x000fe200078e0a02 */
[----:B------:R-:W-:Y:S02]  /*0af0*/  LOP3.LUT R7, R4, 0xfffffffc, RZ, 0xc0, !PT ;  /* 0xfffffffc04077812 */ /* 0x000fe400078ec0ff */
[--C-:B------:R-:W-:Y:S01]  /*0b00*/  SHF.R.S32.HI R8, RZ, 0x2, R6.reuse ;  /* 0x00000002ff087819 */ /* 0x100fe20000011406 */
[----:B------:R-:W-:Y:S01]  /*0b10*/  IMAD R187, R2, 0x8, R5 ;  /* 0x0000000802bb7824 */ /* 0x000fe200078e0205 */
[----:B------:R-:W-:Y:S01]  /*0b20*/  SHF.R.S32.HI R11, RZ, 0x1f, R6 ;  /* 0x0000001fff0b7819 */ /* 0x000fe20000011406 */
[----:B------:R-:W-:Y:S01]  /*0b30*/  IMAD.IADD R7, R190, 0x1, -R7 ;  /* 0x00000001be077824 */ /* 0x000fe200078e0a07 */
[----:B------:R-:W-:Y:S02]  /*0b40*/  LEA.HI R3, R3, R190, RZ, 0x3 ;  /* 0x000000be03037211 */ /* 0x000fe400078f18ff */
[----:B------:R-:W-:-:S02]  /*0b50*/  LEA.HI R11, R11, R8, RZ, 0x3 ;  /* 0x000000080b0b7211 */ /* 0x000fc400078f18ff */
[----:B------:R-:W-:Y:S02]  /*0b60*/  LEA.HI R2, R7, R7, RZ, 0x1 ;  /* 0x0000000707027211 */ /* 0x000fe400078f08ff */
[----:B------:R-:W-:Y:S02]  /*0b70*/  LOP3.LUT R19, R3, 0xfffffff8, RZ, 0xc0, !PT ;  /* 0xfffffff803137812 */ /* 0x000fe400078ec0ff */
[----:B------:R-:W-:Y:S02]  /*0b80*/  LOP3.LUT R11, R11, 0xfffffff8, RZ, 0xc0, !PT ;  /* 0xfffffff80b0b7812 */ /* 0x000fe400078ec0ff */
[----:B------:R-:W-:Y:S01]  /*0b90*/  LEA.HI R9, R9, R184, RZ, 0x5 ;  /* 0x000000b809097211 */ /* 0x000fe200078f28ff */
[----:B------:R-:W-:Y:S01]  /*0ba0*/  IMAD.IADD R19, R190, 0x1, -R19 ;  /* 0x00000001be137824 */ /* 0x000fe200078e0a13 */
[----:B------:R-:W-:Y:S01]  /*0bb0*/  LEA.HI R0, R0, R185, RZ, 0x1 ;  /* 0x000000b900007211 */ /* 0x000fe200078f08ff */
[----:B------:R-:W-:Y:S01]  /*0bc0*/  IMAD.IADD R8, R8, 0x1, -R11 ;  /* 0x0000000108087824 */ /* 0x000fe200078e0a0b */
[----:B------:R-:W-:-:S02]  /*0bd0*/  LOP3.LUT R2, R2, 0x1ffffffe, RZ, 0xc0, !PT ;  /* 0x1ffffffe02027812 */ /* 0x000fc400078ec0ff */
[----:B------:R-:W-:Y:S02]  /*0be0*/  SHF.R.S32.HI R9, RZ, 0x5, R9 ;  /* 0x00000005ff097819 */ /* 0x000fe40000011409 */
[----:B------:R-:W-:Y:S01]  /*0bf0*/  LOP3.LUT R0, R0, 0x3fffffe, RZ, 0xc0, !PT ;  /* 0x03fffffe00007812 */ /* 0x000fe200078ec0ff */
[----:B------:R-:W-:Y:S01]  /*0c00*/  IMAD.IADD R17, R7, 0x1, -R2 ;  /* 0x0000000107117824 */ /* 0x000fe200078e0a02 */
[----:B------:R-:W-:Y:S01]  /*0c10*/  LOP3.LUT R5, R6, 0x7ffffffc, RZ, 0xc0, !PT ;  /* 0x7ffffffc06057812 */ /* 0x000fe200078ec0ff */
[----:B------:R-:W-:Y:S01]  /*0c20*/  IMAD.SHL.U32 R2, R19, 0x8, RZ ;  /* 0x0000000813027824 */ /* 0x000fe200078e00ff */
[----:B------:R-:W-:Y:S01]  /*0c30*/  SHF.R.S32.HI R22, RZ, 0x3, R3 ;  /* 0x00000003ff167819 */ /* 0x000fe20000011403 */
[----:B------:R-:W-:Y:S02]  /*0c40*/  IMAD R9, R9, 0x10, R8 ;  /* 0x0000001009097824 */ /* 0x000fe400078e0208 */
[----:B------:R-:W-:Y:S01]  /*0c50*/  IMAD.IADD R0, R185, 0x1, -R0 ;  /* 0x00000001b9007824 */ /* 0x000fe200078e0a00 */
[----:B------:R-:W-:Y:S01]  /*0c60*/  SHF.R.S32.HI R189, RZ, 0x1f, R2 ;  /* 0x0000001fffbd7819 */ /* 0x000fe20000011402 */
[----:B------:R-:W-:-:S02]  /*0c70*/  VIADD R18, R2, 0x40 ;  /* 0x0000004002127836 */ /* 0x000fc40000000000 */
[----:B------:R-:W-:Y:S02]  /*0c80*/  IMAD R186, R0, 0x40, R9 ;  /* 0x0000004000ba7824 */ /* 0x000fe400078e0209 */
[----:B------:R-:W-:Y:S01]  /*0c90*/  IMAD.IADD R16, R184, 0x1, -R5 ;  /* 0x00000001b8107824 */ /* 0x000fe200078e0a05 */
[----:B------:R-:W-:Y:S01]  /*0ca0*/  SHF.R.S32.HI R188, RZ, 0x1f, R18 ;  /* 0x0000001fffbc7819 */ /* 0x000fe20000011412 */
[----:B------:R-:W-:-:S07]  /*0cb0*/  IMAD R17, R17, 0x8, R186 ;  /* 0x0000000811117824 */ /* 0x000fce00078e02ba */
.L_x_2407:
        /* <DEDUP_REMOVED lines=12> */
[----:B01234-:R-:W-:Y:S05]  /*0d80*/  @!P0 BRA `(.L_x_2351) ;  /* 0x0000000000208947 */ /* 0x01ffea0003800000 */
        /* <DEDUP_REMOVED lines=8> */
.L_x_2351:
[----:B------:R-:W-:Y:S01]  /*0e10*/  ULDC UR7, c[0x0][0xc54] ;  /* 0x0003150000077ab9 */ /* 0x000fe20000000800 */
[----:B------:R-:W-:Y:S01]  /*0e20*/  UMOV UR6, UR9 ;  /* 0x0000000900067c82 */ /* 0x000fe20008000000 */
[----:B------:R-:W-:-:S11]  /*0e30*/  UISETP.NE.AND UP0, UPT, UR7, 0x1, UPT ;  /* 0x000000010700788c */ /* 0x000fd6000bf05270 */
[----:B------:R-:W-:Y:S02]  /*0e40*/  @UP0 ULDC.64 UR10, c[0x0][0xc58] ;  /* 0x00031600000a0ab9 */ /* 0x000fe40000000a00 */
[----:B------:R-:W-:-:S04]  /*0e50*/  UIMAD.WIDE.U32 UR4, UR9, UR10, URZ ;  /* 0x0000000a090472a5 */ /* 0x000fc8000f8e003f */
[----:B------:R-:W-:-:S04]  /*0e60*/  @UP0 USHF.R.U32.HI UR6, URZ, UR11, UR5 ;  /* 0x0000000b3f060299 */ /* 0x000fc80008011605 */
[----:B------:R-:W-:-:S12]  /*0e70*/  UIMAD UR4, UR6, UR7, URZ ;  /* 0x00000007060472a4 */ /* 0x000fd8000f8e023f */
.L_x_2352:
[----:B------:R-:W-:Y:S01]  /*0e80*/  ULDC.64 UR10, c[0x0][0x418] ;  /* 0x00010600000a7ab9 */ /* 0x000fe20000000a00 */
[----:B------:R-:W-:Y:S01]  /*0e90*/  ULOP3.LUT UR6, URZ, UR6, URZ, 0x33, !UPT ;  /* 0x000000063f067292 */ /* 0x000fe2000f8e333f */
[----:B------:R-:W-:Y:S01]  /*0ea0*/  PLOP3.LUT P0, PT, PT, PT, PT, 0x80, 0x0 ;  /* 0x000000000000781c */ /* 0x000fe20003f0f070 */
[----:B------:R-:W-:Y:S01]  /*0eb0*/  UISETP.NE.U32.AND UP0, UPT, UR10, URZ, UPT ;  /* 0x0000003f0a00728c */ /* 0x000fe2000bf05070 */
[----:B------:R-:W-:Y:S01]  /*0ec0*/  MOV R3, RZ ;  /* 0x000000ff00037202 */ /* 0x000fe20000000f00 */
[----:B------:R-:W-:Y:S01]  /*0ed0*/  ULDC UR5, c[0x0][0xc3c] ;  /* 0x00030f0000057ab9 */ /* 0x000fe20000000800 */
[----:B------:R-:W-:Y:S01]  /*0ee0*/  UIADD3 UR4, UR9, -UR4, URZ ;  /* 0x8000000409047290 */ /* 0x000fe2000fffe03f */
[----:B------:R-:W-:Y:S01]  /*0ef0*/  IMAD.MOV.U32 R38, RZ, RZ, RZ ;  /* 0x000000ffff267224 */ /* 0x000fe200078e00ff */
[----:B------:R-:W-:Y:S01]  /*0f00*/  UISETP.NE.AND.EX UP0, UPT, UR11, URZ, UPT, UP0 ;  /* 0x0000003f0b00728c */ /* 0x000fe2000bf05300 */
[----:B------:R-:W-:Y:S01]  /*0f10*/  CS2R R150, SRZ ;  /* 0x0000000000967805 */ /* 0x000fe2000001ff00 */
[----:B------:R-:W-:Y:S01]  /*0f20*/  UIADD3 UR6, UR6, UR5, URZ ;  /* 0x0000000506067290 */ /* 0x000fe2000fffe03f */
[----:B------:R-:W-:Y:S01]  /*0f30*/  CS2R R148, SRZ ;  /* 0x0000000000947805 */ /* 0x000fe2000001ff00 */
[----:B------:R-:W-:Y:S01]  /*0f40*/  ULDC UR11, c[0x0][0x448] ;  /* 0x00011200000b7ab9 */ /* 0x000fe20000000800 */
[----:B------:R-:W-:Y:S01]  /*0f50*/  ULDC UR10, c[0x0][0xc54] ;  /* 0x00031500000a7ab9 */ /* 0x000fe20000000800 */
[----:B------:R-:W-:Y:S01]  /*0f60*/  UISETP.NE.AND UP2, UPT, UR11, 0x1, UPT ;  /* 0x000000010b00788c */ /* 0x000fe2000bf45270 */
[----:B------:R-:W-:Y:S01]  /*0f70*/  CS2R R146, SRZ ;  /* 0x0000000000927805 */ /* 0x000fe2000001ff00 */
[----:B------:R-:W-:Y:S01]  /*0f80*/  USHF.L.U32 UR37, UR6, 0x7, URZ ;  /* 0x0000000706257899 */ /* 0x000fe2000800063f */
[----:B------:R-:W-:Y:S01]  /*0f90*/  CS2R R144, SRZ ;  /* 0x0000000000907805 */ /* 0x000fe2000001ff00 */
[----:B------:R-:W-:Y:S01]  /*0fa0*/  UIMAD UR10, UR8, UR10, UR4 ;  /* 0x0000000a080a72a4 */ /* 0x000fe2000f8e0204 */
[----:B------:R-:W-:Y:S01]  /*0fb0*/  CS2R R142, SRZ ;  /* 0x00000000008e7805 */ /* 0x000fe2000001ff00 */
[----:B------:R-:W-:Y:S01]  /*0fc0*/  UIADD3 UR6, UR37, 0x7f, URZ ;  /* 0x0000007f25067890 */ /* 0x000fe2000fffe03f */
[----:B------:R-:W-:Y:S01]  /*0fd0*/  CS2R R140, SRZ ;  /* 0x00000000008c7805 */ /* 0x000fe2000001ff00 */
[----:B------:R-:W-:Y:S01]  /*0fe0*/  ULDC UR48, c[0x0][0x424] ;  /* 0x0001090000307ab9 */ /* 0x000fe20000000800 */
[----:B------:R-:W-:Y:S01]  /*0ff0*/  ULDC UR7, c[0x0][0x288] ;  /* 0x0000a20000077ab9 */ /* 0x000fe20000000800 */
[----:B------:R-:W-:Y:S01]  /*1000*/  USEL UR48, UR48, 0x1, UP0 ;  /* 0x0000000130307887 */ /* 0x000fe20008000000 */
[----:B------:R-:W-:Y:S01]  /*1010*/  CS2R R138, SRZ ;  /* 0x00000000008a7805 */ /* 0x000fe2000001ff00 */
[----:B------:R-:W-:Y:S01]  /*1020*/  @UP2 ULDC UR4, c[0x0][0x44c] ;  /* 0x0001130000042ab9 */ /* 0x000fe20000000800 */
[----:B------:R-:W-:Y:S01]  /*1030*/  UIADD3 UR7, -UR7, 0x80, URZ ;  /* 0x0000008007077890 */ /* 0x000fe2000fffe13f */
[----:B------:R-:W-:Y:S01]  /*1040*/  CS2R R136, SRZ ;  /* 0x0000000000887805 */ /* 0x000fe2000001ff00 */
[----:B------:R-:W-:Y:S01]  /*1050*/  UIMAD.WIDE.U32 UR4, UR6, UR4, URZ ;  /* 0x00000004060472a5 */ /* 0x000fe2000f8e003f */
[----:B------:R-:W-:Y:S01]  /*1060*/  CS2R R134, SRZ ;  /* 0x0000000000867805 */ /* 0x000fe2000001ff00 */
[----:B------:R-:W-:Y:S01]  /*1070*/  ULDC UR9, c[0x0][0x2f0] ;  /* 0x0000bc0000097ab9 */ /* 0x000fe20000000800 */
[----:B------:R-:W-:Y:S01]  /*1080*/  @UP2 ULDC UR11, c[0x0][0x450] ;  /* 0x00011400000b2ab9 */ /* 0x000fe20000000800 */
[----:B------:R-:W-:Y:S01]  /*1090*/  UIMAD UR7, UR48, UR9, UR7 ;  /* 0x00000009300772a4 */ /* 0x000fe2000f8e0207 */
[----:B------:R-:W-:Y:S01]  /*10a0*/  CS2R R132, SRZ ;  /* 0x0000000000847805 */ /* 0x000fe2000001ff00 */
[----:B------:R-:W-:Y:S01]  /*10b0*/  @UP2 USHF.R.U32.HI UR6, URZ, UR11, UR5 ;  /* 0x0000000b3f062299 */ /* 0x000fe20008011605 */
[----:B------:R-:W-:Y:S01]  /*10c0*/  CS2R R130, SRZ ;  /* 0x0000000000827805 */ /* 0x000fe2000001ff00 */
[----:B------:R-:W-:Y:S01]  /*10d0*/  UIMAD UR4, UR48, UR9, 0x7f ;  /* 0x0000007f300474a4 */ /* 0x000fe2000f8e0209 */
[----:B------:R-:W-:Y:S01]  /*10e0*/  CS2R R128, SRZ ;  /* 0x0000000000807805 */ /* 0x000fe2000001ff00 */
[----:B------:R-:W-:Y:S01]  /*10f0*/  UIADD3 UR6, UR7, UR6, URZ ;  /* 0x0000000607067290 */ /* 0x000fe2000fffe03f */
[----:B------:R-:W-:Y:S01]  /*1100*/  CS2R R126, SRZ ;  /* 0x00000000007e7805 */ /* 0x000fe2000001ff00 */
[----:B------:R-:W-:Y:S01]  /*1110*/  USHF.R.S32.HI UR5, URZ, 0x1f, UR4 ;  /* 0x0000001f3f057899 */ /* 0x000fe20008011404 */
[----:B------:R-:W-:Y:S01]  /*1120*/  CS2R R124, SRZ ;  /* 0x00000000007c7805 */ /* 0x000fe2000001ff00 */
[----:B------:R-:W-:Y:S01]  /*1130*/  USHF.R.S32.HI UR7, URZ, 0x1f, UR6 ;  /* 0x0000001f3f077899 */ /* 0x000fe20008011406 */
[----:B------:R-:W-:Y:S01]  /*1140*/  CS2R R122, SRZ ;  /* 0x00000000007a7805 */ /* 0x000fe2000001ff00 */
[----:B------:R-:W-:Y:S01]  /*1150*/  ULEA.HI UR5, UR5, UR4, URZ, 0x7 ;  /* 0x0000000405057291 */ /* 0x000fe2000f8f383f */
[----:B------:R-:W-:Y:S01]  /*1160*/  CS2R R120, SRZ ;  /* 0x0000000000787805 */ /* 0x000fe2000001ff00 */
[----:B------:R-:W-:Y:S01]  /*1170*/  ULEA.HI UR7, UR7, UR6, URZ, 0x7 ;  /* 0x0000000607077291 */ /* 0x000fe2000f8f383f */
[----:B------:R-:W-:Y:S01]  /*1180*/  CS2R R118, SRZ ;  /* 0x0000000000767805 */ /* 0x000fe2000001ff00 */
[----:B------:R-:W-:Y:S01]  /*1190*/  USHF.R.S32.HI UR55, URZ, 0x7, UR5 ;  /* 0x000000073f377899 */ /* 0x000fe20008011405 */
[----:B------:R-:W-:Y:S01]  /*11a0*/  CS2R R116, SRZ ;  /* 0x0000000000747805 */ /* 0x000fe2000001ff00 */
[----:B------:R-:W-:Y:S01]  /*11b0*/  USHF.R.S32.HI UR7, URZ, 0x7, UR7 ;  /* 0x000000073f077899 */ /* 0x000fe20008011407 */
[----:B------:R-:W-:Y:S01]  /*11c0*/  CS2R R114, SRZ ;  /* 0x0000000000727805 */ /* 0x000fe2000001ff00 */
[----:B------:R-:W-:Y:S01]  /*11d0*/  ULDC UR38, c[0x0][0xc48] ;  /* 0x0003120000267ab9 */ /* 0x000fe20000000800 */
[----:B------:R-:W-:Y:S01]  /*11e0*/  UMOV UR42, UR10 ;  /* 0x0000000a002a7c82 */ /* 0x000fe20008000000 */
[----:B------:R-:W-:Y:S01]  /*11f0*/  UISETP.LT.AND UP0, UPT, UR55, UR7, UPT ;  /* 0x000000073700728c */ /* 0x000fe2000bf01270 */
[----:B------:R-:W-:Y:S01]  /*1200*/  CS2R R112, SRZ ;  /* 0x0000000000707805 */ /* 0x000fe2000001ff00 */
[----:B------:R-:W-:Y:S01]  /*1210*/  UISETP.NE.AND UP1, UPT, UR38, 0x1, UPT ;  /* 0x000000012600788c */ /* 0x000fe2000bf25270 */
[----:B------:R-:W-:Y:S01]  /*1220*/  CS2R R110, SRZ ;  /* 0x00000000006e7805 */ /* 0x000fe2000001ff00 */
[----:B------:R-:W-:Y:S01]  /*1230*/  USEL UR55, UR55, UR7, UP0 ;  /* 0x0000000737377287 */ /* 0x000fe20008000000 */
[----:B------:R-:W-:Y:S01]  /*1240*/  CS2R R108, SRZ ;  /* 0x00000000006c7805 */ /* 0x000fe2000001ff00 */
[----:B------:R-:W-:Y:S01]  /*1250*/  UP2UR UR49, UPR, URZ, 0x4 ;  /* 0x000000043f317883 */ /* 0x000fe20008000000 */
[----:B------:R-:W-:Y:S01]  /*1260*/  CS2R R106, SRZ ;  /* 0x00000000006a7805 */ /* 0x000fe2000001ff00 */
[----:B------:R-:W-:Y:S01]  /*1270*/  UISETP.GE.AND UP0, UPT, UR55, 0x1, UPT ;  /* 0x000000013700788c */ /* 0x000fe2000bf06270 */
[----:B------:R-:W-:-:S02]  /*1280*/  CS2R R104, SRZ ;  /* 0x0000000000687805 */ /* 0x000fc4000001ff00 */
[----:B------:R-:W-:Y:S02]  /*1290*/  CS2R R102, SRZ ;  /* 0x0000000000667805 */ /* 0x000fe4000001ff00 */
[----:B------:R-:W-:Y:S02]  /*12a0*/  CS2R R100, SRZ ;  /* 0x0000000000647805 */ /* 0x000fe4000001ff00 */
[----:B------:R-:W-:Y:S01]  /*12b0*/  CS2R R98, SRZ ;  /* 0x0000000000627805 */ /* 0x000fe2000001ff00 */
[----:B------:R-:W-:Y:S01]  /*12c0*/  @UP1 ULDC UR8, c[0x0][0xc4c] ;  /* 0x0003130000081ab9 */ /* 0x000fe20000000800 */
[----:B------:R-:W-:Y:S01]  /*12d0*/  PLOP3.LUT P1, PT, PT, PT, UP0, 0x80, 0x0 ;  /* 0x000000000000781c */ /* 0x000fe20003f2f008 */
[----:B------:R-:W-:Y:S01]  /*12e0*/  UIMAD.WIDE.U32 UR4, UR10, UR8, URZ ;  /* 0x000000080a0472a5 */ /* 0x000fe2000f8e003f */
[----:B------:R-:W-:Y:S01]  /*12f0*/  CS2R R96, SRZ ;  /* 0x0000000000607805 */ /* 0x000fe2000001ff00 */
[----:B------:R-:W-:Y:S01]  /*1300*/  @UP1 ULDC UR6, c[0x0][0xc50] ;  /* 0x0003140000061ab9 */ /* 0x000fe20000000800 */
[----:B------:R-:W-:Y:S01]  /*1310*/  CS2R R6, SRZ ;  /* 0x0000000000067805 */ /* 0x000fe2000001ff00 */
[----:B------:R-:W-:Y:S01]  /*1320*/  @UP1 USHF.R.U32.HI UR42, URZ, UR6, UR5 ;  /* 0x000000063f2a1299 */ /* 0x000fe20008011605 */
[----:B------:R-:W-:Y:S01]  /*1330*/  IMAD.MOV.U32 R94, RZ, RZ, RZ ;  /* 0x000000ffff5e7224 */ /* 0x000fe200078e00ff */
[----:B------:R-:W-:Y:S01]  /*1340*/  CS2R R90, SRZ ;  /* 0x00000000005a7805 */ /* 0x000fe2000001ff00 */
[----:B------:R-:W-:Y:S01]  /*1350*/  IMAD.MOV.U32 R93, RZ, RZ, RZ ;  /* 0x000000ffff5d7224 */ /* 0x000fe200078e00ff */
[----:B------:R-:W-:Y:S01]  /*1360*/  UIADD3 UR4, -UR42, URZ, URZ ;  /* 0x0000003f2a047290 */ /* 0x000fe2000fffe13f */
[----:B------:R-:W-:-:S03]  /*1370*/  CS2R R88, SRZ ;  /* 0x0000000000587805 */ /* 0x000fc6000001ff00 */
[----:B------:R-:W-:Y:S01]  /*1380*/  UIMAD UR38, UR38, UR4, UR10 ;  /* 0x00000004262672a4 */ /* 0x000fe2000f8e020a */
[----:B------:R-:W-:Y:S11]  /*1390*/  @!P1 BRA `(.L_x_2353) ;  /* 0x0000007800c49947 */ /* 0x000ff60003800000 */
        /* <DEDUP_REMOVED lines=31> */
.L_x_2354:
        /* <DEDUP_REMOVED lines=9> */
.L_x_2471:
[----:B------:R-:W-:Y:S05]  /*1620*/  @!P0 BRA `(.L_x_2356) ;  /* 0x0000000000048947 */ /* 0x000fea0003800000 */
[----:B------:R-:W-:Y:S01]  /*1630*/  BPT.TRAP 0x1 ;  /* 0x000000040000795c */ /* 0x000fe20000300000 */
.L_x_2356:
[----:B0-----:R-:W-:Y:S02]  /*1640*/  IMAD.U32 R3, RZ, RZ, UR43 ;  /* 0x0000002bff037e24 */ /* 0x001fe4000f8e00ff */
[----:B------:R-:W-:-:S03]  /*1650*/  IMAD.U32 R0, RZ, RZ, UR44 ;  /* 0x0000002cff007e24 */ /* 0x000fc6000f8e00ff */
[----:B------:R-:W-:Y:S02]  /*1660*/  LEA R3, R3, UR41, 0x3 ;  /* 0x0000002903037c11 */ /* 0x000fe4000f8e18ff */
[----:B------:R-:W-:-:S04]  /*1670*/  SHF.L.U32 R0, R0, 0x1f, RZ ;  /* 0x0000001f00007819 */ /* 0x000fc800000006ff */
[----:B------:R0:W1:Y:S01]  /*1680*/  SYNCS.PHASECHK.TRANS64.TRYWAIT P1, [R3+URZ+0x28830], R0 ;  /* 0x02883000030075a7 */ /* 0x000062000802017f */
[----:B------:R-:W-:Y:S05]  /*1690*/  @!P0 BRA `(.L_x_2357) ;  /* 0x0000000000048947 */ /* 0x000fea0003800000 */
[----:B------:R-:W-:Y:S01]  /*16a0*/  BPT.TRAP 0x1 ;  /* 0x000000040000795c */ /* 0x000fe20000300000 */
.L_x_2357:
[----:B-1----:R-:W-:Y:S05]  /*16b0*/  @P1 BRA `(.L_x_2358) ;  /* 0x0000000000081947 */ /* 0x002fea0003800000 */
[----:B------:R-:W1:Y:S02]  /*16c0*/  SYNCS.PHASECHK.TRANS64.TRYWAIT P1, [R3+URZ+0x28830], R0 ;  /* 0x02883000030075a7 */ /* 0x000e64000802017f */
[----:B-1----:R-:W-:Y:S05]  /*16d0*/  @!P1 BRA `(.L_x_2359) ;  /* 0x000000d400e49947 */ /* 0x002fea0003800000 */
.L_x_2358:
        /* <DEDUP_REMOVED lines=63> */
.L_x_2360:
[----:B------:R-:W-:Y:S01]  /*1ad0*/  UISETP.NE.AND UP0, UPT, UR49, URZ, UPT ;  /* 0x0000003f3100728c */ /* 0x000fe2000bf05270 */
[----:B------:R-:W-:Y:S01]  /*1ae0*/  VIADD R4, R17, UR37 ;  /* 0x0000002511047c36 */ /* 0x000fe20008000000 */
[----:B------:R-:W-:Y:S01]  /*1af0*/  ULDC UR11, c[0x0][0x2f0] ;  /* 0x0000bc00000b7ab9 */ /* 0x000fe20000000800 */
[----:B------:R-:W-:Y:S01]  /*1b00*/  ULDC UR14, c[0x0][0x288] ;  /* 0x0000a200000e7ab9 */ /* 0x000fe20000000800 */
[----:B------:R-:W-:Y:S01]  /*1b10*/  IMAD.U32 R9, RZ, RZ, UR11 ;  /* 0x0000000bff097e24 */ /* 0x000fe2000f8e00ff */
[----:B------:R-:W-:Y:S01]  /*1b20*/  R2UR UR15, R3 ;  /* 0x00000000030f72ca */ /* 0x000fe200000e0000 */
[----:B------:R-:W-:Y:S01]  /*1b30*/  UMOV UR10, UR37 ;  /* 0x00000025000a7c82 */ /* 0x000fe20008000000 */
[----:B------:R-:W-:Y:S02]  /*1b40*/  PLOP3.LUT P1, PT, PT, PT, UP0, 0x80, 0x0 ;  /* 0x000000000000781c */ /* 0x000fe40003f2f008 */
[----:B------:R-:W-:Y:S02]  /*1b50*/  CS2R R150, SRZ ;  /* 0x0000000000967805 */ /* 0x000fe4000001ff00 */
[----:B------:R-:W-:-:S02]  /*1b60*/  PLOP3.LUT P2, PT, PT, PT, UP0, 0x80, 0x0 ;  /* 0x000000000000781c */ /* 0x000fc40003f4f008 */
[----:B------:R-:W-:Y:S01]  /*1b70*/  CS2R R148, SRZ ;  /* 0x0000000000947805 */ /* 0x000fe2000001ff00 */
[----:B------:R-:W-:Y:S01]  /*1b80*/  @UP0 ULDC UR6, c[0x0][0x44c] ;  /* 0x0001130000060ab9 */ /* 0x000fe20000000800 */
[----:B------:R-:W-:Y:S01]  /*1b90*/  @UP0 ULDC UR18, c[0x0][0x450] ;  /* 0x0001140000120ab9 */ /* 0x000fe20000000800 */
[----:B------:R-:W-:Y:S02]  /*1ba0*/  CS2R R146, SRZ ;  /* 0x0000000000927805 */ /* 0x000fe4000001ff00 */
[----:B------:R-:W-:Y:S02]  /*1bb0*/  CS2R R144, SRZ ;  /* 0x0000000000907805 */ /* 0x000fe4000001ff00 */
[----:B------:R-:W-:Y:S02]  /*1bc0*/  CS2R R142, SRZ ;  /* 0x00000000008e7805 */ /* 0x000fe4000001ff00 */
[----:B------:R-:W-:Y:S02]  /*1bd0*/  CS2R R140, SRZ ;  /* 0x00000000008c7805 */ /* 0x000fe4000001ff00 */
[----:B------:R-:W-:-:S02]  /*1be0*/  CS2R R138, SRZ ;  /* 0x00000000008a7805 */ /* 0x000fc4000001ff00 */
[----:B------:R-:W-:Y:S02]  /*1bf0*/  CS2R R136, SRZ ;  /* 0x0000000000887805 */ /* 0x000fe4000001ff00 */
[----:B------:R-:W-:Y:S01]  /*1c00*/  CS2R R134, SRZ ;  /* 0x0000000000867805 */ /* 0x000fe2000001ff00 */
[----:B01----:R-:W-:Y:S01]  /*1c10*/  @P1 IMAD.HI.U32 R0, R4, UR6, RZ ;  /* 0x0000000604001c27 */ /* 0x003fe2000f8e00ff */
[----:B------:R-:W-:Y:S01]  /*1c20*/  @UP0 ULDC UR6, c[0x0][0x450] ;  /* 0x0001140000060ab9 */ /* 0x000fe20000000800 */
[----:B------:R-:W-:Y:S02]  /*1c30*/  CS2R R132, SRZ ;  /* 0x0000000000847805 */ /* 0x000fe4000001ff00 */
[----:B------:R-:W-:Y:S02]  /*1c40*/  CS2R R130, SRZ ;  /* 0x0000000000827805 */ /* 0x000fe4000001ff00 */
[----:B------:R-:W-:Y:S02]  /*1c50*/  CS2R R128, SRZ ;  /* 0x0000000000807805 */ /* 0x000fe4000001ff00 */
[----:B------:R-:W-:Y:S01]  /*1c60*/  @P2 SHF.R.U32.HI R4, RZ, UR6, R0 ;  /* 0x00000006ff042c19 */ /* 0x000fe20008011600 */
[----:B------:R-:W-:Y:S01]  /*1c70*/  UMOV UR6, 0xffffff80 ;  /* 0xffffff8000067882 */ /* 0x000fe20000000000 */
[----:B------:R-:W-:Y:S01]  /*1c80*/  CS2R R126, SRZ ;  /* 0x00000000007e7805 */ /* 0x000fe2000001ff00 */
[----:B------:R-:W-:Y:S01]  /*1c90*/  UIMAD UR6, UR55, UR6, 0x80 ;  /* 0x00000080370674a4 */ /* 0x000fe2000f8e0206 */
[----:B------:R-:W-:Y:S01]  /*1ca0*/  CS2R R124, SRZ ;  /* 0x00000000007c7805 */ /* 0x000fe2000001ff00 */
[----:B------:R-:W0:Y:S01]  /*1cb0*/  SHFL.IDX PT, R7, R4, 0x1, 0x1c1f ;  /* 0x003c1f0004077f89 */ /* 0x000e2200000e0000 */
[----:B------:R-:W-:Y:S01]  /*1cc0*/  UIADD3 UR55, UR55, -0x2, URZ ;  /* 0xfffffffe37377890 */ /* 0x000fe2000fffe03f */
[----:B------:R-:W-:Y:S01]  /*1cd0*/  CS2R R122, SRZ ;  /* 0x00000000007a7805 */ /* 0x000fe2000001ff00 */
[----:B------:R-:W-:Y:S01]  /*1ce0*/  UIADD3 UR7, UR6, 0x1, URZ ;  /* 0x0000000106077890 */ /* 0x000fe2000fffe03f */
[----:B------:R-:W1:Y:S01]  /*1cf0*/  SHFL.IDX PT, R4, R4, RZ, 0x1c1f ;  /* 0x001c1fff04047589 */ /* 0x000e6200000e0000 */
[----:B------:R-:W-:Y:S01]  /*1d00*/  UIMAD UR6, UR48, UR11, UR6 ;  /* 0x0000000b300672a4 */ /* 0x000fe2000f8e0206 */
[----:B------:R-:W-:Y:S01]  /*1d10*/  CS2R R120, SRZ ;  /* 0x0000000000787805 */ /* 0x000fe2000001ff00 */
[----:B------:R-:W-:Y:S01]  /*1d20*/  UIMAD UR11, UR48, UR11, -UR14 ;  /* 0x0000000b300b72a4 */ /* 0x000fe2000f8e0a0e */
[----:B------:R-:W-:-:S02]  /*1d30*/  CS2R R118, SRZ ;  /* 0x0000000000767805 */ /* 0x000fc4000001ff00 */
[----:B------:R-:W-:Y:S02]  /*1d40*/  MOV R5, UR7 ;  /* 0x0000000700057c02 */ /* 0x000fe40008000f00 */
[----:B------:R-:W-:Y:S02]  /*1d50*/  CS2R R116, SRZ ;  /* 0x0000000000747805 */ /* 0x000fe4000001ff00 */
[----:B------:R-:W-:Y:S02]  /*1d60*/  CS2R R114, SRZ ;  /* 0x0000000000727805 */ /* 0x000fe4000001ff00 */
[----:B------:R-:W-:Y:S02]  /*1d70*/  CS2R R112, SRZ ;  /* 0x0000000000707805 */ /* 0x000fe4000001ff00 */
[----:B------:R-:W-:Y:S01]  /*1d80*/  CS2R R110, SRZ ;  /* 0x00000000006e7805 */ /* 0x000fe2000001ff00 */
[----:B------:R-:W-:Y:S02]  /*1d90*/  IMAD R0, R16, -0x2, R5 ;  /* 0xfffffffe10007824 */ /* 0x000fe400078e0205 */
[----:B------:R-:W-:Y:S01]  /*1da0*/  IMAD.U32 R5, RZ, RZ, UR6 ;  /* 0x00000006ff057e24 */ /* 0x000fe2000f8e00ff */
[----:B------:R-:W-:Y:S01]  /*1db0*/  ULDC UR6, c[0x0][0x988] ;  /* 0x0002620000067ab9 */ /* 0x000fe20000000800 */
[----:B------:R-:W-:-:S02]  /*1dc0*/  IMAD R6, R9, UR48, R0 ;  /* 0x0000003009067c24 */ /* 0x000fc4000f8e0200 */
[----:B------:R-:W-:-:S03]  /*1dd0*/  IMAD R5, R16, -0x2, R5 ;  /* 0xfffffffe10057824 */ /* 0x000fc600078e0205 */
[----:B0-----:R-:W-:Y:S01]  /*1de0*/  IADD3 R0, R7, -UR14, R6 ;  /* 0x8000000e07007c10 */ /* 0x001fe2000fffe006 */
[----:B------:R-:W-:-:S03]  /*1df0*/  VIADD R6, R6, -UR14 ;  /* 0x8000000e06067c36 */ /* 0x000fc60008000000 */
[----:B------:R-:W-:Y:S02]  /*1e00*/  VIMNMX R0, R5, R0, PT ;  /* 0x0000000005007248 */ /* 0x000fe40003fe0100 */
[----:B-1----:R-:W-:Y:S02]  /*1e10*/  VIADDMNMX R5, R4, R6, R5, PT ;  /* 0x0000000604057246 */ /* 0x002fe40003800105 */
[C---:B------:R-:W-:Y:S02]  /*1e20*/  ISETP.GT.AND P1, PT, R0.reuse, RZ, PT ;  /* 0x000000ff0000720c */ /* 0x040fe40003f24270 */
[C---:B------:R-:W-:Y:S02]  /*1e30*/  ISETP.GT.AND P2, PT, R0.reuse, 0x1, PT ;  /* 0x000000010000780c */ /* 0x040fe40003f44270 */
[----:B------:R-:W-:Y:S02]  /*1e40*/  ISETP.GT.AND P3, PT, R0, 0x8, PT ;  /* 0x000000080000780c */ /* 0x000fe40003f64270 */
[----:B------:R-:W-:-:S02]  /*1e50*/  FSEL R26, R26, -INF , P1 ;  /* 0xff8000001a1a7808 */ /* 0x000fc40000800000 */
[----:B------:R-:W-:Y:S02]  /*1e60*/  FSEL R8, R27, -INF , P2 ;  /* 0xff8000001b087808 */ /* 0x000fe40001000000 */
[----:B------:R-:W-:Y:S02]  /*1e70*/  ISETP.GT.AND P1, PT, R0, 0x9, PT ;  /* 0x000000090000780c */ /* 0x000fe40003f24270 */
[----:B------:R-:W-:Y:S02]  /*1e80*/  FSEL R30, R30, -INF , P3 ;  /* 0xff8000001e1e7808 */ /* 0x000fe40001800000 */
[----:B------:R-:W-:Y:S02]  /*1e90*/  FMNMX.FTZ R7, R26, R8, !PT ;  /* 0x000000081a077209 */ /* 0x000fe40007810000 */
[----:B------:R-:W-:Y:S02]  /*1ea0*/  ISETP.GT.AND P2, PT, R0, 0x10, PT ;  /* 0x000000100000780c */ /* 0x000fe40003f44270 */
[----:B------:R-:W-:-:S02]  /*1eb0*/  FSEL R10, R31, -INF , P1 ;  /* 0xff8000001f0a7808 */ /* 0x000fc40000800000 */
[----:B------:R-:W-:Y:S02]  /*1ec0*/  FMNMX.FTZ R7, R30, R7, !PT ;  /* 0x000000071e077209 */ /* 0x000fe40007810000 */
        /* <DEDUP_REMOVED lines=81> */
[----:B------:R-:W-:Y:S02]  /*23e0*/  FSEL R87, R87, -INF , P1 ;  /* 0xff80000057577808 */ /* 0x000fe40000800000 */
[----:B------:R-:W-:-:S02]  /*23f0*/  FMNMX.FTZ R0, R86, R7, !PT ;  /* 0x0000000756007209 */ /* 0x000fc40007810000 */
[----:B------:R-:W-:Y:S02]  /*2400*/  ISETP.GT.AND P2, PT, R5, 0x1, PT ;  /* 0x000000010500780c */ /* 0x000fe40003f44270 */
[----:B------:R-:W-:Y:S02]  /*2410*/  FMNMX.FTZ R11, R87, R0, !PT ;  /* 0x00000000570b7209 */ /* 0x000fe40007810000 */
[----:B------:R-:W-:Y:S02]  /*2420*/  ISETP.GT.AND P3, PT, R5, 0x8, PT ;  /* 0x000000080500780c */ /* 0x000fe40003f64270 */
[----:B------:R-:W-:Y:S01]  /*2430*/  FSEL R25, R25, -INF , P2 ;  /* 0xff80000019197808 */ /* 0x000fe20001000000 */
[----:B------:R-:W0:Y:S01]  /*2440*/  SHFL.BFLY PT, R0, R11, 0x2, 0x1f ;  /* 0x0c401f000b007f89 */ /* 0x000e2200000e0000 */
[----:B------:R-:W-:-:S04]  /*2450*/  ISETP.GT.AND P2, PT, R5, 0x10, PT ;  /* 0x000000100500780c */ /* 0x000fc80003f44270 */
[----:B------:R-:W-:Y:S02]  /*2460*/  FSEL R15, R32, -INF , P2 ;  /* 0xff800000200f7808 */ /* 0x000fe40001000000 */
[----:B------:R-:W-:-:S04]  /*2470*/  ISETP.GT.AND P2, PT, R5, 0x18, PT ;  /* 0x000000180500780c */ /* 0x000fc80003f44270 */
[----:B------:R-:W-:Y:S02]  /*2480*/  FSEL R21, R36, -INF , P2 ;  /* 0xff80000024157808 */ /* 0x000fe40001000000 */
[----:B------:R-:W-:-:S04]  /*2490*/  ISETP.GT.AND P2, PT, R5, 0x20, PT ;  /* 0x000000200500780c */ /* 0x000fc80003f44270 */
[----:B------:R-:W-:Y:S02]  /*24a0*/  FSEL R27, R40, -INF , P2 ;  /* 0xff800000281b7808 */ /* 0x000fe40001000000 */
[----:B------:R-:W-:-:S04]  /*24b0*/  ISETP.GT.AND P2, PT, R5, 0x28, PT ;  /* 0x000000280500780c */ /* 0x000fc80003f44270 */
[----:B------:R-:W-:Y:S02]  /*24c0*/  FSEL R31, R44, -INF , P2 ;  /* 0xff8000002c1f7808 */ /* 0x000fe40001000000 */
[----:B0-----:R-:W-:Y:S01]  /*24d0*/  FMNMX.FTZ R13, R11, R0, !PT ;  /* 0x000000000b0d7209 */ /* 0x001fe20007810000 */
[----:B------:R-:W-:Y:S01]  /*24e0*/  IMAD.U32 R0, RZ, RZ, UR6 ;  /* 0x00000006ff007e24 */ /* 0x000fe2000f8e00ff */
[C---:B------:R-:W-:Y:S01]  /*24f0*/  ISETP.GT.AND P2, PT, R5.reuse, 0x30, PT ;  /* 0x000000300500780c */ /* 0x040fe20003f44270 */
[----:B------:R-:W-:Y:S02]  /*2500*/  @UP0 ULDC UR6, c[0x0][0x44c] ;  /* 0x0001130000060ab9 */ /* 0x000fe40000000800 */
[----:B------:R-:W0:Y:S01]  /*2510*/  SHFL.BFLY PT, R108, R13, 0x1, 0x1f ;  /* 0x0c201f000d6c7f89 */ /* 0x000e2200000e0000 */
[----:B------:R-:W-:Y:S01]  /*2520*/  FSEL R35, R48, -INF , P2 ;  /* 0xff80000030237808 */ /* 0x000fe20001000000 */
[----:B------:R-:W-:Y:S01]  /*2530*/  UIMAD.WIDE.U32 UR6, UR37, UR6, URZ ;  /* 0x00000006250672a5 */ /* 0x000fe2000f8e003f */
[----:B------:R-:W-:Y:S01]  /*2540*/  ISETP.GT.AND P2, PT, R5, 0x38, PT ;  /* 0x000000380500780c */ /* 0x000fe20003f44270 */
[----:B------:R-:W-:-:S02]  /*2550*/  UIADD3 UR6, UR15, 0x28840, URZ ;  /* 0x000288400f067890 */ /* 0x000fc4000fffe03f */
[----:B------:R-:W-:Y:S01]  /*2560*/  @UP0 USHF.R.U32.HI UR10, URZ, UR18, UR7 ;  /* 0x000000123f0a0299 */ /* 0x000fe20008011607 */
[----:B------:R-:W-:Y:S01]  /*2570*/  FSEL R39, R52, -INF , P2 ;  /* 0xff80000034277808 */ /* 0x000fe20001000000 */
[----:B------:R-:W-:Y:S01]  /*2580*/  UPRMT UR6, UR39, 0x654, UR6 ;  /* 0x0000065427067896 */ /* 0x000fe20008000006 */
[----:B------:R-:W-:Y:S01]  /*2590*/  ISETP.GT.AND P2, PT, R5, 0x40, PT ;  /* 0x000000400500780c */ /* 0x000fe20003f44270 */
[----:B------:R-:W-:-:S03]  /*25a0*/  UIADD3 UR11, UR11, UR10, URZ ;  /* 0x0000000a0b0b7290 */ /* 0x000fc6000fffe03f */
[----:B------:R-:W-:Y:S01]  /*25b0*/  FSEL R43, R56, -INF , P2 ;  /* 0xff800000382b7808 */ /* 0x000fe20001000000 */
[----:B------:R-:W-:Y:S01]  /*25c0*/  USHF.R.S32.HI UR7, URZ, 0x1f, UR11 ;  /* 0x0000001f3f077899 */ /* 0x000fe2000801140b */
[C---:B------:R-:W-:Y:S02]  /*25d0*/  ISETP.GT.AND P2, PT, R5.reuse, 0x48, PT ;  /* 0x000000480500780c */ /* 0x040fe40003f44270 */
[----:B------:R-:W-:Y:S01]  /*25e0*/  SYNCS.ARRIVE.TRANS64.RED.A1T0 RZ, [UR6], RZ ;  /* 0x000000ffffff79a7 */ /* 0x000fe20008100406 */
[----:B------:R-:W-:Y:S01]  /*25f0*/  ULEA.HI UR7, UR7, UR11, URZ, 0x7 ;  /* 0x0000000b07077291 */ /* 0x000fe2000f8f383f */
[----:B------:R-:W-:Y:S02]  /*2600*/  FSEL R47, R60, -INF , P2 ;  /* 0xff8000003c2f7808 */ /* 0x000fe40001000000 */
[----:B------:R-:W-:Y:S01]  /*2610*/  ISETP.GT.AND P2, PT, R5, 0x50, PT ;  /* 0x000000500500780c */ /* 0x000fe20003f44270 */
[----:B------:R-:W-:Y:S01]  /*2620*/  USHF.R.S32.HI UR7, URZ, 0x7, UR7 ;  /* 0x000000073f077899 */ /* 0x000fe20008011407 */
[----:B0-----:R-:W-:-:S02]  /*2630*/  FMNMX.FTZ R7, R13, R108, !PT ;  /* 0x0000006c0d077209 */ /* 0x001fc40007810000 */
[----:B------:R-:W-:Y:S02]  /*2640*/  CS2R R108, SRZ ;  /* 0x00000000006c7805 */ /* 0x000fe4000001ff00 */
[----:B------:R-:W-:Y:S01]  /*2650*/  FSEL R13, R28, -INF , P3 ;  /* 0xff8000001c0d7808 */ /* 0x000fe20001800000 */
[----:B------:R-:W-:Y:S01]  /*2660*/  UISETP.LT.AND UP0, UPT, URZ, UR7, UPT ;  /* 0x000000073f00728c */ /* 0x000fe2000bf01270 */
[C---:B------:R-:W-:Y:S01]  /*2670*/  FSETP.NEU.FTZ.AND P1, PT, R7.reuse, -INF , PT ;  /* 0xff8000000700780b */ /* 0x040fe20003f3d000 */
[----:B------:R-:W-:Y:S01]  /*2680*/  FMUL.FTZ R9, R7, R0 ;  /* 0x0000000007097220 */ /* 0x000fe20000410000 */
[----:B------:R-:W-:Y:S01]  /*2690*/  FSEL R51, R64, -INF , P2 ;  /* 0xff80000040337808 */ /* 0x000fe20001000000 */
[----:B------:R-:W-:Y:S01]  /*26a0*/  USEL UR53, URZ, UR7, !UP0 ;  /* 0x000000073f357287 */ /* 0x000fe2000c000000 */
[----:B------:R-:W-:Y:S02]  /*26b0*/  ISETP.GT.AND P2, PT, R5, 0x58, PT ;  /* 0x000000580500780c */ /* 0x000fe40003f44270 */
[----:B------:R-:W-:Y:S01]  /*26c0*/  FSEL R9, R9, RZ, P1 ;  /* 0x000000ff09097208 */ /* 0x000fe20000800000 */
[----:B------:R-:W-:Y:S01]  /*26d0*/  UISETP.GE.AND UP0, UPT, UR55, UR53, UPT ;  /* 0x000000353700728c */ /* 0x000fe2000bf06270 */
[----:B------:R-:W-:-:S02]  /*26e0*/  ISETP.GT.AND P1, PT, R5, RZ, PT ;  /* 0x000000ff0500720c */ /* 0x000fc40003f24270 */
[----:B------:R-:W-:Y:S01]  /*26f0*/  FSEL R55, R68, -INF , P2 ;  /* 0xff80000044377808 */ /* 0x000fe20001000000 */
[-CC-:B------:R-:W-:Y:S01]  /*2700*/  FFMA.FTZ R4, R8, R0.reuse, -R9.reuse ;  /* 0x0000000008047223 */ /* 0x180fe20000010809 */
[----:B------:R-:W-:Y:S01]  /*2710*/  FSEL R11, R24, -INF , P1 ;  /* 0xff800000180b7808 */ /* 0x000fe20000800000 */
[-CC-:B------:R-:W-:Y:S01]  /*2720*/  FFMA.FTZ R10, R10, R0.reuse, -R9.reuse ;  /* 0x000000000a0a7223 */ /* 0x180fe20000010809 */
[----:B------:R-:W-:Y:S01]  /*2730*/  ISETP.GT.AND P1, PT, R5, 0x9, PT ;  /* 0x000000090500780c */ /* 0x000fe20003f24270 */
[-CC-:B------:R-:W-:Y:S01]  /*2740*/  FFMA.FTZ R12, R12, R0.reuse, -R9.reuse ;  /* 0x000000000c0c7223 */ /* 0x180fe20000010809 */
[----:B------:R-:W-:Y:S01]  /*2750*/  FMNMX.FTZ R6, R11, R25, !PT ;  /* 0x000000190b067209 */ /* 0x000fe20007810000 */
[-CC-:B------:R-:W-:Y:S01]  /*2760*/  FFMA.FTZ R14, R14, R0.reuse, -R9.reuse ;  /* 0x000000000e0e7223 */ /* 0x180fe20000010809 */
[----:B------:R-:W-:Y:S01]  /*2770*/  FSEL R29, R29, -INF , P1 ;  /* 0xff8000001d1d7808 */ /* 0x000fe20000800000 */
[--C-:B------:R-:W-:Y:S01]  /*2780*/  FFMA.FTZ R20, R20, R0, -R9.reuse ;  /* 0x0000000014147223 */ /* 0x100fe20000010809 */
[----:B------:R-:W-:Y:S01]  /*2790*/  FMNMX.FTZ R6, R13, R6, !PT ;  /* 0x000000060d067209 */ /* 0x000fe20007810000 */
[-CC-:B------:R-:W-:Y:S01]  /*27a0*/  FFMA.FTZ R181, R26, R0.reuse, -R9.reuse ;  /* 0x000000001ab57223 */ /* 0x180fe20000010809 */
[----:B------:R-:W-:Y:S01]  /*27b0*/  ISETP.GT.AND P1, PT, R5, 0x11, PT ;  /* 0x000000110500780c */ /* 0x000fe20003f24270 */
[--C-:B------:R-:W-:Y:S01]  /*27c0*/  FFMA.FTZ R179, R38, R0, -R9.reuse ;  /* 0x0000000026b37223 */ /* 0x100fe20000010809 */
[----:B------:R-:W-:Y:S01]  /*27d0*/  FMNMX.FTZ R6, R29, R6, !PT ;  /* 0x000000061d067209 */ /* 0x000fe20007810000 */
[--C-:B------:R-:W-:Y:S01]  /*27e0*/  FFMA.FTZ R183, R30, R0, -R9.reuse ;  /* 0x000000001eb77223 */ /* 0x100fe20000010809 */
[----:B------:R-:W-:Y:S01]  /*27f0*/  FSEL R33, R33, -INF , P1 ;  /* 0xff80000021217808 */ /* 0x000fe20000800000 */
[----:B------:R-:W-:Y:S01]  /*2800*/  MUFU.EX2 R181, R181 ;  /* 0x000000b500b57308 */ /* 0x000fe20000000800 */
[----:B------:R-:W-:Y:S01]  /*2810*/  FMNMX.FTZ R8, R15, R6, !PT ;  /* 0x000000060f087209 */ /* 0x000fe20007810000 */
[-CC-:B------:R-:W-:Y:S01]  /*2820*/  FFMA.FTZ R177, R34, R0.reuse, -R9.reuse ;  /* 0x0000000022b17223 */ /* 0x180fe20000010809 */
[----:B------:R-:W-:Y:S01]  /*2830*/  ISETP.GT.AND P1, PT, R5, 0x19, PT ;  /* 0x000000190500780c */ /* 0x000fe20003f24270 */
[--C-:B------:R-:W-:Y:S01]  /*2840*/  FFMA.FTZ R173, R42, R0, -R9.reuse ;  /* 0x000000002aad7223 */ /* 0x100fe20000010809 */
[----:B------:R-:W-:Y:S01]  /*2850*/  FMNMX.FTZ R8, R33, R8, !PT ;  /* 0x0000000821087209 */ /* 0x000fe20007810000 */
[--C-:B------:R-:W-:Y:S01]  /*2860*/  FFMA.FTZ R175, R46, R0, -R9.reuse ;  /* 0x000000002eaf7223 */ /* 0x100fe20000010809 */
[----:B------:R-:W-:Y:S01]  /*2870*/  FSEL R37, R37, -INF , P1 ;  /* 0xff80000025257808 */ /* 0x000fe20000800000 */
[----:B------:R0:W-:Y:S01]  /*2880*/  MUFU.EX2 R6, R10 ;  /* 0x0000000a00067308 */ /* 0x0001e20000000800 */
[----:B------:R-:W-:Y:S01]  /*2890*/  FMNMX.FTZ R8, R21, R8, !PT ;  /* 0x0000000815087209 */ /* 0x000fe20007810000 */
[-CC-:B------:R-:W-:Y:S01]  /*28a0*/  FFMA.FTZ R88, R88, R0.reuse, -R9.reuse ;  /* 0x0000000058587223 */ /* 0x180fe20000010809 */
[----:B------:R-:W-:Y:S01]  /*28b0*/  ISETP.GT.AND P1, PT, R5, 0x21, PT ;  /* 0x000000210500780c */ /* 0x000fe20003f24270 */
[--C-:B------:R-:W-:Y:S01]  /*28c0*/  FFMA.FTZ R169, R50, R0, -R9.reuse ;  /* 0x0000000032a97223 */ /* 0x100fe20000010809 */
[----:B------:R-:W-:Y:S01]  /*28d0*/  FMNMX.FTZ R8, R37, R8, !PT ;  /* 0x0000000825087209 */ /* 0x000fe20007810000 */
[--C-:B------:R-:W-:Y:S01]  /*28e0*/  FFMA.FTZ R90, R90, R0, -R9.reuse ;  /* 0x000000005a5a7223 */ /* 0x100fe20000010809 */
[----:B------:R-:W-:Y:S01]  /*28f0*/  FSEL R41, R41, -INF , P1 ;  /* 0xff80000029297808 */ /* 0x000fe20000800000 */
[----:B------:R-:W1:Y:S01]  /*2900*/  MUFU.EX2 R4, R4 ;  /* 0x0000000400047308 */ /* 0x000e620000000800 */
[----:B0-----:R-:W-:Y:S01]  /*2910*/  FMNMX.FTZ R10, R27, R8, !PT ;  /* 0x000000081b0a7209 */ /* 0x001fe20007810000 */
        /* <DEDUP_REMOVED lines=15> */
[----:B0-----:R-:W-:Y:S01]  /*2a10*/  FMNMX.FTZ R12, R35, R10, !PT ;  /* 0x0000000a230c7209 */ /* 0x001fe20007810000 */
[----:B-1----:R-:W-:Y:S01]  /*2a20*/  FADD.FTZ R44, R181, R4 ;  /* 0x00000004b52c7221 */ /* 0x002fe20000010000 */
        /* <DEDUP_REMOVED lines=15> */
[-CC-:B------:R-:W-:Y:S01]  /*2b20*/  FFMA.FTZ R36, R104, R0.reuse, -R9.reuse ;  /* 0x0000000068247223 */ /* 0x180fe20000010809 */
[----:B------:R-:W-:Y:S01]  /*2b30*/  ISETP.GT.AND P1, PT, R5, 0x49, PT ;  /* 0x000000490500780c */ /* 0x000fe20003f24270 */
[--C-:B------:R-:W-:Y:S01]  /*2b40*/  FFMA.FTZ R157, R82, R0, -R9.reuse ;  /* 0x00000000529d7223 */ /* 0x100fe20000010809 */
[----:B------:R-:W-:Y:S01]  /*2b50*/  FMNMX.FTZ R14, R57, R14, !PT ;  /* 0x0000000e390e7209 */ /* 0x000fe20007810000 */
[----:B------:R-:W-:Y:S01]  /*2b60*/  FFMA.FTZ R159, R86, R0, -R9 ;  /* 0x00000000569f7223 */ /* 0x000fe20000010809 */
[----:B------:R-:W-:Y:S01]  /*2b70*/  FSEL R61, R61, -INF , P1 ;  /* 0xff8000003d3d7808 */ /* 0x000fe20000800000 */
[----:B------:R0:W-:Y:S01]  /*2b80*/  MUFU.EX2 R12, R20 ;  /* 0x00000014000c7308 */ /* 0x0001e20000000800 */
[----:B------:R-:W-:-:S02]  /*2b90*/  FMNMX.FTZ R14, R47, R14, !PT ;  /* 0x0000000e2f0e7209 */ /* 0x000fc40007810000 */
[----:B------:R-:W-:Y:S02]  /*2ba0*/  CS2R R104, SRZ ;  /* 0x0000000000687805 */ /* 0x000fe4000001ff00 */
[----:B------:R-:W-:Y:S02]  /*2bb0*/  ISETP.GT.AND P1, PT, R5, 0x51, PT ;  /* 0x000000510500780c */ /* 0x000fe40003f24270 */
[----:B------:R-:W-:Y:S02]  /*2bc0*/  CS2R R102, SRZ ;  /* 0x0000000000667805 */ /* 0x000fe4000001ff00 */
[----:B------:R-:W-:Y:S02]  /*2bd0*/  FMNMX.FTZ R14, R61, R14, !PT ;  /* 0x0000000e3d0e7209 */ /* 0x000fe40007810000 */
[----:B------:R-:W-:Y:S02]  /*2be0*/  CS2R R98, SRZ ;  /* 0x0000000000627805 */ /* 0x000fe4000001ff00 */
[----:B------:R-:W-:Y:S01]  /*2bf0*/  FSEL R65, R65, -INF , P1 ;  /* 0xff80000041417808 */ /* 0x000fe20000800000 */
[----:B------:R-:W-:Y:S01]  /*2c00*/  MUFU.EX2 R179, R179 ;  /* 0x000000b300b37308 */ /* 0x000fe20000000800 */
[----:B0-----:R-:W-:-:S02]  /*2c10*/  FMNMX.FTZ R20, R51, R14, !PT ;  /* 0x0000000e33147209 */ /* 0x001fc40007810000 */
[----:B------:R-:W-:Y:S02]  /*2c20*/  CS2R R96, SRZ ;  /* 0x0000000000607805 */ /* 0x000fe4000001ff00 */
[----:B------:R-:W-:Y:S02]  /*2c30*/  ISETP.GT.AND P1, PT, R5, 0x59, PT ;  /* 0x000000590500780c */ /* 0x000fe40003f24270 */
[----:B------:R-:W-:Y:S02]  /*2c40*/  FMNMX.FTZ R20, R65, R20, !PT ;  /* 0x0000001441147209 */ /* 0x000fe40007810000 */
[----:B------:R-:W-:Y:S01]  /*2c50*/  ISETP.GT.AND P2, PT, R5, 0x60, PT ;  /* 0x000000600500780c */ /* 0x000fe20003f44270 */
[----:B------:R-:W-:Y:S01]  /*2c60*/  MUFU.EX2 R173, R173 ;  /* 0x000000ad00ad7308 */ /* 0x000fe20000000800 */
[----:B------:R-:W-:Y:S02]  /*2c70*/  FSEL R69, R69, -INF , P1 ;  /* 0xff80000045457808 */ /* 0x000fe40000800000 */
[----:B------:R-:W-:-:S02]  /*2c80*/  FMNMX.FTZ R20, R55, R20, !PT ;  /* 0x0000001437147209 */ /* 0x000fc40007810000 */
[----:B------:R-:W-:Y:S02]  /*2c90*/  ISETP.GT.AND P1, PT, R5, 0x61, PT ;  /* 0x000000610500780c */ /* 0x000fe40003f24270 */
[----:B------:R-:W-:Y:S01]  /*2ca0*/  FSEL R59, R72, -INF , P2 ;  /* 0xff800000483b7808 */ /* 0x000fe20001000000 */
[----:B------:R-:W-:Y:S01]  /*2cb0*/  MUFU.EX2 R175, R175 ;  /* 0x000000af00af7308 */ /* 0x000fe20000000800 */
[----:B------:R-:W-:Y:S02]  /*2cc0*/  FMNMX.FTZ R20, R69, R20, !PT ;  /* 0x0000001445147209 */ /* 0x000fe40007810000 */
[----:B------:R-:W-:Y:S02]  /*2cd0*/  ISETP.GT.AND P2, PT, R5, 0x68, PT ;  /* 0x000000680500780c */ /* 0x000fe40003f44270 */
[----:B------:R-:W-:Y:S02]  /*2ce0*/  FSEL R73, R73, -INF , P1 ;  /* 0xff80000049497808 */ /* 0x000fe40000800000 */
[----:B------:R-:W-:Y:S01]  /*2cf0*/  FMNMX.FTZ R24, R59, R20, !PT ;  /* 0x000000143b187209 */ /* 0x000fe20007810000 */
[----:B------:R0:W-:Y:S01]  /*2d00*/  MUFU.EX2 R14, R88 ;  /* 0x00000058000e7308 */ /* 0x0001e20000000800 */
[----:B------:R-:W-:-:S02]  /*2d10*/  ISETP.GT.AND P1, PT, R5, 0x69, PT ;  /* 0x000000690500780c */ /* 0x000fc40003f24270 */
[----:B------:R-:W-:Y:S02]  /*2d20*/  FSEL R63, R76, -INF , P2 ;  /* 0xff8000004c3f7808 */ /* 0x000fe40001000000 */
[----:B------:R-:W-:Y:S02]  /*2d30*/  FMNMX.FTZ R24, R73, R24, !PT ;  /* 0x0000001849187209 */ /* 0x000fe40007810000 */
[----:B------:R-:W-:Y:S01]  /*2d40*/  ISETP.GT.AND P2, PT, R5, 0x70, PT ;  /* 0x000000700500780c */ /* 0x000fe20003f44270 */
[----:B------:R-:W-:Y:S01]  /*2d50*/  MUFU.EX2 R169, R169 ;  /* 0x000000a900a97308 */ /* 0x000fe20000000800 */
[----:B------:R-:W-:Y:S02]  /*2d60*/  FSEL R77, R77, -INF , P1 ;  /* 0xff8000004d4d7808 */ /* 0x000fe40000800000 */
[----:B0-----:R-:W-:Y:S02]  /*2d70*/  CS2R R88, SRZ ;  /* 0x0000000000587805 */ /* 0x001fe4000001ff00 */
[----:B------:R-:W-:-:S02]  /*2d80*/  FMNMX.FTZ R24, R63, R24, !PT ;  /* 0x000000183f187209 */ /* 0x000fc40007810000 */
[----:B------:R-:W-:Y:S02]  /*2d90*/  ISETP.GT.AND P1, PT, R5, 0x71, PT ;  /* 0x000000710500780c */ /* 0x000fe40003f24270 */
[----:B------:R-:W-:Y:S01]  /*2da0*/  FSEL R67, R80, -INF , P2 ;  /* 0xff80000050437808 */ /* 0x000fe20001000000 */
[----:B------:R0:W-:Y:S01]  /*2db0*/  MUFU.EX2 R20, R90 ;  /* 0x0000005a00147308 */ /* 0x0001e20000000800 */
[----:B------:R-:W-:Y:S02]  /*2dc0*/  FMNMX.FTZ R24, R77, R24, !PT ;  /* 0x000000184d187209 */ /* 0x000fe40007810000 */
[----:B------:R-:W-:Y:S02]  /*2dd0*/  ISETP.GT.AND P2, PT, R5, 0x78, PT ;  /* 0x000000780500780c */ /* 0x000fe40003f44270 */
[----:B------:R-:W-:Y:S02]  /*2de0*/  FSEL R81, R81, -INF , P1 ;  /* 0xff80000051517808 */ /* 0x000fe40000800000 */
[----:B------:R-:W-:Y:S01]  /*2df0*/  FMNMX.FTZ R26, R67, R24, !PT ;  /* 0x00000018431a7209 */ /* 0x000fe20007810000 */
[----:B------:R-:W-:Y:S01]  /*2e00*/  MUFU.EX2 R171, R171 ;  /* 0x000000ab00ab7308 */ /* 0x000fe20000000800 */
[----:B------:R-:W-:-:S02]  /*2e10*/  ISETP.GT.AND P1, PT, R5, 0x79, PT ;  /* 0x000000790500780c */ /* 0x000fc40003f24270 */
[----:B0-----:R-:W-:Y:S02]  /*2e20*/  CS2R R90, SRZ ;  /* 0x00000000005a7805 */ /* 0x001fe4000001ff00 */
[----:B------:R-:W-:Y:S02]  /*2e30*/  FSEL R71, R84, -INF , P2 ;  /* 0xff80000054477808 */ /* 0x000fe40001000000 */
[----:B------:R-:W-:Y:S02]  /*2e40*/  FMNMX.FTZ R26, R81, R26, !PT ;  /* 0x0000001a511a7209 */ /* 0x000fe40007810000 */
[----:B------:R-:W-:Y:S01]  /*2e50*/  FSEL R85, R85, -INF , P1 ;  /* 0xff80000055557808 */ /* 0x000fe20000800000 */
[----:B------:R0:W-:Y:S01]  /*2e60*/  MUFU.EX2 R24, R92 ;  /* 0x0000005c00187308 */ /* 0x0001e20000000800 */
[----:B------:R-:W-:Y:S02]  /*2e70*/  FMNMX.FTZ R26, R71, R26, !PT ;  /* 0x0000001a471a7209 */ /* 0x000fe40007810000 */
[----:B------:R-:W-:-:S02]  /*2e80*/  F2FP.BF16.F32.PACK_AB R181, R4, R181 ;  /* 0x000000b504b5723e */ /* 0x000fc400000010ff */
[----:B------:R-:W-:Y:S01]  /*2e90*/  FMNMX.FTZ R5, R85, R26, !PT ;  /* 0x0000001a55057209 */ /* 0x000fe20007810000 */
[--C-:B------:R-:W-:Y:S01]  /*2ea0*/  FFMA.FTZ R26, R94, R0, -R9.reuse ;  /* 0x000000005e1a7223 */ /* 0x100fe20000010809 */
[----:B------:R-:W-:Y:S01]  /*2eb0*/  CS2R R94, SRZ ;  /* 0x00000000005e7805 */ /* 0x000fe2000001ff00 */
[----:B------:R-:W-:Y:S01]  /*2ec0*/  MUFU.EX2 R165, R165 ;  /* 0x000000a500a57308 */ /* 0x000fe20000000800 */
[----:B0-----:R-:W-:Y:S01]  /*2ed0*/  CS2R R92, SRZ ;  /* 0x00000000005c7805 */ /* 0x001fe2000001ff00 */
[----:B------:R-:W0:Y:S06]  /*2ee0*/  SHFL.BFLY PT, R32, R5, 0x2, 0x1f ;  /* 0x0c401f0005207f89 */ /* 0x000e2c00000e0000 */
[----:B------:R-:W-:Y:S08]  /*2ef0*/  MUFU.EX2 R26, R26 ;  /* 0x0000001a001a7308 */ /* 0x000ff00000000800 */
[----:B------:R-:W-:Y:S08]  /*2f00*/  MUFU.EX2 R167, R167 ;  /* 0x000000a700a77308 */ /* 0x000ff00000000800 */
[----:B------:R-:W-:Y:S01]  /*2f10*/  MUFU.EX2 R28, R28 ;  /* 0x0000001c001c7308 */ /* 0x000fe20000000800 */
[----:B0-----:R-:W-:Y:S01]  /*2f20*/  FMNMX.FTZ R38, R5, R32, !PT ;  /* 0x0000002005267209 */ /* 0x001fe20007810000 */
[----:B------:R-:W-:Y:S01]  /*2f30*/  FFMA.FTZ R32, R100, R0, -R9 ;  /* 0x0000000064207223 */ /* 0x000fe20000010809 */
[----:B------:R-:W-:-:S03]  /*2f40*/  CS2R R100, SRZ ;  /* 0x0000000000647805 */ /* 0x000fc6000001ff00 */
[----:B------:R-:W0:Y:S02]  /*2f50*/  SHFL.BFLY PT, R5, R38, 0x1, 0x1f ;  /* 0x0c201f0026057f89 */ /* 0x000e2400000e0000 */
[----:B------:R-:W-:Y:S08]  /*2f60*/  MUFU.EX2 R161, R161 ;  /* 0x000000a100a17308 */ /* 0x000ff00000000800 */
[----:B------:R-:W-:Y:S08]  /*2f70*/  MUFU.EX2 R30, R30 ;  /* 0x0000001e001e7308 */ /* 0x000ff00000000800 */
[----:B------:R-:W-:Y:S01]  /*2f80*/  MUFU.EX2 R163, R163 ;  /* 0x000000a300a37308 */ /* 0x000fe20000000800 */
[----:B0-----:R-:W-:-:S07]  /*2f90*/  FMNMX.FTZ R5, R38, R5, !PT ;  /* 0x0000000526057209 */ /* 0x001fce0007810000 */
[----:B------:R-:W-:Y:S01]  /*2fa0*/  MUFU.EX2 R32, R32 ;  /* 0x0000002000207308 */ /* 0x000fe20000000800 */
[-CC-:B------:R-:W-:Y:S01]  /*2fb0*/  FFMA.FTZ R38, R106, R0.reuse, -R9.reuse ;  /* 0x000000006a267223 */ /* 0x180fe20000010809 */
[-C--:B------:R-:W-:Y:S01]  /*2fc0*/  FFMA.FTZ R9, R87, R0.reuse, -R9 ;  /* 0x0000000057097223 */ /* 0x080fe20000010809 */
[C---:B------:R-:W-:Y:S01]  /*2fd0*/  FSETP.NEU.FTZ.AND P1, PT, R5.reuse, -INF , PT ;  /* 0xff8000000500780b */ /* 0x040fe20003f3d000 */
[----:B------:R-:W-:Y:S01]  /*2fe0*/  FMUL.FTZ R40, R5, R0 ;  /* 0x0000000005287220 */ /* 0x000fe20000410000 */
[----:B------:R-:W-:-:S03]  /*2ff0*/  CS2R R106, SRZ ;  /* 0x00000000006a7805 */ /* 0x000fc6000001ff00 */
[----:B------:R-:W-:Y:S01]  /*3000*/  MUFU.EX2 R153, R153 ;  /* 0x0000009900997308 */ /* 0x000fe20000000800 */
[----:B------:R-:W-:Y:S02]  /*3010*/  FSEL R40, R40, RZ, P1 ;  /* 0x000000ff28287208 */ /* 0x000fe40000800000 */
[----:B------:R-:W-:-:S03]  /*3020*/  PLOP3.LUT P1, PT, PT, PT, UP0, 0x80, 0x0 ;  /* 0x000000000000781c */ /* 0x000fc60003f2f008 */
        /* <DEDUP_REMOVED lines=29> */
[----:B------:R2:W3:Y:S01]  /*3200*/  MUFU.EX2 R182, R29 ;  /* 0x0000001d00b67308 */ /* 0x0004e20000000800 */
[----:B0-----:R-:W-:Y:S01]  /*3210*/  FADD.FTZ R42, R11, R180 ;  /* 0x000000b40b2a7221 */ /* 0x001fe20000010000 */
[----:B------:R-:W-:Y:S01]  /*3220*/  F2FP.BF16.F32.PACK_AB R180, R180, R11 ;  /* 0x0000000bb4b4723e */ /* 0x000fe200000010ff */
[-CC-:B------:R-:W-:Y:S01]  /*3230*/  FFMA.FTZ R63, R63, R0.reuse, -R40.reuse ;  /* 0x000000003f3f7223 */ /* 0x180fe20000010828 */
[-CC-:B------:R-:W-:Y:S01]  /*3240*/  FFMA.FTZ R77, R77, R0.reuse, -R40.reuse ;  /* 0x000000004d4d7223 */ /* 0x180fe20000010828 */
[-CC-:B------:R-:W-:Y:S01]  /*3250*/  FFMA.FTZ R67, R67, R0.reuse, -R40.reuse ;  /* 0x0000000043437223 */ /* 0x180fe20000010828 */
[-CC-:B------:R-:W-:Y:S01]  /*3260*/  FFMA.FTZ R81, R81, R0.reuse, -R40.reuse ;  /* 0x0000000051517223 */ /* 0x180fe20000010828 */
[-C--:B------:R-:W-:Y:S01]  /*3270*/  FFMA.FTZ R71, R71, R0.reuse, -R40 ;  /* 0x0000000047477223 */ /* 0x080fe20000010828 */
[----:B------:R-:W0:Y:S01]  /*3280*/  MUFU.EX2 R15, R15 ;  /* 0x0000000f000f7308 */ /* 0x000e220000000800 */
[----:B-1----:R-:W-:Y:S01]  /*3290*/  FADD.FTZ R25, R13, R42 ;  /* 0x0000002a0d197221 */ /* 0x002fe20000010000 */
[----:B--2---:R-:W-:Y:S01]  /*32a0*/  FADD.FTZ R29, R183, R44 ;  /* 0x0000002cb71d7221 */ /* 0x004fe20000010000 */
[----:B------:R-:W-:Y:S01]  /*32b0*/  F2FP.BF16.F32.PACK_AB R183, R6, R183 ;  /* 0x000000b706b7723e */ /* 0x000fe200000010ff */
[----:B------:R-:W-:-:S02]  /*32c0*/  FFMA.FTZ R40, R85, R0, -R40 ;  /* 0x0000000055287223 */ /* 0x000fc40000010828 */
[----:B------:R-:W-:Y:S02]  /*32d0*/  FADD.FTZ R44, R6, R29 ;  /* 0x0000001d062c7221 */ /* 0x000fe40000010000 */
[----:B------:R-:W1:Y:S01]  /*32e0*/  MUFU.EX2 R176, R33 ;  /* 0x0000002100b07308 */ /* 0x000e620000000800 */
[----:B---3--:R-:W-:Y:S01]  /*32f0*/  FADD.FTZ R42, R182, R25 ;  /* 0x00000019b62a7221 */ /* 0x008fe20000010000 */
[----:B------:R-:W-:Y:S01]  /*3300*/  FADD.FTZ R25, R177, R44 ;  /* 0x0000002cb1197221 */ /* 0x000fe20000010000 */
[----:B------:R-:W-:Y:S02]  /*3310*/  F2FP.BF16.F32.PACK_AB R177, R8, R177 ;  /* 0x000000b108b1723e */ /* 0x000fe400000010ff */
[----:B------:R-:W-:Y:S01]  /*3320*/  F2FP.BF16.F32.PACK_AB R182, R182, R13 ;  /* 0x0000000db6b6723e */ /* 0x000fe200000010ff */
[----:B------:R-:W-:Y:S02]  /*3330*/  FADD.FTZ R44, R8, R25 ;  /* 0x00000019082c7221 */ /* 0x000fe40000010000 */
        /* <DEDUP_REMOVED lines=9> */
[----:B------:R-:W-:Y:S01]  /*33d0*/  F2FP.BF16.F32.PACK_AB R176, R176, R15 ;  /* 0x0000000fb0b0723e */ /* 0x000fe200000010ff */
[----:B------:R-:W-:Y:S02]  /*33e0*/  FADD.FTZ R44, R12, R25 ;  /* 0x000000190c2c7221 */ /* 0x000fe40000010000 */
[----:B------:R-:W1:Y:S01]  /*33f0*/  MUFU.EX2 R27, R27 ;  /* 0x0000001b001b7308 */ /* 0x000e620000000800 */
[----:B--2---:R-:W-:Y:S01]  /*3400*/  FADD.FTZ R3, R21, R42 ;  /* 0x0000002a15037221 */ /* 0x004fe20000010000 */
[----:B------:R-:W-:Y:S01]  /*3410*/  FADD.FTZ R25, R175, R44 ;  /* 0x0000002caf197221 */ /* 0x000fe20000010000 */
[----:B------:R-:W-:-:S03]  /*3420*/  F2FP.BF16.F32.PACK_AB R175, R14, R175 ;  /* 0x000000af0eaf723e */ /* 0x000fc600000010ff */
[----:B------:R-:W-:Y:S02]  /*3430*/  FADD.FTZ R44, R14, R25 ;  /* 0x000000190e2c7221 */ /* 0x000fe40000010000 */
[----:B------:R-:W2:Y:S01]  /*3440*/  MUFU.EX2 R172, R41 ;  /* 0x0000002900ac7308 */ /* 0x000ea20000000800 */
[----:B0-----:R-:W-:Y:S01]  /*3450*/  FADD.FTZ R42, R178, R3 ;  /* 0x00000003b22a7221 */ /* 0x001fe20000010000 */
[----:B------:R-:W-:Y:S01]  /*3460*/  FADD.FTZ R25, R169, R44 ;  /* 0x0000002ca9197221 */ /* 0x000fe20000010000 */
[----:B------:R-:W-:Y:S02]  /*3470*/  F2FP.BF16.F32.PACK_AB R169, R20, R169 ;  /* 0x000000a914a9723e */ /* 0x000fe400000010ff */
[----:B------:R-:W-:Y:S01]  /*3480*/  F2FP.BF16.F32.PACK_AB R178, R178, R21 ;  /* 0x00000015b2b2723e */ /* 0x000fe200000010ff */
[----:B------:R-:W-:Y:S02]  /*3490*/  FADD.FTZ R6, R20, R25 ;  /* 0x0000001914067221 */ /* 0x000fe40000010000 */
[----:B------:R-:W0:Y:S01]  /*34a0*/  MUFU.EX2 R31, R31 ;  /* 0x0000001f001f7308 */ /* 0x000e220000000800 */
[----:B-1----:R-:W-:Y:S01]  /*34b0*/  FADD.FTZ R3, R27, R42 ;  /* 0x0000002a1b037221 */ /* 0x002fe20000010000 */
[----:B------:R-:W-:Y:S01]  /*34c0*/  FADD.FTZ R25, R171, R6 ;  /* 0x00000006ab197221 */ /* 0x000fe20000010000 */
[----:B------:R-:W-:-:S03]  /*34d0*/  F2FP.BF16.F32.PACK_AB R171, R24, R171 ;  /* 0x000000ab18ab723e */ /* 0x000fc600000010ff */
[----:B------:R-:W-:Y:S02]  /*34e0*/  FADD.FTZ R6, R24, R25 ;  /* 0x0000001918067221 */ /* 0x000fe40000010000 */
[----:B------:R-:W1:Y:S01]  /*34f0*/  MUFU.EX2 R174, R45 ;  /* 0x0000002d00ae7308 */ /* 0x000e620000000800 */
[C---:B--2---:R-:W-:Y:S01]  /*3500*/  FADD.FTZ R42, R172.reuse, R3 ;  /* 0x00000003ac2a7221 */ /* 0x044fe20000010000 */
[----:B------:R-:W-:Y:S01]  /*3510*/  FADD.FTZ R25, R165, R6 ;  /* 0x00000006a5197221 */ /* 0x000fe20000010000 */
[----:B------:R-:W-:Y:S02]  /*3520*/  F2FP.BF16.F32.PACK_AB R172, R172, R27 ;  /* 0x0000001bacac723e */ /* 0x000fe400000010ff */
[C---:B------:R-:W-:Y:S01]  /*3530*/  F2FP.BF16.F32.PACK_AB R165, R26.reuse, R165 ;  /* 0x000000a51aa5723e */ /* 0x040fe200000010ff */
[----:B------:R-:W-:Y:S02]  /*3540*/  FADD.FTZ R6, R26, R25 ;  /* 0x000000191a067221 */ /* 0x000fe40000010000 */
[----:B------:R-:W2:Y:S01]  /*3550*/  MUFU.EX2 R35, R35 ;  /* 0x0000002300237308 */ /* 0x000ea20000000800 */
[----:B0-----:R-:W-:Y:S01]  /*3560*/  FADD.FTZ R3, R31, R42 ;  /* 0x0000002a1f037221 */ /* 0x001fe20000010000 */
[----:B------:R-:W-:Y:S01]  /*3570*/  FADD.FTZ R11, R167, R6 ;  /* 0x00000006a70b7221 */ /* 0x000fe20000010000 */
[----:B------:R-:W-:-:S03]  /*3580*/  F2FP.BF16.F32.PACK_AB R167, R28, R167 ;  /* 0x000000a71ca7723e */ /* 0x000fc600000010ff */
[----:B------:R-:W-:Y:S02]  /*3590*/  FADD.FTZ R6, R28, R11 ;  /* 0x0000000b1c067221 */ /* 0x000fe40000010000 */
[----:B------:R-:W0:Y:S01]  /*35a0*/  MUFU.EX2 R168, R49 ;  /* 0x0000003100a87308 */ /* 0x000e220000000800 */
[C---:B-1----:R-:W-:Y:S01]  /*35b0*/  FADD.FTZ R42, R174.reuse, R3 ;  /* 0x00000003ae2a7221 */ /* 0x042fe20000010000 */
[----:B------:R-:W-:Y:S01]  /*35c0*/  FADD.FTZ R11, R161, R6 ;  /* 0x00000006a10b7221 */ /* 0x000fe20000010000 */
[----:B------:R-:W-:Y:S02]  /*35d0*/  F2FP.BF16.F32.PACK_AB R174, R174, R31 ;  /* 0x0000001faeae723e */ /* 0x000fe400000010ff */
[C---:B------:R-:W-:Y:S01]  /*35e0*/  F2FP.BF16.F32.PACK_AB R161, R30.reuse, R161 ;  /* 0x000000a11ea1723e */ /* 0x040fe200000010ff */
[----:B------:R-:W-:Y:S02]  /*35f0*/  FADD.FTZ R6, R30, R11 ;  /* 0x0000000b1e067221 */ /* 0x000fe40000010000 */
[----:B------:R-:W1:Y:S01]  /*3600*/  MUFU.EX2 R39, R39 ;  /* 0x0000002700277308 */ /* 0x000e620000000800 */
[----:B--2---:R-:W-:Y:S01]  /*3610*/  FADD.FTZ R3, R35, R42 ;  /* 0x0000002a23037221 */ /* 0x004fe20000010000 */
[----:B------:R-:W-:Y:S01]  /*3620*/  FADD.FTZ R11, R163, R6 ;  /* 0x00000006a30b7221 */ /* 0x000fe20000010000 */
[----:B------:R-:W-:-:S03]  /*3630*/  F2FP.BF16.F32.PACK_AB R163, R32, R163 ;  /* 0x000000a320a3723e */ /* 0x000fc600000010ff */
[----:B------:R-:W-:Y:S02]  /*3640*/  FADD.FTZ R6, R32, R11 ;  /* 0x0000000b20067221 */ /* 0x000fe40000010000 */
[----:B------:R-:W2:Y:S01]  /*3650*/  MUFU.EX2 R170, R53 ;  /* 0x0000003500aa7308 */ /* 0x000ea20000000800 */
[C---:B0-----:R-:W-:Y:S01]  /*3660*/  FADD.FTZ R4, R168.reuse, R3 ;  /* 0x00000003a8047221 */ /* 0x041fe20000010000 */
[----:B------:R-:W-:Y:S01]  /*3670*/  FADD.FTZ R11, R153, R6 ;  /* 0x00000006990b7221 */ /* 0x000fe20000010000 */
[----:B------:R-:W-:-:S05]  /*3680*/  F2FP.BF16.F32.PACK_AB R168, R168, R35 ;  /* 0x00000023a8a8723e */ /* 0x000fca00000010ff */
        /* <DEDUP_REMOVED lines=47> */
[----:B------:R-:W-:Y:S01]  /*3980*/  MUFU.EX2 R159, R159 ;  /* 0x0000009f009f7308 */ /* 0x000fe20000000800 */
[C---:B--2---:R-:W-:Y:S01]  /*3990*/  FADD.FTZ R8, R38.reuse, R11 ;  /* 0x0000000b26087221 */ /* 0x044fe20000010000 */
[----:B------:R-:W-:-:S06]  /*39a0*/  F2FP.BF16.F32.PACK_AB R157, R38, R157 ;  /* 0x0000009d269d723e */ /* 0x000fcc00000010ff */
[----:B------:R-:W1:Y:S01]  /*39b0*/  MUFU.EX2 R71, R71 ;  /* 0x0000004700477308 */ /* 0x000e620000000800 */
[C---:B0-----:R-:W-:Y:S01]  /*39c0*/  FADD.FTZ R4, R156.reuse, R3 ;  /* 0x000000039c047221 */ /* 0x041fe20000010000 */
[----:B------:R-:W-:-:S06]  /*39d0*/  F2FP.BF16.F32.PACK_AB R156, R156, R67 ;  /* 0x000000439c9c723e */ /* 0x000fcc00000010ff */
[----:B------:R-:W0:Y:S08]  /*39e0*/  MUFU.EX2 R40, R40 ;  /* 0x0000002800287308 */ /* 0x000e300000000800 */
[----:B------:R2:W3:Y:S01]  /*39f0*/  MUFU.EX2 R6, R9 ;  /* 0x0000000900067308 */ /* 0x0004e20000000800 */
[----:B-1----:R-:W-:Y:S01]  /*3a00*/  FADD.FTZ R3, R71, R4 ;  /* 0x0000000447037221 */ /* 0x002fe20000010000 */
[----:B--2---:R-:W-:-:S03]  /*3a10*/  FADD.FTZ R9, R159, R8 ;  /* 0x000000089f097221 */ /* 0x004fc60000010000 */
[C---:B0-----:R-:W-:Y:S01]  /*3a20*/  FADD.FTZ R3, R40.reuse, R3 ;  /* 0x0000000328037221 */ /* 0x041fe20000010000 */
[----:B------:R-:W-:Y:S01]  /*3a30*/  F2FP.BF16.F32.PACK_AB R158, R40, R71 ;  /* 0x00000047289e723e */ /* 0x000fe200000010ff */
[C---:B---3--:R-:W-:Y:S01]  /*3a40*/  FADD.FTZ R4, R6.reuse, R9 ;  /* 0x0000000906047221 */ /* 0x048fe20000010000 */
[----:B------:R-:W-:Y:S01]  /*3a50*/  F2FP.BF16.F32.PACK_AB R159, R6, R159 ;  /* 0x0000009f069f723e */ /* 0x000fe200000010ff */
[----:B------:R-:W-:Y:S06]  /*3a60*/  @!P1 BRA `(.L_x_2361) ;  /* 0x0000002800809947 */ /* 0x000fec0003800000 */
[----:B------:R-:W-:Y:S01]  /*3a70*/  IMAD.MOV.U32 R8, RZ, RZ, R7 ;  /* 0x000000ffff087224 */ /* 0x000fe200078e0007 */
[----:B------:R-:W-:Y:S01]  /*3a80*/  UMOV UR56, UR44 ;  /* 0x0000002c00387c82 */ /* 0x000fe20008000000 */
[----:B------:R-:W-:Y:S01]  /*3a90*/  IMAD.MOV.U32 R6, RZ, RZ, R5 ;  /* 0x000000ffff067224 */ /* 0x000fe200078e0005 */
[----:B------:R-:W-:Y:S01]  /*3aa0*/  UMOV UR54, UR43 ;  /* 0x0000002b00367c82 */ /* 0x000fe20008000000 */
[----:B------:R-:W-:Y:S01]  /*3ab0*/  IMAD.MOV.U32 R151, RZ, RZ, RZ ;  /* 0x000000ffff977224 */ /* 0x000fe200078e00ff */
[----:B------:R-:W-:-:S06]  /*3ac0*/  ULDC UR52, c[0x0][0x288] ;  /* 0x0000a20000347ab9 */ /* 0x000fcc0000000800 */
.L_x_2372:
[----:B------:R-:W-:Y:S01]  /*3ad0*/  ISETP.NE.AND P2, PT, RZ, UR40, PT ;  /* 0x00000028ff007c0c */ /* 0x000fe2000bf45270 */
[----:B------:R-:W-:-:S04]  /*3ae0*/  UISETP.NE.AND UP0, UPT, UR54, 0x1, UPT ;  /* 0x000000013600788c */ /* 0x000fc8000bf05270 */
[----:B------:R-:W-:-:S04]  /*3af0*/  USEL UR44, URZ, 0x1, UP0 ;  /* 0x000000013f2c7887 */ /* 0x000fc80008000000 */
[----:B------:R-:W-:-:S04]  /*3b00*/  ULOP3.LUT UR44, UR56, UR44, URZ, 0x3c, !UPT ;  /* 0x0000002c382c7292 */ /* 0x000fc8000f8e3c3f */
[----:B------:R-:W-:Y:S08]  /*3b10*/  @P2 BRA `(.L_x_2362) ;  /* 0x0000000000382947 */ /* 0x000ff00003800000 */
[----:B------:R-:W-:Y:S05]  /*3b20*/  @!P0 BRA `(.L_x_2363) ;  /* 0x0000000000048947 */ /* 0x000fea0003800000 */
[----:B------:R-:W-:Y:S01]  /*3b30*/  BPT.TRAP 0x1 ;  /* 0x000000040000795c */ /* 0x000fe20000300000 */
.L_x_2363:
        /* <DEDUP_REMOVED lines=9> */
.L_x_2364:
[----:B-1----:R-:W-:Y:S05]  /*3bd0*/  @P1 BRA `(.L_x_2362) ;  /* 0x0000000000081947 */ /* 0x002fea0003800000 */
[----:B------:R-:W1:Y:S02]  /*3be0*/  SYNCS.PHASECHK.TRANS64.TRYWAIT P1, [UR6+0x28830], R0 ;  /* 0x02883000ff0075a7 */ /* 0x000e640008020146 */
[----:B-1----:R-:W-:Y:S05]  /*3bf0*/  @!P1 BRA `(.L_x_2365) ;  /* 0x000000b000b09947 */ /* 0x002fea0003800000 */
.L_x_2362:
        /* <DEDUP_REMOVED lines=48> */
.L_x_2367:
[----:B------:R-:W-:Y:S01]  /*3f00*/  ULEA UR6, UR54, UR41, 0x3 ;  /* 0x0000002936067291 */ /* 0x000fe2000f8e183f */
[----:B------:R-:W-:-:S05]  /*3f10*/  IMAD.U32 R0, RZ, RZ, UR56 ;  /* 0x00000038ff007e24 */ /* 0x000fca000f8e00ff */
[----:B------:R-:W-:-:S04]  /*3f20*/  SHF.L.U32 R0, R0, 0x1f, RZ ;  /* 0x0000001f00007819 */ /* 0x000fc800000006ff */
[----:B------:R0:W1:Y:S01]  /*3f30*/  SYNCS.PHASECHK.TRANS64.TRYWAIT P1, [UR6+0x28850], R0 ;  /* 0x02885000ff0075a7 */ /* 0x0000620008020146 */
[----:B------:R-:W-:Y:S05]  /*3f40*/  @!P0 BRA `(.L_x_2368) ;  /* 0x0000000000048947 */ /* 0x000fea0003800000 */
[----:B------:R-:W-:Y:S01]  /*3f50*/  BPT.TRAP 0x1 ;  /* 0x000000040000795c */ /* 0x000fe20000300000 */
.L_x_2368:
[----:B-1----:R-:W-:Y:S05]  /*3f60*/  @P1 BRA `(.L_x_2366) ;  /* 0x0000000000081947 */ /* 0x002fea0003800000 */
[----:B------:R-:W1:Y:S02]  /*3f70*/  SYNCS.PHASECHK.TRANS64.TRYWAIT P1, [UR6+0x28850], R0 ;  /* 0x02885000ff0075a7 */ /* 0x000e640008020146 */
[----:B-1----:R-:W-:Y:S05]  /*3f80*/  @!P1 BRA `(.L_x_2369) ;  /* 0x000000ac00e49947 */ /* 0x002fea0003800000 */
.L_x_2366:
        /* <DEDUP_REMOVED lines=49> */
.L_x_2370:
[----:B------:R-:W-:Y:S01]  /*42a0*/  UISETP.NE.AND UP0, UPT, UR49, URZ, UPT ;  /* 0x0000003f3100728c */ /* 0x000fe2000bf05270 */
[----:B------:R-:W-:Y:S01]  /*42b0*/  VIADD R11, R17, UR37 ;  /* 0x00000025110b7c36 */ /* 0x000fe20008000000 */
[----:B------:R-:W1:Y:S04]  /*42c0*/  LDC R7, c[0x0][0x2f0] ;  /* 0x0000bc00ff077b82 */ /* 0x000e680000000800 */
[----:B------:R-:W-:Y:S02]  /*42d0*/  PLOP3.LUT P1, PT, PT, PT, UP0, 0x80, 0x0 ;  /* 0x000000000000781c */ /* 0x000fe40003f2f008 */
[----:B------:R-:W-:-:S03]  /*42e0*/  PLOP3.LUT P2, PT, PT, PT, UP0, 0x80, 0x0 ;  /* 0x000000000000781c */ /* 0x000fc60003f4f008 */
[----:B------:R-:W-:-:S08]  /*42f0*/  @UP0 ULDC UR6, c[0x0][0x44c] ;  /* 0x0001130000060ab9 */ /* 0x000fd00000000800 */
[----:B0-----:R-:W-:Y:S01]  /*4300*/  @P1 IMAD.HI.U32 R0, R11, UR6, RZ ;  /* 0x000000060b001c27 */ /* 0x001fe2000f8e00ff */
[----:B------:R-:W-:-:S04]  /*4310*/  @UP0 ULDC UR6, c[0x0][0x450] ;  /* 0x0001140000060ab9 */ /* 0x000fc80000000800 */
[----:B------:R-:W-:Y:S01]  /*4320*/  @P2 SHF.R.U32.HI R11, RZ, UR6, R0 ;  /* 0x00000006ff0b2c19 */ /* 0x000fe20008011600 */
[----:B------:R-:W-:Y:S02]  /*4330*/  UMOV UR6, 0xffffff80 ;  /* 0xffffff8000067882 */ /* 0x000fe40000000000 */
[----:B------:R-:W-:Y:S02]  /*4340*/  UIMAD UR6, UR55, UR6, 0x1 ;  /* 0x00000001370674a4 */ /* 0x000fe4000f8e0206 */
[----:B------:R-:W0:Y:S04]  /*4350*/  SHFL.IDX PT, R5, R11, RZ, 0x1c1f ;  /* 0x001c1fff0b057589 */ /* 0x000e2800000e0000 */
[----:B------:R-:W-:Y:S01]  /*4360*/  IMAD.U32 R9, RZ, RZ, UR6 ;  /* 0x00000006ff097e24 */ /* 0x000fe2000f8e00ff */
[----:B------:R-:W2:Y:S01]  /*4370*/  SHFL.IDX PT, R11, R11, 0x1, 0x1c1f ;  /* 0x003c1f000b0b7f89 */ /* 0x000ea200000e0000 */
[----:B------:R-:W-:-:S02]  /*4380*/  ULEA UR6, UR43, UR41, 0x3 ;  /* 0x000000292b067291 */ /* 0x000fc4000f8e183f */
[----:B------:R-:W-:Y:S02]  /*4390*/  IMAD R0, R16, -0x2, R9 ;  /* 0xfffffffe10007824 */ /* 0x000fe400078e0209 */
[----:B------:R-:W-:Y:S02]  /*43a0*/  UIADD3 UR6, UR6, 0x28840, URZ ;  /* 0x0002884006067890 */ /* 0x000fe4000fffe03f */
[----:B-1----:R-:W-:Y:S02]  /*43b0*/  IMAD R12, R7, UR48, R0 ;  /* 0x00000030070c7c24 */ /* 0x002fe4000f8e0200 */
[----:B------:R-:W-:-:S09]  /*43c0*/  UPRMT UR6, UR39, 0x654, UR6 ;  /* 0x0000065427067896 */ /* 0x000fd20008000006 */
[----:B------:R-:W-:Y:S01]  /*43d0*/  SYNCS.ARRIVE.TRANS64.RED.A1T0 RZ, [UR6], RZ ;  /* 0x000000ffffff79a7 */ /* 0x000fe20008100406 */
[----:B0-----:R-:W-:-:S04]  /*43e0*/  IADD3 R5, R5, -UR52, R12 ;  /* 0x8000003405057c10 */ /* 0x001fc8000fffe00c */
[C---:B------:R-:W-:Y:S02]  /*43f0*/  ISETP.GT.AND P1, PT, R5.reuse, RZ, PT ;  /* 0x000000ff0500720c */ /* 0x040fe40003f24270 */
[C---:B------:R-:W-:Y:S02]  /*4400*/  ISETP.GT.AND P2, PT, R5.reuse, 0x1, PT ;  /* 0x000000010500780c */ /* 0x040fe40003f44270 */
[----:B------:R-:W-:Y:S02]  /*4410*/  FSEL R9, R24, -INF , P1 ;  /* 0xff80000018097808 */ /* 0x000fe40000800000 */
        /* <DEDUP_REMOVED lines=90> */
[----:B------:R-:W-:Y:S02]  /*49c0*/  FSEL R85, R85, -INF , P2 ;  /* 0xff80000055557808 */ /* 0x000fe40001000000 */
[----:B------:R-:W-:Y:S02]  /*49d0*/  FMNMX.FTZ R0, R41, R0, !PT ;  /* 0x0000000029007209 */ /* 0x000fe40007810000 */
[----:B--2---:R-:W-:-:S02]  /*49e0*/  IADD3 R12, R11, -UR52, R12 ;  /* 0x800000340b0c7c10 */ /* 0x004fc4000fffe00c */
[----:B------:R-:W-:Y:S02]  /*49f0*/  FMNMX.FTZ R14, R85, R0, !PT ;  /* 0x00000000550e7209 */ /* 0x000fe40007810000 */
[----:B------:R-:W0:Y:S01]  /*4a00*/  LDC R0, c[0x0][0x988] ;  /* 0x00026200ff007b82 */ /* 0x000e220000000800 */
[C---:B------:R-:W-:Y:S02]  /*4a10*/  ISETP.GT.AND P2, PT, R12.reuse, RZ, PT ;  /* 0x000000ff0c00720c */ /* 0x040fe40003f44270 */
[----:B------:R-:W1:Y:S01]  /*4a20*/  SHFL.BFLY PT, R5, R14, 0x2, 0x1f ;  /* 0x0c401f000e057f89 */ /* 0x000e6200000e0000 */
[----:B------:R-:W-:-:S04]  /*4a30*/  ISETP.GT.AND P3, PT, R12, 0x1, PT ;  /* 0x000000010c00780c */ /* 0x000fc80003f64270 */
[----:B------:R-:W-:Y:S02]  /*4a40*/  FSEL R27, R27, -INF , P3 ;  /* 0xff8000001b1b7808 */ /* 0x000fe40001800000 */
[----:B------:R-:W-:Y:S02]  /*4a50*/  ISETP.GT.AND P3, PT, R12, 0x9, PT ;  /* 0x000000090c00780c */ /* 0x000fe40003f64270 */
[----:B-1----:R-:W-:-:S05]  /*4a60*/  FMNMX.FTZ R20, R14, R5, !PT ;  /* 0x000000050e147209 */ /* 0x002fca0007810000 */
[----:B------:R-:W1:Y:S02]  /*4a70*/  SHFL.BFLY PT, R5, R20, 0x1, 0x1f ;  /* 0x0c201f0014057f89 */ /* 0x000e6400000e0000 */
[----:B-1----:R-:W-:-:S04]  /*4a80*/  FMNMX.FTZ R5, R20, R5, !PT ;  /* 0x0000000514057209 */ /* 0x002fc80007810000 */
[C---:B------:R-:W-:Y:S01]  /*4a90*/  FSETP.NEU.FTZ.AND P1, PT, R5.reuse, -INF , PT ;  /* 0xff8000000500780b */ /* 0x040fe20003f3d000 */
[----:B0-----:R-:W-:-:S05]  /*4aa0*/  FMUL.FTZ R10, R5, R0 ;  /* 0x00000000050a7220 */ /* 0x001fca0000410000 */
[----:B------:R-:W-:-:S05]  /*4ab0*/  FSEL R10, R10, RZ, P1 ;  /* 0x000000ff0a0a7208 */ /* 0x000fca0000800000 */
[-CC-:B------:R-:W-:Y:S01]  /*4ac0*/  FFMA.FTZ R180, R157, R0.reuse, -R10.reuse ;  /* 0x000000009db47223 */ /* 0x180fe2000001080a */
[----:B------:R-:W-:Y:S01]  /*4ad0*/  FSEL R157, R26, -INF , P2 ;  /* 0xff8000001a9d7808 */ /* 0x000fe20001000000 */
[-CC-:B------:R-:W-:Y:S01]  /*4ae0*/  FFMA.FTZ R182, R159, R0.reuse, -R10.reuse ;  /* 0x000000009fb67223 */ /* 0x180fe2000001080a */
[----:B------:R-:W-:Y:S01]  /*4af0*/  ISETP.GT.AND P2, PT, R12, 0x8, PT ;  /* 0x000000080c00780c */ /* 0x000fe20003f44270 */
[--C-:B------:R-:W-:Y:S01]  /*4b00*/  FFMA.FTZ R11, R163, R0, -R10.reuse ;  /* 0x00000000a30b7223 */ /* 0x100fe2000001080a */
[----:B------:R-:W-:Y:S01]  /*4b10*/  FMNMX.FTZ R14, R157, R8, !PT ;  /* 0x000000089d0e7209 */ /* 0x000fe20007810000 */
[-CC-:B------:R-:W-:Y:S01]  /*4b20*/  FFMA.FTZ R176, R171, R0.reuse, -R10.reuse ;  /* 0x00000000abb07223 */ /* 0x180fe2000001080a */
[----:B------:R-:W-:Y:S01]  /*4b30*/  FSEL R159, R30, -INF , P2 ;  /* 0xff8000001e9f7808 */ /* 0x000fe20001000000 */
[--C-:B------:R-:W-:Y:S01]  /*4b40*/  FFMA.FTZ R178, R177, R0, -R10.reuse ;  /* 0x00000000b1b27223 */ /* 0x100fe2000001080a */
[----:B------:R-:W-:Y:S01]  /*4b50*/  FMNMX.FTZ R14, R27, R14, !PT ;  /* 0x0000000e1b0e7209 */ /* 0x000fe20007810000 */
[-CC-:B------:R-:W-:Y:S01]  /*4b60*/  FFMA.FTZ R172, R173, R0.reuse, -R10.reuse ;  /* 0x00000000adac7223 */ /* 0x180fe2000001080a */
[C---:B------:R-:W-:Y:S01]  /*4b70*/  ISETP.GT.AND P2, PT, R12.reuse, 0x10, PT ;  /* 0x000000100c00780c */ /* 0x040fe20003f44270 */
[-CC-:B------:R-:W-:Y:S01]  /*4b80*/  FFMA.FTZ R174, R165, R0.reuse, -R10.reuse ;  /* 0x00000000a5ae7223 */ /* 0x180fe2000001080a */
[----:B------:R-:W-:Y:S01]  /*4b90*/  FSEL R163, R31, -INF , P3 ;  /* 0xff8000001fa37808 */ /* 0x000fe20001800000 */
[--C-:B------:R-:W-:Y:S01]  /*4ba0*/  FFMA.FTZ R31, R169, R0, -R10.reuse ;  /* 0x00000000a91f7223 */ /* 0x100fe2000001080a */
[----:B------:R-:W-:Y:S01]  /*4bb0*/  FMNMX.FTZ R14, R159, R14, !PT ;  /* 0x0000000e9f0e7209 */ /* 0x000fe20007810000 */
[-CC-:B------:R-:W-:Y:S01]  /*4bc0*/  FFMA.FTZ R168, R155, R0.reuse, -R10.reuse ;  /* 0x000000009ba87223 */ /* 0x180fe2000001080a */
[----:B------:R-:W-:Y:S01]  /*4bd0*/  ISETP.GT.AND P3, PT, R12, 0x11, PT ;  /* 0x000000110c00780c */ /* 0x000fe20003f64270 */
        /* <DEDUP_REMOVED lines=41> */
[----:B------:R-:W-:Y:S01]  /*4e70*/  ISETP.GT.AND P2, PT, R12, 0x30, PT ;  /* 0x000000300c00780c */ /* 0x000fe20003f44270 */
[----:B------:R-:W-:Y:S01]  /*4e80*/  FFMA.FTZ R41, R85, R0, -R10 ;  /* 0x0000000055297223 */ /* 0x000fe2000001080a */
[----:B------:R-:W-:Y:S01]  /*4e90*/  FSEL R47, R47, -INF , P3 ;  /* 0xff8000002f2f7808 */ /* 0x000fe20001800000 */
[----:B------:R-:W-:Y:S01]  /*4ea0*/  MUFU.EX2 R9, R9 ;  /* 0x0000000900097308 */ /* 0x000fe20000000800 */
[----:B------:R-:W-:-:S02]  /*4eb0*/  FMNMX.FTZ R14, R179, R14, !PT ;  /* 0x0000000eb30e7209 */ /* 0x000fc40007810000 */
[----:B------:R-:W-:Y:S02]  /*4ec0*/  ISETP.GT.AND P3, PT, R12, 0x31, PT ;  /* 0x000000310c00780c */ /* 0x000fe40003f64270 */
[----:B------:R-:W-:Y:S02]  /*4ed0*/  FSEL R181, R50, -INF , P2 ;  /* 0xff80000032b57808 */ /* 0x000fe40001000000 */
[----:B------:R-:W-:Y:S01]  /*4ee0*/  FMNMX.FTZ R14, R47, R14, !PT ;  /* 0x0000000e2f0e7209 */ /* 0x000fe20007810000 */
[----:B------:R-:W-:Y:S01]  /*4ef0*/  MUFU.EX2 R180, R180 ;  /* 0x000000b400b47308 */ /* 0x000fe20000000800 */
[----:B------:R-:W-:Y:S02]  /*4f00*/  ISETP.GT.AND P2, PT, R12, 0x38, PT ;  /* 0x000000380c00780c */ /* 0x000fe40003f44270 */
[----:B------:R-:W-:Y:S01]  /*4f10*/  FSEL R173, R51, -INF , P3 ;  /* 0xff80000033ad7808 */ /* 0x000fe20001800000 */
[----:B------:R-:W-:Y:S01]  /*4f20*/  FFMA.FTZ R51, R153, R0, -R10 ;  /* 0x0000000099337223 */ /* 0x000fe2000001080a */
[----:B------:R-:W-:-:S02]  /*4f30*/  FMNMX.FTZ R14, R181, R14, !PT ;  /* 0x0000000eb50e7209 */ /* 0x000fc40007810000 */
[----:B------:R-:W-:Y:S01]  /*4f40*/  ISETP.GT.AND P3, PT, R12, 0x39, PT ;  /* 0x000000390c00780c */ /* 0x000fe20003f64270 */
[----:B------:R-:W-:Y:S01]  /*4f50*/  MUFU.EX2 R182, R182 ;  /* 0x000000b600b67308 */ /* 0x000fe20000000800 */
[----:B------:R-:W-:Y:S02]  /*4f60*/  FSEL R183, R54, -INF , P2 ;  /* 0xff80000036b77808 */ /* 0x000fe40001000000 */
[----:B------:R-:W-:Y:S02]  /*4f70*/  FMNMX.FTZ R14, R173, R14, !PT ;  /* 0x0000000ead0e7209 */ /* 0x000fe40007810000 */
[----:B------:R-:W-:Y:S02]  /*4f80*/  ISETP.GT.AND P2, PT, R12, 0x40, PT ;  /* 0x000000400c00780c */ /* 0x000fe40003f44270 */
        /* <DEDUP_REMOVED lines=8> */
[----:B------:R-:W-:Y:S02]  /*5010*/  FSEL R59, R59, -INF , P3 ;  /* 0xff8000003b3b7808 */ /* 0x000fe40001800000 */
        /* <DEDUP_REMOVED lines=50> */
[----:B------:R-:W-:Y:S02]  /*5340*/  FSEL R87, R87, -INF , P3 ;  /* 0xff80000057577808 */ /* 0x000fe40001800000 */
[----:B------:R-:W-:Y:S01]  /*5350*/  FMNMX.FTZ R14, R193, R14, !PT ;  /* 0x0000000ec10e7209 */ /* 0x000fe20007810000 */
[----:B------:R-:W-:Y:S01]  /*5360*/  MUFU.EX2 R49, R49 ;  /* 0x0000003100317308 */ /* 0x000fe20000000800 */
[----:B------:R-:W-:-:S02]  /*5370*/  FSEL R69, R5, RZ, P1 ;  /* 0x000000ff05457208 */ /* 0x000fc40000800000 */
[----:B------:R-:W-:-:S03]  /*5380*/  FMNMX.FTZ R14, R87, R14, !PT ;  /* 0x0000000e570e7209 */ /* 0x000fc60007810000 */
[----:B------:R-:W-:Y:S02]  /*5390*/  FADD.FTZ R69, -R69, R6 ;  /* 0x0000000645457221 */ /* 0x000fe40000010100 */
[----:B------:R-:W0:Y:S01]  /*53a0*/  SHFL.BFLY PT, R61, R14, 0x2, 0x1f ;  /* 0x0c401f000e3d7f89 */ /* 0x000e2200000e0000 */
[----:B------:R-:W-:Y:S01]  /*53b0*/  MUFU.EX2 R164, R164 ;  /* 0x000000a400a47308 */ /* 0x000fe20000000800 */
[----:B------:R-:W-:-:S07]  /*53c0*/  FMUL.FTZ R6, R69, R0 ;  /* 0x0000000045067220 */ /* 0x000fce0000410000 */
[----:B------:R-:W1:Y:S08]  /*53d0*/  MUFU.EX2 R6, R6 ;  /* 0x0000000600067308 */ /* 0x000e700000000800 */
[----:B------:R-:W-:Y:S01]  /*53e0*/  MUFU.EX2 R45, R45 ;  /* 0x0000002d002d7308 */ /* 0x000fe20000000800 */
[----:B0-----:R-:W-:-:S07]  /*53f0*/  FMNMX.FTZ R61, R14, R61, !PT ;  /* 0x0000003d0e3d7209 */ /* 0x001fce0007810000 */
[----:B------:R-:W-:Y:S01]  /*5400*/  MUFU.EX2 R166, R166 ;  /* 0x000000a600a67308 */ /* 0x000fe20000000800 */
[----:B-1----:R-:W-:Y:S01]  /*5410*/  FFMA.FTZ R3, R6, R3, R9 ;  /* 0x0000000306037223 */ /* 0x002fe20000010009 */
[----:B------:R-:W0:Y:S03]  /*5420*/  SHFL.BFLY PT, R12, R61, 0x1, 0x1f ;  /* 0x0c201f003d0c7f89 */ /* 0x000e2600000e0000 */
[----:B------:R-:W-:-:S03]  /*5430*/  FADD.FTZ R3, R180, R3 ;  /* 0x00000003b4037221 */ /* 0x000fc60000010000 */
[----:B------:R-:W-:Y:S08]  /*5440*/  MUFU.EX2 R25, R25 ;  /* 0x0000001900197308 */ /* 0x000ff00000000800 */
[----:B------:R-:W-:Y:S08]  /*5450*/  MUFU.EX2 R160, R160 ;  /* 0x000000a000a07308 */ /* 0x000ff00000000800 */
[----:B------:R-:W-:Y:S01]  /*5460*/  MUFU.EX2 R57, R57 ;  /* 0x0000003900397308 */ /* 0x000fe20000000800 */
[----:B0-----:R-:W-:-:S04]  /*5470*/  FMNMX.FTZ R7, R61, R12, !PT ;  /* 0x0000000c3d077209 */ /* 0x001fc80007810000 */
[C---:B------:R-:W-:Y:S01]  /*5480*/  FSETP.NEU.FTZ.AND P2, PT, R7.reuse, -INF , PT ;  /* 0xff8000000700780b */ /* 0x040fe20003f5d000 */
[C---:B------:R-:W-:Y:S02]  /*5490*/  FMUL.FTZ R12, R7.reuse, R0 ;  /* 0x00000000070c7220 */ /* 0x040fe40000410000 */
[----:B------:R-:W-:Y:S01]  /*54a0*/  MUFU.EX2 R162, R162 ;  /* 0x000000a200a27308 */ /* 0x000fe20000000800 */
[----:B------:R-:W-:Y:S02]  /*54b0*/  FSEL R73, R7, RZ, P2 ;  /* 0x000000ff07497208 */ /* 0x000fe40001000000 */
[----:B------:R-:W-:-:S03]  /*54c0*/  FSEL R10, R12, RZ, P2 ;  /* 0x000000ff0c0a7208 */ /* 0x000fc60001000000 */
[----:B------:R-:W-:Y:S02]  /*54d0*/  FADD.FTZ R73, -R73, R8 ;  /* 0x0000000849497221 */ /* 0x000fe40000010100 */
[----:B------:R-:W-:Y:S01]  /*54e0*/  MUFU.EX2 R21, R21 ;  /* 0x0000001500157308 */ /* 0x000fe20000000800 */
[-CC-:B------:R-:W-:Y:S01]  /*54f0*/  FFMA.FTZ R61, R157, R0.reuse, -R10.reuse ;  /* 0x000000009d3d7223 */ /* 0x180fe2000001080a */
[-CC-:B------:R-:W-:Y:S01]  /*5500*/  FFMA.FTZ R12, R27, R0.reuse, -R10.reuse ;  /* 0x000000001b0c7223 */ /* 0x180fe2000001080a */
[-C--:B------:R-:W-:Y:S01]  /*5510*/  FMUL.FTZ R8, R73, R0.reuse ;  /* 0x0000000049087220 */ /* 0x080fe20000410000 */
        /* <DEDUP_REMOVED lines=27> */
[--C-:B------:R-:W-:Y:S01]  /*56d0*/  FFMA.FTZ R53, R53, R0, -R10.reuse ;  /* 0x0000000035357223 */ /* 0x100fe2000001080a */
[----:B------:R-:W2:Y:S01]  /*56e0*/  MUFU.EX2 R14, R14 ;  /* 0x0000000e000e7308 */ /* 0x000ea20000000800 */
[----:B0-----:R-:W-:Y:S01]  /*56f0*/  FFMA.FTZ R59, R8, R4, R61 ;  /* 0x00000004083b7223 */ /* 0x001fe2000001003d */
[----:B------:R-:W-:Y:S01]  /*5700*/  FADD.FTZ R4, R182, R3 ;  /* 0x00000003b6047221 */ /* 0x000fe20000010000 */
[-CC-:B------:R-:W-:Y:S01]  /*5710*/  FFMA.FTZ R83, R83, R0.reuse, -R10.reuse ;  /* 0x0000000053537223 */ /* 0x180fe2000001080a */
[----:B------:R-:W-:-:S02]  /*5720*/  FFMA.FTZ R193, R193, R0, -R10 ;  /* 0x00000000c1c17223 */ /* 0x000fc4000001080a */
[----:B------:R-:W-:Y:S02]  /*5730*/  FADD.FTZ R3, R11, R4 ;  /* 0x000000040b037221 */ /* 0x000fe40000010000 */
[----:B------:R-:W0:Y:S01]  /*5740*/  MUFU.EX2 R27, R27 ;  /* 0x0000001b001b7308 */ /* 0x000e220000000800 */
[----:B-1----:R-:W-:Y:S01]  /*5750*/  FADD.FTZ R59, R12, R59 ;  /* 0x0000003b0c3b7221 */ /* 0x002fe20000010000 */
[----:B------:R-:W-:-:S04]  /*5760*/  FADD.FTZ R4, R176, R3 ;  /* 0x00000003b0047221 */ /* 0x000fc80000010000 */
        /* <DEDUP_REMOVED lines=20> */
[----:B--2---:R-:W-:Y:S01]  /*58b0*/  FADD.FTZ R40, R26, R59 ;  /* 0x0000003b1a287221 */ /* 0x004fe20000010000 */
[----:B------:R-:W-:-:S06]  /*58c0*/  FADD.FTZ R59, R43, R42 ;  /* 0x0000002a2b3b7221 */ /* 0x000fcc0000010000 */
[----:B------:R-:W2:Y:S01]  /*58d0*/  MUFU.EX2 R28, R28 ;  /* 0x0000001c001c7308 */ /* 0x000ea20000000800 */
[----:B0-----:R-:W-:Y:S01]  /*58e0*/  FADD.FTZ R4, R65, R40 ;  /* 0x0000002841047221 */ /* 0x001fe20000010000 */
[-CC-:B------:R-:W-:Y:S01]  /*58f0*/  FFMA.FTZ R40, R71, R0.reuse, -R10.reuse ;  /* 0x0000000047287223 */ /* 0x180fe2000001080a */
[----:B------:R-:W-:-:S05]  /*5900*/  FFMA.FTZ R10, R87, R0, -R10 ;  /* 0x00000000570a7223 */ /* 0x000fca000001080a */
        /* <DEDUP_REMOVED lines=40> */
[----:B------:R-:W-:Y:S01]  /*5b90*/  MUFU.EX2 R29, R29 ;  /* 0x0000001d001d7308 */ /* 0x000fe20000000800 */
[----:B0-----:R-:W-:-:S07]  /*5ba0*/  FADD.FTZ R4, R152, R59 ;  /* 0x0000003b98047221 */ /* 0x001fce0000010000 */
[----:B------:R-:W0:Y:S01]  /*5bb0*/  MUFU.EX2 R75, R75 ;  /* 0x0000004b004b7308 */ /* 0x000e220000000800 */
[----:B-1----:R-:W-:-:S07]  /*5bc0*/  FADD.FTZ R3, R44, R3 ;  /* 0x000000032c037221 */ /* 0x002fce0000010000 */
[----:B------:R-:W-:Y:S08]  /*5bd0*/  MUFU.EX2 R154, R154 ;  /* 0x0000009a009a7308 */ /* 0x000ff00000000800 */
[----:B------:R-:W1:Y:S01]  /*5be0*/  MUFU.EX2 R46, R191 ;  /* 0x000000bf002e7308 */ /* 0x000e620000000800 */
[----:B0-----:R-:W-:-:S07]  /*5bf0*/  FADD.FTZ R3, R75, R3 ;  /* 0x000000034b037221 */ /* 0x001fce0000010000 */
[----:B------:R-:W-:Y:S08]  /*5c00*/  MUFU.EX2 R33, R33 ;  /* 0x0000002100217308 */ /* 0x000ff00000000800 */
[----:B------:R-:W0:Y:S01]  /*5c10*/  MUFU.EX2 R79, R79 ;  /* 0x0000004f004f7308 */ /* 0x000e220000000800 */
[----:B-1----:R-:W-:-:S07]  /*5c20*/  FADD.FTZ R3, R46, R3 ;  /* 0x000000032e037221 */ /* 0x002fce0000010000 */
[----:B------:R-:W-:Y:S08]  /*5c30*/  MUFU.EX2 R156, R156 ;  /* 0x0000009c009c7308 */ /* 0x000ff00000000800 */
[----:B------:R1:W2:Y:S01]  /*5c40*/  MUFU.EX2 R48, R53 ;  /* 0x0000003500307308 */ /* 0x0002a20000000800 */
[----:B0-----:R-:W-:-:S07]  /*5c50*/  FADD.FTZ R3, R79, R3 ;  /* 0x000000034f037221 */ /* 0x001fce0000010000 */
[----:B------:R-:W0:Y:S01]  /*5c60*/  MUFU.EX2 R37, R37 ;  /* 0x0000002500257308 */ /* 0x000e220000000800 */
[----:B-1----:R-:W-:-:S04]  /*5c70*/  FADD.FTZ R53, R29, R4 ;  /* 0x000000041d357221 */ /* 0x002fc80000010000 */
[----:B------:R-:W-:-:S03]  /*5c80*/  FADD.FTZ R4, R154, R53 ;  /* 0x000000359a047221 */ /* 0x000fc60000010000 */
[----:B------:R-:W1:Y:S01]  /*5c90*/  MUFU.EX2 R83, R83 ;  /* 0x0000005300537308 */ /* 0x000e620000000800 */
[----:B------:R-:W-:Y:S01]  /*5ca0*/  FADD.FTZ R53, R33, R4 ;  /* 0x0000000421357221 */ /* 0x000fe20000010000 */
[----:B--2---:R-:W-:-:S03]  /*5cb0*/  FADD.FTZ R3, R48, R3 ;  /* 0x0000000330037221 */ /* 0x004fc60000010000 */
[----:B------:R-:W-:-:S03]  /*5cc0*/  FADD.FTZ R4, R156, R53 ;  /* 0x000000359c047221 */ /* 0x000fc60000010000 */
        /* <DEDUP_REMOVED lines=12> */
.L_x_2371:
[----:B------:R-:W-:Y:S01]  /*5d90*/  UISETP.GT.AND UP0, UPT, UR55, UR53, UPT ;  /* 0x000000353700728c */ /* 0x000fe2000bf04270 */
[-C--:B------:R-:W-:Y:S01]  /*5da0*/  FMUL.FTZ R88, R88, R6.reuse ;  /* 0x0000000658587220 */ /* 0x080fe20000410000 */
[----:B------:R-:W-:Y:S01]  /*5db0*/  ULEA UR6, UR54, UR41, 0x3 ;  /* 0x0000002936067291 */ /* 0x000fe2000f8e183f */
[-C--:B------:R-:W-:Y:S01]  /*5dc0*/  FMUL.FTZ R89, R89, R6.reuse ;  /* 0x0000000659597220 */ /* 0x080fe20000410000 */
[----:B------:R-:W-:Y:S01]  /*5dd0*/  UIADD3 UR7, UR55, -0x1, URZ ;  /* 0xffffffff37077890 */ /* 0x000fe2000fffe03f */
[-C--:B------:R-:W-:Y:S01]  /*5de0*/  FMUL.FTZ R92, R92, R6.reuse ;  /* 0x000000065c5c7220 */ /* 0x080fe20000410000 */
[----:B------:R-:W-:Y:S01]  /*5df0*/  UIADD3 UR6, UR6, 0x28860, URZ ;  /* 0x0002886006067890 */ /* 0x000fe2000fffe03f */
[----:B------:R-:W-:Y:S01]  /*5e00*/  PLOP3.LUT P1, PT, PT, PT, UP0, 0x80, 0x0 ;  /* 0x000000000000781c */ /* 0x000fe20003f2f008 */
        /* <DEDUP_REMOVED lines=99> */
[----:B------:R-:W-:Y:S01]  /*6440*/  F2FP.BF16.F32.PACK_AB R159, R159, R50 ;  /* 0x000000329f9f723e */ /* 0x000fe200000010ff */
[----:B------:R-:W-:Y:S06]  /*6450*/  @P1 BRA `(.L_x_2372) ;  /* 0xffffffd4009c1947 */ /* 0x000fec000383ffff */
[----:B------:R-:W-:-:S05]  /*6460*/  UMOV UR55, UR7 ;  /* 0x0000000700377c82 */ /* 0x000fca0008000000 */
.L_x_2361:
[----:B------:R-:W-:-:S13]  /*6470*/  ISETP.LE.AND P1, PT, RZ, UR55, PT ;  /* 0x00000037ff007c0c */ /* 0x000fda000bf23270 */
[----:B------:R-:W-:Y:S05]  /*6480*/  @!P1 BRA `(.L_x_2373) ;  /* 0x0000002000109947 */ /* 0x000fea0003800000 */
[----:B------:R-:W-:Y:S01]  /*6490*/  IMAD.MOV.U32 R8, RZ, RZ, R7 ;  /* 0x000000ffff087224 */ /* 0x000fe200078e0007 */
[----:B------:R-:W-:Y:S01]  /*64a0*/  UMOV UR49, UR44 ;  /* 0x0000002c00317c82 */ /* 0x000fe20008000000 */
[----:B------:R-:W-:Y:S01]  /*64b0*/  IMAD.MOV.U32 R6, RZ, RZ, R5 ;  /* 0x000000ffff067224 */ /* 0x000fe200078e0005 */
[----:B------:R-:W-:-:S06]  /*64c0*/  UMOV UR48, UR43 ;  /* 0x0000002b00307c82 */ /* 0x000fcc0008000000 */
.L_x_2384:
[----:B------:R-:W-:Y:S01]  /*64d0*/  ISETP.NE.AND P2, PT, RZ, UR40, PT ;  /* 0x00000028ff007c0c */ /* 0x000fe2000bf45270 */
[----:B------:R-:W-:-:S04]  /*64e0*/  UISETP.NE.AND UP0, UPT, UR48, 0x1, UPT ;  /* 0x000000013000788c */ /* 0x000fc8000bf05270 */
[----:B------:R-:W-:-:S04]  /*64f0*/  USEL UR44, URZ, 0x1, UP0 ;  /* 0x000000013f2c7887 */ /* 0x000fc80008000000 */
[----:B------:R-:W-:-:S04]  /*6500*/  ULOP3.LUT UR44, UR49, UR44, URZ, 0x3c, !UPT ;  /* 0x0000002c312c7292 */ /* 0x000fc8000f8e3c3f */
[----:B------:R-:W-:Y:S08]  /*6510*/  @P2 BRA `(.L_x_2374) ;  /* 0x0000000000382947 */ /* 0x000ff00003800000 */
[----:B------:R-:W-:Y:S05]  /*6520*/  @!P0 BRA `(.L_x_2375) ;  /* 0x0000000000048947 */ /* 0x000fea0003800000 */
[----:B------:R-:W-:Y:S01]  /*6530*/  BPT.TRAP 0x1 ;  /* 0x000000040000795c */ /* 0x000fe20000300000 */
.L_x_2375:
        /* <DEDUP_REMOVED lines=9> */
.L_x_2376:
[----:B-1----:R-:W-:Y:S05]  /*65d0*/  @P1 BRA `(.L_x_2374) ;  /* 0x0000000000081947 */ /* 0x002fea0003800000 */
[----:B------:R-:W1:Y:S02]  /*65e0*/  SYNCS.PHASECHK.TRANS64.TRYWAIT P1, [UR6+0x28830], R0 ;  /* 0x02883000ff0075a7 */ /* 0x000e640008020146 */
[----:B-1----:R-:W-:Y:S05]  /*65f0*/  @!P1 BRA `(.L_x_2377) ;  /* 0x0000008800609947 */ /* 0x002fea0003800000 */
.L_x_2374:
[----:B01----:R-:W-:Y:S01]  /*6600*/  IADD3 R0, R23, 0x8, RZ ;  /* 0x0000000817007810 */ /* 0x003fe20007ffe0ff */
        /* <DEDUP_REMOVED lines=47> */
.L_x_2379:
[----:B------:R-:W-:Y:S01]  /*6900*/  ULEA UR6, UR48, UR41, 0x3 ;  /* 0x0000002930067291 */ /* 0x000fe2000f8e183f */
[----:B------:R-:W-:-:S05]  /*6910*/  IMAD.U32 R0, RZ, RZ, UR49 ;  /* 0x00000031ff007e24 */ /* 0x000fca000f8e00ff */
[----:B------:R-:W-:-:S04]  /*6920*/  SHF.L.U32 R0, R0, 0x1f, RZ ;  /* 0x0000001f00007819 */ /* 0x000fc800000006ff */
[----:B------:R0:W1:Y:S01]  /*6930*/  SYNCS.PHASECHK.TRANS64.TRYWAIT P1, [UR6+0x28850], R0 ;  /* 0x02885000ff0075a7 */ /* 0x0000620008020146 */
[----:B------:R-:W-:Y:S05]  /*6940*/  @!P0 BRA `(.L_x_2380) ;  /* 0x0000000000048947 */ /* 0x000fea0003800000 */
[----:B------:R-:W-:Y:S01]  /*6950*/  BPT.TRAP 0x1 ;  /* 0x000000040000795c */ /* 0x000fe20000300000 */
.L_x_2380:
[----:B-1----:R-:W-:Y:S05]  /*6960*/  @P1 BRA `(.L_x_2378) ;  /* 0x0000000000081947 */ /* 0x002fea0003800000 */
[----:B------:R-:W1:Y:S02]  /*6970*/  SYNCS.PHASECHK.TRANS64.TRYWAIT P1, [UR6+0x28850], R0 ;  /* 0x02885000ff0075a7 */ /* 0x000e640008020146 */
[----:B-1----:R-:W-:Y:S05]  /*6980*/  @!P1 BRA `(.L_x_2381) ;  /* 0x0000008400949947 */ /* 0x002fea0003800000 */
.L_x_2378:
        /* <DEDUP_REMOVED lines=49> */
.L_x_2382:
        /* <DEDUP_REMOVED lines=77> */
[C---:B0-----:R-:W-:Y:S01]  /*7170*/  FMUL.FTZ R153, R5.reuse, R0 ;  /* 0x0000000005997220 */ /* 0x041fe20000410000 */
        /* <DEDUP_REMOVED lines=52> */
[----:B------:R-:W-:Y:S01]  /*74c0*/  FFMA.FTZ R160, R64, R0, -R153 ;  /* 0x0000000040a07223 */ /* 0x000fe20000010899 */
        /* <DEDUP_REMOVED lines=148> */
.L_x_2383:
        /* <DEDUP_REMOVED lines=108> */
.L_x_2373:
[----:B------:R-:W-:Y:S06]  /*84d0*/  BAR.ARV 0x8, 0x180 ;  /* 0x0206000000007b1d */ /* 0x000fec0000002000 */
[----:B------:R-:W-:Y:S05]  /*84e0*/  @!P0 BRA `(.L_x_2385) ;  /* 0x0000000000048947 */ /* 0x000fea0003800000 */
[----:B------:R-:W-:Y:S01]  /*84f0*/  BPT.TRAP 0x1 ;  /* 0x000000040000795c */ /* 0x000fe20000300000 */
.L_x_2385:
[----:B------:R-:W-:Y:S01]  /*8500*/  ULEA UR5, UR43, UR41, 0x3 ;  /* 0x000000292b057291 */ /* 0x000fe2000f8e183f */
[----:B------:R-:W-:-:S05]  /*8510*/  IMAD.U32 R6, RZ, RZ, UR44 ;  /* 0x0000002cff067e24 */ /* 0x000fca000f8e00ff */
[----:B------:R-:W-:-:S04]  /*8520*/  SHF.L.U32 R6, R6, 0x1f, RZ ;  /* 0x0000001f06067819 */ /* 0x000fc800000006ff */
[----:B------:R0:W1:Y:S01]  /*8530*/  SYNCS.PHASECHK.TRANS64.TRYWAIT P1, [UR5+0x28850], R6 ;  /* 0x02885006ff0075a7 */ /* 0x0000620008020145 */
[----:B------:R-:W-:Y:S05]  /*8540*/  @!P0 BRA `(.L_x_2386) ;  /* 0x0000000000048947 */ /* 0x000fea0003800000 */
[----:B------:R-:W-:Y:S01]  /*8550*/  BPT.TRAP 0x1 ;  /* 0x000000040000795c */ /* 0x000fe20000300000 */
.L_x_2386:
[----:B-1----:R-:W-:Y:S05]  /*8560*/  @P1 BRA `(.L_x_2387) ;  /* 0x0000000000081947 */ /* 0x002fea0003800000 */
[----:B------:R-:W1:Y:S02]  /*8570*/  SYNCS.PHASECHK.TRANS64.TRYWAIT P1, [UR5+0x28850], R6 ;  /* 0x02885006ff0075a7 */ /* 0x000e640008020145 */
[----:B-1----:R-:W-:Y:S05]  /*8580*/  @!P1 BRA `(.L_x_2388) ;  /* 0x0000006800ac9947 */ /* 0x002fea0003800000 */
.L_x_2387:
[----:B------:R-:W-:Y:S01]  /*8590*/  UIADD3 UR41, UR41, 0x400, URZ ;  /* 0x0000040029297890 */ /* 0x000fe2000fffe03f */
[----:B------:R-:W-:Y:S01]  /*85a0*/  WARPGROUP.ARRIVE ;  /* 0x00000000000079c5 */ /* 0x000fe20000000000 */
[----:B------:R-:W-:Y:S01]  /*85b0*/  UMOV UR7, 0x40000040 ;  /* 0x4000004000077882 */ /* 0x000fe20000000000 */
[----:B01----:R-:W0:Y:S01]  /*85c0*/  SHFL.BFLY PT, R6, R3, 0x2, 0x1f ;  /* 0x0c401f0003067f89 */ /* 0x003e2200000e0000 */
[----:B------:R-:W-:Y:S01]  /*85d0*/  USHF.R.U32.HI UR41, URZ, 0x4, UR41 ;  /* 0x000000043f297899 */ /* 0x000fe20008011629 */
[----:B------:R-:W-:Y:S02]  /*85e0*/  IMAD.MOV.U32 R10, RZ, RZ, RZ ;  /* 0x000000ffff0a7224 */ /* 0x000fe400078e00ff */
        /* <DEDUP_REMOVED lines=10> */
[----:B------:R-:W-:Y:S02]  /*8690*/  IMAD.MOV.U32 R3, RZ, RZ, -0x800000 ;  /* 0xff800000ff037424 */ /* 0x000fe400078e00ff */
[----:B-1----:R-:W-:Y:S01]  /*86a0*/  FADD.FTZ R8, R9, R4 ;  /* 0x0000000409087221 */ /* 0x002fe20000010000 */
[----:B------:R-:W-:Y:S01]  /*86b0*/  IMAD.MOV.U32 R4, RZ, RZ, RZ ;  /* 0x000000ffff047224 */ /* 0x000fe200078e00ff */
        /* <DEDUP_REMOVED lines=53> */
.L_x_2389:
        /* <DEDUP_REMOVED lines=74> */
.L_x_2353:
        /* <DEDUP_REMOVED lines=11> */
[----:B------:R-:W-:Y:S01]  /*8f60*/  IMAD R9, R22, 0x40, R2 ;  /* 0x0000004016097824 */ /* 0x000fe200078e0202 */
        /* <DEDUP_REMOVED lines=18> */
[----:B------:R-:W-:Y:S01]  /*9090*/  UIMAD UR8, UR42, UR11, UR8 ;  /* 0x0000000b2a0872a4 */ /* 0x000fe2000f8e0208 */
[----:B------:R-:W-:Y:S01]  /*90a0*/  F2FP.BF16.F32.PACK_AB R147, R151, R150 ;  /* 0x000000969793723e */ /* 0x000fe200000010ff */
[----:B------:R-:W-:Y:S01]  /*90b0*/  UIMAD.WIDE.U32 UR6, UR42, UR10, UR6 ;  /* 0x0000000a2a0672a5 */ /* 0x000fe2000f8e0006 */
[----:B------:R-:W-:-:S02]  /*90c0*/  ULDC UR5, c[0x0][0xa88] ;  /* 0x0002a20000057ab9 */ /* 0x000fc40000000800 */
[----:B------:R-:W-:Y:S01]  /*90d0*/  ULDC.64 UR10, c[0x0][0xaf0] ;  /* 0x0002bc00000a7ab9 */ /* 0x000fe20000000a00 */
[----:B-1----:R-:W-:Y:S01]  /*90e0*/  IMAD R64, R39, UR5, RZ ;  /* 0x0000000527407c24 */ /* 0x002fe2000f8e02ff */
[----:B------:R-:W-:Y:S02]  /*90f0*/  MOV R36, R0 ;  /* 0x0000000000247202 */ /* 0x000fe40000000f00 */
[----:B0-----:R-:W-:-:S03]  /*9100*/  MOV R37, R5 ;  /* 0x0000000500257202 */ /* 0x001fc60000000f00 */
[----:B------:R-:W-:-:S04]  /*9110*/  IMAD.WIDE R4, R187, 0x2, R36 ;  /* 0x00000002bb047825 */ /* 0x000fc800078e0224 */
[----:B------:R-:W-:Y:S01]  /*9120*/  IMAD.WIDE R36, R9, 0x2, R36 ;  /* 0x0000000209247825 */ /* 0x000fe200078e0224 */
[C---:B------:R-:W-:Y:S02]  /*9130*/  IADD3 R21, P6, R4.reuse, 0x20, RZ ;  /* 0x0000002004157810 */ /* 0x040fe40007fde0ff */
[C---:B------:R-:W-:Y:S02]  /*9140*/  IADD3 R33, P1, R4.reuse, 0x4040, RZ ;  /* 0x0000404004217810 */ /* 0x040fe40007f3e0ff */
[----:B------:R-:W-:Y:S01]  /*9150*/  IADD3 R45, P0, R4, 0x4060, RZ ;  /* 0x00004060042d7810 */ /* 0x000fe20007f1e0ff */
[--C-:B------:R-:W-:Y:S01]  /*9160*/  IMAD.X R13, RZ, RZ, R5.reuse, P6 ;  /* 0x000000ffff0d7224 */ /* 0x100fe200030e0605 */
[----:B------:R-:W-:Y:S01]  /*9170*/  IADD3 R35, P6, R36, 0x1000, RZ ;  /* 0x0000100024237810 */ /* 0x000fe20007fde0ff */
[----:B------:R-:W-:Y:S01]  /*9180*/  IMAD.X R43, RZ, RZ, R5, P1 ;  /* 0x000000ffff2b7224 */ /* 0x000fe200008e0605 */
[----:B------:R-:W-:Y:S02]  /*9190*/  ISETP.NE.AND P1, PT, R39, 0x1, PT ;  /* 0x000000012700780c */ /* 0x000fe40003f25270 */
[----:B------:R-:W-:-:S02]  /*91a0*/  LOP3.LUT R34, R35, 0x380, RZ, 0xc0, !PT ;  /* 0x0000038023227812 */ /* 0x000fc400078ec0ff */
[----:B------:R-:W-:Y:S02]  /*91b0*/  IADD3 R31, P2, R4, 0x4020, RZ ;  /* 0x00004020041f7810 */ /* 0x000fe40007f5e0ff */
[----:B------:R-:W-:Y:S02]  /*91c0*/  SHF.R.U64 R34, R34, 0x3, RZ ;  /* 0x0000000322227819 */ /* 0x000fe400000012ff */
[----:B------:R-:W-:Y:S01]  /*91d0*/  LOP3.LUT R9, R4, 0x380, RZ, 0xc0, !PT ;  /* 0x0000038004097812 */ /* 0x000fe200078ec0ff */
[----:B------:R-:W-:Y:S01]  /*91e0*/  IMAD.X R41, RZ, RZ, R5, P2 ;  /* 0x000000ffff297224 */ /* 0x000fe200010e0605 */
[----:B------:R-:W-:Y:S01]  /*91f0*/  LOP3.LUT R34, R34, R35, RZ, 0x3c, !PT ;  /* 0x0000002322227212 */ /* 0x000fe200078e3cff */
[----:B------:R-:W-:Y:S01]  /*9200*/  IMAD.X R35, RZ, RZ, R37, P6 ;  /* 0x000000ffff237224 */ /* 0x000fe200030e0625 */
[----:B------:R-:W-:Y:S01]  /*9210*/  IADD3 R47, P6, R36, 0x7000, RZ ;  /* 0x00007000242f7810 */ /* 0x000fe20007fde0ff */
[----:B------:R-:W0:Y:S01]  /*9220*/  @P1 LDC R48, c[0x0][0xbf0] ;  /* 0x0002fc00ff301b82 */ /* 0x000e220000000800 */
[----:B------:R-:W-:-:S02]  /*9230*/  LOP3.LUT R14, R33, 0x380, RZ, 0xc0, !PT ;  /* 0x00000380210e7812 */ /* 0x000fc400078ec0ff */
[----:B------:R-:W-:Y:S02]  /*9240*/  LOP3.LUT R20, R47, 0x380, RZ, 0xc0, !PT ;  /* 0x000003802f147812 */ /* 0x000fe400078ec0ff */
[----:B------:R-:W-:Y:S02]  /*9250*/  LOP3.LUT R44, R45, 0x380, RZ, 0xc0, !PT ;  /* 0x000003802d2c7812 */ /* 0x000fe400078ec0ff */
[----:B------:R-:W-:Y:S02]  /*9260*/  SHF.R.U64 R20, R20, 0x3, RZ ;  /* 0x0000000314147819 */ /* 0x000fe400000012ff */
[----:B------:R-:W-:Y:S02]  /*9270*/  LOP3.LUT R12, R31, 0x380, RZ, 0xc0, !PT ;  /* 0x000003801f0c7812 */ /* 0x000fe400078ec0ff */
[----:B------:R-:W-:Y:S02]  /*9280*/  LOP3.LUT R20, R20, R47, RZ, 0x3c, !PT ;  /* 0x0000002f14147212 */ /* 0x000fe400078e3cff */
[----:B------:R-:W1:Y:S01]  /*9290*/  @P1 LDC R47, c[0x0][0xbec] ;  /* 0x0002fb00ff2f1b82 */ /* 0x000e620000000800 */
[----:B------:R-:W-:-:S02]  /*92a0*/  SHF.R.U64 R9, R9, 0x3, RZ ;  /* 0x0000000309097819 */ /* 0x000fc400000012ff */
[----:B------:R-:W-:Y:S02]  /*92b0*/  LOP3.LUT R8, R21, 0x380, RZ, 0xc0, !PT ;  /* 0x0000038015087812 */ /* 0x000fe400078ec0ff */
[----:B------:R-:W-:Y:S02]  /*92c0*/  SHF.R.U64 R14, R14, 0x3, RZ ;  /* 0x000000030e0e7819 */ /* 0x000fe400000012ff */
[----:B------:R-:W-:Y:S02]  /*92d0*/  SHF.R.U64 R44, R44, 0x3, RZ ;  /* 0x000000032c2c7819 */ /* 0x000fe400000012ff */
[C---:B------:R-:W-:Y:S02]  /*92e0*/  IADD3 R29, P3, R4.reuse, 0x4000, RZ ;  /* 0x00004000041d7810 */ /* 0x040fe40007f7e0ff */
[C---:B------:R-:W-:Y:S02]  /*92f0*/  IADD3 R27, P4, R4.reuse, 0x60, RZ ;  /* 0x00000060041b7810 */ /* 0x040fe40007f9e0ff */
[----:B------:R-:W-:Y:S01]  /*9300*/  IADD3 R25, P5, R4, 0x40, RZ ;  /* 0x0000004004197810 */ /* 0x000fe20007fbe0ff */
[--C-:B------:R-:W-:Y:S01]  /*9310*/  IMAD.X R15, RZ, RZ, R5.reuse, P3 ;  /* 0x000000ffff0f7224 */ /* 0x100fe200018e0605 */
[----:B------:R-:W-:Y:S01]  /*9320*/  SHF.R.U64 R12, R12, 0x3, RZ ;  /* 0x000000030c0c7819 */ /* 0x000fe200000012ff */
[--C-:B------:R-:W-:Y:S01]  /*9330*/  IMAD.X R11, RZ, RZ, R5.reuse, P4 ;  /* 0x000000ffff0b7224 */ /* 0x100fe200020e0605 */
[----:B------:R-:W-:Y:S01]  /*9340*/  LOP3.LUT R4, R9, R4, RZ, 0x3c, !PT ;  /* 0x0000000409047212 */ /* 0x000fe200078e3cff */
[----:B------:R-:W-:Y:S01]  /*9350*/  IMAD.X R9, RZ, RZ, R5, P5 ;  /* 0x000000ffff097224 */ /* 0x000fe200028e0605 */
[----:B------:R-:W-:-:S02]  /*9360*/  SHF.R.U64 R8, R8, 0x3, RZ ;  /* 0x0000000308087819 */ /* 0x000fc400000012ff */
[----:B------:R-:W-:Y:S02]  /*9370*/  LOP3.LUT R42, R14, R33, RZ, 0x3c, !PT ;  /* 0x000000210e2a7212 */ /* 0x000fe400078e3cff */
[----:B------:R-:W-:Y:S01]  /*9380*/  LOP3.LUT R44, R44, R45, RZ, 0x3c, !PT ;  /* 0x0000002d2c2c7212 */ /* 0x000fe200078e3cff */
[----:B------:R-:W-:Y:S01]  /*9390*/  IMAD.X R45, RZ, RZ, R5, P0 ;  /* 0x000000ffff2d7224 */ /* 0x000fe200000e0605 */
[----:B------:R-:W-:Y:S02]  /*93a0*/  LOP3.LUT R10, R29, 0x380, RZ, 0xc0, !PT ;  /* 0x000003801d0a7812 */ /* 0x000fe400078ec0ff */
[----:B------:R-:W-:Y:S02]  /*93b0*/  LOP3.LUT R40, R12, R31, RZ, 0x3c, !PT ;  /* 0x0000001f0c287212 */ /* 0x000fe400078e3cff */
[----:B------:R-:W-:Y:S02]  /*93c0*/  LOP3.LUT R12, R8, R21, RZ, 0x3c, !PT ;  /* 0x00000015080c7212 */ /* 0x000fe400078e3cff */
[----:B------:R-:W-:-:S02]  /*93d0*/  MOV R46, R4 ;  /* 0x00000004002e7202 */ /* 0x000fc40000000f00 */
[----:B------:R-:W-:Y:S02]  /*93e0*/  LOP3.LUT R8, R25, 0x380, RZ, 0xc0, !PT ;  /* 0x0000038019087812 */ /* 0x000fe400078ec0ff */
[----:B------:R-:W-:Y:S02]  /*93f0*/  F2FP.BF16.F32.PACK_AB R4, R89, R88 ;  /* 0x000000585904723e */ /* 0x000fe400000010ff */
[----:B------:R-:W-:Y:S01]  /*9400*/  F2FP.BF16.F32.PACK_AB R5, R91, R90 ;  /* 0x0000005a5b05723e */ /* 0x000fe200000010ff */
[----:B------:R-:W-:Y:S01]  /*9410*/  BAR.SYNC.DEFER_BLOCKING 0x1, 0x100 ;  /* 0x0044000000007b1d */ /* 0x000fe20000010000 */
[----:B------:R-:W-:Y:S01]  /*9420*/  MOV R66, R42 ;  /* 0x0000002a00427202 */ /* 0x000fe20000000f00 */
[----:B------:R-:W-:Y:S01]  /*9430*/  VIADD R42, R17, UR37 ;  /* 0x00000025112a7c36 */ /* 0x000fe20008000000 */
[----:B------:R-:W-:Y:S01]  /*9440*/  SHF.R.U64 R10, R10, 0x3, RZ ;  /* 0x000000030a0a7819 */ /* 0x000fe200000012ff */
[----:B------:R-:W-:Y:S01]  /*9450*/  VIADD R43, R186, UR37 ;  /* 0x00000025ba2b7c36 */ /* 0x000fe20008000000 */
[----:B------:R-:W-:-:S02]  /*9460*/  SHF.R.U64 R8, R8, 0x3, RZ ;  /* 0x0000000308087819 */ /* 0x000fc400000012ff */
[----:B------:R-:W-:Y:S02]  /*9470*/  LOP3.LUT R14, R10, R29, RZ, 0x3c, !PT ;  /* 0x0000001d0a0e7212 */ /* 0x000fe400078e3cff */
[----:B------:R-:W-:Y:S02]  /*9480*/  LOP3.LUT R10, R27, 0x380, RZ, 0xc0, !PT ;  /* 0x000003801b0a7812 */ /* 0x000fe400078ec0ff */
[----:B------:R-:W-:Y:S02]  /*9490*/  LOP3.LUT R8, R8, R25, RZ, 0x3c, !PT ;  /* 0x0000001908087212 */ /* 0x000fe400078e3cff */
[----:B------:R-:W-:Y:S02]  /*94a0*/  IADD3 R25, P0, R36, 0x6000, RZ ;  /* 0x0000600024197810 */ /* 0x000fe40007f1e0ff */
[----:B------:R-:W-:Y:S02]  /*94b0*/  SHF.R.U64 R10, R10, 0x3, RZ ;  /* 0x000000030a0a7819 */ /* 0x000fe400000012ff */
[----:B------:R-:W-:-:S02]  /*94c0*/  LOP3.LUT R24, R25, 0x380, RZ, 0xc0, !PT ;  /* 0x0000038019187812 */ /* 0x000fc400078ec0ff */
[----:B------:R-:W-:Y:S02]  /*94d0*/  LOP3.LUT R10, R10, R27, RZ, 0x3c, !PT ;  /* 0x0000001b0a0a7212 */ /* 0x000fe400078e3cff */
[----:B------:R-:W-:Y:S02]  /*94e0*/  SHF.R.U64 R24, R24, 0x3, RZ ;  /* 0x0000000318187819 */ /* 0x000fe400000012ff */
[----:B------:R-:W-:Y:S01]  /*94f0*/  MOV R54, R10 ;  /* 0x0000000a00367202 */ /* 0x000fe20000000f00 */
[----:B------:R1:W-:Y:S01]  /*9500*/  STSM.16.M88.4 [R46], R4 ;  /* 0x000000042e007844 */ /* 0x0003e20000000200 */
[----:B------:R-:W-:Y:S01]  /*9510*/  LOP3.LUT R24, R24, R25, RZ, 0x3c, !PT ;  /* 0x0000001918187212 */ /* 0x000fe200078e3cff */
[----:B------:R-:W-:Y:S01]  /*9520*/  IMAD.X R25, RZ, RZ, R37, P0 ;  /* 0x000000ffff197224 */ /* 0x000fe200000e0625 */
[----:B------:R-:W-:Y:S01]  /*9530*/  MOV R53, R14 ;  /* 0x0000000e00357202 */ /* 0x000fe20000000f00 */
[----:B------:R-:W-:Y:S01]  /*9540*/  IMAD.U32 R14, RZ, RZ, UR8 ;  /* 0x00000008ff0e7e24 */ /* 0x000fe2000f8e00ff */
[----:B------:R-:W-:Y:S01]  /*9550*/  MOV R15, R12 ;  /* 0x0000000c000f7202 */ /* 0x000fe20000000f00 */
[----:B------:R-:W-:Y:S01]  /*9560*/  ULDC.64 UR8, c[0x0][0xae8] ;  /* 0x0002ba0000087ab9 */ /* 0x000fe20000000a00 */
[----:B------:R-:W-:-:S02]  /*9570*/  IADD3 R29, P3, R36, 0x4000, RZ ;  /* 0x00004000241d7810 */ /* 0x000fc40007f7e0ff */
[----:B------:R-:W-:Y:S02]  /*9580*/  IADD3 R27, P2, R36, 0x5000, RZ ;  /* 0x00005000241b7810 */ /* 0x000fe40007f5e0ff */
[----:B------:R-:W-:Y:S02]  /*9590*/  LOP3.LUT R28, R29, 0x380, RZ, 0xc0, !PT ;  /* 0x000003801d1c7812 */ /* 0x000fe400078ec0ff */
[----:B------:R-:W-:Y:S02]  /*95a0*/  LOP3.LUT R26, R27, 0x380, RZ, 0xc0, !PT ;  /* 0x000003801b1a7812 */ /* 0x000fe400078ec0ff */
[----:B------:R-:W-:Y:S01]  /*95b0*/  SHF.R.U64 R28, R28, 0x3, RZ ;  /* 0x000000031c1c7819 */ /* 0x000fe200000012ff */
[----:B-1----:R-:W-:Y:S01]  /*95c0*/  @P1 IMAD.HI.U32 R5, R42, R47, RZ ;  /* 0x0000002f2a051227 */ /* 0x002fe200078e00ff */
[----:B------:R-:W-:Y:S02]  /*95d0*/  F2FP.BF16.F32.PACK_AB R7, R103, R102 ;  /* 0x000000666707723e */ /* 0x000fe400000010ff */
[----:B------:R-:W-:Y:S01]  /*95e0*/  MOV R52, R40 ;  /* 0x0000002800347202 */ /* 0x000fe20000000f00 */
[----:B------:R-:W-:Y:S01]  /*95f0*/  IMAD.MOV.U32 R4, RZ, RZ, R42 ;  /* 0x000000ffff047224 */ /* 0x000fe200078e002a */
[----:B0-----:R-:W-:-:S02]  /*9600*/  @P1 SHF.R.U32.HI R4, RZ, R48, R5 ;  /* 0x00000030ff041219 */ /* 0x001fc40000011605 */
[----:B------:R-:W-:Y:S02]  /*9610*/  SHF.R.U64 R26, R26, 0x3, RZ ;  /* 0x000000031a1a7819 */ /* 0x000fe400000012ff */
[--C-:B------:R-:W-:Y:S01]  /*9620*/  SHF.R.S32.HI R5, RZ, 0x1f, R4.reuse ;  /* 0x0000001fff057819 */ /* 0x100fe20000011404 */
[----:B------:R-:W-:Y:S01]  /*9630*/  IMAD.MOV R6, RZ, RZ, -R4 ;  /* 0x000000ffff067224 */ /* 0x000fe200078e0a04 */
[----:B------:R-:W-:Y:S02]  /*9640*/  IADD3 R12, P0, R4, UR6, RZ ;  /* 0x00000006040c7c10 */ /* 0x000fe4000ff1e0ff */
[----:B------:R-:W-:Y:S01]  /*9650*/  F2FP.BF16.F32.PACK_AB R4, R97, R96 ;  /* 0x000000606104723e */ /* 0x000fe200000010ff */
[----:B------:R-:W-:Y:S01]  /*9660*/  IMAD R11, R39, R6, R42 ;  /* 0x00000006270b7224 */ /* 0x000fe200078e022a */
[----:B------:R-:W-:Y:S01]  /*9670*/  IADD3.X R13, R5, UR7, R14, P0, !PT ;  /* 0x00000007050d7c10 */ /* 0x000fe200087fe40e */
[----:B------:R-:W-:Y:S01]  /*9680*/  ULDC.64 UR6, c[0x0][0xb88] ;  /* 0x0002e20000067ab9 */ /* 0x000fe20000000a00 */
[----:B------:R-:W-:-:S02]  /*9690*/  F2FP.BF16.F32.PACK_AB R5, R99, R98 ;  /* 0x000000626305723e */ /* 0x000fc400000010ff */
[----:B------:R-:W-:Y:S01]  /*96a0*/  SHF.R.S32.HI R10, RZ, 0x1f, R11 ;  /* 0x0000001fff0a7819 */ /* 0x000fe2000001140b */
[----:B------:R-:W-:Y:S01]  /*96b0*/  IMAD.WIDE.U32 R12, R11, UR6, R12 ;  /* 0x000000060b0c7c25 */ /* 0x000fe2000f8e000c */
[----:B------:R-:W-:Y:S02]  /*96c0*/  F2FP.BF16.F32.PACK_AB R6, R101, R100 ;  /* 0x000000646506723e */ /* 0x000fe400000010ff */
[----:B------:R-:W-:Y:S01]  /*96d0*/  LOP3.LUT R28, R28, R29, RZ, 0x3c, !PT ;  /* 0x0000001d1c1c7212 */ /* 0x000fe200078e3cff */
[----:B------:R-:W-:Y:S01]  /*96e0*/  IMAD R10, R10, UR6, RZ ;  /* 0x000000060a0a7c24 */ /* 0x000fe2000f8e02ff */
[----:B------:R-:W-:Y:S01]  /*96f0*/  MOV R14, R8 ;  /* 0x00000008000e7202 */ /* 0x000fe20000000f00 */
[----:B------:R0:W-:Y:S01]  /*9700*/  STSM.16.M88.4 [R15], R4 ;  /* 0x000000040f007844 */ /* 0x0001e20000000200 */
[----:B------:R-:W-:Y:S01]  /*9710*/  IMAD.X R29, RZ, RZ, R37, P3 ;  /* 0x000000ffff1d7224 */ /* 0x000fe200018e0625 */
[----:B------:R-:W-:Y:S01]  /*9720*/  LOP3.LUT P0, RZ, R184, 0x3, RZ, 0xc0, !PT ;  /* 0x00000003b8ff7812 */ /* 0x000fe2000780c0ff */
[----:B------:R-:W-:Y:S01]  /*9730*/  IMAD R41, R11, UR7, R10 ;  /* 0x000000070b297c24 */ /* 0x000fe2000f8e020a */
[----:B------:R-:W-:Y:S01]  /*9740*/  ULDC.64 UR6, c[0x0][0xb50] ;  /* 0x0002d40000067ab9 */ /* 0x000fe20000000a00 */
[----:B------:R-:W-:-:S02]  /*9750*/  F2FP.BF16.F32.PACK_AB R8, R105, R104 ;  /* 0x000000686908723e */ /* 0x000fc400000010ff */
[----:B------:R-:W-:Y:S02]  /*9760*/  F2FP.BF16.F32.PACK_AB R9, R107, R106 ;  /* 0x0000006a6b09723e */ /* 0x000fe400000010ff */
[----:B------:R-:W-:Y:S02]  /*9770*/  F2FP.BF16.F32.PACK_AB R10, R109, R108 ;  /* 0x0000006c6d0a723e */ /* 0x000fe400000010ff */
[----:B------:R-:W-:Y:S02]  /*9780*/  F2FP.BF16.F32.PACK_AB R11, R111, R110 ;  /* 0x0000006e6f0b723e */ /* 0x000fe400000010ff */
[----:B------:R-:W-:Y:S02]  /*9790*/  LEA R40, P3, R12, UR6, 0x2 ;  /* 0x000000060c287c11 */ /* 0x000fe4000f8610ff */
[----:B------:R-:W-:Y:S01]  /*97a0*/  LOP3.LUT R26, R26, R27, RZ, 0x3c, !PT ;  /* 0x0000001b1a1a7212 */ /* 0x000fe200078e3cff */
[----:B0-----:R-:W-:Y:S01]  /*97b0*/  VIADD R5, R43, 0x8 ;  /* 0x000000082b057836 */ /* 0x001fe20000000000 */
[----:B------:R0:W-:Y:S01]  /*97c0*/  STSM.16.M88.4 [R14], R8 ;  /* 0x000000080e007844 */ /* 0x0001e20000000200 */
[----:B------:R-:W-:Y:S01]  /*97d0*/  IMAD.IADD R7, R13, 0x1, R41 ;  /* 0x000000010d077824 */ /* 0x000fe200078e0229 */
[----:B------:R-:W-:Y:S01]  /*97e0*/  F2FP.BF16.F32.PACK_AB R4, R113, R112 ;  /* 0x000000707104723e */ /* 0x000fe200000010ff */
[----:B------:R-:W-:Y:S01]  /*97f0*/  IMAD.X R27, RZ, RZ, R37, P2 ;  /* 0x000000ffff1b7224 */ /* 0x000fe200010e0625 */
[-C--:B------:R-:W-:Y:S01]  /*9800*/  ISETP.GE.OR P2, PT, R43, R64.reuse, P0 ;  /* 0x000000402b00720c */ /* 0x080fe20000746670 */
[----:B------:R-:W-:Y:S01]  /*9810*/  SHFL.IDX PT, R60, R40, RZ, 0x1c1f ;  /* 0x001c1fff283c7589 */ /* 0x000fe200000e0000 */
[----:B------:R-:W-:-:S02]  /*9820*/  ISETP.GE.OR P0, PT, R5, R64, P0 ;  /* 0x000000400500720c */ /* 0x000fc40000706670 */
[----:B------:R-:W-:Y:S01]  /*9830*/  LEA.HI.X R41, R12, UR7, R7, 0x2, P3 ;  /* 0x000000070c297c11 */ /* 0x000fe200098f1407 */
[----:B------:R-:W-:Y:S01]  /*9840*/  SHFL.IDX PT, R62, R40, 0x1, 0x1c1f ;  /* 0x003c1f00283e7f89 */ /* 0x000fe200000e0000 */
[----:B------:R-:W-:Y:S02]  /*9850*/  F2FP.BF16.F32.PACK_AB R5, R115, R114 ;  /* 0x000000727305723e */ /* 0x000fe400000010ff */
[----:B------:R-:W-:Y:S01]  /*9860*/  F2FP.BF16.F32.PACK_AB R6, R117, R116 ;  /* 0x000000747506723e */ /* 0x000fe200000010ff */
[----:B------:R-:W1:Y:S01]  /*9870*/  SHFL.IDX PT, R61, R41, RZ, 0x1c1f ;  /* 0x001c1fff293d7589 */ /* 0x000e6200000e0000 */
[----:B------:R-:W-:Y:S02]  /*9880*/  F2FP.BF16.F32.PACK_AB R7, R119, R118 ;  /* 0x000000767707723e */ /* 0x000fe400000010ff */
[----:B------:R-:W-:Y:S01]  /*9890*/  F2FP.BF16.F32.PACK_AB R12, R121, R120 ;  /* 0x00000078790c723e */ /* 0x000fe200000010ff */
[----:B------:R-:W2:Y:S01]  /*98a0*/  SHFL.IDX PT, R63, R41, 0x1, 0x1c1f ;  /* 0x003c1f00293f7f89 */ /* 0x000ea200000e0000 */
[----:B------:R-:W-:-:S02]  /*98b0*/  F2FP.BF16.F32.PACK_AB R13, R123, R122 ;  /* 0x0000007a7b0d723e */ /* 0x000fc400000010ff */
[----:B0-----:R-:W-:Y:S01]  /*98c0*/  F2FP.BF16.F32.PACK_AB R14, R125, R124 ;  /* 0x0000007c7d0e723e */ /* 0x001fe200000010ff */
[----:B------:R-:W-:Y:S01]  /*98d0*/  STSM.16.M88.4 [R54], R4 ;  /* 0x0000000436007844 */ /* 0x000fe20000000200 */
[----:B------:R-:W-:Y:S02]  /*98e0*/  F2FP.BF16.F32.PACK_AB R15, R127, R126 ;  /* 0x0000007e7f0f723e */ /* 0x000fe400000010ff */
[----:B------:R-:W-:Y:S02]  /*98f0*/  F2FP.BF16.F32.PACK_AB R8, R129, R128 ;  /* 0x000000808108723e */ /* 0x000fe400000010ff */
[----:B------:R-:W-:Y:S01]  /*9900*/  F2FP.BF16.F32.PACK_AB R9, R131, R130 ;  /* 0x000000828309723e */ /* 0x000fe200000010ff */
[----:B------:R-:W-:Y:S01]  /*9910*/  STSM.16.M88.4 [R53], R12 ;  /* 0x0000000c35007844 */ /* 0x000fe20000000200 */
[----:B------:R-:W-:Y:S02]  /*9920*/  F2FP.BF16.F32.PACK_AB R10, R133, R132 ;  /* 0x00000084850a723e */ /* 0x000fe400000010ff */
[----:B------:R-:W-:-:S02]  /*9930*/  F2FP.BF16.F32.PACK_AB R11, R135, R134 ;  /* 0x00000086870b723e */ /* 0x000fc400000010ff */
[----:B------:R-:W-:Y:S02]  /*9940*/  MOV R65, R44 ;  /* 0x0000002c00417202 */ /* 0x000fe40000000f00 */
[C---:B------:R-:W-:Y:S01]  /*9950*/  LOP3.LUT R21, R36.reuse, 0x380, RZ, 0xc0, !PT ;  /* 0x0000038024157812 */ /* 0x040fe200078ec0ff */
[----:B------:R-:W-:Y:S01]  /*9960*/  STSM.16.M88.4 [R52], R8 ;  /* 0x0000000834007844 */ /* 0x000fe20000000200 */
[C---:B------:R-:W-:Y:S02]  /*9970*/  IADD3 R33, P5, R36.reuse, 0x2000, RZ ;  /* 0x0000200024217810 */ /* 0x040fe40007fbe0ff */
[----:B------:R-:W-:Y:S01]  /*9980*/  SHF.R.U64 R21, R21, 0x3, RZ ;  /* 0x0000000315157819 */ /* 0x000fe200000012ff */
[----:B------:R0:W-:Y:S01]  /*9990*/  STSM.16.M88.4 [R66], R136 ;  /* 0x0000008842007844 */ /* 0x0001e20000000200 */
[----:B------:R-:W-:Y:S01]  /*99a0*/  IADD3 R31, P4, R36, 0x3000, RZ ;  /* 0x00003000241f7810 */ /* 0x000fe20007f9e0ff */
[----:B------:R-:W-:Y:S01]  /*99b0*/  UIMAD UR5, UR12, UR8, URZ ;  /* 0x000000080c0572a4 */ /* 0x000fe2000f8e023f */
[----:B------:R-:W-:Y:S01]  /*99c0*/  LOP3.LUT R36, R21, R36, RZ, 0x3c, !PT ;  /* 0x0000002415247212 */ /* 0x000fe200078e3cff */
[----:B------:R-:W-:Y:S01]  /*99d0*/  STSM.16.M88.4 [R65], R144 ;  /* 0x0000009041007844 */ /* 0x000fe20000000200 */
[----:B------:R-:W-:Y:S01]  /*99e0*/  IMAD.X R21, RZ, RZ, R37, P6 ;  /* 0x000000ffff157224 */ /* 0x000fe200030e0625 */
[----:B------:R-:W-:Y:S01]  /*99f0*/  UIMAD.WIDE.U32 UR6, UR38, UR8, URZ ;  /* 0x00000008260672a5 */ /* 0x000fe2000f8e003f */
[----:B------:R-:W-:Y:S01]  /*9a00*/  LOP3.LUT R32, R33, 0x380, RZ, 0xc0, !PT ;  /* 0x0000038021207812 */ /* 0x000fe200078ec0ff */
[----:B------:R-:W-:Y:S08]  /*9a10*/  BAR.SYNC.DEFER_BLOCKING 0x1, 0x100 ;  /* 0x0044000000007b1d */ /* 0x000ff00000010000 */
[----:B0-----:R-:W0:Y:S01]  /*9a20*/  @P1 LDC R66, c[0x0][0xbec] ;  /* 0x0002fb00ff421b82 */ /* 0x001e220000000800 */
[----:B------:R-:W-:Y:S01]  /*9a30*/  UIMAD UR5, UR38, UR9, UR5 ;  /* 0x00000009260572a4 */ /* 0x000fe2000f8e0205 */
[----:B------:R-:W-:Y:S01]  /*9a40*/  LOP3.LUT R30, R31, 0x380, RZ, 0xc0, !PT ;  /* 0x000003801f1e7812 */ /* 0x000fe200078ec0ff */
[----:B------:R-:W-:Y:S01]  /*9a50*/  UIMAD UR8, UR13, UR10, URZ ;  /* 0x0000000a0d0872a4 */ /* 0x000fe2000f8e023f */
[----:B------:R-:W-:Y:S01]  /*9a60*/  SHF.R.U64 R32, R32, 0x3, RZ ;  /* 0x0000000320207819 */ /* 0x000fe200000012ff */
[----:B-1----:R1:W-:Y:S01]  /*9a70*/  @!P2 ST.E desc[UR50][R60.64], R38 ;  /* 0x000000263c00a985 */ /* 0x0023e2000c101932 */
[----:B------:R-:W-:Y:S01]  /*9a80*/  UIADD3 UR7, UR7, UR5, URZ ;  /* 0x0000000507077290 */ /* 0x000fe2000fffe03f */
[----:B------:R-:W-:-:S02]  /*9a90*/  SHF.R.U64 R30, R30, 0x3, RZ ;  /* 0x000000031e1e7819 */ /* 0x000fc400000012ff */
[----:B--2---:R2:W-:Y:S01]  /*9aa0*/  @!P0 ST.E desc[UR50][R62.64], R3 ;  /* 0x000000033e008985 */ /* 0x0045e2000c101932 */
[----:B------:R-:W-:Y:S01]  /*9ab0*/  LOP3.LUT R32, R32, R33, RZ, 0x3c, !PT ;  /* 0x0000002120207212 */ /* 0x000fe200078e3cff */
[----:B-1----:R-:W1:Y:S02]  /*9ac0*/  @P1 LDC R61, c[0x0][0xbf0] ;  /* 0x0002fc00ff3d1b82 */ /* 0x002e640000000800 */
[----:B------:R3:W5:Y:S01]  /*9ad0*/  LD.E.128 R12, desc[UR50][R24.64] ;  /* 0x00000032180c7980 */ /* 0x000762000c101d00 */
[----:B------:R-:W-:Y:S01]  /*9ae0*/  UIMAD UR5, UR42, UR11, UR8 ;  /* 0x0000000b2a0572a4 */ /* 0x000fe2000f8e0208 */
[----:B------:R-:W-:Y:S01]  /*9af0*/  LOP3.LUT R30, R30, R31, RZ, 0x3c, !PT ;  /* 0x0000001f1e1e7212 */ /* 0x000fe200078e3cff */
[----:B--2---:R-:W-:Y:S01]  /*9b00*/  IMAD R3, R19, 0x20, R22 ;  /* 0x0000002013037824 */ /* 0x004fe200078e0216 */
[----:B------:R0:W5:Y:S01]  /*9b10*/  LD.E.128 R8, desc[UR50][R20.64] ;  /* 0x0000003214087980 */ /* 0x000162000c101d00 */
[----:B------:R-:W-:Y:S01]  /*9b20*/  UIMAD.WIDE.U32 UR6, UR42, UR10, UR6 ;  /* 0x0000000a2a0672a5 */ /* 0x000fe2000f8e0006 */
[----:B------:R-:W-:Y:S01]  /*9b30*/  IADD3.X R33, RZ, R37, RZ, P5, !PT ;  /* 0x00000025ff217210 */ /* 0x000fe20002ffe4ff */
[----:B------:R-:W-:Y:S01]  /*9b40*/  IMAD.X R31, RZ, RZ, R37, P4 ;  /* 0x000000ffff1f7224 */ /* 0x000fe200020e0625 */
[----:B------:R2:W5:Y:S01]  /*9b50*/  LD.E.128 R52, desc[UR50][R26.64] ;  /* 0x000000321a347980 */ /* 0x000562000c101d00 */
[----:B------:R-:W-:Y:S01]  /*9b60*/  ULDC.64 UR8, c[0x0][0xae0] ;  /* 0x0002b80000087ab9 */ /* 0x000fe20000000a00 */
[----:B---3--:R-:W-:Y:S01]  /*9b70*/  VIADD R25, R3, UR37 ;  /* 0x0000002503197c36 */ /* 0x008fe20008000000 */
[----:B------:R-:W-:Y:S01]  /*9b80*/  UIADD3 UR5, UR7, UR5, URZ ;  /* 0x0000000507057290 */ /* 0x000fe2000fffe03f */
[----:B------:R-:W5:Y:S02]  /*9b90*/  LD.E.128 R48, desc[UR50][R36.64] ;  /* 0x0000003224307980 */ /* 0x000f64000c101d00 */
[----:B0-----:R-:W-:Y:S01]  /*9ba0*/  @P1 IMAD.HI.U32 R20, R25, R66, RZ ;  /* 0x0000004219141227 */ /* 0x001fe200078e00ff */
[----:B------:R-:W-:Y:S01]  /*9bb0*/  MOV R21, UR7 ;  /* 0x0000000700157c02 */ /* 0x000fe20008000f00 */
[----:B------:R-:W5:Y:S02]  /*9bc0*/  LD.E.128 R44, desc[UR50][R34.64] ;  /* 0x00000032222c7980 */ /* 0x000f64000c101d00 */
[----:B------:R-:W-:-:S02]  /*9bd0*/  IMAD.MOV.U32 R3, RZ, RZ, R25 ;  /* 0x000000ffff037224 */ /* 0x000fc400078e0019 */
[----:B------:R-:W5:Y:S01]  /*9be0*/  LD.E.128 R40, desc[UR50][R32.64] ;  /* 0x0000003220287980 */ /* 0x000f62000c101d00 */
[----:B-1----:R-:W-:-:S03]  /*9bf0*/  @P1 SHF.R.U32.HI R3, RZ, R61, R20 ;  /* 0x0000003dff031219 */ /* 0x002fc60000011614 */
[----:B------:R-:W5:Y:S01]  /*9c00*/  LD.E.128 R4, desc[UR50][R30.64] ;  /* 0x000000321e047980 */ /* 0x000f62000c101d00 */
[--C-:B------:R-:W-:Y:S01]  /*9c10*/  SHF.R.S32.HI R24, RZ, 0x1f, R3.reuse ;  /* 0x0000001fff187819 */ /* 0x100fe20000011403 */
[----:B--2---:R-:W-:Y:S02]  /*9c20*/  IMAD.MOV R26, RZ, RZ, -R3 ;  /* 0x000000ffff1a7224 */ /* 0x004fe400078e0a03 */
[----:B------:R0:W5:Y:S01]  /*9c30*/  LD.E.128 R56, desc[UR50][R28.64] ;  /* 0x000000321c387980 */ /* 0x000162000c101d00 */
[----:B------:R-:W-:Y:S01]  /*9c40*/  IMAD.U32 R20, RZ, RZ, UR6 ;  /* 0x00000006ff147e24 */ /* 0x000fe2000f8e00ff */
[----:B------:R-:W-:Y:S01]  /*9c50*/  ULDC.64 UR6, c[0x0][0xad8] ;  /* 0x0002b60000067ab9 */ /* 0x000fe20000000a00 */
[----:B------:R-:W-:Y:S01]  /*9c60*/  IMAD.U32 R21, RZ, RZ, UR5 ;  /* 0x00000005ff157e24 */ /* 0x000fe2000f8e00ff */
[----:B------:R-:W-:Y:S01]  /*9c70*/  @!PT LDS RZ, [RZ] ;  /* 0x00000000fffff984 */ /* 0x000fe20000000800 */
[----:B------:R-:W-:Y:S01]  /*9c80*/  @!PT LDS RZ, [RZ] ;  /* 0x00000000fffff984 */ /* 0x000fe20000000800 */
[----:B------:R-:W-:Y:S01]  /*9c90*/  @!PT LDS RZ, [RZ] ;  /* 0x00000000fffff984 */ /* 0x000fe20000000800 */
[----:B------:R-:W-:Y:S01]  /*9ca0*/  @!PT LDS RZ, [RZ] ;  /* 0x00000000fffff984 */ /* 0x000fe20000000800 */
[----:B------:R1:W-:Y:S06]  /*9cb0*/  MEMBAR.ALL.CTA ;  /* 0x0000000000007992 */ /* 0x0003ec0000008000 */
[----:B-1----:R-:W1:Y:S01]  /*9cc0*/  FENCE.VIEW.ASYNC.S ;  /* 0x00000000000073c6 */ /* 0x002e620000000000 */
[----:B------:R-:W-:-:S02]  /*9cd0*/  IMAD R24, R24, UR8, RZ ;  /* 0x0000000818187c24 */ /* 0x000fc4000f8e02ff */
[----:B------:R-:W-:Y:S02]  /*9ce0*/  IMAD R39, R39, R26, R25 ;  /* 0x0000001a27277224 */ /* 0x000fe400078e0219 */
[C---:B------:R-:W-:Y:S02]  /*9cf0*/  IMAD R25, R3.reuse, UR9, R24 ;  /* 0x0000000903197c24 */ /* 0x040fe4000f8e0218 */
[----:B------:R-:W-:Y:S01]  /*9d00*/  IMAD.WIDE.U32 R20, R3, UR8, R20 ;  /* 0x0000000803147c25 */ /* 0x000fe2000f8e0014 */
[----:B------:R-:W-:-:S03]  /*9d10*/  SHF.R.S32.HI R3, RZ, 0x1f, R39 ;  /* 0x0000001fff037819 */ /* 0x000fc60000011427 */
[----:B------:R-:W-:Y:S02]  /*9d20*/  IMAD.IADD R21, R21, 0x1, R25 ;  /* 0x0000000115157824 */ /* 0x000fe400078e0219 */
[----:B------:R-:W-:Y:S02]  /*9d30*/  IMAD R24, R3, UR6, RZ ;  /* 0x0000000603187c24 */ /* 0x000fe4000f8e02ff */
[----:B0-----:R-:W-:Y:S02]  /*9d40*/  VIADD R29, R22, UR37 ;  /* 0x00000025161d7c36 */ /* 0x001fe40008000000 */
[C---:B------:R-:W-:Y:S02]  /*9d50*/  IMAD R25, R39.reuse, UR7, R24 ;  /* 0x0000000727197c24 */ /* 0x040fe4000f8e0218 */
[----:B------:R-:W-:Y:S01]  /*9d60*/  IMAD.WIDE.U32 R20, R39, UR6, R20 ;  /* 0x0000000627147c25 */ /* 0x000fe2000f8e0014 */
[----:B------:R-:W-:Y:S01]  /*9d70*/  ISETP.GE.AND P2, PT, R29, R64, PT ;  /* 0x000000401d00720c */ /* 0x000fe20003f46270 */
[----:B------:R-:W-:-:S02]  /*9d80*/  ULDC.64 UR6, c[0x0][0xa80] ;  /* 0x0002a00000067ab9 */ /* 0x000fc40000000a00 */
[----:B------:R-:W-:Y:S01]  /*9d90*/  VIADD R3, R29, 0x20 ;  /* 0x000000201d037836 */ /* 0x000fe20000000000 */
[----:B------:R-:W-:Y:S01]  /*9da0*/  LEA R26, P3, R20, UR6, 0x1 ;  /* 0x00000006141a7c11 */ /* 0x000fe2000f8608ff */
[----:B------:R-:W-:Y:S02]  /*9db0*/  IMAD.IADD R21, R21, 0x1, R25 ;  /* 0x0000000115157824 */ /* 0x000fe400078e0219 */
[----:B------:R-:W-:Y:S01]  /*9dc0*/  VIADD R0, R0, 0x28820 ;  /* 0x0002882000007836 */ /* 0x000fe20000000000 */
[-C--:B------:R-:W-:Y:S01]  /*9dd0*/  ISETP.GE.AND P0, PT, R3, R64.reuse, PT ;  /* 0x000000400300720c */ /* 0x080fe20003f06270 */
[----:B------:R-:W-:Y:S01]  /*9de0*/  VIADD R3, R29, 0x40 ;  /* 0x000000401d037836 */ /* 0x000fe20000000000 */
[----:B------:R-:W-:Y:S02]  /*9df0*/  LEA.HI.X R27, R20, UR7, R21, 0x1, P3 ;  /* 0x00000007141b7c11 */ /* 0x000fe400098f0c15 */
[----:B------:R-:W-:Y:S01]  /*9e00*/  PRMT R0, RZ, 0x654, R0 ;  /* 0x00000654ff007816 */ /* 0x000fe20000000000 */
[----:B-1----:R0:W1:Y:S01]  /*9e10*/  SHFL.IDX PT, R25, R26, RZ, 0x181f ;  /* 0x00181fff1a197589 */ /* 0x00206200000e0000 */
[----:B------:R-:W-:Y:S01]  /*9e20*/  ISETP.GE.AND P1, PT, R3, R64, PT ;  /* 0x000000400300720c */ /* 0x000fe20003f26270 */
[----:B------:R-:W-:Y:S01]  /*9e30*/  BSSY B1, `(.L_x_2392) ;  /* 0x000000d000017945 */ /* 0x000fe20003800000 */
[----:B------:R0:W-:Y:S01]  /*9e40*/  SYNCS.ARRIVE.TRANS64.RED.A1T0 RZ, [R0+URZ], RZ ;  /* 0x000000ff00ff79a7 */ /* 0x0001e2000810043f */
[----:B------:R0:W2:Y:S02]  /*9e50*/  SHFL.IDX PT, R3, R27, RZ, 0x181f ;  /* 0x00181fff1b037589 */ /* 0x0000a400000e0000 */
[----:B------:R-:W-:Y:S08]  /*9e60*/  @P2 BRA `(.L_x_2393) ;  /* 0x0000000000242947 */ /* 0x000ff00003800000 */
        /* <DEDUP_REMOVED lines=9> */
.L_x_2393:
[----:B------:R-:W-:Y:S05]  /*9f00*/  BSYNC B1 ;  /* 0x0000000000017941 */ /* 0x000fea0003800000 */
.L_x_2392:
[----:B--2---:R2:W4:Y:S01]  /*9f10*/  SHFL.IDX PT, R3, R27, 0x1, 0x181f ;  /* 0x00381f001b037f89 */ /* 0x00452200000e0000 */
[----:B------:R-:W-:Y:S03]  /*9f20*/  BSSY B1, `(.L_x_2394) ;  /* 0x000000c000017945 */ /* 0x000fe60003800000 */
[----:B-1-3--:R2:W1:Y:S01]  /*9f30*/  SHFL.IDX PT, R25, R26, 0x1, 0x181f ;  /* 0x00381f001a197f89 */ /* 0x00a46200000e0000 */
        /* <DEDUP_REMOVED lines=8> */
[----:B-----5:R3:W-:Y:S04]  /*9fc0*/  @!P3 ST.E.128 desc[UR50][R20.64], R44 ;  /* 0x0000002c1400b985 */ /* 0x0207e8000c101d32 */
[----:B------:R3:W-:Y:S02]  /*9fd0*/  @!P4 ST.E.128 desc[UR50][R24.64], R52 ;  /* 0x000000341800c985 */ /* 0x0007e4000c101d32 */
.L_x_2395:
[----:B------:R-:W-:Y:S05]  /*9fe0*/  BSYNC B1 ;  /* 0x0000000000017941 */ /* 0x000fea0003800000 */
.L_x_2394:
[----:B----4-:R4:W0:Y:S01]  /*9ff0*/  SHFL.IDX PT, R3, R27, 0x2, 0x181f ;  /* 0x00581f001b037f89 */ /* 0x01082200000e0000 */
        /* <DEDUP_REMOVED lines=8> */
[-C--:B0-----:R-:W-:Y:S02]  /*a080*/  @!P2 LEA.HI.X R21, R2, R3.reuse, R189, 0x1, P0 ;  /* 0x000000030215a211 */ /* 0x081fe400000f0cbd */
[----:B------:R-:W-:-:S03]  /*a090*/  @!P3 LEA.HI.X R25, R18, R3, R188, 0x1, P1 ;  /* 0x000000031219b211 */ /* 0x000fc600008f0cbc */
[----:B-----5:R3:W-:Y:S04]  /*a0a0*/  @!P2 ST.E.128 desc[UR50][R20.64], R40 ;  /* 0x000000281400a985 */ /* 0x0207e8000c101d32 */
[----:B------:R3:W-:Y:S02]  /*a0b0*/  @!P3 ST.E.128 desc[UR50][R24.64], R12 ;  /* 0x0000000c1800b985 */ /* 0x0007e4000c101d32 */
.L_x_2397:
[----:B------:R-:W-:Y:S05]  /*a0c0*/  BSYNC B1 ;  /* 0x0000000000017941 */ /* 0x000fea0003800000 */
.L_x_2396:
[----:B0-----:R-:W-:Y:S01]  /*a0d0*/  VIADD R3, R29, 0x60 ;  /* 0x000000601d037836 */ /* 0x001fe20000000000 */
[----:B--2-4-:R-:W0:Y:S04]  /*a0e0*/  SHFL.IDX PT, R27, R27, 0x3, 0x181f ;  /* 0x00781f001b1b7f89 */ /* 0x014e2800000e0000 */
[----:B------:R-:W-:Y:S01]  /*a0f0*/  ISETP.GE.AND P0, PT, R3, R64, PT ;  /* 0x000000400300720c */ /* 0x000fe20003f06270 */
[----:B---3-5:R2:W3:-:S12]  /*a100*/  SHFL.IDX PT, R15, R26, 0x3, 0x181f ;  /* 0x00781f001a0f7f89 */ /* 0x0284d800000e0000 */
[----:B--2---:R-:W-:Y:S05]  /*a110*/  @P0 BRA `(.L_x_2398) ;  /* 0x0000000800800947 */ /* 0x004fea0003800000 */
[----:B------:R-:W-:Y:S02]  /*a120*/  ULDC UR5, c[0x0][0xac8] ;  /* 0x0002b20000057ab9 */ /* 0x000fe40000000800 */
[----:B------:R-:W-:-:S13]  /*a130*/  ISETP.GE.AND P1, PT, R2, UR5, PT ;  /* 0x0000000502007c0c */ /* 0x000fda000bf26270 */
[----:B---3--:R-:W-:-:S04]  /*a140*/  @!P1 LEA R12, P0, R2, R15, 0x1 ;  /* 0x0000000f020c9211 */ /* 0x008fc800078008ff */
[----:B0-----:R-:W-:Y:S02]  /*a150*/  @!P1 LEA.HI.X R13, R2, R27, R189, 0x1, P0 ;  /* 0x0000001b020d9211 */ /* 0x001fe400000f0cbd */
[----:B------:R-:W-:-:S03]  /*a160*/  ISETP.GE.AND P0, PT, R18, UR5, PT ;  /* 0x0000000512007c0c */ /* 0x000fc6000bf06270 */
[----:B------:R0:W-:Y:S10]  /*a170*/  @!P1 ST.E.128 desc[UR50][R12.64], R4 ;  /* 0x000000040c009985 */ /* 0x0001f4000c101d32 */
[----:B------:R-:W-:Y:S05]  /*a180*/  @P0 BRA `(.L_x_2398) ;  /* 0x0000000800640947 */ /* 0x000fea0003800000 */
[----:B0-----:R-:W-:-:S04]  /*a190*/  LEA R4, P0, R18, R15, 0x1 ;  /* 0x0000000f12047211 */ /* 0x001fc800078008ff */
[----:B------:R-:W-:-:S05]  /*a1a0*/  LEA.HI.X R5, R18, R27, R188, 0x1, P0 ;  /* 0x0000001b12057211 */ /* 0x000fca00000f0cbc */
[----:B------:R0:W-:Y:S01]  /*a1b0*/  ST.E.128 desc[UR50][R4.64], R8 ;  /* 0x0000000804007985 */ /* 0x0001e2000c101d32 */
[----:B------:R-:W-:Y:S05]  /*a1c0*/  BRA `(.L_x_2398) ;  /* 0x0000000800547947 */ /* 0x000fea0003800000 */
.L_x_2391:
        /* <DEDUP_REMOVED lines=50> */
.L_x_2400:
[----:B------:R-:W-:Y:S05]  /*a4f0*/  BSYNC B1 ;  /* 0x0000000000017941 */ /* 0x000fea0003800000 */
.L_x_2399:
        /* <DEDUP_REMOVED lines=14> */
[----:B------:R-:W-:Y:S01]  /*a5e0*/  SHF.R.S32.HI R0, RZ, 0x1f, R3 ;  /* 0x0000001fff007819 */ /* 0x000fe20000011403 */
[----:B------:R-:W-:Y:S01]  /*a5f0*/  ULDC.64 UR8, c[0x0][0xae0] ;  /* 0x0002b80000087ab9 */ /* 0x000fe20000000a00 */
[----:B------:R-:W-:Y:S01]  /*a600*/  IADD3 R7, -R3, RZ, RZ ;  /* 0x000000ff03077210 */ /* 0x000fe20007ffe1ff */
        /* <DEDUP_REMOVED lines=19> */
[----:B------:R-:W-:Y:S01]  /*a740*/  IMAD.IADD R3, R5, 0x1, R3 ;  /* 0x0000000105037824 */ /* 0x000fe200078e0203 */
[----:B------:R-:W-:Y:S01]  /*a750*/  LEA R6, P3, R4, UR6, 0x1 ;  /* 0x0000000604067c11 */ /* 0x000fe2000f8608ff */
[----:B------:R-:W-:-:S03]  /*a760*/  VIADD R0, R8, 0x20 ;  /* 0x0000002008007836 */ /* 0x000fc60000000000 */
[----:B------:R-:W-:Y:S01]  /*a770*/  LEA.HI.X R7, R4, UR7, R3, 0x1, P3 ;  /* 0x0000000704077c11 */ /* 0x000fe200098f0c03 */
[----:B------:R0:W1:Y:S01]  /*a780*/  SHFL.IDX PT, R5, R6, RZ, 0x181f ;  /* 0x00181fff06057589 */ /* 0x00006200000e0000 */
[-C--:B------:R-:W-:Y:S01]  /*a790*/  ISETP.GE.AND P1, PT, R0, R9.reuse, PT ;  /* 0x000000090000720c */ /* 0x080fe20003f26270 */
[----:B------:R-:W-:Y:S02]  /*a7a0*/  VIADD R0, R8, 0x40 ;  /* 0x0000004008007836 */ /* 0x000fe40000000000 */
[----:B------:R0:W2:Y:S03]  /*a7b0*/  SHFL.IDX PT, R3, R7, RZ, 0x181f ;  /* 0x00181fff07037589 */ /* 0x0000a600000e0000 */
[----:B------:R-:W-:Y:S01]  /*a7c0*/  ISETP.GE.AND P0, PT, R0, R9, PT ;  /* 0x000000090000720c */ /* 0x000fe20003f06270 */
[----:B------:R-:W-:-:S12]  /*a7d0*/  @P2 BRA `(.L_x_2402) ;  /* 0x0000000000242947 */ /* 0x000fd80003800000 */
        /* <DEDUP_REMOVED lines=9> */
.L_x_2402:
[----:B------:R-:W-:Y:S05]  /*a870*/  BSYNC B1 ;  /* 0x0000000000017941 */ /* 0x000fea0003800000 */
.L_x_2401:
        /* <DEDUP_REMOVED lines=13> */
.L_x_2404:
[----:B------:R-:W-:Y:S05]  /*a950*/  BSYNC B1 ;  /* 0x0000000000017941 */ /* 0x000fea0003800000 */
.L_x_2403:
        /* <DEDUP_REMOVED lines=11> */
[----:B------:R3:W-:Y:S04]  /*aa10*/  @!P2 ST.E.128 desc[UR50][R10.64], RZ ;  /* 0x000000ff0a00a985 */ /* 0x0007e8000c101d32 */
[----:B------:R3:W-:Y:S02]  /*aa20*/  @!P3 ST.E.128 desc[UR50][R4.64], RZ ;  /* 0x000000ff0400b985 */ /* 0x0007e4000c101d32 */
.L_x_2406:
[----:B------:R-:W-:Y:S05]  /*aa30*/  BSYNC B1 ;  /* 0x0000000000017941 */ /* 0x000fea0003800000 */
.L_x_2405:
[----:B------:R-:W-:Y:S01]  /*aa40*/  VIADD R0, R8, 0x60 ;  /* 0x0000006008007836 */ /* 0x000fe20000000000 */
[----:B0-----:R0:W0:Y:S04]  /*aa50*/  SHFL.IDX PT, R3, R7, 0x3, 0x181f ;  /* 0x00781f0007037f89 */ /* 0x00102800000e0000 */
[----:B------:R-:W-:Y:S01]  /*aa60*/  ISETP.GE.AND P0, PT, R0, R9, PT ;  /* 0x000000090000720c */ /* 0x000fe20003f06270 */
[----:B-1-3--:R1:W3:-:S12]  /*aa70*/  SHFL.IDX PT, R5, R6, 0x3, 0x181f ;  /* 0x00781f0006057f89 */ /* 0x00a2d800000e0000 */
[----:B-1----:R-:W-:Y:S05]  /*aa80*/  @P0 BRA `(.L_x_2398) ;  /* 0x0000000000240947 */ /* 0x002fea0003800000 */
[----:B------:R-:W-:Y:S02]  /*aa90*/  ULDC UR5, c[0x0][0xac8] ;  /* 0x0002b20000057ab9 */ /* 0x000fe40000000800 */
[----:B------:R-:W-:Y:S02]  /*aaa0*/  ISETP.GE.AND P2, PT, R2, UR5, PT ;  /* 0x0000000502007c0c */ /* 0x000fe4000bf46270 */
[----:B------:R-:W-:-:S11]  /*aab0*/  ISETP.GE.AND P3, PT, R18, UR5, PT ;  /* 0x0000000512007c0c */ /* 0x000fd6000bf66270 */
[-C--:B--234-:R-:W-:Y:S02]  /*aac0*/  @!P2 LEA R6, P0, R2, R5.reuse, 0x1 ;  /* 0x000000050206a211 */ /* 0x09cfe400078008ff */
[----:B------:R-:W-:Y:S02]  /*aad0*/  @!P3 LEA R4, P1, R18, R5, 0x1 ;  /* 0x000000051204b211 */ /* 0x000fe400078208ff */
[-C--:B0-----:R-:W-:Y:S02]  /*aae0*/  @!P2 LEA.HI.X R7, R2, R3.reuse, R189, 0x1, P0 ;  /* 0x000000030207a211 */ /* 0x081fe400000f0cbd */
[----:B------:R-:W-:-:S03]  /*aaf0*/  @!P3 LEA.HI.X R5, R18, R3, R188, 0x1, P1 ;  /* 0x000000031205b211 */ /* 0x000fc600008f0cbc */
[----:B------:R1:W-:Y:S04]  /*ab00*/  @!P2 ST.E.128 desc[UR50][R6.64], RZ ;  /* 0x000000ff0600a985 */ /* 0x0003e8000c101d32 */
[----:B------:R1:W-:Y:S02]  /*ab10*/  @!P3 ST.E.128 desc[UR50][R4.64], RZ ;  /* 0x000000ff0400b985 */ /* 0x0003e4000c101d32 */
.L_x_2398:
[----:B------:R-:W-:Y:S05]  /*ab20*/  BSYNC B0 ;  /* 0x0000000000007941 */ /* 0x000fea0003800000 */
.L_x_2390:
[----:B------:R-:W-:Y:S02]  /*ab30*/  ULDC UR5, c[0x0][0xc38] ;  /* 0x00030e0000057ab9 */ /* 0x000fe40000000800 */
[----:B------:R-:W-:-:S06]  /*ab40*/  UISETP.GE.AND UP0, UPT, UR4, UR5, UPT ;  /* 0x000000050400728c */ /* 0x000fcc000bf06270 */
[----:B------:R-:W-:-:S13]  /*ab50*/  PLOP3.LUT P0, PT, PT, PT, UP0, 0x80, 0x0 ;  /* 0x000000000000781c */ /* 0x000fda0003f0f008 */
[----:B------:R-:W-:Y:S05]  /*ab60*/  @!P0 BRA `(.L_x_2407) ;  /* 0xffffff6000548947 */ /* 0x000fea000383ffff */
[----:B------:R-:W-:Y:S05]  /*ab70*/  EXIT ;  /* 0x000000000000794d */ /* 0x000fea0003800000 */
.L_x_2349:
        /* <DEDUP_REMOVED lines=18> */
[----:B------:R-:W-:Y:S01]  /*aca0*/  UISETP.NE.U32.AND UP0, UPT, UR6, URZ, UPT ;  /* 0x0000003f0600728c */ /* 0x000fe2000bf05070 */
[----:B------:R-:W-:Y:S01]  /*acb0*/  LOP3.LUT R19, R19, 0xfffffffe, RZ, 0xc0, !PT ;  /* 0xfffffffe13137812 */ /* 0x000fe200078ec0ff */
[----:B------:R-:W1:Y:S01]  /*acc0*/  S2UR UR8, SR_CgaCtaId ;  /* 0x00000000000879c3 */ /* 0x000e620000008800 */
[----:B------:R-:W-:Y:S01]  /*acd0*/  ULDC UR4, c[0x0][0x424] ;  /* 0x0001090000047ab9 */ /* 0x000fe20000000800 */
[----:B------:R-:W-:Y:S01]  /*ace0*/  UISETP.NE.AND.EX UP0, UPT, UR7, URZ, UPT, UP0 ;  /* 0x0000003f0700728c */ /* 0x000fe2000bf05300 */
[----:B------:R-:W-:Y:S01]  /*acf0*/  IMAD.U32 R34, RZ, RZ, UR5 ;  /* 0x00000005ff227e24 */ /* 0x000fe2000f8e00ff */
[----:B------:R-:W-:Y:S01]  /*ad00*/  ULDC UR39, c[0x0][0x288] ;  /* 0x0000a20000277ab9 */ /* 0x000fe20000000800 */
[----:B------:R-:W-:Y:S01]  /*ad10*/  ULDC.64 UR6, c[0x0][0x2f0] ;  /* 0x0000bc0000067ab9 */ /* 0x000fe20000000a00 */
[----:B------:R-:W-:Y:S01]  /*ad20*/  USEL UR4, UR4, 0x1, UP0 ;  /* 0x0000000104047887 */ /* 0x000fe20008000000 */
[----:B------:R-:W-:Y:S01]  /*ad30*/  IMAD.MOV.U32 R26, RZ, RZ, 0x1 ;  /* 0x00000001ff1a7424 */ /* 0x000fe200078e00ff */
[----:B------:R-:W-:Y:S01]  /*ad40*/  ULDC UR38, c[0x0][0x448] ;  /* 0x0001120000267ab9 */ /* 0x000fe20000000800 */
[----:B------:R-:W-:Y:S01]  /*ad50*/  MOV R23, RZ ;  /* 0x000000ff00177202 */ /* 0x000fe20000000f00 */
[----:B------:R-:W-:Y:S01]  /*ad60*/  UIMAD UR37, UR4, UR6, URZ ;  /* 0x00000006042572a4 */ /* 0x000fe2000f8e023f */
[----:B------:R-:W-:Y:S01]  /*ad70*/  IMAD.MOV.U32 R36, RZ, RZ, RZ ;  /* 0x000000ffff247224 */ /* 0x000fe200078e00ff */
[----:B------:R-:W-:Y:S01]  /*ad80*/  UIMAD UR38, UR38, UR39, URZ ;  /* 0x00000027262672a4 */ /* 0x000fe2000f8e023f */
[----:B------:R-:W-:Y:S01]  /*ad90*/  UMOV UR6, 0x400 ;  /* 0x0000040000067882 */ /* 0x000fe20000000000 */
[----:B------:R-:W-:-:S02]  /*ada0*/  UIADD3 UR4, UR37, 0x7f, URZ ;  /* 0x0000007f25047890 */ /* 0x000fc4000fffe03f */
[----:B------:R-:W-:Y:S02]  /*adb0*/  ULOP3.LUT UR45, UR36, 0x2, URZ, 0xfc, !UPT ;  /* 0x00000002242d7892 */ /* 0x000fe4000f8efc3f */
[----:B------:R-:W-:Y:S02]  /*adc0*/  USHF.R.S32.HI UR5, URZ, 0x1f, UR4 ;  /* 0x0000001f3f057899 */ /* 0x000fe40008011404 */
[----:B------:R-:W-:Y:S02]  /*add0*/  UIADD3 UR39, UR37, 0x80, -UR39 ;  /* 0x0000008025277890 */ /* 0x000fe4000fffe827 */
[----:B------:R-:W-:Y:S02]  /*ade0*/  ULEA.HI UR5, UR5, UR4, URZ, 0x7 ;  /* 0x0000000405057291 */ /* 0x000fe4000f8f383f */
[----:B-1----:R-:W-:Y:S01]  /*adf0*/  ULEA UR6, UR8, UR6, 0x18 ;  /* 0x0000000608067291 */ /* 0x002fe2000f8ec03f */
[C---:B0-----:R-:W-:Y:S01]  /*ae00*/  IMAD.SHL.U32 R30, R5.reuse, 0x8, RZ ;  /* 0x00000008051e7824 */ /* 0x041fe200078e00ff */
[----:B------:R-:W-:Y:S01]  /*ae10*/  LOP3.LUT R4, R5, 0x7f, RZ, 0xc0, !PT ;  /* 0x0000007f05047812 */ /* 0x000fe200078ec0ff */
[----:B------:R-:W-:-:S03]  /*ae20*/  USHF.R.S32.HI UR40, URZ, 0x7, UR5 ;  /* 0x000000073f287899 */ /* 0x000fc60008011405 */
[----:B------:R-:W-:Y:S01]  /*ae30*/  IMAD.U32 R16, RZ, RZ, UR6 ;  /* 0x00000006ff107e24 */ /* 0x000fe2000f8e00ff */
[C---:B------:R-:W-:Y:S01]  /*ae40*/  LOP3.LUT R0, R30.reuse, 0x1f8, RZ, 0xc0, !PT ;  /* 0x000001f81e007812 */ /* 0x040fe200078ec0ff */
[----:B------:R-:W-:Y:S01]  /*ae50*/  ULDC UR46, c[0x0][0xc] ;  /* 0x00000300002e7ab9 */ /* 0x000fe20000000800 */
[----:B------:R-:W-:Y:S02]  /*ae60*/  LOP3.LUT R35, R30, 0x38, RZ, 0xc0, !PT ;  /* 0x000000381e237812 */ /* 0x000fe400078ec0ff */
[----:B------:R-:W-:Y:S02]  /*ae70*/  LOP3.LUT R3, R0, 0x38, R5, 0x78, !PT ;  /* 0x0000003800037812 */ /* 0x000fe400078e7805 */
[----:B------:R-:W-:Y:S02]  /*ae80*/  LOP3.LUT R0, R35, 0x40, RZ, 0xfc, !PT ;  /* 0x0000004023007812 */ /* 0x000fe400078efcff */
[----:B------:R-:W-:Y:S02]  /*ae90*/  LOP3.LUT R30, R3, 0x200, R30, 0xf8, !PT ;  /* 0x00000200031e7812 */ /* 0x000fe400078ef81e */
[----:B------:R-:W-:-:S02]  /*aea0*/  ISETP.GE.AND P1, PT, R0, UR7, PT ;  /* 0x0000000700007c0c */ /* 0x000fc4000bf26270 */
[----:B------:R-:W-:Y:S01]  /*aeb0*/  ISETP.GE.AND P2, PT, R0, UR9, PT ;  /* 0x0000000900007c0c */ /* 0x000fe2000bf46270 */
[----:B------:R-:W-:Y:S01]  /*aec0*/  IMAD R33, R30, 0x2, R16 ;  /* 0x000000021e217824 */ /* 0x000fe200078e0210 */
[----:B------:R-:W-:Y:S01]  /*aed0*/  ISETP.GE.AND P0, PT, R0, UR7, PT ;  /* 0x0000000700007c0c */ /* 0x000fe2000bf06270 */
[----:B------:R-:W-:Y:S01]  /*aee0*/  IMAD.SHL.U32 R0, R5, 0x10, RZ ;  /* 0x0000001005007824 */ /* 0x000fe200078e00ff */
[----:B------:R-:W-:-:S04]  /*aef0*/  SHF.R.U32.HI R37, RZ, 0x3, R4 ;  /* 0x00000003ff257819 */ /* 0x000fc80000011604 */
[----:B------:R-:W-:-:S03]  /*af00*/  LOP3.LUT R2, R0, 0x70, RZ, 0xc0, !PT ;  /* 0x0000007000027812 */ /* 0x000fc600078ec0ff */
[----:B------:R-:W-:Y:S02]  /*af10*/  @P1 LOP3.LUT R19, R19, 0x1, RZ, 0xfc, !PT ;  /* 0x0000000113131812 */ /* 0x000fe400078efcff */
[----:B------:R-:W-:Y:S02]  /*af20*/  ISETP.GE.AND P1, PT, R35, UR7, PT ;  /* 0x0000000723007c0c */ /* 0x000fe4000bf26270 */
[----:B------:R-:W-:Y:S02]  /*af30*/  LOP3.LUT R19, R19, 0xffffffbf, RZ, 0xc0, !PT ;  /* 0xffffffbf13137812 */ /* 0x000fe400078ec0ff */
[----:B------:R-:W-:Y:S02]  /*af40*/  LOP3.LUT R0, R37, R2, RZ, 0xfc, !PT ;  /* 0x0000000225007212 */ /* 0x000fe400078efcff */
[----:B------:R-:W-:-:S04]  /*af50*/  @P2 LOP3.LUT R19, R19, 0x40, RZ, 0xfc, !PT ;  /* 0x0000004013132812 */ /* 0x000fc800078efcff */
        /* <DEDUP_REMOVED lines=10> */
.L_x_2457:
        /* <DEDUP_REMOVED lines=22> */
.L_x_2409:
[----:B------:R-:W-:Y:S01]  /*b160*/  ULDC UR8, c[0x0][0xc54] ;  /* 0x0003150000087ab9 */ /* 0x000fe20000000800 */
[----:B------:R-:W-:Y:S01]  /*b170*/  UMOV UR6, UR7 ;  /* 0x0000000700067c82 */ /* 0x000fe20008000000 */
[----:B------:R-:W-:-:S11]  /*b180*/  UISETP.NE.AND UP0, UPT, UR8, 0x1, UPT ;  /* 0x000000010800788c */ /* 0x000fd6000bf05270 */
[----:B------:R-:W-:Y:S02]  /*b190*/  @UP0 ULDC.64 UR10, c[0x0][0xc58] ;  /* 0x00031600000a0ab9 */ /* 0x000fe40000000a00 */
[----:B------:R-:W-:-:S04]  /*b1a0*/  UIMAD.WIDE.U32 UR4, UR7, UR10, URZ ;  /* 0x0000000a070472a5 */ /* 0x000fc8000f8e003f */
[----:B------:R-:W-:-:S04]  /*b1b0*/  @UP0 USHF.R.U32.HI UR6, URZ, UR11, UR5 ;  /* 0x0000000b3f060299 */ /* 0x000fc80008011605 */
[----:B------:R-:W-:-:S12]  /*b1c0*/  UIMAD UR4, UR6, UR8, URZ ;  /* 0x00000008060472a4 */ /* 0x000fd8000f8e023f */
.L_x_2410:
        /* <DEDUP_REMOVED lines=25> */
[----:B------:R-:W-:Y:S01]  /*b360*/  UP2UR UR47, UPR, URZ, 0x4 ;  /* 0x000000043f2f7883 */ /* 0x000fe20008000000 */
[----:B------:R-:W-:Y:S01]  /*b370*/  BSSY B7, `(.L_x_2411) ;  /* 0x0000357000077945 */ /* 0x000fe20003800000 */
[----:B------:R-:W-:-:S04]  /*b380*/  USHF.L.U32 UR6, UR43, 0x7, URZ ;  /* 0x000000072b067899 */ /* 0x000fc8000800063f */
[----:B------:R-:W-:Y:S01]  /*b390*/  UIADD3 UR6, UR6, 0x7f, URZ ;  /* 0x0000007f06067890 */ /* 0x000fe2000fffe03f */
[----:B------:R-:W-:Y:S01]  /*b3a0*/  @UP2 ULDC UR4, c[0x0][0x44c] ;  /* 0x0001130000042ab9 */ /* 0x000fe20000000800 */
[----:B------:R-:W-:Y:S02]  /*b3b0*/  @UP2 ULDC UR7, c[0x0][0x450] ;  /* 0x0001140000072ab9 */ /* 0x000fe40000000800 */
[----:B------:R-:W-:-:S04]  /*b3c0*/  UIMAD.WIDE.U32 UR4, UR6, UR4, URZ ;  /* 0x00000004060472a5 */ /* 0x000fc8000f8e003f */
[----:B------:R-:W-:-:S04]  /*b3d0*/  @UP2 USHF.R.U32.HI UR6, URZ, UR7, UR5 ;  /* 0x000000073f062299 */ /* 0x000fc80008011605 */
[----:B------:R-:W-:-:S04]  /*b3e0*/  UIADD3 UR6, UR39, UR6, URZ ;  /* 0x0000000627067290 */ /* 0x000fc8000fffe03f */
[----:B------:R-:W-:-:S04]  /*b3f0*/  USHF.R.S32.HI UR4, URZ, 0x1f, UR6 ;  /* 0x0000001f3f047899 */ /* 0x000fc80008011406 */
[----:B------:R-:W-:-:S04]  /*b400*/  ULEA.HI UR4, UR4, UR6, URZ, 0x7 ;  /* 0x0000000604047291 */ /* 0x000fc8000f8f383f */
[----:B------:R-:W-:-:S04]  /*b410*/  USHF.R.S32.HI UR4, URZ, 0x7, UR4 ;  /* 0x000000073f047899 */ /* 0x000fc80008011404 */
[----:B------:R-:W-:-:S04]  /*b420*/  UISETP.LT.AND UP0, UPT, UR40, UR4, UPT ;  /* 0x000000042800728c */ /* 0x000fc8000bf01270 */
[----:B------:R-:W-:-:S06]  /*b430*/  USEL UR44, UR40, UR4, UP0 ;  /* 0x00000004282c7287 */ /* 0x000fcc0008000000 */
[----:B------:R-:W-:-:S13]  /*b440*/  ISETP.LT.AND P0, PT, RZ, UR44, PT ;  /* 0x0000002cff007c0c */ /* 0x000fda000bf01270 */
[----:B0-----:R-:W-:Y:S05]  /*b450*/  @P0 BRA `(.L_x_2412) ;  /* 0x0000000000440947 */ /* 0x001fea0003800000 */
        /* <DEDUP_REMOVED lines=17> */
.L_x_2412:
        /* <DEDUP_REMOVED lines=20> */
.L_x_2415:
[----:B------:R-:W-:Y:S05]  /*b6b0*/  BSYNC B6 ;  /* 0x0000000000067941 */ /* 0x000fea0003800000 */
.L_x_2414:
        /* <DEDUP_REMOVED lines=20> */
.L_x_2418:
        /* <DEDUP_REMOVED lines=15> */
.L_x_2417:
[----:B------:R-:W-:Y:S05]  /*b8f0*/  BSYNC B6 ;  /* 0x0000000000067941 */ /* 0x000fea0003800000 */
.L_x_2416:
        /* <DEDUP_REMOVED lines=8> */
[----:B------:R-:W-:Y:S01]  /*b980*/  MOV R2, UR4 ;  /* 0x0000000400027c02 */ /* 0x000fe20008000f00 */
[----:B------:R-:W-:Y:S01]  /*b990*/  IMAD.U32 R3, RZ, RZ, UR5 ;  /* 0x00000005ff037e24 */ /* 0x000fe2000f8e00ff */
[----:B------:R-:W-:-:S04]  /*b9a0*/  ULDC UR4, c[0x0][0xc48] ;  /* 0x0003120000047ab9 */ /* 0x000fc80000000800 */
[----:B------:R1:W5:Y:S01]  /*b9b0*/  @P0 LDG.E R29, desc[UR50][R2.64] ;  /* 0x00000032021d0981 */ /* 0x000362000c1e1900 */
[----:B------:R-:W-:Y:S01]  /*b9c0*/  UMOV UR5, 0xffffffff ;  /* 0xffffffff00057882 */ /* 0x000fe20000000000 */
[----:B------:R-:W-:Y:S02]  /*b9d0*/  IMAD.U32 R22, RZ, RZ, UR4 ;  /* 0x00000004ff167e24 */ /* 0x000fe4000f8e00ff */
[----:B------:R-:W-:Y:S05]  /*b9e0*/  BRA.DIV UR5, `(.L_x_2419) ;  /* 0x0000003605ac7947 */ /* 0x000fea000b800000 */
.L_x_2473:
        /* <DEDUP_REMOVED lines=42> */
.L_x_2420:
        /* <DEDUP_REMOVED lines=20> */
[----:B------:R-:W-:-:S04]  /*bdd0*/  LEA R7, R23, R16, 0x3 ;  /* 0x0000001017077211 */ /* 0x000fc800078e18ff */
[----:B------:R-:W-:Y:S02]  /*bde0*/  LEA.HI.X R18, R2, UR5, R3, 0x1, P0 ;  /* 0x0000000502127c11 */ /* 0x000fe400080f0c03 */
[----:B------:R-:W-:-:S04]  /*bdf0*/  SHF.L.U32 R2, R26, 0x1f, RZ ;  /* 0x0000001f1a027819 */ /* 0x000fc800000006ff */
[----:B------:R-:W0:Y:S02]  /*be00*/  SYNCS.PHASECHK.TRANS64.TRYWAIT P0, [R7+URZ+0x28840], R2 ;  /* 0x02884002070075a7 */ /* 0x000e24000800017f */
[----:B0-----:R-:W-:Y:S05]  /*be10*/  @!P0 BRA `(.L_x_2422) ;  /* 0x0000003000cc8947 */ /* 0x001fea0003800000 */
.L_x_2474:
[----:B------:R-:W-:Y:S05]  /*be20*/  BSYNC B0 ;  /* 0x0000000000007941 */ /* 0x000fea0003800000 */
.L_x_2421:
        /* <DEDUP_REMOVED lines=57> */
[----:B------:R-:W-:-:S03]  /*c1c0*/  @P0 IMAD R25, R5, 0x2, R16 ;  /* 0x0000000205190824 */ /* 0x000fc600078e0210 */
[----:B--2---:R-:W-:Y:S01]  /*c1d0*/  @P0 MOV R2, R14 ;  /* 0x0000000e00020202 */ /* 0x004fe20000000f00 */
        /* <DEDUP_REMOVED lines=36> */
.L_x_2492:
        /* <DEDUP_REMOVED lines=11> */
.L_x_2424:
        /* <DEDUP_REMOVED lines=11> */
.L_x_2425:
        /* <DEDUP_REMOVED lines=23> */
.L_x_2427:
[----:B------:R-:W-:Y:S05]  /*c6f0*/  BSYNC B6 ;  /* 0x0000000000067941 */ /* 0x000fea0003800000 */
.L_x_2426:
[----:B0-----:R-:W0:Y:S01]  /*c700*/  S2R R2, SR_TID.X ;  /* 0x0000000000027919 */ /* 0x001e220000002100 */
[----:B------:R-:W-:Y:S01]  /*c710*/  UISETP.NE.AND UP0, UPT, UR47, URZ, UPT ;  /* 0x0000003f2f00728c */ /* 0x000fe2000bf05270 */
[----:B------:R-:W-:Y:S01]  /*c720*/  IMAD.U32 R0, RZ, RZ, UR43 ;  /* 0x0000002bff007e24 */ /* 0x000fe2000f8e00ff */
[----:B------:R-:W-:Y:S01]  /*c730*/  R2UR UR6, R28 ;  /* 0x000000001c0672ca */ /* 0x000fe200000e0000 */
[----:B------:R-:W-:Y:S01]  /*c740*/  ULDC.64 UR8, c[0x0][0x2d8] ;  /* 0x0000b60000087ab9 */ /* 0x000fe20000000a00 */
[----:B------:R-:W-:Y:S02]  /*c750*/  R2UR UR7, R22 ;  /* 0x00000000160772ca */ /* 0x000fe400000e0000 */
[----:B------:R-:W-:Y:S02]  /*c760*/  PLOP3.LUT P0, PT, PT, PT, UP0, 0x80, 0x0 ;  /* 0x000000000000781c */ /* 0x000fe40003f0f008 */
[C---:B------:R-:W-:Y:S02]  /*c770*/  LOP3.LUT P4, RZ, R19.reuse, 0x80, RZ, 0xc0, !PT ;  /* 0x0000008013ff7812 */ /* 0x040fe4000788c0ff */
[----:B------:R-:W-:Y:S01]  /*c780*/  LOP3.LUT P5, RZ, R19, 0x40, RZ, 0xc0, !PT ;  /* 0x0000004013ff7812 */ /* 0x000fe200078ac0ff */
[----:B------:R-:W-:-:S04]  /*c790*/  @UP0 ULDC UR4, c[0x0][0x44c] ;  /* 0x0001130000040ab9 */ /* 0x000fc80000000800 */
[----:B------:R-:W-:-:S04]  /*c7a0*/  UIMAD UR6, UR6, UR8, URZ ;  /* 0x00000008060672a4 */ /* 0x000fc8000f8e023f */
[----:B------:R-:W-:Y:S02]  /*c7b0*/  UIMAD UR7, UR7, UR9, UR6 ;  /* 0x00000009070772a4 */ /* 0x000fe4000f8e0206 */
[----:B------:R-:W-:Y:S01]  /*c7c0*/  USHF.R.S32.HI UR6, URZ, 0x1f, UR42 ;  /* 0x0000001f3f067899 */ /* 0x000fe2000801142a */
[----:B0-----:R-:W-:-:S05]  /*c7d0*/  IMAD.SHL.U32 R2, R2, 0x10, RZ ;  /* 0x0000001002027824 */ /* 0x001fca00078e00ff */
[----:B------:R-:W-:-:S04]  /*c7e0*/  LOP3.LUT R2, R2, 0x70, RZ, 0xc0, !PT ;  /* 0x0000007002027812 */ /* 0x000fc800078ec0ff */
[----:B------:R-:W-:-:S05]  /*c7f0*/  LOP3.LUT R2, R37, R2, RZ, 0xfc, !PT ;  /* 0x0000000225027212 */ /* 0x000fca00078efcff */
[----:B------:R-:W-:-:S04]  /*c800*/  IMAD R0, R0, 0x80, R2 ;  /* 0x0000008000007824 */ /* 0x000fc800078e0202 */
        /* <DEDUP_REMOVED lines=35> */
[----:B------:R-:W-:-:S03]  /*ca40*/  IMAD.U32 R6, RZ, RZ, UR43 ;  /* 0x0000002bff067e24 */ /* 0x000fc6000f8e00ff */
[----:B------:R-:W1:Y:S02]  /*ca50*/  SHFL.IDX PT, R2, R4, RZ, 0x181f ;  /* 0x00181fff04027589 */ /* 0x000e6400000e0000 */
[----:B------:R-:W-:Y:S02]  /*ca60*/  LEA R5, R6, R37, 0x7 ;  /* 0x0000002506057211 */ /* 0x000fe400078e38ff */
[----:B------:R-:W-:Y:S02]  /*ca70*/  SHFL.IDX PT, R6, R4, 0x1, 0x181f ;  /* 0x00381f0004067f89 */ /* 0x000fe400000e0000 */
[C---:B------:R-:W-:Y:S01]  /*ca80*/  ISETP.GE.AND P0, PT, R5.reuse, UR38, PT ;  /* 0x0000002605007c0c */ /* 0x040fe2000bf06270 */
[----:B------:R-:W-:-:S12]  /*ca90*/  VIADD R7, R5, 0x10 ;  /* 0x0000001005077836 */ /* 0x000fd80000000000 */
        /* <DEDUP_REMOVED lines=40> */
[----:B------:R-:W-:Y:S02]  /*cd20*/  SHFL.IDX PT, R6, R4, 0x5, 0x181f ;  /* 0x00b81f0004067f89 */ /* 0x000fe400000e0000 */
[----:B------:R-:W-:Y:S01]  /*cd30*/  @!P0 MOV R3, R7 ;  /* 0x0000000700038202 */ /* 0x000fe20000000f00 */
[----:B------:R-:W-:Y:S01]  /*cd40*/  VIADD R7, R5, 0x50 ;  /* 0x0000005005077836 */ /* 0x000fe20000000000 */
        /* <DEDUP_REMOVED lines=22> */
.L_x_2509:
        /* <DEDUP_REMOVED lines=11> */
.L_x_2429:
        /* <DEDUP_REMOVED lines=16> */
.L_x_2510:
[----:B------:R-:W-:Y:S05]  /*d060*/  BSYNC B0 ;  /* 0x0000000000007941 */ /* 0x000fea0003800000 */
.L_x_2430:
[----:B------:R-:W-:-:S06]  /*d070*/  UISETP.GE.AND UP0, UPT, UR44, 0x2, UPT ;  /* 0x000000022c00788c */ /* 0x000fcc000bf06270 */
[----:B------:R-:W-:-:S13]  /*d080*/  PLOP3.LUT P0, PT, PT, PT, UP0, 0x40, 0x0 ;  /* 0x000000000000781c */ /* 0x000fda0003f0e808 */
[----:B------:R-:W-:Y:S05]  /*d090*/  @P0 BRA `(.L_x_2432) ;  /* 0x0000001000200947 */ /* 0x000fea0003800000 */
[----:B------:R-:W-:Y:S01]  /*d0a0*/  UIADD3 UR4, UR44, -0x2, URZ ;  /* 0xfffffffe2c047890 */ /* 0x000fe2000fffe03f */
[----:B------:R-:W-:Y:S01]  /*d0b0*/  BSSY B0, `(.L_x_2432) ;  /* 0x0000106000007945 */ /* 0x000fe20003800000 */
[----:B------:R-:W-:Y:S02]  /*d0c0*/  IMAD.MOV.U32 R20, RZ, RZ, R26 ;  /* 0x000000ffff147224 */ /* 0x000fe400078e001a */
[----:B------:R-:W-:Y:S02]  /*d0d0*/  IMAD.MOV.U32 R10, RZ, RZ, R23 ;  /* 0x000000ffff0a7224 */ /* 0x000fe400078e0017 */
[----:B------:R-:W-:Y:S02]  /*d0e0*/  IMAD.MOV.U32 R27, RZ, RZ, R24 ;  /* 0x000000ffff1b7224 */ /* 0x000fe400078e0018 */
[----:B------:R-:W-:-:S07]  /*d0f0*/  IMAD.U32 R6, RZ, RZ, UR4 ;  /* 0x00000004ff067e24 */ /* 0x000fce000f8e00ff */
.L_x_2445:
[----:B0-----:R-:W0:Y:S01]  /*d100*/  LDC R3, c[0x0][0x430] ;  /* 0x00010c00ff037b82 */ /* 0x001e220000000800 */
[----:B------:R-:W1:Y:S01]  /*d110*/  S2R R0, SR_TID.X ;  /* 0x0000000000007919 */ /* 0x000e620000002100 */
[----:B------:R-:W-:Y:S01]  /*d120*/  LEA R7, R6, R37, 0x7 ;  /* 0x0000002506077211 */ /* 0x000fe200078e38ff */
        /* <DEDUP_REMOVED lines=35> */
.L_x_2433:
[----:B------:R-:W-:Y:S01]  /*d360*/  IMAD R6, R23, 0x8, R16 ;  /* 0x0000000817067824 */ /* 0x000fe200078e0210 */
[----:B------:R-:W-:Y:S01]  /*d370*/  SHF.L.U32 R3, R26, 0x1f, RZ ;  /* 0x0000001f1a037819 */ /* 0x000fe200000006ff */
[----:B------:R-:W-:Y:S03]  /*d380*/  BSSY B1, `(.L_x_2434) ;  /* 0x0000003000017945 */ /* 0x000fe60003800000 */
[----:B------:R-:W0:Y:S02]  /*d390*/  SYNCS.PHASECHK.TRANS64.TRYWAIT P0, [R6+URZ+0x28840], R3 ;  /* 0x02884003060075a7 */ /* 0x000e24000800017f */
[----:B0-----:R-:W-:Y:S05]  /*d3a0*/  @!P0 BRA `(.L_x_2435) ;  /* 0x00000030009c8947 */ /* 0x001fea0003800000 */
.L_x_2511:
[----:B------:R-:W-:Y:S05]  /*d3b0*/  BSYNC B1 ;  /* 0x0000000000017941 */ /* 0x000fea0003800000 */
.L_x_2434:
        /* <DEDUP_REMOVED lines=47> */
[----:B0-----:R-:W-:-:S04]  /*d6b0*/  IADD3 R2, P0, R2, R5, RZ ;  /* 0x0000000502027210 */ /* 0x001fc80007f1e0ff */
[----:B-1----:R-:W-:-:S05]  /*d6c0*/  IADD3.X R3, RZ, R3, RZ, P0, !PT ;  /* 0x00000003ff037210 */ /* 0x002fca00007fe4ff */
        /* <DEDUP_REMOVED lines=21> */
.L_x_2529:
        /* <DEDUP_REMOVED lines=9> */
.L_x_2437:
        /* <DEDUP_REMOVED lines=11> */
.L_x_2438:
[----:B------:R0:W-:Y:S01]  /*d960*/  SYNCS.ARRIVE.TRANS64.A1T0 RZ, [R6+URZ+0x28830], RZ ;  /* 0x028830ff06ff79a7 */ /* 0x0001e2000810003f */
[----:B------:R-:W-:Y:S05]  /*d970*/  @!P2 BRA `(.L_x_2439) ;  /* 0x000000000004a947 */ /* 0x000fea0003800000 */
[----:B------:R-:W-:Y:S01]  /*d980*/  BPT.TRAP 0x1 ;  /* 0x000000040000795c */ /* 0x000fe20000300000 */
.L_x_2439:
[----:B------:R-:W-:Y:S01]  /*d990*/  SHF.L.U32 R3, R20, 0x1f, RZ ;  /* 0x0000001f14037819 */ /* 0x000fe200000006ff */
[----:B0-----:R-:W-:Y:S01]  /*d9a0*/  IMAD R6, R10, 0x8, R16 ;  /* 0x000000080a067824 */ /* 0x001fe200078e0210 */
[----:B------:R-:W-:Y:S03]  /*d9b0*/  BSSY B1, `(.L_x_2440) ;  /* 0x0000003000017945 */ /* 0x000fe60003800000 */
[----:B------:R-:W0:Y:S02]  /*d9c0*/  SYNCS.PHASECHK.TRANS64.TRYWAIT P0, [R6+URZ+0x28860], R3 ;  /* 0x02886003060075a7 */ /* 0x000e24000800017f */
[----:B0-----:R-:W-:Y:S05]  /*d9d0*/  @!P0 BRA `(.L_x_2441) ;  /* 0x00000034006c8947 */ /* 0x001fea0003800000 */
.L_x_2530:
[----:B------:R-:W-:Y:S05]  /*d9e0*/  BSYNC B1 ;  /* 0x0000000000017941 */ /* 0x000fea0003800000 */
.L_x_2440:
        /* <DEDUP_REMOVED lines=67> */
.L_x_2548:
        /* <DEDUP_REMOVED lines=29> */
.L_x_2443:
        /* <DEDUP_REMOVED lines=11> */
.L_x_2444:
[C---:B------:R-:W-:Y:S01]  /*e0a0*/  ISETP.GT.AND P0, PT, R24.reuse, RZ, PT ;  /* 0x000000ff1800720c */ /* 0x040fe20003f04270 */
[----:B------:R0:W-:Y:S01]  /*e0b0*/  SYNCS.ARRIVE.TRANS64.A1T0 RZ, [R6+URZ+0x28850], RZ ;  /* 0x028850ff06ff79a7 */ /* 0x0001e2000810003f */
[----:B------:R-:W-:Y:S02]  /*e0c0*/  IMAD.MOV.U32 R20, RZ, RZ, R26 ;  /* 0x000000ffff147224 */ /* 0x000fe400078e001a */
[----:B------:R-:W-:Y:S02]  /*e0d0*/  IMAD.MOV.U32 R10, RZ, RZ, R23 ;  /* 0x000000ffff0a7224 */ /* 0x000fe400078e0017 */
[----:B------:R-:W-:Y:S02]  /*e0e0*/  IMAD.MOV.U32 R27, RZ, RZ, R24 ;  /* 0x000000ffff1b7224 */ /* 0x000fe400078e0018 */
[----:B0-----:R-:W-:-:S05]  /*e0f0*/  VIADD R6, R24, 0xffffffff ;  /* 0xffffffff18067836 */ /* 0x001fca0000000000 */
[----:B------:R-:W-:Y:S05]  /*e100*/  @P0 BRA `(.L_x_2445) ;  /* 0xffffffec00fc0947 */ /* 0x000fea000383ffff */
[----:B------:R-:W-:Y:S05]  /*e110*/  BSYNC B0 ;  /* 0x0000000000007941 */ /* 0x000fea0003800000 */
.L_x_2432:
        /* <DEDUP_REMOVED lines=17> */
.L_x_2447:
[----:B------:R-:W-:Y:S05]  /*e230*/  BSYNC B0 ;  /* 0x0000000000007941 */ /* 0x000fea0003800000 */
.L_x_2446:
[----:B------:R-:W-:-:S05]  /*e240*/  IMAD.U32 R0, RZ, RZ, UR45 ;  /* 0x0000002dff007e24 */ /* 0x000fca000f8e00ff */
[----:B------:R-:W-:-:S13]  /*e250*/  ISETP.NE.AND P0, PT, R0, 0x3, PT ;  /* 0x000000030000780c */ /* 0x000fda0003f05270 */
[----:B------:R-:W-:Y:S05]  /*e260*/  @!P0 BRA `(.L_x_2448) ;  /* 0x0000000000048947 */ /* 0x000fea0003800000 */
[----:B------:R-:W-:Y:S01]  /*e270*/  BPT.TRAP 0x1 ;  /* 0x000000040000795c */ /* 0x000fe20000300000 */
.L_x_2448:
[----:B------:R-:W-:Y:S01]  /*e280*/  IMAD R4, R23, 0x8, R16 ;  /* 0x0000000817047824 */ /* 0x000fe200078e0210 */
[----:B0-----:R-:W-:Y:S01]  /*e290*/  SHF.L.U32 R3, R26, 0x1f, RZ ;  /* 0x0000001f1a037819 */ /* 0x001fe200000006ff */
[----:B------:R-:W-:Y:S01]  /*e2a0*/  IMAD.MOV.U32 R5, RZ, RZ, -0x80 ;  /* 0xffffff80ff057424 */ /* 0x000fe200078e00ff */
[----:B------:R-:W-:Y:S02]  /*e2b0*/  BSSY B0, `(.L_x_2449) ;  /* 0x0000004000007945 */ /* 0x000fe40003800000 */
[----:B------:R-:W0:Y:S01]  /*e2c0*/  SYNCS.PHASECHK.TRANS64.TRYWAIT P0, [R4+URZ+0x28860], R3 ;  /* 0x02886003040075a7 */ /* 0x000e22000800017f */
[----:B------:R-:W-:Y:S01]  /*e2d0*/  IMAD R24, R24, R5, UR37 ;  /* 0x0000002518187e24 */ /* 0x000fe2000f8e0205 */
[----:B0-----:R-:W-:Y:S06]  /*e2e0*/  @!P0 BRA `(.L_x_2450) ;  /* 0x0000003400a88947 */ /* 0x001fec0003800000 */
.L_x_2549:
[----:B------:R-:W-:Y:S05]  /*e2f0*/  BSYNC B0 ;  /* 0x0000000000007941 */ /* 0x000fea0003800000 */
.L_x_2449:
        /* <DEDUP_REMOVED lines=62> */
[----:B------:R1:W0:-:S12]  /*e6e0*/  SHFL.IDX PT, R7, R18, 0x7, 0x181f ;  /* 0x00f81f0012077f89 */ /* 0x00021800000e0000 */
[----:B------:R1:W-:Y:S01]  /*e6f0*/  LDGSTS.E.BYPASS.LTC128B.128 [R0+0x3400], desc[UR50][R2.64], !P0 ;  /* 0x0340000002007fae */ /* 0x0003e2000c101d72 */
[----:B------:R-:W-:-:S13]  /*e700*/  ISETP.LT.OR P0, PT, R5, 0x61, P1 ;  /* 0x000000610500780c */ /* 0x000fda0000f01670 */
[----:B0-2---:R1:W-:Y:S02]  /*e710*/  LDGSTS.E.BYPASS.LTC128B.128 [R0+0x7400], desc[UR50][R2.64+0x80], !P0 ;  /* 0x0740008002007fae */ /* 0x0053e4000c101d72 */
.L_x_2567:
        /* <DEDUP_REMOVED lines=11> */
.L_x_2452:
        /* <DEDUP_REMOVED lines=11> */
.L_x_2453:
[----:B------:R0:W-:Y:S01]  /*e880*/  SYNCS.ARRIVE.TRANS64.A1T0 RZ, [R4+URZ+0x28850], RZ ;  /* 0x028850ff04ff79a7 */ /* 0x0001e2000810003f */
[----:B------:R-:W-:-:S05]  /*e890*/  VIADD R23, R23, 0x1 ;  /* 0x0000000117177836 */ /* 0x000fca0000000000 */
[----:B------:R-:W-:-:S04]  /*e8a0*/  ISETP.NE.AND P0, PT, R23, 0x2, PT ;  /* 0x000000021700780c */ /* 0x000fc80003f05270 */
[----:B------:R-:W-:Y:S02]  /*e8b0*/  SEL R3, RZ, 0x1, P0 ;  /* 0x00000001ff037807 */ /* 0x000fe40000000000 */
[----:B------:R-:W-:Y:S02]  /*e8c0*/  SEL R23, R23, RZ, P0 ;  /* 0x000000ff17177207 */ /* 0x000fe40000000000 */
[----:B0-----:R-:W-:-:S07]  /*e8d0*/  LOP3.LUT R26, R26, R3, RZ, 0x3c, !PT ;  /* 0x000000031a1a7212 */ /* 0x001fce00078e3cff */
.L_x_2413:
[----:B------:R-:W-:Y:S05]  /*e8e0*/  BSYNC B7 ;  /* 0x0000000000077941 */ /* 0x000fea0003800000 */
.L_x_2411:
        /* <DEDUP_REMOVED lines=11> */
.L_x_2454:
[----:B------:R-:W-:-:S03]  /*e9a0*/  UMOV UR4, 0xffffffff ;  /* 0xffffffff00047882 */ /* 0x000fc60000000000 */
[----:B------:R-:W-:Y:S05]  /*e9b0*/  BRA.DIV UR4, `(.L_x_2456) ;  /* 0x0000003a04c07947 */ /* 0x000fea000b800000 */
[----:B------:R0:W1:Y:S02]  /*e9c0*/  SHFL.IDX PT, R14, R34, RZ, 0x1f ;  /* 0x00001fff220e7589 */ /* 0x00006400000e0000 */
.L_x_2570:
        /* <DEDUP_REMOVED lines=8> */
.L_x_2455:
[----:B------:R-:W-:Y:S02]  /*ea50*/  ULDC UR4, c[0x0][0xc38] ;  /* 0x00030e0000047ab9 */ /* 0x000fe40000000800 */
[----:B-1----:R-:W-:-:S13]  /*ea60*/  ISETP.GE.AND P0, PT, R34, UR4, PT ;  /* 0x0000000422007c0c */ /* 0x002fda000bf06270 */
[----:B------:R-:W-:Y:S05]  /*ea70*/  @!P0 BRA `(.L_x_2457) ;  /* 0xffffffc400608947 */ /* 0x000fea000383ffff */
.L_x_2408:
        /* <DEDUP_REMOVED lines=11> */
.L_x_2571:
[----:B------:R-:W-:Y:S05]  /*eb30*/  BSYNC B0 ;  /* 0x0000000000007941 */ /* 0x000fea0003800000 */
.L_x_2458:
[----:B------:R-:W-:-:S03]  /*eb40*/  UMOV UR4, 0xffffffff ;  /* 0xffffffff00047882 */ /* 0x000fc60000000000 */
[----:B------:R-:W-:Y:S05]  /*eb50*/  BRA.DIV UR4, `(.L_x_2460) ;  /* 0x0000003a04947947 */ /* 0x000fea000b800000 */
[----:B-1----:R-:W1:Y:S02]  /*eb60*/  S2R R0, SR_TID.X ;  /* 0x0000000000007919 */ /* 0x002e640000002100 */
[----:B-1----:R-:W-:-:S04]  /*eb70*/  SHF.R.U32.HI R0, RZ, 0x5, R0 ;  /* 0x00000005ff007819 */ /* 0x002fc80000011600 */
[----:B------:R-:W-:-:S05]  /*eb80*/  LOP3.LUT R0, R0, 0x3, RZ, 0xc0, !PT ;  /* 0x0000000300007812 */ /* 0x000fca00078ec0ff */
[----:B------:R1:W2:Y:S02]  /*eb90*/  SHFL.IDX PT, R14, R0, RZ, 0x1f ;  /* 0x00001fff000e7589 */ /* 0x0002a400000e0000 */
.L_x_2574:
[----:B--2---:R-:W-:Y:S01]  /*eba0*/  ISETP.NE.AND P0, PT, R14, RZ, PT ;  /* 0x000000ff0e00720c */ /* 0x004fe20003f05270 */
[----:B------:R-:W-:-:S12]  /*ebb0*/  BSSY B0, `(.L_x_2461) ;  /* 0x0000024000007945 */ /* 0x000fd80003800000 */
[----:B------:R-:W-:Y:S05]  /*ebc0*/  @P0 BRA `(.L_x_2462) ;  /* 0x0000000000880947 */ /* 0x000fea0003800000 */
[----:B------:R-:W-:-:S03]  /*ebd0*/  UMOV UR4, 0xffffffff ;  /* 0xffffffff00047882 */ /* 0x000fc60000000000 */
[----:B------:R-:W-:Y:S05]  /*ebe0*/  BRA.DIV UR4, `(.L_x_2463) ;  /* 0x0000003a04a47947 */ /* 0x000fea000b800000 */
[----:B------:R-:W-:-:S13]  /*ebf0*/  ELECT P6, URZ, PT ;  /* 0x00000000003f782f */ /* 0x000fda00038c0000 */
.L_x_2577:
[----:B------:R-:W-:Y:S05]  /*ec00*/  @!P6 BRA `(.L_x_2462) ;  /* 0x000000000078e947 */ /* 0x000fea0003800000 */
[----:B------:R-:W-:-:S06]  /*ec10*/  ULOP3.LUT UR4, UR36, 0x2, URZ, 0xfc, !UPT ;  /* 0x0000000224047892 */ /* 0x000fcc000f8efc3f */
[----:B-1----:R-:W-:-:S05]  /*ec20*/  IMAD.U32 R0, RZ, RZ, UR4 ;  /* 0x00000004ff007e24 */ /* 0x002fca000f8e00ff */
[----:B------:R-:W-:-:S13]  /*ec30*/  ISETP.NE.AND P0, PT, R0, 0x3, PT ;  /* 0x000000030000780c */ /* 0x000fda0003f05270 */
[----:B------:R-:W-:Y:S05]  /*ec40*/  @!P0 BRA `(.L_x_2464) ;  /* 0x0000000000048947 */ /* 0x000fea0003800000 */
[----:B------:R-:W-:Y:S01]  /*ec50*/  BPT.TRAP 0x1 ;  /* 0x000000040000795c */ /* 0x000fe20000300000 */
.L_x_2464:
[C---:B------:R-:W-:Y:S01]  /*ec60*/  IMAD R5, R23.reuse, 0x8, R4 ;  /* 0x0000000817057824 */ /* 0x040fe200078e0204 */
[----:B------:R-:W-:Y:S01]  /*ec70*/  SHF.L.U32 R0, R26, 0x1f, RZ ;  /* 0x0000001f1a007819 */ /* 0x000fe200000006ff */
[----:B------:R-:W-:-:S03]  /*ec80*/  VIADD R23, R23, 0x1 ;  /* 0x0000000117177836 */ /* 0x000fc60000000000 */
[----:B------:R-:W1:Y:S02]  /*ec90*/  SYNCS.PHASECHK.TRANS64.TRYWAIT P1, [R5+URZ+0x28840], R0 ;  /* 0x02884000050075a7 */ /* 0x000e64000802017f */
[----:B------:R-:W-:-:S04]  /*eca0*/  ISETP.NE.AND P2, PT, R23, 0x2, PT ;  /* 0x000000021700780c */ /* 0x000fc80003f45270 */
[----:B------:R-:W-:Y:S01]  /*ecb0*/  SEL R3, RZ, 0x1, P2 ;  /* 0x00000001ff037807 */ /* 0x000fe20001000000 */
[----:B-1----:R-:W-:Y:S08]  /*ecc0*/  @!P1 BRA `(.L_x_2465) ;  /* 0x00000038008c9947 */ /* 0x002ff00003800000 */
.L_x_2578:
[----:B------:R-:W-:Y:S02]  /*ecd0*/  SEL R23, R23, RZ, P2 ;  /* 0x000000ff17177207 */ /* 0x000fe40001000000 */
[----:B------:R-:W-:Y:S01]  /*ece0*/  LOP3.LUT R2, R26, R3, RZ, 0x3c, !PT ;  /* 0x000000031a027212 */ /* 0x000fe200078e3cff */
[----:B------:R-:W-:Y:S06]  /*ecf0*/  @!P0 BRA `(.L_x_2466) ;  /* 0x0000000000048947 */ /* 0x000fec0003800000 */
[----:B------:R-:W-:Y:S01]  /*ed00*/  BPT.TRAP 0x1 ;  /* 0x000000040000795c */ /* 0x000fe20000300000 */
.L_x_2466:
[----:B------:R-:W-:Y:S01]  /*ed10*/  IMAD R23, R23, 0x8, R4 ;  /* 0x0000000817177824 */ /* 0x000fe200078e0204 */
[----:B------:R-:W-:-:S04]  /*ed20*/  SHF.L.U32 R2, R2, 0x1f, RZ ;  /* 0x0000001f02027819 */ /* 0x000fc800000006ff */
[----:B------:R-:W2:Y:S02]  /*ed30*/  SYNCS.PHASECHK.TRANS64.TRYWAIT P1, [R23+URZ+0x28840], R2 ;  /* 0x02884002170075a7 */ /* 0x000ea4000802017f */
[----:B--2---:R-:W-:Y:S05]  /*ed40*/  @!P1 BRA `(.L_x_2467) ;  /* 0x0000003800809947 */ /* 0x004fea0003800000 */
.L_x_2579:
[----:B------:R-:W-:Y:S05]  /*ed50*/  @!P0 BRA `(.L_x_2468) ;  /* 0x0000000000048947 */ /* 0x000fea0003800000 */
[----:B------:R-:W-:Y:S01]  /*ed60*/  BPT.TRAP 0x1 ;  /* 0x000000040000795c */ /* 0x000fe20000300000 */
.L_x_2468:
[----:B------:R-:W3:Y:S02]  /*ed70*/  SYNCS.PHASECHK.TRANS64.TRYWAIT P1, [R5+URZ+0x28860], R0 ;  /* 0x02886000050075a7 */ /* 0x000ee4000802017f */
[----:B---3--:R-:W-:Y:S05]  /*ed80*/  @!P1 BRA `(.L_x_2469) ;  /* 0x0000003800849947 */ /* 0x008fea0003800000 */
.L_x_2580:
[----:B------:R-:W-:Y:S05]  /*ed90*/  @!P0 BRA `(.L_x_2470) ;  /* 0x0000000000048947 */ /* 0x000fea0003800000 */
[----:B------:R-:W-:Y:S01]  /*eda0*/  BPT.TRAP 0x1 ;  /* 0x000000040000795c */ /* 0x000fe20000300000 */
.L_x_2470:
[----:B----4-:R4:W0:Y:S02]  /*edb0*/  SYNCS.PHASECHK.TRANS64.TRYWAIT P0, [R23+URZ+0x28860], R2 ;  /* 0x02886002170075a7 */ /* 0x010824000800017f */
[----:B0-----:R-:W-:Y:S05]  /*edc0*/  @!P0 NANOSLEEP.SYNCS 0x989680 ;  /* 0x009896800000895d */ /* 0x001fea0003900000 */
[----:B------:R-:W0:Y:S02]  /*edd0*/  @!P0 SYNCS.PHASECHK.TRANS64 P0, [R23+URZ+0x28860], R2 ;  /* 0x02886002170085a7 */ /* 0x000e24000800007f */
[----:B0-----:R-:W-:Y:S05]  /*ede0*/  @!P0 BRA `(.L_x_2470) ;  /* 0xfffffffc00f08947 */ /* 0x001fea000383ffff */
.L_x_2462:
[----:B------:R-:W-:Y:S05]  /*edf0*/  BSYNC B0 ;  /* 0x0000000000007941 */ /* 0x000fea0003800000 */
.L_x_2461:
[----:B------:R-:W-:Y:S05]  /*ee00*/  EXIT ;  /* 0x000000000000794d */ /* 0x000fea0003800000 */
.L_x_2355:
[----:B0-----:R-:W-:-:S04]  /*ee10*/  IMAD.U32 R3, RZ, RZ, UR41 ;  /* 0x00000029ff037e24 */ /* 0x001fc8000f8e00ff */
[----:B------:R0:W1:Y:S03]  /*ee20*/  SYNCS.PHASECHK.TRANS64.TRYWAIT P1, [R3+URZ+0x28800], R0 ;  /* 0x02880000030075a7 */ /* 0x000066000802017f */
[----:B-1----:R-:W-:Y:S05]  /*ee30*/  @!P1 NANOSLEEP.SYNCS 0x989680 ;  /* 0x009896800000995d */ /* 0x002fea0003900000 */
[----:B------:R-:W1:Y:S02]  /*ee40*/  @!P1 SYNCS.PHASECHK.TRANS64 P1, [R3+URZ+0x28800], R0 ;  /* 0x02880000030095a7 */ /* 0x000e64000802007f */
[----:B-1----:R-:W-:Y:S05]  /*ee50*/  @!P1 BRA `(.L_x_2355) ;  /* 0xfffffffc00ec9947 */ /* 0x002fea000383ffff */
[----:B------:R-:W-:Y:S05]  /*ee60*/  BRA `(.L_x_2471) ;  /* 0xffffff2400ec7947 */ /* 0x000fea000383ffff */
.L_x_2359:
[----:B-1----:R1:W2:Y:S02]  /*ee70*/  SYNCS.PHASECHK.TRANS64.TRYWAIT P1, [R3+URZ+0x28830], R0 ;  /* 0x02883000030075a7 */ /* 0x0022a4000802017f */
[----:B--2---:R-:W-:Y:S05]  /*ee80*/  @!P1 NANOSLEEP.SYNCS 0x989680 ;  /* 0x009896800000995d */ /* 0x004fea0003900000 */
[----:B------:R-:W2:Y:S02]  /*ee90*/  @!P1 SYNCS.PHASECHK.TRANS64 P1, [R3+URZ+0x28830], R0 ;  /* 0x02883000030095a7 */ /* 0x000ea4000802007f */
[----:B--2---:R-:W-:Y:S05]  /*eea0*/  @!P1 BRA `(.L_x_2359) ;  /* 0xfffffffc00f09947 */ /* 0x004fea000383ffff */
[----:B------:R-:W-:Y:S05]  /*eeb0*/  BRA `(.L_x_2358) ;  /* 0xffffff2800087947 */ /* 0x000fea000383ffff */
.L_x_2365:
[----:B-1----:R-:W-:-:S04]  /*eec0*/  IMAD.U32 R5, RZ, RZ, UR6 ;  /* 0x00000006ff057e24 */ /* 0x002fc8000f8e00ff */
[----:B------:R1:W2:Y:S03]  /*eed0*/  SYNCS.PHASECHK.TRANS64.TRYWAIT P1, [R5+URZ+0x28830], R0 ;  /* 0x02883000050075a7 */ /* 0x0002a6000802017f */
[----:B--2---:R-:W-:Y:S05]  /*eee0*/  @!P1 NANOSLEEP.SYNCS 0x989680 ;  /* 0x009896800000995d */ /* 0x004fea0003900000 */
[----:B------:R-:W2:Y:S02]  /*eef0*/  @!P1 SYNCS.PHASECHK.TRANS64 P1, [R5+URZ+0x28830], R0 ;  /* 0x02883000050095a7 */ /* 0x000ea4000802007f */
[----:B--2---:R-:W-:Y:S05]  /*ef00*/  @!P1 BRA `(.L_x_2365) ;  /* 0xfffffffc00ec9947 */ /* 0x004fea000383ffff */
[----:B------:R-:W-:Y:S05]  /*ef10*/  BRA `(.L_x_2362) ;  /* 0xffffff4c00387947 */ /* 0x000fea000383ffff */
.L_x_2369:
[----:B-1----:R-:W-:-:S04]  /*ef20*/  MOV R5, UR6 ;  /* 0x0000000600057c02 */ /* 0x002fc80008000f00 */
[----:B------:R1:W2:Y:S03]  /*ef30*/  SYNCS.PHASECHK.TRANS64.TRYWAIT P1, [R5+URZ+0x28850], R0 ;  /* 0x02885000050075a7 */ /* 0x0002a6000802017f */
[----:B--2---:R-:W-:Y:S05]  /*ef40*/  @!P1 NANOSLEEP.SYNCS 0x989680 ;  /* 0x009896800000995d */ /* 0x004fea0003900000 */
[----:B------:R-:W2:Y:S02]  /*ef50*/  @!P1 SYNCS.PHASECHK.TRANS64 P1, [R5+URZ+0x28850], R0 ;  /* 0x02885000050095a7 */ /* 0x000ea4000802007f */
[----:B--2---:R-:W-:Y:S05]  /*ef60*/  @!P1 BRA `(.L_x_2369) ;  /* 0xfffffffc00ec9947 */ /* 0x004fea000383ffff */
[----:B------:R-:W-:Y:S05]  /*ef70*/  BRA `(.L_x_2366) ;  /* 0xffffff5000047947 */ /* 0x000fea000383ffff */
.L_x_2377:
[----:B-1----:R-:W-:-:S04]  /*ef80*/  IMAD.U32 R5, RZ, RZ, UR6 ;  /* 0x00000006ff057e24 */ /* 0x002fc8000f8e00ff */
[----:B------:R1:W2:Y:S03]  /*ef90*/  SYNCS.PHASECHK.TRANS64.TRYWAIT P1, [R5+URZ+0x28830], R0 ;  /* 0x02883000050075a7 */ /* 0x0002a6000802017f */
[----:B--2---:R-:W-:Y:S05]  /*efa0*/  @!P1 NANOSLEEP.SYNCS 0x989680 ;  /* 0x009896800000995d */ /* 0x004fea0003900000 */
[----:B------:R-:W2:Y:S02]  /*efb0*/  @!P1 SYNCS.PHASECHK.TRANS64 P1, [R5+URZ+0x28830], R0 ;  /* 0x02883000050095a7 */ /* 0x000ea4000802007f */
[----:B--2---:R-:W-:Y:S05]  /*efc0*/  @!P1 BRA `(.L_x_2377) ;  /* 0xfffffffc00ec9947 */ /* 0x004fea000383ffff */
[----:B------:R-:W-:Y:S05]  /*efd0*/  BRA `(.L_x_2374) ;  /* 0xffffff7400887947 */ /* 0x000fea000383ffff */
.L_x_2381:
[----:B-1----:R-:W-:-:S04]  /*efe0*/  IMAD.U32 R5, RZ, RZ, UR6 ;  /* 0x00000006ff057e24 */ /* 0x002fc8000f8e00ff */
[----:B------:R1:W2:Y:S03]  /*eff0*/  SYNCS.PHASECHK.TRANS64.TRYWAIT P1, [R5+URZ+0x28850], R0 ;  /* 0x02885000050075a7 */ /* 0x0002a6000802017f */
[----:B--2---:R-:W-:Y:S05]  /*f000*/  @!P1 NANOSLEEP.SYNCS 0x989680 ;  /* 0x009896800000995d */ /* 0x004fea0003900000 */
[----:B------:R-:W2:Y:S02]  /*f010*/  @!P1 SYNCS.PHASECHK.TRANS64 P1, [R5+URZ+0x28850], R0 ;  /* 0x02885000050095a7 */ /* 0x000ea4000802007f */
[----:B--2---:R-:W-:Y:S05]  /*f020*/  @!P1 BRA `(.L_x_2381) ;  /* 0xfffffffc00ec9947 */ /* 0x004fea000383ffff */
[----:B------:R-:W-:Y:S05]  /*f030*/  BRA `(.L_x_2378) ;  /* 0xffffff7800547947 */ /* 0x000fea000383ffff */
.L_x_2388:
[----:B-1----:R-:W-:-:S04]  /*f040*/  IMAD.U32 R9, RZ, RZ, UR5 ;  /* 0x00000005ff097e24 */ /* 0x002fc8000f8e00ff */
[----:B------:R1:W2:Y:S03]  /*f050*/  SYNCS.PHASECHK.TRANS64.TRYWAIT P1, [R9+URZ+0x28850], R6 ;  /* 0x02885006090075a7 */ /* 0x0002a6000802017f */
[----:B--2---:R-:W-:Y:S05]  /*f060*/  @!P1 NANOSLEEP.SYNCS 0x989680 ;  /* 0x009896800000995d */ /* 0x004fea0003900000 */
[----:B------:R-:W2:Y:S02]  /*f070*/  @!P1 SYNCS.PHASECHK.TRANS64 P1, [R9+URZ+0x28850], R6 ;  /* 0x02885006090095a7 */ /* 0x000ea4000802007f */
[----:B--2---:R-:W-:Y:S05]  /*f080*/  @!P1 BRA `(.L_x_2388) ;  /* 0xfffffffc00ec9947 */ /* 0x004fea000383ffff */
[----:B------:R-:W-:Y:S05]  /*f090*/  BRA `(.L_x_2387) ;  /* 0xffffff94003c7947 */ /* 0x000fea000383ffff */
.L_x_2419:
        /* <DEDUP_REMOVED lines=10> */
.L_x_2472:
[----:B------:R-:W-:Y:S05]  /*f140*/  BRA `(.L_x_2473) ;  /* 0xffffffc800287947 */ /* 0x000fea000383ffff */
.L_x_2422:
[----:B0-----:R0:W1:Y:S02]  /*f150*/  SYNCS.PHASECHK.TRANS64.TRYWAIT P0, [R7+URZ+0x28840], R2 ;  /* 0x02884002070075a7 */ /* 0x001064000800017f */
[----:B-1----:R-:W-:Y:S05]  /*f160*/  @!P0 NANOSLEEP.SYNCS 0x989680 ;  /* 0x009896800000895d */ /* 0x002fea0003900000 */
[----:B------:R-:W1:Y:S02]  /*f170*/  @!P0 SYNCS.PHASECHK.TRANS64 P0, [R7+URZ+0x28840], R2 ;  /* 0x02884002070085a7 */ /* 0x000e64000800007f */
[----:B-1----:R-:W-:Y:S05]  /*f180*/  @!P0 BRA `(.L_x_2422) ;  /* 0xfffffffc00f08947 */ /* 0x002fea000383ffff */
[----:B------:R-:W-:Y:S05]  /*f190*/  BRA `(.L_x_2474) ;  /* 0xffffffcc00207947 */ /* 0x000fea000383ffff */
.L_x_2423:
        /* <DEDUP_REMOVED lines=8> */
.L_x_2476:
[----:B------:R-:W-:Y:S05]  /*f220*/  BSYNC B0 ;  /* 0x0000000000007941 */ /* 0x000fea0003800000 */
.L_x_2475:
[----:B------:R-:W-:Y:S01]  /*f230*/  IMAD.MOV.U32 R13, RZ, RZ, R4 ;  /* 0x000000ffff0d7224 */ /* 0x000fe200078e0004 */
[----:B------:R-:W-:Y:S01]  /*f240*/  @P0 LEA R9, R5, R16, 0x1 ;  /* 0x0000001005090211 */ /* 0x000fe200078e08ff */
[----:B------:R-:W-:Y:S02]  /*f250*/  IMAD.MOV.U32 R12, RZ, RZ, RZ ;  /* 0x000000ffff0c7224 */ /* 0x000fe400078e00ff */
[----:B------:R-:W-:Y:S02]  /*f260*/  IMAD.MOV.U32 R11, RZ, RZ, 0x181f ;  /* 0x0000181fff0b7424 */ /* 0x000fe400078e00ff */
[----:B------:R-:W-:Y:S02]  /*f270*/  IMAD.MOV.U32 R15, RZ, RZ, -0x1 ;  /* 0xffffffffff0f7424 */ /* 0x000fe400078e00ff */
[----:B------:R-:W-:-:S07]  /*f280*/  IMAD.MOV.U32 R2, RZ, RZ, R14 ;  /* 0x000000ffff027224 */ /* 0x000fce00078e000e */
[----:B------:R-:W-:Y:S05]  /*f290*/  WARPSYNC.COLLECTIVE R15, `(.L_x_2477) ;  /* 0x000000000f087348 */ /* 0x000fea0003c00000 */
[----:B------:R0:W1:Y:S02]  /*f2a0*/  SHFL.IDX P6, R14, R13, R12, R11 ;  /* 0x0000000c0d0e7389 */ /* 0x00006400000c000b */
[----:B01----:R-:W-:Y:S01]  /*f2b0*/  ENDCOLLECTIVE ;  /* 0x000000000000791b */ /* 0x003fe20003800000 */
.L_x_2477:
        /* <DEDUP_REMOVED lines=8> */
.L_x_2478:
        /* <DEDUP_REMOVED lines=12> */
.L_x_2479:
[----:B------:R-:W-:Y:S02]  /*f400*/  IMAD.MOV.U32 R13, RZ, RZ, R0 ;  /* 0x000000ffff0d7224 */ /* 0x000fe400078e0000 */
[----:B------:R-:W-:Y:S01]  /*f410*/  IMAD.MOV.U32 R12, RZ, RZ, 0x2 ;  /* 0x00000002ff0c7424 */ /* 0x000fe200078e00ff */
[----:B------:R-:W-:-:S05]  /*f420*/  @P0 LEA R14, P1, R35, R14, 0x1 ;  /* 0x0000000e230e0211 */ /* 0x000fca00078208ff */
[----:B------:R-:W-:-:S08]  /*f430*/  @P0 IMAD.MOV.U32 R2, RZ, RZ, R14 ;  /* 0x000000ffff020224 */ /* 0x000fd000078e000e */
[----:B------:R-:W-:Y:S05]  /*f440*/  WARPSYNC.COLLECTIVE R15, `(.L_x_2480) ;  /* 0x000000000f087348 */ /* 0x000fea0003c00000 */
[----:B------:R0:W1:Y:S02]  /*f450*/  SHFL.IDX P6, R14, R13, R12, R11 ;  /* 0x0000000c0d0e7389 */ /* 0x00006400000c000b */
[----:B01----:R-:W-:Y:S01]  /*f460*/  ENDCOLLECTIVE ;  /* 0x000000000000791b */ /* 0x003fe20003800000 */
.L_x_2480:
        /* <DEDUP_REMOVED lines=13> */
.L_x_2481:
[----:B------:R-:W-:Y:S01]  /*f540*/  @P0 IMAD R21, R5, 0x2, R16 ;  /* 0x0000000205150824 */ /* 0x000fe200078e0210 */
[----:B------:R-:W-:Y:S01]  /*f550*/  MOV R13, R0 ;  /* 0x00000000000d7202 */ /* 0x000fe20000000f00 */
[----:B------:R-:W-:Y:S01]  /*f560*/  IMAD.MOV.U32 R12, RZ, RZ, 0x3 ;  /* 0x00000003ff0c7424 */ /* 0x000fe200078e00ff */
[----:B------:R-:W-:-:S05]  /*f570*/  @P0 LEA R14, P1, R35, R14, 0x1 ;  /* 0x0000000e230e0211 */ /* 0x000fca00078208ff */
[----:B------:R-:W-:-:S08]  /*f580*/  @P0 IMAD.MOV.U32 R2, RZ, RZ, R14 ;  /* 0x000000ffff020224 */ /* 0x000fd000078e000e */
[----:B------:R-:W-:Y:S05]  /*f590*/  WARPSYNC.COLLECTIVE R15, `(.L_x_2482) ;  /* 0x000000000f087348 */ /* 0x000fea0003c00000 */
[----:B------:R0:W1:Y:S02]  /*f5a0*/  SHFL.IDX P6, R14, R13, R12, R11 ;  /* 0x0000000c0d0e7389 */ /* 0x00006400000c000b */
[----:B01----:R-:W-:Y:S01]  /*f5b0*/  ENDCOLLECTIVE ;  /* 0x000000000000791b */ /* 0x003fe20003800000 */
.L_x_2482:
        /* <DEDUP_REMOVED lines=13> */
.L_x_2483:
        /* <DEDUP_REMOVED lines=8> */
.L_x_2484:
        /* <DEDUP_REMOVED lines=13> */
.L_x_2485:
        /* <DEDUP_REMOVED lines=8> */
.L_x_2486:
        /* <DEDUP_REMOVED lines=13> */
.L_x_2487:
        /* <DEDUP_REMOVED lines=8> */
.L_x_2488:
        /* <DEDUP_REMOVED lines=13> */
.L_x_2489:
        /* <DEDUP_REMOVED lines=8> */
.L_x_2490:
        /* <DEDUP_REMOVED lines=12> */
.L_x_2491:
[----:B------:R-:W-:Y:S05]  /*fbc0*/  BRA `(.L_x_2492) ;  /* 0xffffffc800147947 */ /* 0x000fea000383ffff */
.L_x_2428:
[----:B------:R-:W-:Y:S01]  /*fbd0*/  MOV R13, R4 ;  /* 0x00000004000d7202 */ /* 0x000fe20000000f00 */
[----:B------:R-:W-:Y:S02]  /*fbe0*/  IMAD.MOV.U32 R12, RZ, RZ, RZ ;  /* 0x000000ffff0c7224 */ /* 0x000fe400078e00ff */
[----:B------:R-:W-:Y:S02]  /*fbf0*/  IMAD.MOV.U32 R11, RZ, RZ, 0x181f ;  /* 0x0000181fff0b7424 */ /* 0x000fe400078e00ff */
[----:B------:R-:W-:Y:S02]  /*fc00*/  IMAD.MOV.U32 R15, RZ, RZ, -0x1 ;  /* 0xffffffffff0f7424 */ /* 0x000fe400078e00ff */
[----:B------:R-:W-:-:S07]  /*fc10*/  IMAD.U32 R6, RZ, RZ, UR43 ;  /* 0x0000002bff067e24 */ /* 0x000fce000f8e00ff */
[----:B------:R-:W-:Y:S05]  /*fc20*/  WARPSYNC.COLLECTIVE R15, `(.L_x_2493) ;  /* 0x000000000f087348 */ /* 0x000fea0003c00000 */
[----:B------:R0:W1:Y:S02]  /*fc30*/  SHFL.IDX P6, R14, R13, R12, R11 ;  /* 0x0000000c0d0e7389 */ /* 0x00006400000c000b */
[----:B01----:R-:W-:Y:S01]  /*fc40*/  ENDCOLLECTIVE ;  /* 0x000000000000791b */ /* 0x003fe20003800000 */
.L_x_2493:
[----:B------:R-:W-:-:S04]  /*fc50*/  IMAD R5, R6, 0x80, R37 ;  /* 0x0000008006057824 */ /* 0x000fc800078e0225 */
[C---:B------:R-:W-:Y:S01]  /*fc60*/  VIADD R6, R5.reuse, 0x10 ;  /* 0x0000001005067836 */ /* 0x040fe20000000000 */
[----:B------:R-:W-:Y:S01]  /*fc70*/  ISETP.GE.AND P0, PT, R5, UR38, PT ;  /* 0x0000002605007c0c */ /* 0x000fe2000bf06270 */
[----:B------:R-:W-:Y:S02]  /*fc80*/  IMAD.MOV.U32 R13, RZ, RZ, R0 ;  /* 0x000000ffff0d7224 */ /* 0x000fe400078e0000 */
[----:B------:R-:W-:-:S10]  /*fc90*/  IMAD.MOV.U32 R2, RZ, RZ, R14 ;  /* 0x000000ffff027224 */ /* 0x000fd400078e000e */
[----:B------:R-:W-:Y:S05]  /*fca0*/  WARPSYNC.COLLECTIVE R15, `(.L_x_2494) ;  /* 0x000000000f087348 */ /* 0x000fea0003c00000 */
[----:B------:R0:W1:Y:S02]  /*fcb0*/  SHFL.IDX P6, R14, R13, R12, R11 ;  /* 0x0000000c0d0e7389 */ /* 0x00006400000c000b */
[----:B01----:R-:W-:Y:S01]  /*fcc0*/  ENDCOLLECTIVE ;  /* 0x000000000000791b */ /* 0x003fe20003800000 */
.L_x_2494:
        /* <DEDUP_REMOVED lines=8> */
.L_x_2495:
        /* <DEDUP_REMOVED lines=11> */
.L_x_2496:
[----:B------:R-:W-:Y:S02]  /*fe00*/  IMAD.MOV.U32 R13, RZ, RZ, R4 ;  /* 0x000000ffff0d7224 */ /* 0x000fe400078e0004 */
[----:B------:R-:W-:Y:S01]  /*fe10*/  IMAD.MOV.U32 R12, RZ, RZ, 0x2 ;  /* 0x00000002ff0c7424 */ /* 0x000fe200078e00ff */
[----:B------:R-:W-:-:S05]  /*fe20*/  @!P0 LEA R14, P1, R35, R14, 0x1 ;  /* 0x0000000e230e8211 */ /* 0x000fca00078208ff */
[----:B------:R-:W-:-:S08]  /*fe30*/  @!P0 IMAD.MOV.U32 R2, RZ, RZ, R14 ;  /* 0x000000ffff028224 */ /* 0x000fd000078e000e */
[----:B------:R-:W-:Y:S05]  /*fe40*/  WARPSYNC.COLLECTIVE R15, `(.L_x_2497) ;  /* 0x000000000f087348 */ /* 0x000fea0003c00000 */
[----:B------:R0:W1:Y:S02]  /*fe50*/  SHFL.IDX P6, R14, R13, R12, R11 ;  /* 0x0000000c0d0e7389 */ /* 0x00006400000c000b */
[----:B01----:R-:W-:Y:S01]  /*fe60*/  ENDCOLLECTIVE ;  /* 0x000000000000791b */ /* 0x003fe20003800000 */
.L_x_2497:
        /* <DEDUP_REMOVED lines=14> */
.L_x_2498:
[----:B------:R-:W-:Y:S02]  /*ff50*/  IMAD.MOV.U32 R13, RZ, RZ, R4 ;  /* 0x000000ffff0d7224 */ /* 0x000fe400078e0004 */
[----:B------:R-:W-:Y:S01]  /*ff60*/  IMAD.MOV.U32 R12, RZ, RZ, 0x3 ;  /* 0x00000003ff0c7424 */ /* 0x000fe200078e00ff */
[----:B------:R-:W-:-:S05]  /*ff70*/  @!P0 LEA R14, P1, R35, R14, 0x1 ;  /* 0x0000000e230e8211 */ /* 0x000fca00078208ff */
[----:B------:R-:W-:-:S08]  /*ff80*/  @!P0 IMAD.MOV.U32 R2, RZ, RZ, R14 ;  /* 0x000000ffff028224 */ /* 0x000fd000078e000e */
[----:B------:R-:W-:Y:S05]  /*ff90*/  WARPSYNC.COLLECTIVE R15, `(.L_x_2499) ;  /* 0x000000000f087348 */ /* 0x000fea0003c00000 */
[----:B------:R0:W1:Y:S02]  /*ffa0*/  SHFL.IDX P6, R14, R13, R12, R11 ;  /* 0x0000000c0d0e7389 */ /* 0x00006400000c000b */
[----:B01----:R-:W-:Y:S01]  /*ffb0*/  ENDCOLLECTIVE ;  /* 0x000000000000791b */ /* 0x003fe20003800000 */
.L_x_2499:
        /* <DEDUP_REMOVED lines=14> */
.L_x_2500:
[----:B------:R-:W-:Y:S01]  /*100a0*/  IMAD.MOV.U32 R13, RZ, RZ, R4 ;  /* 0x000000ffff0d7224 */ /* 0x000fe200078e0004 */
[----:B------:R-:W-:Y:S02]  /*100b0*/  MOV R12, 0x4 ;  /* 0x00000004000c7802 */ /* 0x000fe40000000f00 */
[----:B------:R-:W-:-:S05]  /*100c0*/  @!P0 LEA R14, P1, R35, R14, 0x1 ;  /* 0x0000000e230e8211 */ /* 0x000fca00078208ff */
[----:B------:R-:W-:-:S08]  /*100d0*/  @!P0 IMAD.MOV.U32 R2, RZ, RZ, R14 ;  /* 0x000000ffff028224 */ /* 0x000fd000078e000e */
[----:B------:R-:W-:Y:S05]  /*100e0*/  WARPSYNC.COLLECTIVE R15, `(.L_x_2501) ;  /* 0x000000000f087348 */ /* 0x000fea0003c00000 */
[----:B------:R0:W1:Y:S02]  /*100f0*/  SHFL.IDX P6, R14, R13, R12, R11 ;  /* 0x0000000c0d0e7389 */ /* 0x00006400000c000b */
[----:B01----:R-:W-:Y:S01]  /*10100*/  ENDCOLLECTIVE ;  /* 0x000000000000791b */ /* 0x003fe20003800000 */
.L_x_2501:
        /* <DEDUP_REMOVED lines=14> */
.L_x_2502:
[----:B------:R-:W-:Y:S02]  /*101f0*/  IMAD.MOV.U32 R13, RZ, RZ, R4 ;  /* 0x000000ffff0d7224 */ /* 0x000fe400078e0004 */
[----:B------:R-:W-:Y:S01]  /*10200*/  IMAD.MOV.U32 R12, RZ, RZ, 0x5 ;  /* 0x00000005ff0c7424 */ /* 0x000fe200078e00ff */
[----:B------:R-:W-:-:S05]  /*10210*/  @!P0 LEA R14, P1, R35, R14, 0x1 ;  /* 0x0000000e230e8211 */ /* 0x000fca00078208ff */
[----:B------:R-:W-:-:S08]  /*10220*/  @!P0 IMAD.MOV.U32 R2, RZ, RZ, R14 ;  /* 0x000000ffff028224 */ /* 0x000fd000078e000e */
[----:B------:R-:W-:Y:S05]  /*10230*/  WARPSYNC.COLLECTIVE R15, `(.L_x_2503) ;  /* 0x000000000f087348 */ /* 0x000fea0003c00000 */
[----:B------:R0:W1:Y:S02]  /*10240*/  SHFL.IDX P6, R14, R13, R12, R11 ;  /* 0x0000000c0d0e7389 */ /* 0x00006400000c000b */
[----:B01----:R-:W-:Y:S01]  /*10250*/  ENDCOLLECTIVE ;  /* 0x000000000000791b */ /* 0x003fe20003800000 */
.L_x_2503:
        /* <DEDUP_REMOVED lines=14> */
.L_x_2504:
[----:B------:R-:W-:Y:S02]  /*10340*/  IMAD.MOV.U32 R13, RZ, RZ, R4 ;  /* 0x000000ffff0d7224 */ /* 0x000fe400078e0004 */
[----:B------:R-:W-:Y:S01]  /*10350*/  IMAD.MOV.U32 R12, RZ, RZ, 0x6 ;  /* 0x00000006ff0c7424 */ /* 0x000fe200078e00ff */
[----:B------:R-:W-:-:S05]  /*10360*/  @!P0 LEA R14, P1, R35, R14, 0x1 ;  /* 0x0000000e230e8211 */ /* 0x000fca00078208ff */
[----:B------:R-:W-:-:S08]  /*10370*/  @!P0 IMAD.MOV.U32 R2, RZ, RZ, R14 ;  /* 0x000000ffff028224 */ /* 0x000fd000078e000e */
[----:B------:R-:W-:Y:S05]  /*10380*/  WARPSYNC.COLLECTIVE R15, `(.L_x_2505) ;  /* 0x000000000f087348 */ /* 0x000fea0003c00000 */
[----:B------:R0:W1:Y:S02]  /*10390*/  SHFL.IDX P6, R14, R13, R12, R11 ;  /* 0x0000000c0d0e7389 */ /* 0x00006400000c000b */
[----:B01----:R-:W-:Y:S01]  /*103a0*/  ENDCOLLECTIVE ;  /* 0x000000000000791b */ /* 0x003fe20003800000 */
.L_x_2505:
[----:B------:R-:W-:Y:S02]  /*103b0*/  @!P0 IMAD.X R7, RZ, RZ, R6, P1 ;  /* 0x000000ffff078224 */ /* 0x000fe400008e0606 */
[----:B------:R-:W-:Y:S02]  /*103c0*/  VIADD R6, R5, 0x60 ;  /* 0x0000006005067836 */ /* 0x000fe40000000000 */
[----:B------:R-:W-:-:S05]  /*103d0*/  @!P0 IMAD.MOV.U32 R3, RZ, RZ, R7 ;  /* 0x000000ffff038224 */ /* 0x000fca00078e0007 */
[----:B------:R-:W-:Y:S01]  /*103e0*/  @!PT LDS RZ, [RZ] ;  /* 0x00000000fffff984 */ /* 0x000fe20000000800 */
[----:B------:R-:W-:Y:S01]  /*103f0*/  @!PT LDS RZ, [RZ] ;  /* 0x00000000fffff984 */ /* 0x000fe20000000800 */
[----:B------:R-:W-:Y:S01]  /*10400*/  @!PT LDS RZ, [RZ] ;  /* 0x00000000fffff984 */ /* 0x000fe20000000800 */
[----:B------:R0:W-:Y:S01]  /*10410*/  @!P0 LDGSTS.E.BYPASS.LTC128B.128 [R33+0x12c00], desc[UR50][R2.64], !P4 ;  /* 0x12c0000002218fae */ /* 0x0001e2000e101d72 */
[----:B------:R-:W-:-:S03]  /*10420*/  MOV R13, R0 ;  /* 0x00000000000d7202 */ /* 0x000fc60000000f00 */
[----:B------:R0:W-:Y:S01]  /*10430*/  @!P0 LDGSTS.E.BYPASS.LTC128B.128 [R33+0x16c00], desc[UR50][R2.64+0x80], !P5 ;  /* 0x16c0008002218fae */ /* 0x0001e2000e901d72 */
[----:B------:R-:W-:Y:S01]  /*10440*/  ISETP.GE.AND P0, PT, R6, UR38, PT ;  /* 0x0000002606007c0c */ /* 0x000fe2000bf06270 */
[----:B------:R-:W-:-:S12]  /*10450*/  IMAD.MOV.U32 R6, RZ, RZ, R14 ;  /* 0x000000ffff067224 */ /* 0x000fd800078e000e */
[----:B0-----:R-:W-:Y:S05]  /*10460*/  WARPSYNC.COLLECTIVE R15, `(.L_x_2506) ;  /* 0x000000000f087348 */ /* 0x001fea0003c00000 */
[----:B------:R1:W2:Y:S02]  /*10470*/  SHFL.IDX P6, R14, R13, R12, R11 ;  /* 0x0000000c0d0e7389 */ /* 0x0002a400000c000b */
[----:B012---:R-:W-:Y:S01]  /*10480*/  ENDCOLLECTIVE ;  /* 0x000000000000791b */ /* 0x007fe20003800000 */
.L_x_2506:
[----:B------:R-:W-:Y:S02]  /*10490*/  IMAD.MOV.U32 R13, RZ, RZ, R4 ;  /* 0x000000ffff0d7224 */ /* 0x000fe400078e0004 */
[----:B------:R-:W-:Y:S01]  /*104a0*/  IMAD.MOV.U32 R12, RZ, RZ, 0x7 ;  /* 0x00000007ff0c7424 */ /* 0x000fe200078e00ff */
[----:B------:R-:W-:-:S05]  /*104b0*/  @!P0 LEA R14, P1, R35, R14, 0x1 ;  /* 0x0000000e230e8211 */ /* 0x000fca00078208ff */
[----:B------:R-:W-:-:S08]  /*104c0*/  @!P0 IMAD.MOV.U32 R2, RZ, RZ, R14 ;  /* 0x000000ffff028224 */ /* 0x000fd000078e000e */
[----:B------:R-:W-:Y:S05]  /*104d0*/  WARPSYNC.COLLECTIVE R15, `(.L_x_2507) ;  /* 0x000000000f087348 */ /* 0x000fea0003c00000 */
[----:B------:R0:W1:Y:S02]  /*104e0*/  SHFL.IDX P6, R14, R13, R12, R11 ;  /* 0x0000000c0d0e7389 */ /* 0x00006400000c000b */
[----:B01----:R-:W-:Y:S01]  /*104f0*/  ENDCOLLECTIVE ;  /* 0x000000000000791b */ /* 0x003fe20003800000 */
.L_x_2507:
        /* <DEDUP_REMOVED lines=12> */
.L_x_2508:
[----:B------:R-:W-:Y:S05]  /*105c0*/  BRA `(.L_x_2509) ;  /* 0xffffffc800387947 */ /* 0x000fea000383ffff */
.L_x_2431:
[----:B0-----:R0:W1:Y:S02]  /*105d0*/  SYNCS.PHASECHK.TRANS64.TRYWAIT P0, [R16+URZ+0x28820], R3 ;  /* 0x02882003100075a7 */ /* 0x001064000800017f */
[----:B-1----:R-:W-:Y:S05]  /*105e0*/  @!P0 NANOSLEEP.SYNCS 0x989680 ;  /* 0x009896800000895d */ /* 0x002fea0003900000 */
[----:B------:R-:W1:Y:S02]  /*105f0*/  @!P0 SYNCS.PHASECHK.TRANS64 P0, [R16+URZ+0x28820], R3 ;  /* 0x02882003100085a7 */ /* 0x000e64000800007f */
[----:B-1----:R-:W-:Y:S05]  /*10600*/  @!P0 BRA `(.L_x_2431) ;  /* 0xfffffffc00f08947 */ /* 0x002fea000383ffff */
[----:B------:R-:W-:Y:S05]  /*10610*/  BRA `(.L_x_2510) ;  /* 0xffffffc800907947 */ /* 0x000fea000383ffff */
.L_x_2435:
[----:B0-----:R0:W1:Y:S02]  /*10620*/  SYNCS.PHASECHK.TRANS64.TRYWAIT P0, [R6+URZ+0x28840], R3 ;  /* 0x02884003060075a7 */ /* 0x001064000800017f */
[----:B-1----:R-:W-:Y:S05]  /*10630*/  @!P0 NANOSLEEP.SYNCS 0x989680 ;  /* 0x009896800000895d */ /* 0x002fea0003900000 */
[----:B------:R-:W1:Y:S02]  /*10640*/  @!P0 SYNCS.PHASECHK.TRANS64 P0, [R6+URZ+0x28840], R3 ;  /* 0x02884003060085a7 */ /* 0x000e64000800007f */
[----:B-1----:R-:W-:Y:S05]  /*10650*/  @!P0 BRA `(.L_x_2435) ;  /* 0xfffffffc00f08947 */ /* 0x002fea000383ffff */
[----:B------:R-:W-:Y:S05]  /*10660*/  BRA `(.L_x_2511) ;  /* 0xffffffcc00507947 */ /* 0x000fea000383ffff */
.L_x_2436:
        /* <DEDUP_REMOVED lines=8> */
.L_x_2513:
[----:B------:R-:W-:Y:S05]  /*106f0*/  BSYNC B1 ;  /* 0x0000000000017941 */ /* 0x000fea0003800000 */
.L_x_2512:
        /* <DEDUP_REMOVED lines=10> */
.L_x_2514:
[----:B------:R-:W-:Y:S02]  /*107a0*/  IMAD.MOV.U32 R13, RZ, RZ, R9 ;  /* 0x000000ffff0d7224 */ /* 0x000fe400078e0009 */
[----:B------:R-:W-:Y:S02]  /*107b0*/  IMAD.MOV.U32 R12, RZ, RZ, 0x1 ;  /* 0x00000001ff0c7424 */ /* 0x000fe400078e00ff */
[----:B------:R-:W-:-:S07]  /*107c0*/  IMAD.MOV.U32 R2, RZ, RZ, R14 ;  /* 0x000000ffff027224 */ /* 0x000fce00078e000e */
[----:B------:R-:W-:Y:S05]  /*107d0*/  WARPSYNC.COLLECTIVE R15, `(.L_x_2515) ;  /* 0x000000000f087348 */ /* 0x000fea0003c00000 */
[----:B------:R0:W1:Y:S02]  /*107e0*/  SHFL.IDX P6, R14, R13, R12, R11 ;  /* 0x0000000c0d0e7389 */ /* 0x00006400000c000b */
[----:B01----:R-:W-:Y:S01]  /*107f0*/  ENDCOLLECTIVE ;  /* 0x000000000000791b */ /* 0x003fe20003800000 */
.L_x_2515:
        /* <DEDUP_REMOVED lines=12> */
.L_x_2516:
[----:B------:R-:W-:Y:S02]  /*108c0*/  IMAD.MOV.U32 R13, RZ, RZ, R9 ;  /* 0x000000ffff0d7224 */ /* 0x000fe400078e0009 */
[----:B------:R-:W-:Y:S02]  /*108d0*/  IMAD.MOV.U32 R12, RZ, RZ, 0x2 ;  /* 0x00000002ff0c7424 */ /* 0x000fe400078e00ff */
[----:B------:R-:W-:-:S07]  /*108e0*/  IMAD.MOV.U32 R2, RZ, RZ, R14 ;  /* 0x000000ffff027224 */ /* 0x000fce00078e000e */
[----:B------:R-:W-:Y:S05]  /*108f0*/  WARPSYNC.COLLECTIVE R15, `(.L_x_2517) ;  /* 0x000000000f087348 */ /* 0x000fea0003c00000 */
[----:B------:R0:W1:Y:S02]  /*10900*/  SHFL.IDX P6, R14, R13, R12, R11 ;  /* 0x0000000c0d0e7389 */ /* 0x00006400000c000b */
[----:B01----:R-:W-:Y:S01]  /*10910*/  ENDCOLLECTIVE ;  /* 0x000000000000791b */ /* 0x003fe20003800000 */
.L_x_2517:
        /* <DEDUP_REMOVED lines=12> */
.L_x_2518:
[----:B------:R-:W-:Y:S02]  /*109e0*/  IMAD.MOV.U32 R13, RZ, RZ, R9 ;  /* 0x000000ffff0d7224 */ /* 0x000fe400078e0009 */
[----:B------:R-:W-:Y:S02]  /*109f0*/  IMAD.MOV.U32 R12, RZ, RZ, 0x3 ;  /* 0x00000003ff0c7424 */ /* 0x000fe400078e00ff */
[----:B------:R-:W-:-:S07]  /*10a00*/  IMAD.MOV.U32 R2, RZ, RZ, R14 ;  /* 0x000000ffff027224 */ /* 0x000fce00078e000e */
[----:B------:R-:W-:Y:S05]  /*10a10*/  WARPSYNC.COLLECTIVE R15, `(.L_x_2519) ;  /* 0x000000000f087348 */ /* 0x000fea0003c00000 */
[----:B------:R0:W1:Y:S02]  /*10a20*/  SHFL.IDX P6, R14, R13, R12, R11 ;  /* 0x0000000c0d0e7389 */ /* 0x00006400000c000b */
[----:B01----:R-:W-:Y:S01]  /*10a30*/  ENDCOLLECTIVE ;  /* 0x000000000000791b */ /* 0x003fe20003800000 */
.L_x_2519:
        /* <DEDUP_REMOVED lines=12> */
.L_x_2520:
[----:B------:R-:W-:Y:S02]  /*10b00*/  IMAD.MOV.U32 R13, RZ, RZ, R9 ;  /* 0x000000ffff0d7224 */ /* 0x000fe400078e0009 */
[----:B------:R-:W-:Y:S02]  /*10b10*/  IMAD.MOV.U32 R12, RZ, RZ, 0x4 ;  /* 0x00000004ff0c7424 */ /* 0x000fe400078e00ff */
[----:B------:R-:W-:-:S07]  /*10b20*/  IMAD.MOV.U32 R2, RZ, RZ, R14 ;  /* 0x000000ffff027224 */ /* 0x000fce00078e000e */
[----:B------:R-:W-:Y:S05]  /*10b30*/  WARPSYNC.COLLECTIVE R15, `(.L_x_2521) ;  /* 0x000000000f087348 */ /* 0x000fea0003c00000 */
[----:B------:R0:W1:Y:S02]  /*10b40*/  SHFL.IDX P6, R14, R13, R12, R11 ;  /* 0x0000000c0d0e7389 */ /* 0x00006400000c000b */
[----:B01----:R-:W-:Y:S01]  /*10b50*/  ENDCOLLECTIVE ;  /* 0x000000000000791b */ /* 0x003fe20003800000 */
.L_x_2521:
        /* <DEDUP_REMOVED lines=12> */
.L_x_2522:
[----:B------:R-:W-:Y:S02]  /*10c20*/  IMAD.MOV.U32 R13, RZ, RZ, R9 ;  /* 0x000000ffff0d7224 */ /* 0x000fe400078e0009 */
[----:B------:R-:W-:Y:S02]  /*10c30*/  IMAD.MOV.U32 R12, RZ, RZ, 0x5 ;  /* 0x00000005ff0c7424 */ /* 0x000fe400078e00ff */
[----:B------:R-:W-:-:S07]  /*10c40*/  IMAD.MOV.U32 R2, RZ, RZ, R14 ;  /* 0x000000ffff027224 */ /* 0x000fce00078e000e */
[----:B------:R-:W-:Y:S05]  /*10c50*/  WARPSYNC.COLLECTIVE R15, `(.L_x_2523) ;  /* 0x000000000f087348 */ /* 0x000fea0003c00000 */
[----:B------:R0:W1:Y:S02]  /*10c60*/  SHFL.IDX P6, R14, R13, R12, R11 ;  /* 0x0000000c0d0e7389 */ /* 0x00006400000c000b */
[----:B01----:R-:W-:Y:S01]  /*10c70*/  ENDCOLLECTIVE ;  /* 0x000000000000791b */ /* 0x003fe20003800000 */
.L_x_2523:
        /* <DEDUP_REMOVED lines=12> */
.L_x_2524:
[----:B------:R-:W-:Y:S02]  /*10d40*/  IMAD.MOV.U32 R13, RZ, RZ, R9 ;  /* 0x000000ffff0d7224 */ /* 0x000fe400078e0009 */
[----:B------:R-:W-:Y:S02]  /*10d50*/  IMAD.MOV.U32 R12, RZ, RZ, 0x6 ;  /* 0x00000006ff0c7424 */ /* 0x000fe400078e00ff */
[----:B------:R-:W-:-:S07]  /*10d60*/  IMAD.MOV.U32 R2, RZ, RZ, R14 ;  /* 0x000000ffff027224 */ /* 0x000fce00078e000e */
[----:B------:R-:W-:Y:S05]  /*10d70*/  WARPSYNC.COLLECTIVE R15, `(.L_x_2525) ;  /* 0x000000000f087348 */ /* 0x000fea0003c00000 */
[----:B------:R0:W1:Y:S02]  /*10d80*/  SHFL.IDX P6, R14, R13, R12, R11 ;  /* 0x0000000c0d0e7389 */ /* 0x00006400000c000b */
[----:B01----:R-:W-:Y:S01]  /*10d90*/  ENDCOLLECTIVE ;  /* 0x000000000000791b */ /* 0x003fe20003800000 */
.L_x_2525:
        /* <DEDUP_REMOVED lines=12> */
.L_x_2526:
[----:B------:R-:W-:Y:S02]  /*10e60*/  IMAD.MOV.U32 R13, RZ, RZ, R9 ;  /* 0x000000ffff0d7224 */ /* 0x000fe400078e0009 */
[----:B------:R-:W-:Y:S02]  /*10e70*/  IMAD.MOV.U32 R12, RZ, RZ, 0x7 ;  /* 0x00000007ff0c7424 */ /* 0x000fe400078e00ff */
[----:B------:R-:W-:-:S07]  /*10e80*/  IMAD.MOV.U32 R2, RZ, RZ, R14 ;  /* 0x000000ffff027224 */ /* 0x000fce00078e000e */
[----:B------:R-:W-:Y:S05]  /*10e90*/  WARPSYNC.COLLECTIVE R15, `(.L_x_2527) ;  /* 0x000000000f087348 */ /* 0x000fea0003c00000 */
[----:B------:R0:W1:Y:S02]  /*10ea0*/  SHFL.IDX P6, R14, R13, R12, R11 ;  /* 0x0000000c0d0e7389 */ /* 0x00006400000c000b */
[----:B01----:R-:W-:Y:S01]  /*10eb0*/  ENDCOLLECTIVE ;  /* 0x000000000000791b */ /* 0x003fe20003800000 */
.L_x_2527:
        /* <DEDUP_REMOVED lines=12> */
.L_x_2528:
[----:B------:R-:W-:Y:S05]  /*10f80*/  BRA `(.L_x_2529) ;  /* 0xffffffc800247947 */ /* 0x000fea000383ffff */
.L_x_2441:
[----:B0-----:R0:W1:Y:S02]  /*10f90*/  SYNCS.PHASECHK.TRANS64.TRYWAIT P0, [R6+URZ+0x28860], R3 ;  /* 0x02886003060075a7 */ /* 0x001064000800017f */
[----:B-1----:R-:W-:Y:S05]  /*10fa0*/  @!P0 NANOSLEEP.SYNCS 0x989680 ;  /* 0x009896800000895d */ /* 0x002fea0003900000 */
[----:B------:R-:W1:Y:S02]  /*10fb0*/  @!P0 SYNCS.PHASECHK.TRANS64 P0, [R6+URZ+0x28860], R3 ;  /* 0x02886003060085a7 */ /* 0x000e64000800007f */
[----:B-1----:R-:W-:Y:S05]  /*10fc0*/  @!P0 BRA `(.L_x_2441) ;  /* 0xfffffffc00f08947 */ /* 0x002fea000383ffff */
[----:B------:R-:W-:Y:S05]  /*10fd0*/  BRA `(.L_x_2530) ;  /* 0xffffffc800807947 */ /* 0x000fea000383ffff */
.L_x_2442:
        /* <DEDUP_REMOVED lines=8> */
.L_x_2532:
[----:B------:R-:W-:Y:S05]  /*11060*/  BSYNC B1 ;  /* 0x0000000000017941 */ /* 0x000fea0003800000 */
.L_x_2531:
        /* <DEDUP_REMOVED lines=9> */
.L_x_2533:
[----:B------:R-:W-:Y:S01]  /*11100*/  MOV R13, R18 ;  /* 0x00000012000d7202 */ /* 0x000fe20000000f00 */
[----:B------:R-:W-:Y:S01]  /*11110*/  IMAD.MOV.U32 R12, RZ, RZ, 0x1 ;  /* 0x00000001ff0c7424 */ /* 0x000fe200078e00ff */
[----:B------:R-:W-:-:S13]  /*11120*/  IADD3 R2, P0, R14, R5, RZ ;  /* 0x000000050e027210 */ /* 0x000fda0007f1e0ff */
[----:B------:R-:W-:Y:S05]  /*11130*/  WARPSYNC.COLLECTIVE R15, `(.L_x_2534) ;  /* 0x000000000f087348 */ /* 0x000fea0003c00000 */
[----:B------:R0:W1:Y:S02]  /*11140*/  SHFL.IDX P6, R14, R13, R12, R11 ;  /* 0x0000000c0d0e7389 */ /* 0x00006400000c000b */
[----:B01----:R-:W-:Y:S01]  /*11150*/  ENDCOLLECTIVE ;  /* 0x000000000000791b */ /* 0x003fe20003800000 */
.L_x_2534:
        /* <DEDUP_REMOVED lines=13> */
.L_x_2535:
[----:B------:R-:W-:Y:S02]  /*11230*/  IMAD.MOV.U32 R13, RZ, RZ, R18 ;  /* 0x000000ffff0d7224 */ /* 0x000fe400078e0012 */
[----:B------:R-:W-:Y:S01]  /*11240*/  IMAD.MOV.U32 R12, RZ, RZ, 0x2 ;  /* 0x00000002ff0c7424 */ /* 0x000fe200078e00ff */
[----:B------:R-:W-:-:S13]  /*11250*/  IADD3 R2, P0, R14, R5, RZ ;  /* 0x000000050e027210 */ /* 0x000fda0007f1e0ff */
[----:B------:R-:W-:Y:S05]  /*11260*/  WARPSYNC.COLLECTIVE R15, `(.L_x_2536) ;  /* 0x000000000f087348 */ /* 0x000fea0003c00000 */
[----:B------:R0:W1:Y:S02]  /*11270*/  SHFL.IDX P6, R14, R13, R12, R11 ;  /* 0x0000000c0d0e7389 */ /* 0x00006400000c000b */
[----:B01----:R-:W-:Y:S01]  /*11280*/  ENDCOLLECTIVE ;  /* 0x000000000000791b */ /* 0x003fe20003800000 */
.L_x_2536:
        /* <DEDUP_REMOVED lines=13> */
.L_x_2537:
[----:B------:R-:W-:Y:S02]  /*11360*/  IMAD.MOV.U32 R13, RZ, RZ, R18 ;  /* 0x000000ffff0d7224 */ /* 0x000fe400078e0012 */
[----:B------:R-:W-:Y:S01]  /*11370*/  IMAD.MOV.U32 R12, RZ, RZ, 0x3 ;  /* 0x00000003ff0c7424 */ /* 0x000fe200078e00ff */
[----:B------:R-:W-:-:S13]  /*11380*/  IADD3 R2, P0, R14, R5, RZ ;  /* 0x000000050e027210 */ /* 0x000fda0007f1e0ff */
[----:B------:R-:W-:Y:S05]  /*11390*/  WARPSYNC.COLLECTIVE R15, `(.L_x_2538) ;  /* 0x000000000f087348 */ /* 0x000fea0003c00000 */
[----:B------:R0:W1:Y:S02]  /*113a0*/  SHFL.IDX P6, R14, R13, R12, R11 ;  /* 0x0000000c0d0e7389 */ /* 0x00006400000c000b */
[----:B01----:R-:W-:Y:S01]  /*113b0*/  ENDCOLLECTIVE ;  /* 0x000000000000791b */ /* 0x003fe20003800000 */
.L_x_2538:
        /* <DEDUP_REMOVED lines=13> */
.L_x_2539:
[----:B------:R-:W-:Y:S02]  /*11490*/  IMAD.MOV.U32 R13, RZ, RZ, R18 ;  /* 0x000000ffff0d7224 */ /* 0x000fe400078e0012 */
[----:B------:R-:W-:Y:S01]  /*114a0*/  IMAD.MOV.U32 R12, RZ, RZ, 0x4 ;  /* 0x00000004ff0c7424 */ /* 0x000fe200078e00ff */
[----:B------:R-:W-:-:S13]  /*114b0*/  IADD3 R2, P0, R14, R5, RZ ;  /* 0x000000050e027210 */ /* 0x000fda0007f1e0ff */
[----:B------:R-:W-:Y:S05]  /*114c0*/  WARPSYNC.COLLECTIVE R15, `(.L_x_2540) ;  /* 0x000000000f087348 */ /* 0x000fea0003c00000 */
[----:B------:R0:W1:Y:S02]  /*114d0*/  SHFL.IDX P6, R14, R13, R12, R11 ;  /* 0x0000000c0d0e7389 */ /* 0x00006400000c000b */
[----:B01----:R-:W-:Y:S01]  /*114e0*/  ENDCOLLECTIVE ;  /* 0x000000000000791b */ /* 0x003fe20003800000 */
.L_x_2540:
        /* <DEDUP_REMOVED lines=13> */
.L_x_2541:
[----:B------:R-:W-:Y:S02]  /*115c0*/  IMAD.MOV.U32 R13, RZ, RZ, R18 ;  /* 0x000000ffff0d7224 */ /* 0x000fe400078e0012 */
[----:B------:R-:W-:Y:S01]  /*115d0*/  IMAD.MOV.U32 R12, RZ, RZ, 0x5 ;  /* 0x00000005ff0c7424 */ /* 0x000fe200078e00ff */
[----:B------:R-:W-:-:S13]  /*115e0*/  IADD3 R2, P0, R14, R5, RZ ;  /* 0x000000050e027210 */ /* 0x000fda0007f1e0ff */
[----:B------:R-:W-:Y:S05]  /*115f0*/  WARPSYNC.COLLECTIVE R15, `(.L_x_2542) ;  /* 0x000000000f087348 */ /* 0x000fea0003c00000 */
[----:B------:R0:W1:Y:S02]  /*11600*/  SHFL.IDX P6, R14, R13, R12, R11 ;  /* 0x0000000c0d0e7389 */ /* 0x00006400000c000b */
[----:B01----:R-:W-:Y:S01]  /*11610*/  ENDCOLLECTIVE ;  /* 0x000000000000791b */ /* 0x003fe20003800000 */
.L_x_2542:
        /* <DEDUP_REMOVED lines=13> */
.L_x_2543:
[----:B------:R-:W-:Y:S02]  /*116f0*/  IMAD.MOV.U32 R13, RZ, RZ, R18 ;  /* 0x000000ffff0d7224 */ /* 0x000fe400078e0012 */
[----:B------:R-:W-:Y:S01]  /*11700*/  IMAD.MOV.U32 R12, RZ, RZ, 0x6 ;  /* 0x00000006ff0c7424 */ /* 0x000fe200078e00ff */
[----:B------:R-:W-:-:S13]  /*11710*/  IADD3 R2, P0, R14, R5, RZ ;  /* 0x000000050e027210 */ /* 0x000fda0007f1e0ff */
[----:B------:R-:W-:Y:S05]  /*11720*/  WARPSYNC.COLLECTIVE R15, `(.L_x_2544) ;  /* 0x000000000f087348 */ /* 0x000fea0003c00000 */
[----:B------:R0:W1:Y:S02]  /*11730*/  SHFL.IDX P6, R14, R13, R12, R11 ;  /* 0x0000000c0d0e7389 */ /* 0x00006400000c000b */
[----:B01----:R-:W-:Y:S01]  /*11740*/  ENDCOLLECTIVE ;  /* 0x000000000000791b */ /* 0x003fe20003800000 */
.L_x_2544:
        /* <DEDUP_REMOVED lines=13> */
.L_x_2545:
[----:B------:R-:W-:Y:S02]  /*11820*/  IMAD.MOV.U32 R13, RZ, RZ, R18 ;  /* 0x000000ffff0d7224 */ /* 0x000fe400078e0012 */
[----:B------:R-:W-:Y:S01]  /*11830*/  IMAD.MOV.U32 R12, RZ, RZ, 0x7 ;  /* 0x00000007ff0c7424 */ /* 0x000fe200078e00ff */
[----:B------:R-:W-:-:S13]  /*11840*/  IADD3 R2, P0, R14, R5, RZ ;  /* 0x000000050e027210 */ /* 0x000fda0007f1e0ff */
[----:B------:R-:W-:Y:S05]  /*11850*/  WARPSYNC.COLLECTIVE R15, `(.L_x_2546) ;  /* 0x000000000f087348 */ /* 0x000fea0003c00000 */
[----:B------:R0:W1:Y:S02]  /*11860*/  SHFL.IDX P6, R14, R13, R12, R11 ;  /* 0x0000000c0d0e7389 */ /* 0x00006400000c000b */
[----:B01----:R-:W-:Y:S01]  /*11870*/  ENDCOLLECTIVE ;  /* 0x000000000000791b */ /* 0x003fe20003800000 */
.L_x_2546:
        /* <DEDUP_REMOVED lines=12> */
.L_x_2547:
[----:B------:R-:W-:Y:S01]  /*11940*/  @!PT LDS RZ, [RZ] ;  /* 0x00000000fffff984 */ /* 0x000fe20000000800 */
[----:B------:R-:W-:Y:S01]  /*11950*/  @!PT LDS RZ, [RZ] ;  /* 0x00000000fffff984 */ /* 0x000fe20000000800 */
[----:B------:R-:W-:Y:S01]  /*11960*/  @!PT LDS RZ, [RZ] ;  /* 0x00000000fffff984 */ /* 0x000fe20000000800 */
[----:B------:R0:W-:Y:S01]  /*11970*/  LDGSTS.E.BYPASS.LTC128B.128 [R7+0x7400], desc[UR50][R2.64+0x80], !P0 ;  /* 0x0740008002077fae */ /* 0x0001e2000c101d72 */
[----:B------:R-:W-:Y:S05]  /*11980*/  BRA `(.L_x_2548) ;  /* 0xffffffc400247947 */ /* 0x000fea000383ffff */
.L_x_2450:
[----:B0-----:R0:W1:Y:S02]  /*11990*/  SYNCS.PHASECHK.TRANS64.TRYWAIT P0, [R4+URZ+0x28860], R3 ;  /* 0x02886003040075a7 */ /* 0x001064000800017f */
[----:B-1----:R-:W-:Y:S05]  /*119a0*/  @!P0 NANOSLEEP.SYNCS 0x989680 ;  /* 0x009896800000895d */ /* 0x002fea0003900000 */
[----:B------:R-:W1:Y:S02]  /*119b0*/  @!P0 SYNCS.PHASECHK.TRANS64 P0, [R4+URZ+0x28860], R3 ;  /* 0x02886003040085a7 */ /* 0x000e64000800007f */
[----:B-1----:R-:W-:Y:S05]  /*119c0*/  @!P0 BRA `(.L_x_2450) ;  /* 0xfffffffc00f08947 */ /* 0x002fea000383ffff */
[----:B------:R-:W-:Y:S05]  /*119d0*/  BRA `(.L_x_2549) ;  /* 0xffffffc800447947 */ /* 0x000fea000383ffff */
.L_x_2451:
[----:B------:R-:W-:Y:S01]  /*119e0*/  BSSY B0, `(.L_x_2550) ;  /* 0x0000008000007945 */ /* 0x000fe20003800000 */
[----:B------:R-:W-:Y:S01]  /*119f0*/  IMAD.MOV.U32 R13, RZ, RZ, R18 ;  /* 0x000000ffff0d7224 */ /* 0x000fe200078e0012 */
[----:B------:R-:W-:Y:S01]  /*11a00*/  MOV R11, 0x181f ;  /* 0x0000181f000b7802 */ /* 0x000fe20000000f00 */
[----:B------:R-:W-:Y:S02]  /*11a10*/  IMAD.MOV.U32 R12, RZ, RZ, RZ ;  /* 0x000000ffff0c7224 */ /* 0x000fe400078e00ff */
[----:B------:R-:W-:-:S07]  /*11a20*/  IMAD.MOV.U32 R15, RZ, RZ, -0x1 ;  /* 0xffffffffff0f7424 */ /* 0x000fce00078e00ff */
[----:B0-----:R-:W-:Y:S05]  /*11a30*/  WARPSYNC.COLLECTIVE R15, `(.L_x_2551) ;  /* 0x000000000f087348 */ /* 0x001fea0003c00000 */
[----:B------:R1:W2:Y:S02]  /*11a40*/  SHFL.IDX P6, R14, R13, R12, R11 ;  /* 0x0000000c0d0e7389 */ /* 0x0002a400000c000b */
[----:B012---:R-:W-:Y:S01]  /*11a50*/  ENDCOLLECTIVE ;  /* 0x000000000000791b */ /* 0x007fe20003800000 */
.L_x_2551:
[----:B------:R-:W-:Y:S05]  /*11a60*/  BSYNC B0 ;  /* 0x0000000000007941 */ /* 0x000fea0003800000 */
.L_x_2550:
        /* <DEDUP_REMOVED lines=9> */
.L_x_2552:
[----:B------:R-:W-:Y:S02]  /*11b00*/  IMAD.MOV.U32 R13, RZ, RZ, R18 ;  /* 0x000000ffff0d7224 */ /* 0x000fe400078e0012 */
[----:B------:R-:W-:Y:S01]  /*11b10*/  IMAD.MOV.U32 R12, RZ, RZ, 0x1 ;  /* 0x00000001ff0c7424 */ /* 0x000fe200078e00ff */
[----:B------:R-:W-:-:S13]  /*11b20*/  IADD3 R2, P0, R14, R6, RZ ;  /* 0x000000060e027210 */ /* 0x000fda0007f1e0ff */
[----:B------:R-:W-:Y:S05]  /*11b30*/  WARPSYNC.COLLECTIVE R15, `(.L_x_2553) ;  /* 0x000000000f087348 */ /* 0x000fea0003c00000 */
[----:B------:R0:W1:Y:S02]  /*11b40*/  SHFL.IDX P6, R14, R13, R12, R11 ;  /* 0x0000000c0d0e7389 */ /* 0x00006400000c000b */
[----:B01----:R-:W-:Y:S01]  /*11b50*/  ENDCOLLECTIVE ;  /* 0x000000000000791b */ /* 0x003fe20003800000 */
.L_x_2553:
        /* <DEDUP_REMOVED lines=13> */
.L_x_2554:
        /* <DEDUP_REMOVED lines=10> */
.L_x_2555:
[----:B------:R-:W-:Y:S01]  /*11cd0*/  IMAD.X R3, RZ, RZ, R7, P0 ;  /* 0x000000ffff037224 */ /* 0x000fe200000e0607 */
[----:B------:R-:W-:Y:S02]  /*11ce0*/  ISETP.LT.OR P0, PT, R5, 0x11, P3 ;  /* 0x000000110500780c */ /* 0x000fe40001f01670 */
[----:B------:R-:W-:-:S11]  /*11cf0*/  MOV R13, R17 ;  /* 0x00000011000d7202 */ /* 0x000fd60000000f00 */
        /* <DEDUP_REMOVED lines=9> */
.L_x_2556:
        /* <DEDUP_REMOVED lines=10> */
.L_x_2557:
        /* <DEDUP_REMOVED lines=12> */
.L_x_2558:
        /* <DEDUP_REMOVED lines=10> */
.L_x_2559:
        /* <DEDUP_REMOVED lines=12> */
.L_x_2560:
        /* <DEDUP_REMOVED lines=10> */
.L_x_2561:
        /* <DEDUP_REMOVED lines=12> */
.L_x_2562:
[----:B------:R-:W-:Y:S01]  /*121b0*/  @!PT LDS RZ, [RZ] ;  /* 0x00000000fffff984 */ /* 0x000fe20000000800 */
[----:B------:R-:W-:Y:S01]  /*121c0*/  @!PT LDS RZ, [RZ] ;  /* 0x00000000fffff984 */ /* 0x000fe20000000800 */
[----:B------:R-:W-:Y:S01]  /*121d0*/  @!PT LDS RZ, [RZ] ;  /* 0x00000000fffff984 */ /* 0x000fe20000000800 */
[----:B------:R0:W-:Y:S01]  /*121e0*/  LDGSTS.E.BYPASS.LTC128B.128 [R0+0x6400], desc[UR50][R2.64+0x80], !P0 ;  /* 0x0640008002007fae */ /* 0x0001e2000c101d72 */
[----:B------:R-:W-:Y:S01]  /*121f0*/  IMAD.MOV.U32 R13, RZ, RZ, R18 ;  /* 0x000000ffff0d7224 */ /* 0x000fe200078e0012 */
[----:B------:R-:W-:Y:S02]  /*12200*/  MOV R12, 0x6 ;  /* 0x00000006000c7802 */ /* 0x000fe40000000f00 */
[----:B0-----:R-:W-:-:S13]  /*12210*/  IADD3 R2, P0, R14, R6, RZ ;  /* 0x000000060e027210 */ /* 0x001fda0007f1e0ff */
[----:B------:R-:W-:Y:S05]  /*12220*/  WARPSYNC.COLLECTIVE R15, `(.L_x_2563) ;  /* 0x000000000f087348 */ /* 0x000fea0003c00000 */
[----:B------:R0:W1:Y:S02]  /*12230*/  SHFL.IDX P6, R14, R13, R12, R11 ;  /* 0x0000000c0d0e7389 */ /* 0x00006400000c000b */
[----:B01----:R-:W-:Y:S01]  /*12240*/  ENDCOLLECTIVE ;  /* 0x000000000000791b */ /* 0x003fe20003800000 */
.L_x_2563:
        /* <DEDUP_REMOVED lines=12> */
.L_x_2564:
        /* <DEDUP_REMOVED lines=10> */
.L_x_2565:
        /* <DEDUP_REMOVED lines=12> */
.L_x_2566:
[----:B------:R-:W-:Y:S01]  /*12470*/  @!PT LDS RZ, [RZ] ;  /* 0x00000000fffff984 */ /* 0x000fe20000000800 */
[----:B------:R-:W-:Y:S01]  /*12480*/  @!PT LDS RZ, [RZ] ;  /* 0x00000000fffff984 */ /* 0x000fe20000000800 */
[----:B------:R-:W-:Y:S01]  /*12490*/  @!PT LDS RZ, [RZ] ;  /* 0x00000000fffff984 */ /* 0x000fe20000000800 */
[----:B------:R0:W-:Y:S01]  /*124a0*/  LDGSTS.E.BYPASS.LTC128B.128 [R0+0x7400], desc[UR50][R2.64+0x80], !P0 ;  /* 0x0740008002007fae */ /* 0x0001e2000c101d72 */
[----:B------:R-:W-:Y:S05]  /*124b0*/  BRA `(.L_x_2567) ;  /* 0xffffffc000987947 */ /* 0x000fea000383ffff */
.L_x_2456:
        /* <DEDUP_REMOVED lines=8> */
.L_x_2569:
[----:B------:R-:W-:Y:S05]  /*12540*/  BSYNC B0 ;  /* 0x0000000000007941 */ /* 0x000fea0003800000 */
.L_x_2568:
[----:B------:R-:W-:Y:S05]  /*12550*/  BRA `(.L_x_2570) ;  /* 0xffffffc4001c7947 */ /* 0x000fea000383ffff */
.L_x_2459:
[----:B-1----:R1:W2:Y:S02]  /*12560*/  SYNCS.PHASECHK.TRANS64.TRYWAIT P0, [R4+URZ+0x28820], R0 ;  /* 0x02882000040075a7 */ /* 0x0022a4000800017f */
[----:B--2---:R-:W-:Y:S05]  /*12570*/  @!P0 NANOSLEEP.SYNCS 0x989680 ;  /* 0x009896800000895d */ /* 0x004fea0003900000 */
[----:B------:R-:W2:Y:S02]  /*12580*/  @!P0 SYNCS.PHASECHK.TRANS64 P0, [R4+URZ+0x28820], R0 ;  /* 0x02882000040085a7 */ /* 0x000ea4000800007f */
[----:B--2---:R-:W-:Y:S05]  /*12590*/  @!P0 BRA `(.L_x_2459) ;  /* 0xfffffffc00f08947 */ /* 0x004fea000383ffff */
[----:B------:R-:W-:Y:S05]  /*125a0*/  BRA `(.L_x_2571) ;  /* 0xffffffc400607947 */ /* 0x000fea000383ffff */
.L_x_2460:
        /* <DEDUP_REMOVED lines=11> */
.L_x_2573:
[----:B------:R-:W-:Y:S05]  /*12660*/  BSYNC B0 ;  /* 0x0000000000007941 */ /* 0x000fea0003800000 */
.L_x_2572:
[----:B------:R-:W-:Y:S05]  /*12670*/  BRA `(.L_x_2574) ;  /* 0xffffffc400487947 */ /* 0x000fea000383ffff */
.L_x_2463:
[----:B------:R-:W-:Y:S01]  /*12680*/  BSSY B1, `(.L_x_2575) ;  /* 0x0000006000017945 */ /* 0x000fe20003800000 */
[----:B------:R-:W-:-:S07]  /*12690*/  IMAD.MOV.U32 R15, RZ, RZ, -0x1 ;  /* 0xffffffffff0f7424 */ /* 0x000fce00078e00ff */
[----:B01---5:R-:W-:Y:S05]  /*126a0*/  WARPSYNC.COLLECTIVE R15, `(.L_x_2576) ;  /* 0x000000000f0c7348 */ /* 0x023fea0003c00000 */
[----:B------:R-:W-:Y:S02]  /*126b0*/  ELECT P6, UR62, PT ;  /* 0x00000000003e782f */ /* 0x000fe400038c0000 */
[----:B------:R-:W-:Y:S01]  /*126c0*/  MOV R14, UR62 ;  /* 0x0000003e000e7c02 */ /* 0x000fe20008000f00 */
[----:B01---5:R-:W-:Y:S10]  /*126d0*/  ENDCOLLECTIVE ;  /* 0x000000000000791b */ /* 0x023ff40003800000 */
.L_x_2576:
[----:B------:R-:W-:Y:S05]  /*126e0*/  BSYNC B1 ;  /* 0x0000000000017941 */ /* 0x000fea0003800000 */
.L_x_2575:
[----:B------:R-:W-:Y:S05]  /*126f0*/  BRA `(.L_x_2577) ;  /* 0xffffffc400407947 */ /* 0x000fea000383ffff */
.L_x_2465:
[----:B-1----:R1:W2:Y:S02]  /*12700*/  SYNCS.PHASECHK.TRANS64.TRYWAIT P1, [R5+URZ+0x28840], R0 ;  /* 0x02884000050075a7 */ /* 0x0022a4000802017f */
[----:B--2---:R-:W-:Y:S05]  /*12710*/  @!P1 NANOSLEEP.SYNCS 0x989680 ;  /* 0x009896800000995d */ /* 0x004fea0003900000 */
[----:B------:R-:W2:Y:S02]  /*12720*/  @!P1 SYNCS.PHASECHK.TRANS64 P1, [R5+URZ+0x28840], R0 ;  /* 0x02884000050095a7 */ /* 0x000ea4000802007f */
[----:B--2---:R-:W-:Y:S05]  /*12730*/  @!P1 BRA `(.L_x_2465) ;  /* 0xfffffffc00f09947 */ /* 0x004fea000383ffff */
[----:B------:R-:W-:Y:S05]  /*12740*/  BRA `(.L_x_2578) ;  /* 0xffffffc400607947 */ /* 0x000fea000383ffff */
.L_x_2467:
[----:B--2---:R2:W3:Y:S02]  /*12750*/  SYNCS.PHASECHK.TRANS64.TRYWAIT P1, [R23+URZ+0x28840], R2 ;  /* 0x02884002170075a7 */ /* 0x0044e4000802017f */
[----:B---3--:R-:W-:Y:S05]  /*12760*/  @!P1 NANOSLEEP.SYNCS 0x989680 ;  /* 0x009896800000995d */ /* 0x008fea0003900000 */
[----:B------:R-:W3:Y:S02]  /*12770*/  @!P1 SYNCS.PHASECHK.TRANS64 P1, [R23+URZ+0x28840], R2 ;  /* 0x02884002170095a7 */ /* 0x000ee4000802007f */
[----:B---3--:R-:W-:Y:S05]  /*12780*/  @!P1 BRA `(.L_x_2467) ;  /* 0xfffffffc00f09947 */ /* 0x008fea000383ffff */
[----:B------:R-:W-:Y:S05]  /*12790*/  BRA `(.L_x_2579) ;  /* 0xffffffc4006c7947 */ /* 0x000fea000383ffff */
.L_x_2469:
[----:B---3--:R3:W4:Y:S02]  /*127a0*/  SYNCS.PHASECHK.TRANS64.TRYWAIT P1, [R5+URZ+0x28860], R0 ;  /* 0x02886000050075a7 */ /* 0x008724000802017f */
[----:B----4-:R-:W-:Y:S05]  /*127b0*/  @!P1 NANOSLEEP.SYNCS 0x989680 ;  /* 0x009896800000995d */ /* 0x010fea0003900000 */
[----:B------:R-:W4:Y:S02]  /*127c0*/  @!P1 SYNCS.PHASECHK.TRANS64 P1, [R5+URZ+0x28860], R0 ;  /* 0x02886000050095a7 */ /* 0x000f24000802007f */
[----:B----4-:R-:W-:Y:S05]  /*127d0*/  @!P1 BRA `(.L_x_2469) ;  /* 0xfffffffc00f09947 */ /* 0x010fea000383ffff */
[----:B------:R-:W-:Y:S05]  /*127e0*/  BRA `(.L_x_2580) ;  /* 0xffffffc400687947 */ /* 0x000fea000383ffff */
.L_x_2581:
        /* <DEDUP_REMOVED lines=9> */
.L_x_3484:


//--------------------- .text._ZN7cutlass13device_kernelIN5flash11enable_sm90INS1_16FlashAttnFwdSm90INS1_25CollectiveMainloopFwdSm90ILi2EN4cute5tupleIJNS5_1CILi1EEES8_S8_EEENS6_IJNS7_ILi128EEESA_SA_EEELi128ENS_10bfloat16_tEfNS_4arch4Sm90ELb1ELb0ELb0ELb1ELb1ELb0ELb0ELb1ELb1ELb1ELb0ELb0EEENS1_21CollectiveEpilogueFwdISB_S9_SC_SE_Li256ELb1ELb1ELb0ELb0EEENS1_36VarlenDynamicPersistentTileSchedulerILi128ELi128ELi256ELi128ELb0ELb1ELb1ELb1ELb1ELb1EEEEEEEEEvNT_6ParamsE --------------------------
	.section	.text._ZN7cutlass13device_kernelIN5flash11enable_sm90INS1_16FlashAttnFwdSm90INS1_25CollectiveMainloopFwdSm90ILi2EN4cute5tupleIJNS5_1CILi1EEES8_S8_EEENS6_IJNS7_ILi128EEESA_SA_EEELi128ENS_10bfloat16_tEfNS_4arch4Sm90ELb1ELb0ELb0ELb1ELb1ELb0ELb0ELb1ELb1ELb1ELb0ELb0EEENS1_21CollectiveEpilogueFwdISB_S9_SC_SE_Li256ELb1ELb1ELb0ELb0EEENS1_36VarlenDynamicPersistentTileSchedulerILi128ELi128ELi256ELi128ELb0ELb1ELb1ELb1ELb1ELb1EEEEEEEEEvNT_6ParamsE,"ax",@progbits
	.align	128
.text._ZN7cutlass13device_kernelIN5flash11enable_sm90INS1_16FlashAttnFwdSm90INS1_25CollectiveMainloopFwdSm90ILi2EN4cute5tupleIJNS5_1CILi1EEES8_S8_EEENS6_IJNS7_ILi128EEESA_SA_EEELi128ENS_10bfloat16_tEfNS_4arch4Sm90ELb1ELb0ELb0ELb1ELb1ELb0ELb0ELb1ELb1ELb1ELb0ELb0EEENS1_21CollectiveEpilogueFwdISB_S9_SC_SE_Li256ELb1ELb1ELb0ELb0EEENS1_36VarlenDynamicPersistentTileSchedulerILi128ELi128ELi256ELi128ELb0ELb1ELb1ELb1ELb1ELb1EEEEEEEEEvNT_6ParamsE:
        .type           _ZN7cutlass13device_kernelIN5flash11enable_sm90INS1_16FlashAttnFwdSm90INS1_25CollectiveMainloopFwdSm90ILi2EN4cute5tupleIJNS5_1CILi1EEES8_S8_EEENS6_IJNS7_ILi128EEESA_SA_EEELi128ENS_10bfloat16_tEfNS_4arch4Sm90ELb1ELb0ELb0ELb1ELb1ELb0ELb0ELb1ELb1ELb1ELb0ELb0EEENS1_21CollectiveEpilogueFwdISB_S9_SC_SE_Li256ELb1ELb1ELb0ELb0EEENS1_36VarlenDynamicPersistentTileSchedulerILi128ELi128ELi256ELi128ELb0ELb1ELb1ELb1ELb1ELb1EEEEEEEEEvNT_6ParamsE,@function
        .size           _ZN7cutlass13device_kernelIN5flash11enable_sm90INS1_16FlashAttnFwdSm90INS1_25CollectiveMainloopFwdSm90ILi2EN4cute5tupleIJNS5_1CILi1EEES8_S8_EEENS6_IJNS7_ILi128EEESA_SA_EEELi128ENS_10bfloat16_tEfNS_4arch4Sm90ELb1ELb0ELb0ELb1ELb1ELb0ELb0ELb1ELb1ELb1ELb0ELb0EEENS1_21CollectiveEpilogueFwdISB_S9_SC_SE_Li256ELb1ELb1ELb0ELb0EEENS1_36VarlenDynamicPersistentTileSchedulerILi128ELi128ELi256ELi128ELb0ELb1ELb1ELb1ELb1ELb1EEEEEEEEEvNT_6ParamsE,(.L_x_3485 - _ZN7cutlass13device_kernelIN5flash11enable_sm90INS1_16FlashAttnFwdSm90INS1_25CollectiveMainloopFwdSm90ILi2EN4cute5tupleIJNS5_1CILi1EEES8_S8_EEENS6_IJNS7_ILi128EEESA_SA_EEELi128ENS_10bfloat16_tEfNS_4arch4Sm90ELb1ELb0ELb0ELb1ELb1ELb0ELb0ELb1ELb1ELb1ELb0ELb0EEENS1_21CollectiveEpilogueFwdISB_S9_SC_SE_Li256ELb1ELb1ELb0ELb0EEENS1_36VarlenDynamicPersistentTileSchedulerILi128ELi128ELi256ELi128ELb0ELb1ELb1ELb1ELb1ELb1EEEEEEEEEvNT_6ParamsE)
        .other          _ZN7cutlass13device_kernelIN5flash11enable_sm90INS1_16FlashAttnFwdSm90INS1_25CollectiveMainloopFwdSm90ILi2EN4cute5tupleIJNS5_1CILi1EEES8_S8_EEENS6_IJNS7_ILi128EEESA_SA_EEELi128ENS_10bfloat16_tEfNS_4arch4Sm90ELb1ELb0ELb0ELb1ELb1ELb0ELb0ELb1ELb1ELb1ELb0ELb0EEENS1_21CollectiveEpilogueFwdISB_S9_SC_SE_Li256ELb1ELb1ELb0ELb0EEENS1_36VarlenDynamicPersistentTileSchedulerILi128ELi128ELi256ELi128ELb0ELb1ELb1ELb1ELb1ELb1EEEEEEEEEvNT_6ParamsE,@"STO_CUDA_ENTRY STV_DEFAULT"
_ZN7cutlass13device_kernelIN5flash11enable_sm90INS1_16FlashAttnFwdSm90INS1_25CollectiveMainloopFwdSm90ILi2EN4cute5tupleIJNS5_1CILi1EEES8_S8_EEENS6_IJNS7_ILi128EEESA_SA_EEELi128ENS_10bfloat16_tEfNS_4arch4Sm90ELb1ELb0ELb0ELb1ELb1ELb0ELb0ELb1ELb1ELb1ELb0ELb0EEENS1_21CollectiveEpilogueFwdISB_S9_SC_SE_Li256ELb1ELb1ELb0ELb0EEENS1_36VarlenDynamicPersistentTileSchedulerILi128ELi128ELi256ELi128ELb0ELb1ELb1ELb1ELb1ELb1EEEEEEEEEvNT_6ParamsE:
        /* <DEDUP_REMOVED lines=45> */
.L_x_2582:
        /* <DEDUP_REMOVED lines=22> */
.L_x_2583:
        /* <DEDUP_REMOVED lines=18> */
.L_x_2584:
        /* <DEDUP_REMOVED lines=22> */
.L_x_2585:
        /* <DEDUP_REMOVED lines=23> */
.L_x_2586:
        /* <DEDUP_REMOVED lines=8> */
.L_x_2588:
        /* <DEDUP_REMOVED lines=25> */
[----:B------:R-:W-:Y:S02]  /*0a30*/  UMOV UR44, URZ ;  /* 0x0000003f002c7c82 */ /* 0x000fe40008000000 */
[CC--:B------:R-:W-:Y:S02]  /*0a40*/  LEA.HI R0, R3.reuse, R190.reuse, RZ, 0x7 ;  /* 0x000000be03007211 */ /* 0x0c0fe400078f38ff */
[----:B------:R-:W-:-:S02]  /*0a50*/  LEA.HI R2, R3, R190, RZ, 0x4 ;  /* 0x000000be03027211 */ /* 0x000fc400078f20ff */
[----:B------:R-:W-:Y:S02]  /*0a60*/  LOP3.LUT R5, R0, 0xffffff80, RZ, 0xc0, !PT ;  /* 0xffffff8000057812 */ /* 0x000fe400078ec0ff */
[----:B------:R-:W-:Y:S02]  /*0a70*/  SHF.R.S32.HI R7, RZ, 0x4, R2 ;  /* 0x00000004ff077819 */ /* 0x000fe40000011402 */
[----:B------:R-:W-:Y:S01]  /*0a80*/  LEA.HI R4, R3, R190, RZ, 0x5 ;  /* 0x000000be03047211 */ /* 0x000fe200078f28ff */
[----:B------:R-:W-:Y:S01]  /*0a90*/  IMAD.IADD R184, R190, 0x1, -R5 ;  /* 0x00000001beb87824 */ /* 0x000fe200078e0a05 */
[C---:B------:R-:W-:Y:S02]  /*0aa0*/  LOP3.LUT R5, R2.reuse, 0x3fffff0, RZ, 0xc0, !PT ;  /* 0x03fffff002057812 */ /* 0x040fe400078ec0ff */
[----:B------:R-:W-:Y:S01]  /*0ab0*/  LEA.HI R2, R2, R7, RZ, 0x1 ;  /* 0x0000000702027211 */ /* 0x000fe200078f08ff */
[----:B------:R-:W-:Y:S01]  /*0ac0*/  IMAD.SHL.U32 R4, R4, 0x20, RZ ;  /* 0x0000002004047824 */ /* 0x000fe200078e00ff */
[----:B------:R-:W-:Y:S01]  /*0ad0*/  SHF.R.S32.HI R9, RZ, 0x1f, R184 ;  /* 0x0000001fff097819 */ /* 0x000fe200000114b8 */
[----:B------:R-:W-:Y:S01]  /*0ae0*/  IMAD.IADD R5, R190, 0x1, -R5 ;  /* 0x00000001be057824 */ /* 0x000fe200078e0a05 */
[----:B------:R-:W-:-:S02]  /*0af0*/  LOP3.LUT R2, R2, 0x1ffffffe, RZ, 0xc0, !PT ;  /* 0x1ffffffe02027812 */ /* 0x000fc400078ec0ff */
[----:B------:R-:W-:Y:S02]  /*0b00*/  LEA.HI R6, R9, R184, RZ, 0x2 ;  /* 0x000000b809067211 */ /* 0x000fe400078f10ff */
[-C--:B------:R-:W-:Y:S01]  /*0b10*/  LEA.HI R10, R3, R190.reuse, RZ, 0x2 ;  /* 0x000000be030a7211 */ /* 0x080fe200078f10ff */
[----:B------:R-:W-:Y:S01]  /*0b20*/  IMAD.IADD R2, R7, 0x1, -R2 ;  /* 0x0000000107027824 */ /* 0x000fe200078e0a02 */
[--C-:B------:R-:W-:Y:S02]  /*0b30*/  SHF.R.S32.HI R8, RZ, 0x2, R6.reuse ;  /* 0x00000002ff087819 */ /* 0x100fe40000011406 */
[----:B------:R-:W-:Y:S02]  /*0b40*/  SHF.R.S32.HI R11, RZ, 0x1f, R6 ;  /* 0x0000001fff0b7819 */ /* 0x000fe40000011406 */
[----:B------:R-:W-:Y:S02]  /*0b50*/  LOP3.LUT R7, R10, 0xfffffffc, RZ, 0xc0, !PT ;  /* 0xfffffffc0a077812 */ /* 0x000fe400078ec0ff */
[----:B------:R-:W-:-:S02]  /*0b60*/  LEA.HI R3, R3, R190, RZ, 0x3 ;  /* 0x000000be03037211 */ /* 0x000fc400078f18ff */
[----:B------:R-:W-:Y:S01]  /*0b70*/  LEA.HI R11, R11, R8, RZ, 0x3 ;  /* 0x000000080b0b7211 */ /* 0x000fe200078f18ff */
[----:B------:R-:W-:Y:S01]  /*0b80*/  IMAD.IADD R7, R190, 0x1, -R7 ;  /* 0x00000001be077824 */ /* 0x000fe200078e0a07 */
[----:B------:R-:W-:Y:S02]  /*0b90*/  SHF.R.S32.HI R185, RZ, 0x7, R0 ;  /* 0x00000007ffb97819 */ /* 0x000fe40000011400 */
[----:B------:R-:W-:Y:S02]  /*0ba0*/  LOP3.LUT R4, R4, 0xfffffc00, RZ, 0xc0, !PT ;  /* 0xfffffc0004047812 */ /* 0x000fe400078ec0ff */
[----:B------:R-:W-:Y:S02]  /*0bb0*/  LOP3.LUT R19, R3, 0xfffffff8, RZ, 0xc0, !PT ;  /* 0xfffffff803137812 */ /* 0x000fe400078ec0ff */
[----:B------:R-:W-:Y:S01]  /*0bc0*/  LOP3.LUT R11, R11, 0xfffffff8, RZ, 0xc0, !PT ;  /* 0xfffffff80b0b7812 */ /* 0x000fe200078ec0ff */
[----:B------:R-:W-:Y:S01]  /*0bd0*/  IMAD R5, R5, 0x40, R4 ;  /* 0x0000004005057824 */ /* 0x000fe200078e0204 */
[----:B------:R-:W-:Y:S01]  /*0be0*/  LEA.HI R9, R9, R184, RZ, 0x5 ;  /* 0x000000b809097211 */ /* 0x000fe200078f28ff */
[----:B------:R-:W-:Y:S01]  /*0bf0*/  IMAD.IADD R19, R190, 0x1, -R19 ;  /* 0x00000001be137824 */ /* 0x000fe200078e0a13 */
[----:B------:R-:W-:Y:S01]  /*0c00*/  LEA.HI R0, R0, R185, RZ, 0x1 ;  /* 0x000000b900007211 */ /* 0x000fe200078f08ff */
[----:B------:R-:W-:Y:S01]  /*0c10*/  IMAD.IADD R8, R8, 0x1, -R11 ;  /* 0x0000000108087824 */ /* 0x000fe200078e0a0b */
[----:B------:R-:W-:Y:S01]  /*0c20*/  SHF.R.S32.HI R9, RZ, 0x5, R9 ;  /* 0x00000005ff097819 */ /* 0x000fe20000011409 */
[----:B------:R-:W-:Y:S01]  /*0c30*/  IMAD R187, R2, 0x8, R5 ;  /* 0x0000000802bb7824 */ /* 0x000fe200078e0205 */
        /* <DEDUP_REMOVED lines=15> */
.L_x_2648:
[----:B012---:R-:W0:Y:S01]  /*0d30*/  LDC.64 R4, c[0x0][0xc88] ;  /* 0x00032200ff047b82 */ /* 0x007e220000000a00 */
[----:B------:R-:W-:Y:S01]  /*0d40*/  ULDC.64 UR8, c[0x0][0xa28] ;  /* 0x00028a0000087ab9 */ /* 0x000fe20000000a00 */
[----:B------:R-:W-:Y:S01]  /*0d50*/  ULDC.64 UR10, c[0x0][0xa18] ;  /* 0x00028600000a7ab9 */ /* 0x000fe20000000a00 */
[----:B------:R-:W-:Y:S01]  /*0d60*/  ULDC UR4, c[0x0][0x424] ;  /* 0x0001090000047ab9 */ /* 0x000fe20000000800 */
        /* <DEDUP_REMOVED lines=11> */
[----:B------:R-:W-:-:S04]  /*0e20*/  @UP0 ULEA UR8, UP2, UR36, UR8, 0x2 ;  /* 0x0000000824080291 */ /* 0x000fc8000f84103f */
[----:B------:R-:W-:Y:S02]  /*0e30*/  @UP0 ULEA.HI.X UR9, UR36, UR9, UR37, 0x2, UP2 ;  /* 0x0000000924090291 */ /* 0x000fe400090f1425 */
[----:B------:R-:W-:Y:S01]  /*0e40*/  @UP1 ULEA UR10, UP0, UR36, UR10, 0x2 ;  /* 0x0000000a240a1291 */ /* 0x000fe2000f80103f */
[----:B------:R-:W-:-:S03]  /*0e50*/  IMAD.U32 R4, RZ, RZ, UR8 ;  /* 0x00000008ff047e24 */ /* 0x000fc6000f8e00ff */
[----:B------:R-:W-:Y:S01]  /*0e60*/  @UP1 ULEA.HI.X UR11, UR36, UR11, UR37, 0x2, UP0 ;  /* 0x0000000b240b1291 */ /* 0x000fe200080f1425 */
[----:B------:R-:W-:Y:S01]  /*0e70*/  IMAD.U32 R5, RZ, RZ, UR9 ;  /* 0x00000009ff057e24 */ /* 0x000fe2000f8e00ff */
[----:B------:R-:W-:Y:S01]  /*0e80*/  ULDC.64 UR8, c[0x0][0x418] ;  /* 0x0001060000087ab9 */ /* 0x000fe20000000a00 */
[----:B------:R-:W-:-:S03]  /*0e90*/  IMAD.U32 R6, RZ, RZ, UR10 ;  /* 0x0000000aff067e24 */ /* 0x000fc6000f8e00ff */
[----:B------:R-:W-:Y:S01]  /*0ea0*/  MOV R7, UR11 ;  /* 0x0000000b00077c02 */ /* 0x000fe20008000f00 */
[----:B------:R-:W2:Y:S04]  /*0eb0*/  @P0 LDG.E R4, desc[UR52][R4.64] ;  /* 0x0000003404040981 */ /* 0x000ea8000c1e1900 */
[----:B---3--:R-:W3:Y:S01]  /*0ec0*/  @P2 LDG.E R6, desc[UR52][R6.64] ;  /* 0x0000003406062981 */ /* 0x008ee2000c1e1900 */
[----:B------:R-:W-:Y:S01]  /*0ed0*/  UISETP.NE.U32.AND UP0, UPT, UR8, URZ, UPT ;  /* 0x0000003f0800728c */ /* 0x000fe2000bf05070 */
[----:B------:R-:W-:Y:S01]  /*0ee0*/  UMOV UR48, URZ ;  /* 0x0000003f00307c82 */ /* 0x000fe20008000000 */
[----:B------:R-:W-:Y:S02]  /*0ef0*/  UMOV UR38, UR6 ;  /* 0x0000000600267c82 */ /* 0x000fe40008000000 */
[----:B------:R-:W-:-:S03]  /*0f00*/  UISETP.NE.AND.EX UP0, UPT, UR9, URZ, UPT, UP0 ;  /* 0x0000003f0900728c */ /* 0x000fc6000bf05300 */
[----:B------:R-:W-:Y:S01]  /*0f10*/  ULDC.64 UR8, c[0x0][0xa20] ;  /* 0x0002880000087ab9 */ /* 0x000fe20000000a00 */
[----:B------:R-:W-:Y:S01]  /*0f20*/  USEL UR4, UR4, 0x1, UP0 ;  /* 0x0000000104047887 */ /* 0x000fe20008000000 */
[----:B------:R-:W-:-:S03]  /*0f30*/  ISETP.NE.U32.AND P1, PT, RZ, UR8, PT ;  /* 0x00000008ff007c0c */ /* 0x000fc6000bf25070 */
        /* <DEDUP_REMOVED lines=19> */
.L_x_2589:
[----:B------:R-:W-:Y:S05]  /*1070*/  @!P1 BRA `(.L_x_2590) ;  /* 0x00000000001c9947 */ /* 0x000fea0003800000 */
[----:B------:R-:W-:-:S04]  /*1080*/  ULEA UR4, UP0, UR36, UR8, 0x2 ;  /* 0x0000000824047291 */ /* 0x000fc8000f80103f */
[----:B------:R-:W-:Y:S02]  /*1090*/  ULEA.HI.X UR6, UR36, UR9, UR37, 0x2, UP0 ;  /* 0x0000000924067291 */ /* 0x000fe400080f1425 */
[----:B------:R-:W-:-:S04]  /*10a0*/  IMAD.U32 R4, RZ, RZ, UR4 ;  /* 0x00000004ff047e24 */ /* 0x000fc8000f8e00ff */
[----:B------:R-:W-:-:S05]  /*10b0*/  IMAD.U32 R5, RZ, RZ, UR6 ;  /* 0x00000006ff057e24 */ /* 0x000fca000f8e00ff */
[----:B------:R-:W2:Y:S02]  /*10c0*/  LDG.E R4, desc[UR52][R4.64] ;  /* 0x0000003404047981 */ /* 0x000ea4000c1e1900 */
[----:B--2---:R-:W-:Y:S01]  /*10d0*/  R2UR UR4, R4 ;  /* 0x00000000040472ca */ /* 0x004fe200000e0000 */
[----:B------:R-:W-:-:S14]  /*10e0*/  BRA `(.L_x_2591) ;  /* 0x0000000000347947 */ /* 0x000fdc0003800000 */
.L_x_2590:
        /* <DEDUP_REMOVED lines=13> */
.L_x_2591:
[----:B------:R-:W-:Y:S01]  /*11c0*/  UIADD3 UR48, -UR48, UR4, URZ ;  /* 0x0000000430307290 */ /* 0x000fe2000fffe13f */
[----:B------:R-:W-:Y:S01]  /*11d0*/  PLOP3.LUT P0, PT, PT, PT, PT, 0x80, 0x0 ;  /* 0x000000000000781c */ /* 0x000fe20003f0f070 */
[----:B------:R-:W-:Y:S01]  /*11e0*/  USHF.L.U32 UR39, UR5, 0x7, URZ ;  /* 0x0000000705277899 */ /* 0x000fe2000800063f */
[----:B------:R-:W-:Y:S01]  /*11f0*/  IMAD.MOV.U32 R3, RZ, RZ, RZ ;  /* 0x000000ffff037224 */ /* 0x000fe200078e00ff */
[----:B------:R-:W-:Y:S01]  /*1200*/  ULDC UR4, c[0x0][0x448] ;  /* 0x0001120000047ab9 */ /* 0x000fe20000000800 */
[----:B------:R-:W-:Y:S01]  /*1210*/  UIADD3 UR7, UR48, 0x80, -UR50 ;  /* 0x0000008030077890 */ /* 0x000fe2000fffe832 */
[----:B------:R-:W-:Y:S01]  /*1220*/  CS2R R20, SRZ ;  /* 0x0000000000147805 */ /* 0x000fe2000001ff00 */
[----:B------:R-:W-:Y:S01]  /*1230*/  UISETP.NE.AND UP0, UPT, UR4, 0x1, UPT ;  /* 0x000000010400788c */ /* 0x000fe2000bf05270 */
[----:B------:R-:W-:Y:S01]  /*1240*/  CS2R R150, SRZ ;  /* 0x0000000000967805 */ /* 0x000fe2000001ff00 */
[----:B------:R-:W-:Y:S01]  /*1250*/  UIADD3 UR6, UR39, 0x7f, URZ ;  /* 0x0000007f27067890 */ /* 0x000fe2000fffe03f */
[----:B------:R-:W-:Y:S01]  /*1260*/  CS2R R148, SRZ ;  /* 0x0000000000947805 */ /* 0x000fe2000001ff00 */
[----:B------:R-:W-:Y:S01]  /*1270*/  UP2UR UR51, UPR, URZ, 0x1 ;  /* 0x000000013f337883 */ /* 0x000fe20008000000 */
[----:B------:R-:W-:-:S02]  /*1280*/  CS2R R146, SRZ ;  /* 0x0000000000927805 */ /* 0x000fc4000001ff00 */
[----:B------:R-:W-:Y:S02]  /*1290*/  CS2R R144, SRZ ;  /* 0x0000000000907805 */ /* 0x000fe4000001ff00 */
[----:B------:R-:W-:Y:S02]  /*12a0*/  CS2R R142, SRZ ;  /* 0x00000000008e7805 */ /* 0x000fe4000001ff00 */
[----:B------:R-:W-:Y:S02]  /*12b0*/  CS2R R140, SRZ ;  /* 0x00000000008c7805 */ /* 0x000fe4000001ff00 */
[----:B------:R-:W-:Y:S02]  /*12c0*/  CS2R R138, SRZ ;  /* 0x00000000008a7805 */ /* 0x000fe4000001ff00 */
[----:B------:R-:W-:Y:S01]  /*12d0*/  CS2R R136, SRZ ;  /* 0x0000000000887805 */ /* 0x000fe2000001ff00 */
[----:B------:R-:W-:Y:S01]  /*12e0*/  @UP0 ULDC UR4, c[0x0][0x44c] ;  /* 0x0001130000040ab9 */ /* 0x000fe20000000800 */
[----:B------:R-:W-:Y:S01]  /*12f0*/  @UP0 ULDC UR8, c[0x0][0x450] ;  /* 0x0001140000080ab9 */ /* 0x000fe20000000800 */
[----:B------:R-:W-:Y:S01]  /*1300*/  UIMAD.WIDE.U32 UR4, UR6, UR4, URZ ;  /* 0x00000004060472a5 */ /* 0x000fe2000f8e003f */
[----:B------:R-:W-:Y:S01]  /*1310*/  CS2R R134, SRZ ;  /* 0x0000000000867805 */ /* 0x000fe2000001ff00 */
[----:B------:R-:W-:Y:S01]  /*1320*/  UIADD3 UR4, UR48, 0x7f, URZ ;  /* 0x0000007f30047890 */ /* 0x000fe2000fffe03f */
[----:B------:R-:W-:Y:S01]  /*1330*/  CS2R R132, SRZ ;  /* 0x0000000000847805 */ /* 0x000fe2000001ff00 */
[----:B------:R-:W-:Y:S01]  /*1340*/  @UP0 USHF.R.U32.HI UR6, URZ, UR8, UR5 ;  /* 0x000000083f060299 */ /* 0x000fe20008011605 */
[----:B------:R-:W-:Y:S01]  /*1350*/  CS2R R130, SRZ ;  /* 0x0000000000827805 */ /* 0x000fe2000001ff00 */
[----:B------:R-:W-:Y:S01]  /*1360*/  USHF.R.S32.HI UR5, URZ, 0x1f, UR4 ;  /* 0x0000001f3f057899 */ /* 0x000fe20008011404 */
[----:B------:R-:W-:Y:S01]  /*1370*/  CS2R R128, SRZ ;  /* 0x0000000000807805 */ /* 0x000fe2000001ff00 */
[----:B------:R-:W-:Y:S01]  /*1380*/  UIADD3 UR6, UR7, UR6, URZ ;  /* 0x0000000607067290 */ /* 0x000fe2000fffe03f */
[----:B------:R-:W-:Y:S01]  /*1390*/  CS2R R126, SRZ ;  /* 0x00000000007e7805 */ /* 0x000fe2000001ff00 */
[----:B------:R-:W-:Y:S01]  /*13a0*/  ULEA.HI UR5, UR5, UR4, URZ, 0x7 ;  /* 0x0000000405057291 */ /* 0x000fe2000f8f383f */
[----:B------:R-:W-:Y:S01]  /*13b0*/  CS2R R124, SRZ ;  /* 0x00000000007c7805 */ /* 0x000fe2000001ff00 */
[----:B------:R-:W-:Y:S01]  /*13c0*/  USHF.R.S32.HI UR7, URZ, 0x1f, UR6 ;  /* 0x0000001f3f077899 */ /* 0x000fe20008011406 */
[----:B------:R-:W-:Y:S01]  /*13d0*/  CS2R R122, SRZ ;  /* 0x00000000007a7805 */ /* 0x000fe2000001ff00 */
[----:B------:R-:W-:Y:S01]  /*13e0*/  USHF.R.S32.HI UR5, URZ, 0x7, UR5 ;  /* 0x000000073f057899 */ /* 0x000fe20008011405 */
[----:B------:R-:W-:Y:S01]  /*13f0*/  CS2R R120, SRZ ;  /* 0x0000000000787805 */ /* 0x000fe2000001ff00 */
[----:B------:R-:W-:Y:S01]  /*1400*/  ULEA.HI UR7, UR7, UR6, URZ, 0x7 ;  /* 0x0000000607077291 */ /* 0x000fe2000f8f383f */
[----:B------:R-:W-:-:S02]  /*1410*/  CS2R R118, SRZ ;  /* 0x0000000000767805 */ /* 0x000fc4000001ff00 */
[----:B------:R-:W-:Y:S02]  /*1420*/  CS2R R116, SRZ ;  /* 0x0000000000747805 */ /* 0x000fe4000001ff00 */
[----:B------:R-:W-:Y:S01]  /*1430*/  CS2R R114, SRZ ;  /* 0x0000000000727805 */ /* 0x000fe2000001ff00 */
[----:B------:R-:W-:Y:S01]  /*1440*/  USHF.R.S32.HI UR7, URZ, 0x7, UR7 ;  /* 0x000000073f077899 */ /* 0x000fe20008011407 */
[----:B------:R-:W-:Y:S02]  /*1450*/  CS2R R112, SRZ ;  /* 0x0000000000707805 */ /* 0x000fe4000001ff00 */
[----:B------:R-:W-:Y:S02]  /*1460*/  CS2R R110, SRZ ;  /* 0x00000000006e7805 */ /* 0x000fe4000001ff00 */
[----:B------:R-:W-:Y:S01]  /*1470*/  CS2R R108, SRZ ;  /* 0x00000000006c7805 */ /* 0x000fe2000001ff00 */
[----:B------:R-:W-:Y:S01]  /*1480*/  UISETP.LT.AND UP0, UPT, UR5, UR7, UPT ;  /* 0x000000070500728c */ /* 0x000fe2000bf01270 */
[----:B------:R-:W-:-:S02]  /*1490*/  CS2R R106, SRZ ;  /* 0x00000000006a7805 */ /* 0x000fc4000001ff00 */
[----:B------:R-:W-:Y:S02]  /*14a0*/  CS2R R104, SRZ ;  /* 0x0000000000687805 */ /* 0x000fe4000001ff00 */
[----:B------:R-:W-:Y:S01]  /*14b0*/  CS2R R102, SRZ ;  /* 0x0000000000667805 */ /* 0x000fe2000001ff00 */
[----:B------:R-:W-:Y:S01]  /*14c0*/  USEL UR56, UR5, UR7, UP0 ;  /* 0x0000000705387287 */ /* 0x000fe20008000000 */
[----:B------:R-:W-:Y:S02]  /*14d0*/  CS2R R100, SRZ ;  /* 0x0000000000647805 */ /* 0x000fe4000001ff00 */
[----:B------:R-:W-:Y:S02]  /*14e0*/  CS2R R98, SRZ ;  /* 0x0000000000627805 */ /* 0x000fe4000001ff00 */
[----:B------:R-:W-:Y:S01]  /*14f0*/  CS2R R96, SRZ ;  /* 0x0000000000607805 */ /* 0x000fe2000001ff00 */
[----:B------:R-:W-:Y:S01]  /*1500*/  UISETP.GE.AND UP0, UPT, UR56, 0x1, UPT ;  /* 0x000000013800788c */ /* 0x000fe2000bf06270 */
[----:B------:R-:W-:Y:S01]  /*1510*/  CS2R R6, SRZ ;  /* 0x0000000000067805 */ /* 0x000fe2000001ff00 */
[----:B------:R-:W-:Y:S01]  /*1520*/  IMAD.MOV.U32 R94, RZ, RZ, RZ ;  /* 0x000000ffff5e7224 */ /* 0x000fe200078e00ff */
[----:B------:R-:W-:-:S02]  /*1530*/  CS2R R90, SRZ ;  /* 0x00000000005a7805 */ /* 0x000fc4000001ff00 */
[----:B------:R-:W-:Y:S02]  /*1540*/  CS2R R88, SRZ ;  /* 0x0000000000587805 */ /* 0x000fe4000001ff00 */
[----:B------:R-:W-:-:S13]  /*1550*/  PLOP3.LUT P1, PT, PT, PT, UP0, 0x80, 0x0 ;  /* 0x000000000000781c */ /* 0x000fda0003f2f008 */
[----:B------:R-:W-:Y:S05]  /*1560*/  @!P1 BRA `(.L_x_2592) ;  /* 0x00000078009c9947 */ /* 0x000fea0003800000 */
        /* <DEDUP_REMOVED lines=31> */
.L_x_2593:
        /* <DEDUP_REMOVED lines=9> */
.L_x_2735:
[----:B------:R-:W-:Y:S05]  /*17f0*/  @!P0 BRA `(.L_x_2595) ;  /* 0x0000000000048947 */ /* 0x000fea0003800000 */
[----:B------:R-:W-:Y:S01]  /*1800*/  BPT.TRAP 0x1 ;  /* 0x000000040000795c */ /* 0x000fe20000300000 */
.L_x_2595:
[----:B0-----:R-:W-:Y:S02]  /*1810*/  IMAD.U32 R3, RZ, RZ, UR44 ;  /* 0x0000002cff037e24 */ /* 0x001fe4000f8e00ff */
[----:B------:R-:W-:-:S03]  /*1820*/  IMAD.U32 R0, RZ, RZ, UR45 ;  /* 0x0000002dff007e24 */ /* 0x000fc6000f8e00ff */
[----:B------:R-:W-:Y:S02]  /*1830*/  LEA R3, R3, UR41, 0x3 ;  /* 0x0000002903037c11 */ /* 0x000fe4000f8e18ff */
[----:B------:R-:W-:-:S04]  /*1840*/  SHF.L.U32 R0, R0, 0x1f, RZ ;  /* 0x0000001f00007819 */ /* 0x000fc800000006ff */
[----:B------:R0:W1:Y:S01]  /*1850*/  SYNCS.PHASECHK.TRANS64.TRYWAIT P1, [R3+URZ+0x28830], R0 ;  /* 0x02883000030075a7 */ /* 0x000062000802017f */
[----:B------:R-:W-:Y:S05]  /*1860*/  @!P0 BRA `(.L_x_2596) ;  /* 0x0000000000048947 */ /* 0x000fea0003800000 */
[----:B------:R-:W-:Y:S01]  /*1870*/  BPT.TRAP 0x1 ;  /* 0x000000040000795c */ /* 0x000fe20000300000 */
.L_x_2596:
[----:B-1----:R-:W-:Y:S05]  /*1880*/  @P1 BRA `(.L_x_2597) ;  /* 0x0000000000081947 */ /* 0x002fea0003800000 */
[----:B------:R-:W1:Y:S02]  /*1890*/  SYNCS.PHASECHK.TRANS64.TRYWAIT P1, [R3+URZ+0x28830], R0 ;  /* 0x02883000030075a7 */ /* 0x000e64000802017f */
[----:B-1----:R-:W-:Y:S05]  /*18a0*/  @!P1 BRA `(.L_x_2598) ;  /* 0x000000f000b09947 */ /* 0x002fea0003800000 */
.L_x_2597:
        /* <DEDUP_REMOVED lines=63> */
.L_x_2599:
[----:B------:R-:W-:Y:S01]  /*1ca0*/  UISETP.NE.AND UP0, UPT, UR51, URZ, UPT ;  /* 0x0000003f3300728c */ /* 0x000fe2000bf05270 */
[----:B------:R-:W-:Y:S01]  /*1cb0*/  VIADD R4, R17, UR39 ;  /* 0x0000002711047c36 */ /* 0x000fe20008000000 */
[----:B------:R-:W-:Y:S01]  /*1cc0*/  R2UR UR11, R3 ;  /* 0x00000000030b72ca */ /* 0x000fe200000e0000 */
[----:B------:R-:W-:Y:S01]  /*1cd0*/  UMOV UR10, UR39 ;  /* 0x00000027000a7c82 */ /* 0x000fe20008000000 */
[----:B------:R-:W-:Y:S02]  /*1ce0*/  CS2R R150, SRZ ;  /* 0x0000000000967805 */ /* 0x000fe4000001ff00 */
[----:B------:R-:W-:Y:S02]  /*1cf0*/  CS2R R148, SRZ ;  /* 0x0000000000947805 */ /* 0x000fe4000001ff00 */
[----:B------:R-:W-:Y:S02]  /*1d00*/  PLOP3.LUT P1, PT, PT, PT, UP0, 0x80, 0x0 ;  /* 0x000000000000781c */ /* 0x000fe40003f2f008 */
[----:B------:R-:W-:-:S02]  /*1d10*/  CS2R R146, SRZ ;  /* 0x0000000000927805 */ /* 0x000fc4000001ff00 */
[----:B------:R-:W-:Y:S02]  /*1d20*/  PLOP3.LUT P2, PT, PT, PT, UP0, 0x80, 0x0 ;  /* 0x000000000000781c */ /* 0x000fe40003f4f008 */
[----:B------:R-:W-:Y:S02]  /*1d30*/  CS2R R144, SRZ ;  /* 0x0000000000907805 */ /* 0x000fe4000001ff00 */
[----:B------:R-:W-:Y:S01]  /*1d40*/  CS2R R142, SRZ ;  /* 0x00000000008e7805 */ /* 0x000fe2000001ff00 */
[----:B------:R-:W-:Y:S01]  /*1d50*/  @UP0 ULDC UR6, c[0x0][0x44c] ;  /* 0x0001130000060ab9 */ /* 0x000fe20000000800 */
[----:B------:R-:W-:Y:S01]  /*1d60*/  @UP0 ULDC UR14, c[0x0][0x450] ;  /* 0x00011400000e0ab9 */ /* 0x000fe20000000800 */
[----:B------:R-:W-:Y:S02]  /*1d70*/  CS2R R140, SRZ ;  /* 0x00000000008c7805 */ /* 0x000fe4000001ff00 */
[----:B------:R-:W-:Y:S02]  /*1d80*/  CS2R R138, SRZ ;  /* 0x00000000008a7805 */ /* 0x000fe4000001ff00 */
[----:B------:R-:W-:-:S02]  /*1d90*/  CS2R R136, SRZ ;  /* 0x0000000000887805 */ /* 0x000fc4000001ff00 */
[----:B------:R-:W-:Y:S02]  /*1da0*/  CS2R R134, SRZ ;  /* 0x0000000000867805 */ /* 0x000fe4000001ff00 */
[----:B------:R-:W-:Y:S02]  /*1db0*/  CS2R R132, SRZ ;  /* 0x0000000000847805 */ /* 0x000fe4000001ff00 */
[----:B------:R-:W-:Y:S01]  /*1dc0*/  CS2R R130, SRZ ;  /* 0x0000000000827805 */ /* 0x000fe2000001ff00 */
[----:B01----:R-:W-:Y:S01]  /*1dd0*/  @P1 IMAD.HI.U32 R0, R4, UR6, RZ ;  /* 0x0000000604001c27 */ /* 0x003fe2000f8e00ff */
[----:B------:R-:W-:Y:S01]  /*1de0*/  @UP0 ULDC UR6, c[0x0][0x450] ;  /* 0x0001140000060ab9 */ /* 0x000fe20000000800 */
[----:B------:R-:W-:Y:S02]  /*1df0*/  CS2R R128, SRZ ;  /* 0x0000000000807805 */ /* 0x000fe4000001ff00 */
[----:B------:R-:W-:Y:S02]  /*1e00*/  CS2R R126, SRZ ;  /* 0x00000000007e7805 */ /* 0x000fe4000001ff00 */
[----:B------:R-:W-:-:S02]  /*1e10*/  CS2R R124, SRZ ;  /* 0x00000000007c7805 */ /* 0x000fc4000001ff00 */
        /* <DEDUP_REMOVED lines=10> */
[----:B------:R-:W-:Y:S01]  /*1ec0*/  UIADD3 UR6, UR48, UR6, URZ ;  /* 0x0000000630067290 */ /* 0x000fe2000fffe03f */
[----:B------:R-:W-:-:S02]  /*1ed0*/  CS2R R116, SRZ ;  /* 0x0000000000747805 */ /* 0x000fc4000001ff00 */
[----:B------:R-:W-:Y:S02]  /*1ee0*/  CS2R R114, SRZ ;  /* 0x0000000000727805 */ /* 0x000fe4000001ff00 */
[----:B------:R-:W-:Y:S02]  /*1ef0*/  CS2R R112, SRZ ;  /* 0x0000000000707805 */ /* 0x000fe4000001ff00 */
[----:B------:R-:W-:Y:S02]  /*1f00*/  MOV R9, UR7 ;  /* 0x0000000700097c02 */ /* 0x000fe40008000f00 */
[----:B------:R-:W-:Y:S01]  /*1f10*/  CS2R R110, SRZ ;  /* 0x00000000006e7805 */ /* 0x000fe2000001ff00 */
[----:B------:R-:W-:Y:S01]  /*1f20*/  IMAD.U32 R5, RZ, RZ, UR6 ;  /* 0x00000006ff057e24 */ /* 0x000fe2000f8e00ff */
[----:B------:R-:W-:Y:S01]  /*1f30*/  ULDC UR6, c[0x0][0x988] ;  /* 0x0002620000067ab9 */ /* 0x000fe20000000800 */
[----:B------:R-:W-:Y:S02]  /*1f40*/  IMAD R0, R16, -0x2, R9 ;  /* 0xfffffffe10007824 */ /* 0x000fe400078e0209 */
[----:B------:R-:W-:-:S02]  /*1f50*/  IMAD.U32 R9, RZ, RZ, UR50 ;  /* 0x00000032ff097e24 */ /* 0x000fc4000f8e00ff */
[----:B------:R-:W-:-:S03]  /*1f60*/  IMAD R5, R16, -0x2, R5 ;  /* 0xfffffffe10057824 */ /* 0x000fc600078e0205 */
[----:B------:R-:W-:-:S04]  /*1f70*/  IADD3 R6, -R9, UR48, R0 ;  /* 0x0000003009067c10 */ /* 0x000fc8000fffe100 */
[-CC-:B0-----:R-:W-:Y:S02]  /*1f80*/  VIADDMNMX R7, R7, R6.reuse, R5.reuse, PT ;  /* 0x0000000607077246 */ /* 0x181fe40003800105 */
[----:B-1----:R-:W-:Y:S02]  /*1f90*/  VIADDMNMX R5, R4, R6, R5, PT ;  /* 0x0000000604057246 */ /* 0x002fe40003800105 */
[C---:B------:R-:W-:Y:S02]  /*1fa0*/  ISETP.GT.AND P1, PT, R7.reuse, RZ, PT ;  /* 0x000000ff0700720c */ /* 0x040fe40003f24270 */
[C---:B------:R-:W-:Y:S02]  /*1fb0*/  ISETP.GT.AND P2, PT, R7.reuse, 0x1, PT ;  /* 0x000000010700780c */ /* 0x040fe40003f44270 */
[----:B------:R-:W-:Y:S02]  /*1fc0*/  ISETP.GT.AND P3, PT, R7, 0x8, PT ;  /* 0x000000080700780c */ /* 0x000fe40003f64270 */
[----:B------:R-:W-:-:S02]  /*1fd0*/  FSEL R26, R26, -INF , P1 ;  /* 0xff8000001a1a7808 */ /* 0x000fc40000800000 */
[----:B------:R-:W-:Y:S02]  /*1fe0*/  FSEL R8, R27, -INF , P2 ;  /* 0xff8000001b087808 */ /* 0x000fe40001000000 */
[C---:B------:R-:W-:Y:S02]  /*1ff0*/  ISETP.GT.AND P1, PT, R7.reuse, 0x9, PT ;  /* 0x000000090700780c */ /* 0x040fe40003f24270 */
[----:B------:R-:W-:Y:S02]  /*2000*/  FSEL R30, R30, -INF , P3 ;  /* 0xff8000001e1e7808 */ /* 0x000fe40001800000 */
[----:B------:R-:W-:Y:S02]  /*2010*/  FMNMX.FTZ R9, R26, R8, !PT ;  /* 0x000000081a097209 */ /* 0x000fe40007810000 */
[----:B------:R-:W-:Y:S02]  /*2020*/  ISETP.GT.AND P2, PT, R7, 0x10, PT ;  /* 0x000000100700780c */ /* 0x000fe40003f44270 */
[----:B------:R-:W-:-:S02]  /*2030*/  FSEL R10, R31, -INF , P1 ;  /* 0xff8000001f0a7808 */ /* 0x000fc40000800000 */
[----:B------:R-:W-:Y:S02]  /*2040*/  FMNMX.FTZ R9, R30, R9, !PT ;  /* 0x000000091e097209 */ /* 0x000fe40007810000 */
        /* <DEDUP_REMOVED lines=109> */
[----:B------:R-:W-:-:S03]  /*2720*/  UIADD3 UR7, UR10, UR48, -UR50 ;  /* 0x000000300a077290 */ /* 0x000fc6000fffe832 */
        /* <DEDUP_REMOVED lines=336> */
[----:B------:R-:W-:-:S07]  /*3c30*/  IMAD.MOV.U32 R151, RZ, RZ, RZ ;  /* 0x000000ffff977224 */ /* 0x000fce00078e00ff */
.L_x_2611:
[----:B------:R-:W-:Y:S01]  /*3c40*/  ISETP.NE.AND P2, PT, RZ, UR43, PT ;  /* 0x0000002bff007c0c */ /* 0x000fe2000bf45270 */
[----:B------:R-:W-:-:S04]  /*3c50*/  UISETP.NE.AND UP0, UPT, UR55, 0x1, UPT ;  /* 0x000000013700788c */ /* 0x000fc8000bf05270 */
[----:B------:R-:W-:-:S04]  /*3c60*/  USEL UR45, URZ, 0x1, UP0 ;  /* 0x000000013f2d7887 */ /* 0x000fc80008000000 */
[----:B------:R-:W-:-:S04]  /*3c70*/  ULOP3.LUT UR45, UR57, UR45, URZ, 0x3c, !UPT ;  /* 0x0000002d392d7292 */ /* 0x000fc8000f8e3c3f */
[----:B------:R-:W-:Y:S08]  /*3c80*/  @P2 BRA `(.L_x_2601) ;  /* 0x0000000000382947 */ /* 0x000ff00003800000 */
[----:B------:R-:W-:Y:S05]  /*3c90*/  @!P0 BRA `(.L_x_2602) ;  /* 0x0000000000048947 */ /* 0x000fea0003800000 */
[----:B------:R-:W-:Y:S01]  /*3ca0*/  BPT.TRAP 0x1 ;  /* 0x000000040000795c */ /* 0x000fe20000300000 */
.L_x_2602:
        /* <DEDUP_REMOVED lines=9> */
.L_x_2603:
[----:B-1----:R-:W-:Y:S05]  /*3d40*/  @P1 BRA `(.L_x_2601) ;  /* 0x0000000000081947 */ /* 0x002fea0003800000 */
[----:B------:R-:W1:Y:S02]  /*3d50*/  SYNCS.PHASECHK.TRANS64.TRYWAIT P1, [UR6+0x28830], R0 ;  /* 0x02883000ff0075a7 */ /* 0x000e640008020146 */
[----:B-1----:R-:W-:Y:S05]  /*3d60*/  @!P1 BRA `(.L_x_2604) ;  /* 0x000000cc00949947 */ /* 0x002fea0003800000 */
.L_x_2601:
        /* <DEDUP_REMOVED lines=48> */
.L_x_2606:
[----:B------:R-:W-:Y:S01]  /*4070*/  ULEA UR6, UR55, UR41, 0x3 ;  /* 0x0000002937067291 */ /* 0x000fe2000f8e183f */
[----:B------:R-:W-:-:S05]  /*4080*/  IMAD.U32 R0, RZ, RZ, UR57 ;  /* 0x00000039ff007e24 */ /* 0x000fca000f8e00ff */
[----:B------:R-:W-:-:S04]  /*4090*/  SHF.L.U32 R0, R0, 0x1f, RZ ;  /* 0x0000001f00007819 */ /* 0x000fc800000006ff */
[----:B------:R0:W1:Y:S01]  /*40a0*/  SYNCS.PHASECHK.TRANS64.TRYWAIT P1, [UR6+0x28850], R0 ;  /* 0x02885000ff0075a7 */ /* 0x0000620008020146 */
[----:B------:R-:W-:Y:S05]  /*40b0*/  @!P0 BRA `(.L_x_2607) ;  /* 0x0000000000048947 */ /* 0x000fea0003800000 */
[----:B------:R-:W-:Y:S01]  /*40c0*/  BPT.TRAP 0x1 ;  /* 0x000000040000795c */ /* 0x000fe20000300000 */
.L_x_2607:
[----:B-1----:R-:W-:Y:S05]  /*40d0*/  @P1 BRA `(.L_x_2605) ;  /* 0x0000000000081947 */ /* 0x002fea0003800000 */
[----:B------:R-:W1:Y:S02]  /*40e0*/  SYNCS.PHASECHK.TRANS64.TRYWAIT P1, [UR6+0x28850], R0 ;  /* 0x02885000ff0075a7 */ /* 0x000e640008020146 */
[----:B-1----:R-:W-:Y:S05]  /*40f0*/  @!P1 BRA `(.L_x_2608) ;  /* 0x000000c800c89947 */ /* 0x002fea0003800000 */
.L_x_2605:
        /* <DEDUP_REMOVED lines=49> */
.L_x_2609:
[----:B------:R-:W-:Y:S01]  /*4410*/  UISETP.NE.AND UP0, UPT, UR51, URZ, UPT ;  /* 0x0000003f3300728c */ /* 0x000fe2000bf05270 */
[----:B------:R-:W-:-:S05]  /*4420*/  VIADD R11, R17, UR39 ;  /* 0x00000027110b7c36 */ /* 0x000fca0008000000 */
        /* <DEDUP_REMOVED lines=10> */
[----:B------:R-:W1:Y:S01]  /*44d0*/  SHFL.IDX PT, R11, R11, 0x1, 0x1c1f ;  /* 0x003c1f000b0b7f89 */ /* 0x000e6200000e0000 */
[----:B------:R-:W-:-:S02]  /*44e0*/  ULEA UR6, UR44, UR41, 0x3 ;  /* 0x000000292c067291 */ /* 0x000fc4000f8e183f */
[----:B------:R-:W-:Y:S02]  /*44f0*/  IMAD R0, R16, -0x2, R7 ;  /* 0xfffffffe10007824 */ /* 0x000fe400078e0207 */
[----:B------:R-:W-:Y:S01]  /*4500*/  IMAD.U32 R7, RZ, RZ, UR50 ;  /* 0x00000032ff077e24 */ /* 0x000fe2000f8e00ff */
[----:B------:R-:W-:-:S04]  /*4510*/  UIADD3 UR6, UR6, 0x28840, URZ ;  /* 0x0002884006067890 */ /* 0x000fc8000fffe03f */
[----:B------:R-:W-:Y:S01]  /*4520*/  IADD3 R12, -R7, UR48, R0 ;  /* 0x00000030070c7c10 */ /* 0x000fe2000fffe100 */
[----:B------:R-:W-:-:S04]  /*4530*/  UPRMT UR6, UR40, 0x654, UR6 ;  /* 0x0000065428067896 */ /* 0x000fc80008000006 */
[----:B0-----:R-:W-:-:S05]  /*4540*/  IMAD.IADD R5, R12, 0x1, R5 ;  /* 0x000000010c057824 */ /* 0x001fca00078e0205 */
[----:B------:R-:W-:Y:S01]  /*4550*/  SYNCS.ARRIVE.TRANS64.RED.A1T0 RZ, [UR6], RZ ;  /* 0x000000ffffff79a7 */ /* 0x000fe20008100406 */
[C---:B------:R-:W-:Y:S01]  /*4560*/  ISETP.GT.AND P1, PT, R5.reuse, RZ, PT ;  /* 0x000000ff0500720c */ /* 0x040fe20003f24270 */
[----:B-1----:R-:W-:Y:S01]  /*4570*/  IMAD.IADD R12, R12, 0x1, R11 ;  /* 0x000000010c0c7824 */ /* 0x002fe200078e020b */
        /* <DEDUP_REMOVED lines=94> */
[----:B------:R-:W-:-:S02]  /*4b60*/  ISETP.GT.AND P2, PT, R12, RZ, PT ;  /* 0x000000ff0c00720c */ /* 0x000fc40003f44270 */
[----:B------:R-:W-:Y:S02]  /*4b70*/  FMNMX.FTZ R14, R85, R0, !PT ;  /* 0x00000000550e7209 */ /* 0x000fe40007810000 */
[----:B------:R-:W0:Y:S01]  /*4b80*/  LDC R0, c[0x0][0x988] ;  /* 0x00026200ff007b82 */ /* 0x000e220000000800 */
[C---:B------:R-:W-:Y:S02]  /*4b90*/  ISETP.GT.AND P3, PT, R12.reuse, 0x1, PT ;  /* 0x000000010c00780c */ /* 0x040fe40003f64270 */
[----:B------:R-:W1:Y:S02]  /*4ba0*/  SHFL.BFLY PT, R5, R14, 0x2, 0x1f ;  /* 0x0c401f000e057f89 */ /* 0x000e6400000e0000 */
        /* <DEDUP_REMOVED lines=309> */
.L_x_2610:
        /* <DEDUP_REMOVED lines=110> */
.L_x_2600:
[----:B------:R-:W-:-:S13]  /*65e0*/  ISETP.LE.AND P1, PT, RZ, UR56, PT ;  /* 0x00000038ff007c0c */ /* 0x000fda000bf23270 */
[----:B------:R-:W-:Y:S05]  /*65f0*/  @!P1 BRA `(.L_x_2612) ;  /* 0x0000002000009947 */ /* 0x000fea0003800000 */
[----:B------:R-:W-:Y:S01]  /*6600*/  IMAD.MOV.U32 R8, RZ, RZ, R7 ;  /* 0x000000ffff087224 */ /* 0x000fe200078e0007 */
[----:B------:R-:W-:Y:S01]  /*6610*/  UMOV UR50, UR45 ;  /* 0x0000002d00327c82 */ /* 0x000fe20008000000 */
[----:B------:R-:W-:Y:S01]  /*6620*/  IMAD.MOV.U32 R6, RZ, RZ, R5 ;  /* 0x000000ffff067224 */ /* 0x000fe200078e0005 */
[----:B------:R-:W-:-:S06]  /*6630*/  UMOV UR48, UR44 ;  /* 0x0000002c00307c82 */ /* 0x000fcc0008000000 */
.L_x_2623:
        /* <DEDUP_REMOVED lines=9> */
.L_x_2614:
[----:B------:R-:W-:Y:S01]  /*66d0*/  ULEA UR6, UR44, UR41, 0x3 ;  /* 0x000000292c067291 */ /* 0x000fe2000f8e183f */
[----:B------:R-:W-:-:S05]  /*66e0*/  IMAD.U32 R0, RZ, RZ, UR45 ;  /* 0x0000002dff007e24 */ /* 0x000fca000f8e00ff */
[----:B------:R-:W-:-:S04]  /*66f0*/  SHF.L.U32 R0, R0, 0x1f, RZ ;  /* 0x0000001f00007819 */ /* 0x000fc800000006ff */
[----:B------:R0:W1:Y:S01]  /*6700*/  SYNCS.PHASECHK.TRANS64.TRYWAIT P1, [UR6+0x28830], R0 ;  /* 0x02883000ff0075a7 */ /* 0x0000620008020146 */
[----:B------:R-:W-:Y:S05]  /*6710*/  @!P0 BRA `(.L_x_2615) ;  /* 0x0000000000048947 */ /* 0x000fea0003800000 */
[----:B------:R-:W-:Y:S01]  /*6720*/  BPT.TRAP 0x1 ;  /* 0x000000040000795c */ /* 0x000fe20000300000 */
.L_x_2615:
[----:B-1----:R-:W-:Y:S05]  /*6730*/  @P1 BRA `(.L_x_2613) ;  /* 0x0000000000081947 */ /* 0x002fea0003800000 */
[----:B------:R-:W1:Y:S02]  /*6740*/  SYNCS.PHASECHK.TRANS64.TRYWAIT P1, [UR6+0x28830], R0 ;  /* 0x02883000ff0075a7 */ /* 0x000e640008020146 */
[----:B-1----:R-:W-:Y:S05]  /*6750*/  @!P1 BRA `(.L_x_2616) ;  /* 0x000000a400489947 */ /* 0x002fea0003800000 */
.L_x_2613:
        /* <DEDUP_REMOVED lines=45> */
.L_x_2618:
[----:B------:R-:W-:Y:S01]  /*6a30*/  ULEA UR6, UR48, UR41, 0x3 ;  /* 0x0000002930067291 */ /* 0x000fe2000f8e183f */
[----:B------:R-:W-:-:S05]  /*6a40*/  IMAD.U32 R0, RZ, RZ, UR50 ;  /* 0x00000032ff007e24 */ /* 0x000fca000f8e00ff */
[----:B------:R-:W-:-:S04]  /*6a50*/  SHF.L.U32 R0, R0, 0x1f, RZ ;  /* 0x0000001f00007819 */ /* 0x000fc800000006ff */
[----:B------:R0:W1:Y:S01]  /*6a60*/  SYNCS.PHASECHK.TRANS64.TRYWAIT P1, [UR6+0x28850], R0 ;  /* 0x02885000ff0075a7 */ /* 0x0000620008020146 */
[----:B------:R-:W-:Y:S05]  /*6a70*/  @!P0 BRA `(.L_x_2619) ;  /* 0x0000000000048947 */ /* 0x000fea0003800000 */
[----:B------:R-:W-:Y:S01]  /*6a80*/  BPT.TRAP 0x1 ;  /* 0x000000040000795c */ /* 0x000fe20000300000 */
.L_x_2619:
[----:B-1----:R-:W-:Y:S05]  /*6a90*/  @P1 BRA `(.L_x_2617) ;  /* 0x0000000000081947 */ /* 0x002fea0003800000 */
[----:B------:R-:W1:Y:S02]  /*6aa0*/  SYNCS.PHASECHK.TRANS64.TRYWAIT P1, [UR6+0x28850], R0 ;  /* 0x02885000ff0075a7 */ /* 0x000e640008020146 */
[----:B-1----:R-:W-:Y:S05]  /*6ab0*/  @!P1 BRA `(.L_x_2620) ;  /* 0x000000a000889947 */ /* 0x002fea0003800000 */
.L_x_2617:
        /* <DEDUP_REMOVED lines=49> */
.L_x_2621:
        /* <DEDUP_REMOVED lines=279> */
.L_x_2622:
        /* <DEDUP_REMOVED lines=105> */
[----:B------:R-:W-:Y:S01]  /*85d0*/  IMAD.MOV.U32 R8, RZ, RZ, R7 ;  /* 0x000000ffff087224 */ /* 0x000fe200078e0007 */
[----:B------:R-:W-:Y:S01]  /*85e0*/  MOV R6, R5 ;  /* 0x0000000500067202 */ /* 0x000fe20000000f00 */
[----:B------:R-:W-:Y:S06]  /*85f0*/  @P1 BRA `(.L_x_2623) ;  /* 0xffffffe000101947 */ /* 0x000fec000383ffff */
.L_x_2612:
[----:B------:R-:W-:Y:S06]  /*8600*/  BAR.ARV 0x8, 0x180 ;  /* 0x0206000000007b1d */ /* 0x000fec0000002000 */
[----:B------:R-:W-:Y:S05]  /*8610*/  @!P0 BRA `(.L_x_2624) ;  /* 0x0000000000048947 */ /* 0x000fea0003800000 */
[----:B------:R-:W-:Y:S01]  /*8620*/  BPT.TRAP 0x1 ;  /* 0x000000040000795c */ /* 0x000fe20000300000 */
.L_x_2624:
[----:B------:R-:W-:Y:S01]  /*8630*/  ULEA UR5, UR44, UR41, 0x3 ;  /* 0x000000292c057291 */ /* 0x000fe2000f8e183f */
[----:B------:R-:W-:-:S05]  /*8640*/  IMAD.U32 R6, RZ, RZ, UR45 ;  /* 0x0000002dff067e24 */ /* 0x000fca000f8e00ff */
[----:B------:R-:W-:-:S04]  /*8650*/  SHF.L.U32 R6, R6, 0x1f, RZ ;  /* 0x0000001f06067819 */ /* 0x000fc800000006ff */
[----:B------:R0:W1:Y:S01]  /*8660*/  SYNCS.PHASECHK.TRANS64.TRYWAIT P1, [UR5+0x28850], R6 ;  /* 0x02885006ff0075a7 */ /* 0x0000620008020145 */
[----:B------:R-:W-:Y:S05]  /*8670*/  @!P0 BRA `(.L_x_2625) ;  /* 0x0000000000048947 */ /* 0x000fea0003800000 */
[----:B------:R-:W-:Y:S01]  /*8680*/  BPT.TRAP 0x1 ;  /* 0x000000040000795c */ /* 0x000fe20000300000 */
.L_x_2625:
[----:B-1----:R-:W-:Y:S05]  /*8690*/  @P1 BRA `(.L_x_2626) ;  /* 0x0000000000081947 */ /* 0x002fea0003800000 */
[----:B------:R-:W1:Y:S02]  /*86a0*/  SYNCS.PHASECHK.TRANS64.TRYWAIT P1, [UR5+0x28850], R6 ;  /* 0x02885006ff0075a7 */ /* 0x000e640008020145 */
[----:B-1----:R-:W-:Y:S05]  /*86b0*/  @!P1 BRA `(.L_x_2627) ;  /* 0x0000008400a09947 */ /* 0x002fea0003800000 */
.L_x_2626:
        /* <DEDUP_REMOVED lines=72> */
.L_x_2628:
        /* <DEDUP_REMOVED lines=74> */
.L_x_2592:
        /* <DEDUP_REMOVED lines=22> */
[----:B------:R-:W-:Y:S01]  /*9140*/  UIADD3 UR4, UP1, UR10, UR8, URZ ;  /* 0x000000080a047290 */ /* 0x000fe2000ff3e03f */
[----:B------:R-:W-:Y:S01]  /*9150*/  F2FP.BF16.F32.PACK_AB R131, R135, R134 ;  /* 0x000000868783723e */ /* 0x000fe200000010ff */
[----:B------:R-:W1:Y:S01]  /*9160*/  LDC R51, c[0x0][0xbe8] ;  /* 0x0002fa00ff337b82 */ /* 0x000e620000000800 */
[----:B------:R-:W-:Y:S01]  /*9170*/  F2FP.BF16.F32.PACK_AB R137, R139, R138 ;  /* 0x0000008a8b89723e */ /* 0x000fe200000010ff */
[----:B------:R-:W-:Y:S01]  /*9180*/  UIADD3.X UR7, UR11, UR9, URZ, UP1, !UPT ;  /* 0x000000090b077290 */ /* 0x000fe20008ffe43f */
[----:B------:R-:W-:-:S02]  /*9190*/  F2FP.BF16.F32.PACK_AB R144, R145, R144 ;  /* 0x000000909190723e */ /* 0x000fc400000010ff */
[----:B------:R-:W-:Y:S01]  /*91a0*/  F2FP.BF16.F32.PACK_AB R138, R141, R140 ;  /* 0x0000008c8d8a723e */ /* 0x000fe200000010ff */
[----:B------:R-:W-:Y:S01]  /*91b0*/  ULDC.64 UR8, c[0x0][0xc08] ;  /* 0x0003020000087ab9 */ /* 0x000fe20000000a00 */
[----:B------:R-:W-:Y:S02]  /*91c0*/  F2FP.BF16.F32.PACK_AB R139, R143, R142 ;  /* 0x0000008e8f8b723e */ /* 0x000fe400000010ff */
[----:B------:R-:W-:Y:S02]  /*91d0*/  F2FP.BF16.F32.PACK_AB R145, R147, R146 ;  /* 0x000000929391723e */ /* 0x000fe400000010ff */
[----:B------:R-:W-:Y:S02]  /*91e0*/  F2FP.BF16.F32.PACK_AB R146, R149, R148 ;  /* 0x000000949592723e */ /* 0x000fe400000010ff */
[----:B------:R-:W-:Y:S02]  /*91f0*/  F2FP.BF16.F32.PACK_AB R147, R151, R150 ;  /* 0x000000969793723e */ /* 0x000fe400000010ff */
[----:B------:R-:W-:-:S02]  /*9200*/  MOV R24, R0 ;  /* 0x0000000000187202 */ /* 0x000fc40000000f00 */
[----:B0-----:R-:W-:-:S03]  /*9210*/  MOV R25, R5 ;  /* 0x0000000500197202 */ /* 0x001fc60000000f00 */
[----:B------:R-:W-:-:S03]  /*9220*/  IMAD.WIDE R4, R187, 0x2, R24 ;  /* 0x00000002bb047825 */ /* 0x000fc600078e0218 */
[C---:B------:R-:W-:Y:S02]  /*9230*/  IADD3 R33, P6, R4.reuse, 0x20, RZ ;  /* 0x0000002004217810 */ /* 0x040fe40007fde0ff */
[C---:B------:R-:W-:Y:S02]  /*9240*/  IADD3 R35, P5, R4.reuse, 0x40, RZ ;  /* 0x0000004004237810 */ /* 0x040fe40007fbe0ff */
[----:B------:R-:W-:Y:S01]  /*9250*/  IADD3 R37, P4, R4, 0x60, RZ ;  /* 0x0000006004257810 */ /* 0x000fe20007f9e0ff */
[--C-:B------:R-:W-:Y:S01]  /*9260*/  IMAD.X R31, RZ, RZ, R5.reuse, P6 ;  /* 0x000000ffff1f7224 */ /* 0x100fe200030e0605 */
[----:B------:R-:W-:Y:S01]  /*9270*/  LOP3.LUT R8, R33, 0x380, RZ, 0xc0, !PT ;  /* 0x0000038021087812 */ /* 0x000fe200078ec0ff */
[--C-:B------:R-:W-:Y:S01]  /*9280*/  IMAD.X R29, RZ, RZ, R5.reuse, P5 ;  /* 0x000000ffff1d7224 */ /* 0x100fe200028e0605 */
[----:B------:R-:W-:Y:S01]  /*9290*/  LOP3.LUT R10, R35, 0x380, RZ, 0xc0, !PT ;  /* 0x00000380230a7812 */ /* 0x000fe200078ec0ff */
[----:B------:R-:W-:Y:S01]  /*92a0*/  IMAD.X R27, RZ, RZ, R5, P4 ;  /* 0x000000ffff1b7224 */ /* 0x000fe200020e0605 */
[----:B------:R-:W-:-:S02]  /*92b0*/  LOP3.LUT R12, R37, 0x380, RZ, 0xc0, !PT ;  /* 0x00000380250c7812 */ /* 0x000fc400078ec0ff */
[----:B------:R-:W-:Y:S02]  /*92c0*/  SHF.R.U64 R8, R8, 0x3, RZ ;  /* 0x0000000308087819 */ /* 0x000fe400000012ff */
[C---:B------:R-:W-:Y:S02]  /*92d0*/  LOP3.LUT R9, R4.reuse, 0x380, RZ, 0xc0, !PT ;  /* 0x0000038004097812 */ /* 0x040fe400078ec0ff */
[----:B------:R-:W-:Y:S02]  /*92e0*/  IADD3 R41, P2, R4, 0x4020, RZ ;  /* 0x0000402004297810 */ /* 0x000fe40007f5e0ff */
[----:B------:R-:W-:Y:S02]  /*92f0*/  SHF.R.U64 R10, R10, 0x3, RZ ;  /* 0x000000030a0a7819 */ /* 0x000fe400000012ff */
[----:B------:R-:W-:Y:S01]  /*9300*/  SHF.R.U64 R12, R12, 0x3, RZ ;  /* 0x000000030c0c7819 */ /* 0x000fe200000012ff */
[----:B------:R-:W-:Y:S01]  /*9310*/  IMAD.X R13, RZ, RZ, R5, P2 ;  /* 0x000000ffff0d7224 */ /* 0x000fe200010e0605 */
[----:B------:R-:W-:-:S02]  /*9320*/  IADD3 R43, P1, R4, 0x4040, RZ ;  /* 0x00004040042b7810 */ /* 0x000fc40007f3e0ff */
[C---:B------:R-:W-:Y:S01]  /*9330*/  IADD3 R32, P0, R4.reuse, 0x4060, RZ ;  /* 0x0000406004207810 */ /* 0x040fe20007f1e0ff */
[----:B------:R-:W-:Y:S01]  /*9340*/  BAR.SYNC.DEFER_BLOCKING 0x1, 0x100 ;  /* 0x0044000000007b1d */ /* 0x000fe20000010000 */
[----:B------:R-:W-:Y:S01]  /*9350*/  IADD3 R39, P3, R4, 0x4000, RZ ;  /* 0x0000400004277810 */ /* 0x000fe20007f7e0ff */
[--C-:B------:R-:W-:Y:S01]  /*9360*/  IMAD.X R11, RZ, RZ, R5.reuse, P1 ;  /* 0x000000ffff0b7224 */ /* 0x100fe200008e0605 */
[----:B------:R-:W-:Y:S02]  /*9370*/  LOP3.LUT R30, R8, R33, RZ, 0x3c, !PT ;  /* 0x00000021081e7212 */ /* 0x000fe400078e3cff */
[----:B------:R-:W-:Y:S01]  /*9380*/  SHF.R.U64 R9, R9, 0x3, RZ ;  /* 0x0000000309097819 */ /* 0x000fe200000012ff */
[----:B------:R-:W-:Y:S01]  /*9390*/  IMAD.X R15, RZ, RZ, R5, P3 ;  /* 0x000000ffff0f7224 */ /* 0x000fe200018e0605 */
[----:B------:R-:W-:Y:S02]  /*93a0*/  LOP3.LUT R28, R10, R35, RZ, 0x3c, !PT ;  /* 0x000000230a1c7212 */ /* 0x000fe400078e3cff */
[----:B------:R-:W-:-:S02]  /*93b0*/  LOP3.LUT R26, R12, R37, RZ, 0x3c, !PT ;  /* 0x000000250c1a7212 */ /* 0x000fc400078e3cff */
[----:B------:R-:W-:Y:S02]  /*93c0*/  LOP3.LUT R8, R41, 0x380, RZ, 0xc0, !PT ;  /* 0x0000038029087812 */ /* 0x000fe400078ec0ff */
[----:B------:R-:W-:Y:S02]  /*93d0*/  LOP3.LUT R10, R43, 0x380, RZ, 0xc0, !PT ;  /* 0x000003802b0a7812 */ /* 0x000fe400078ec0ff */
[----:B------:R-:W-:Y:S02]  /*93e0*/  LOP3.LUT R12, R32, 0x380, RZ, 0xc0, !PT ;  /* 0x00000380200c7812 */ /* 0x000fe400078ec0ff */
[----:B------:R-:W-:Y:S02]  /*93f0*/  LOP3.LUT R14, R39, 0x380, RZ, 0xc0, !PT ;  /* 0x00000380270e7812 */ /* 0x000fe400078ec0ff */
[----:B------:R-:W-:Y:S01]  /*9400*/  LOP3.LUT R4, R9, R4, RZ, 0x3c, !PT ;  /* 0x0000000409047212 */ /* 0x000fe200078e3cff */
[----:B------:R-:W-:Y:S01]  /*9410*/  IMAD.X R9, RZ, RZ, R5, P0 ;  /* 0x000000ffff097224 */ /* 0x000fe200000e0605 */
[----:B------:R-:W-:-:S02]  /*9420*/  SHF.R.U64 R8, R8, 0x3, RZ ;  /* 0x0000000308087819 */ /* 0x000fc400000012ff */
[----:B------:R-:W-:Y:S02]  /*9430*/  SHF.R.U64 R10, R10, 0x3, RZ ;  /* 0x000000030a0a7819 */ /* 0x000fe400000012ff */
[----:B------:R-:W-:Y:S02]  /*9440*/  SHF.R.U64 R21, R12, 0x3, RZ ;  /* 0x000000030c157819 */ /* 0x000fe400000012ff */
[----:B------:R-:W-:Y:S02]  /*9450*/  SHF.R.U64 R14, R14, 0x3, RZ ;  /* 0x000000030e0e7819 */ /* 0x000fe400000012ff */
[----:B------:R-:W-:Y:S02]  /*9460*/  MOV R36, R4 ;  /* 0x0000000400247202 */ /* 0x000fe40000000f00 */
[----:B------:R-:W-:Y:S02]  /*9470*/  LOP3.LUT R12, R8, R41, RZ, 0x3c, !PT ;  /* 0x00000029080c7212 */ /* 0x000fe400078e3cff */
[----:B------:R-:W-:-:S02]  /*9480*/  F2FP.BF16.F32.PACK_AB R4, R89, R88 ;  /* 0x000000585904723e */ /* 0x000fc400000010ff */
[----:B------:R-:W-:Y:S02]  /*9490*/  F2FP.BF16.F32.PACK_AB R5, R91, R90 ;  /* 0x0000005a5b05723e */ /* 0x000fe400000010ff */
[----:B------:R-:W-:Y:S02]  /*94a0*/  LOP3.LUT R10, R10, R43, RZ, 0x3c, !PT ;  /* 0x0000002b0a0a7212 */ /* 0x000fe400078e3cff */
[----:B------:R-:W-:Y:S01]  /*94b0*/  LOP3.LUT R8, R21, R32, RZ, 0x3c, !PT ;  /* 0x0000002015087212 */ /* 0x000fe200078e3cff */
[----:B------:R0:W-:Y:S01]  /*94c0*/  STSM.16.M88.4 [R36], R4 ;  /* 0x0000000424007844 */ /* 0x0001e20000000200 */
[----:B------:R-:W-:Y:S02]  /*94d0*/  LOP3.LUT R14, R14, R39, RZ, 0x3c, !PT ;  /* 0x000000270e0e7212 */ /* 0x000fe400078e3cff */
[----:B------:R-:W-:Y:S02]  /*94e0*/  MOV R33, R26 ;  /* 0x0000001a00217202 */ /* 0x000fe40000000f00 */
[----:B------:R-:W-:-:S02]  /*94f0*/  MOV R26, R10 ;  /* 0x0000000a001a7202 */ /* 0x000fc40000000f00 */
[----:B------:R-:W-:Y:S02]  /*9500*/  MOV R21, R8 ;  /* 0x0000000800157202 */ /* 0x000fe40000000f00 */
[----:B------:R-:W-:Y:S02]  /*9510*/  MOV R35, R30 ;  /* 0x0000001e00237202 */ /* 0x000fe40000000f00 */
[----:B------:R-:W-:Y:S02]  /*9520*/  F2FP.BF16.F32.PACK_AB R8, R97, R96 ;  /* 0x000000606108723e */ /* 0x000fe400000010ff */
[----:B------:R-:W-:Y:S02]  /*9530*/  F2FP.BF16.F32.PACK_AB R9, R99, R98 ;  /* 0x000000626309723e */ /* 0x000fe400000010ff */
[----:B------:R-:W-:Y:S02]  /*9540*/  F2FP.BF16.F32.PACK_AB R10, R101, R100 ;  /* 0x00000064650a723e */ /* 0x000fe400000010ff */
[----:B------:R-:W-:-:S02]  /*9550*/  F2FP.BF16.F32.PACK_AB R11, R103, R102 ;  /* 0x00000066670b723e */ /* 0x000fc400000010ff */
[----:B------:R-:W-:Y:S02]  /*9560*/  MOV R34, R28 ;  /* 0x0000001c00227202 */ /* 0x000fe40000000f00 */
[----:B------:R-:W-:Y:S01]  /*9570*/  MOV R32, R14 ;  /* 0x0000000e00207202 */ /* 0x000fe20000000f00 */
[----:B------:R-:W-:Y:S01]  /*9580*/  STSM.16.M88.4 [R35], R8 ;  /* 0x0000000823007844 */ /* 0x000fe20000000200 */
[----:B------:R-:W-:Y:S02]  /*9590*/  MOV R27, R12 ;  /* 0x0000000c001b7202 */ /* 0x000fe40000000f00 */
[----:B0-----:R-:W-:Y:S02]  /*95a0*/  F2FP.BF16.F32.PACK_AB R4, R105, R104 ;  /* 0x000000686904723e */ /* 0x001fe400000010ff */
[----:B------:R-:W-:Y:S02]  /*95b0*/  F2FP.BF16.F32.PACK_AB R5, R107, R106 ;  /* 0x0000006a6b05723e */ /* 0x000fe400000010ff */
[----:B------:R-:W-:-:S02]  /*95c0*/  F2FP.BF16.F32.PACK_AB R6, R109, R108 ;  /* 0x0000006c6d06723e */ /* 0x000fc400000010ff */
[----:B------:R-:W-:Y:S02]  /*95d0*/  F2FP.BF16.F32.PACK_AB R7, R111, R110 ;  /* 0x0000006e6f07723e */ /* 0x000fe400000010ff */
[----:B------:R-:W-:Y:S02]  /*95e0*/  F2FP.BF16.F32.PACK_AB R12, R113, R112 ;  /* 0x00000070710c723e */ /* 0x000fe400000010ff */
[----:B------:R-:W-:Y:S01]  /*95f0*/  F2FP.BF16.F32.PACK_AB R13, R115, R114 ;  /* 0x00000072730d723e */ /* 0x000fe200000010ff */
[----:B------:R0:W-:Y:S01]  /*9600*/  STSM.16.M88.4 [R34], R4 ;  /* 0x0000000422007844 */ /* 0x0001e20000000200 */
[----:B------:R-:W-:Y:S02]  /*9610*/  F2FP.BF16.F32.PACK_AB R14, R117, R116 ;  /* 0x00000074750e723e */ /* 0x000fe400000010ff */
[----:B------:R-:W-:Y:S02]  /*9620*/  F2FP.BF16.F32.PACK_AB R15, R119, R118 ;  /* 0x00000076770f723e */ /* 0x000fe400000010ff */
[----:B------:R-:W-:-:S02]  /*9630*/  F2FP.BF16.F32.PACK_AB R28, R121, R120 ;  /* 0x00000078791c723e */ /* 0x000fc400000010ff */
[----:B------:R-:W-:Y:S01]  /*9640*/  F2FP.BF16.F32.PACK_AB R29, R123, R122 ;  /* 0x0000007a7b1d723e */ /* 0x000fe200000010ff */
[----:B------:R2:W-:Y:S01]  /*9650*/  STSM.16.M88.4 [R33], R12 ;  /* 0x0000000c21007844 */ /* 0x0005e20000000200 */
[----:B------:R-:W-:Y:S02]  /*9660*/  F2FP.BF16.F32.PACK_AB R30, R125, R124 ;  /* 0x0000007c7d1e723e */ /* 0x000fe400000010ff */
[----:B------:R-:W-:Y:S02]  /*9670*/  F2FP.BF16.F32.PACK_AB R31, R127, R126 ;  /* 0x0000007e7f1f723e */ /* 0x000fe400000010ff */
[----:B------:R-:W-:-:S03]  /*9680*/  PLOP3.LUT P0, PT, PT, PT, UP0, 0x80, 0x0 ;  /* 0x000000000000781c */ /* 0x000fc60003f0f008 */
[----:B------:R2:W-:Y:S01]  /*9690*/  STSM.16.M88.4 [R32], R28 ;  /* 0x0000001c20007844 */ /* 0x0005e20000000200 */
[----:B0-----:R-:W-:Y:S02]  /*96a0*/  IMAD.U32 R4, RZ, RZ, UR4 ;  /* 0x00000004ff047e24 */ /* 0x001fe4000f8e00ff */
[----:B------:R-:W-:Y:S01]  /*96b0*/  IMAD.U32 R5, RZ, RZ, UR7 ;  /* 0x00000007ff057e24 */ /* 0x000fe2000f8e00ff */
[----:B------:R2:W-:Y:S04]  /*96c0*/  STSM.16.M88.4 [R27], R128 ;  /* 0x000000801b007844 */ /* 0x0005e80000000200 */
[----:B------:R2:W-:Y:S04]  /*96d0*/  STSM.16.M88.4 [R26], R136 ;  /* 0x000000881a007844 */ /* 0x0005e80000000200 */
[----:B------:R2:W-:Y:S01]  /*96e0*/  STSM.16.M88.4 [R21], R144 ;  /* 0x0000009015007844 */ /* 0x0005e20000000200 */
[----:B------:R-:W-:Y:S06]  /*96f0*/  BAR.SYNC.DEFER_BLOCKING 0x1, 0x100 ;  /* 0x0044000000007b1d */ /* 0x000fec0000010000 */
[----:B------:R-:W3:Y:S01]  /*9700*/  @P0 LDG.E R6, desc[UR52][R4.64] ;  /* 0x0000003404060981 */ /* 0x000ee2000c1e1900 */
[----:B------:R-:W-:Y:S01]  /*9710*/  UISETP.NE.U32.AND UP1, UPT, UR8, URZ, UPT ;  /* 0x0000003f0800728c */ /* 0x000fe2000bf25070 */
[----:B-1----:R-:W-:Y:S01]  /*9720*/  ISETP.NE.AND P1, PT, R51, 0x1, PT ;  /* 0x000000013300780c */ /* 0x002fe20003f25270 */
[----:B------:R-:W-:Y:S01]  /*9730*/  ULDC UR7, c[0x0][0xa88] ;  /* 0x0002a20000077ab9 */ /* 0x000fe20000000800 */
[----:B------:R-:W-:Y:S01]  /*9740*/  UMOV UR4, URZ ;  /* 0x0000003f00047c82 */ /* 0x000fe20008000000 */
[----:B------:R-:W-:-:S06]  /*9750*/  UISETP.NE.AND.EX UP1, UPT, UR9, URZ, UPT, UP1 ;  /* 0x0000003f0900728c */ /* 0x000fcc000bf25310 */
[----:B------:R-:W-:-:S04]  /*9760*/  PLOP3.LUT P2, PT, PT, PT, UP1, 0x80, 0x0 ;  /* 0x000000000000781c */ /* 0x000fc80003f4f018 */
[----:B------:R-:W0:Y:S01]  /*9770*/  @P1 LDC R7, c[0x0][0xbec] ;  /* 0x0002fb00ff071b82 */ /* 0x000e220000000800 */
[----:B------:R-:W-:-:S04]  /*9780*/  @UP1 UIADD3 UR8, UP2, UR10, UR8, URZ ;  /* 0x000000080a081290 */ /* 0x000fc8000ff5e03f */
[----:B------:R-:W-:Y:S02]  /*9790*/  @UP1 UIADD3.X UR9, UR11, UR9, URZ, UP2, !UPT ;  /* 0x000000090b091290 */ /* 0x000fe400097fe43f */
[----:B------:R-:W-:Y:S01]  /*97a0*/  IMAD.U32 R10, RZ, RZ, UR8 ;  /* 0x00000008ff0a7e24 */ /* 0x000fe2000f8e00ff */
[----:B------:R-:W1:Y:S03]  /*97b0*/  @P1 LDC R8, c[0x0][0xbf0] ;  /* 0x0002fc00ff081b82 */ /* 0x000e660000000800 */
[----:B------:R-:W-:Y:S01]  /*97c0*/  IMAD.U32 R11, RZ, RZ, UR9 ;  /* 0x00000009ff0b7e24 */ /* 0x000fe2000f8e00ff */
        /* <DEDUP_REMOVED lines=8> */
.L_x_2631:
[----:B------:R-:W-:Y:S01]  /*9850*/  USHF.R.S32.HI UR14, URZ, 0x1f, UR38 ;  /* 0x0000001f3f0e7899 */ /* 0x000fe20008011426 */
[----:B--2---:R-:W-:Y:S01]  /*9860*/  VIADD R10, R17, UR39 ;  /* 0x00000027110a7c36 */ /* 0x004fe20008000000 */
[----:B------:R-:W-:Y:S01]  /*9870*/  ULDC.64 UR12, c[0x0][0xb90] ;  /* 0x0002e400000c7ab9 */ /* 0x000fe20000000a00 */
[----:B------:R-:W-:Y:S01]  /*9880*/  USHF.R.S32.HI UR11, URZ, 0x1f, UR4 ;  /* 0x0000001f3f0b7899 */ /* 0x000fe20008011404 */
[----:B------:R-:W-:Y:S01]  /*9890*/  VIADD R21, R186, UR39 ;  /* 0x00000027ba157c36 */ /* 0x000fe20008000000 */
        /* <DEDUP_REMOVED lines=12> */
[----:B------:R-:W-:Y:S01]  /*9960*/  IMAD.MOV R8, RZ, RZ, -R4 ;  /* 0x000000ffff087224 */ /* 0x000fe200078e0a04 */
[----:B------:R-:W-:Y:S01]  /*9970*/  UIMAD UR7, UR37, UR12, URZ ;  /* 0x0000000c250772a4 */ /* 0x000fe2000f8e023f */
[----:B------:R-:W-:Y:S01]  /*9980*/  IMAD.WIDE R24, R5, 0x2, R24 ;  /* 0x0000000205187825 */ /* 0x000fe200078e0218 */
[----:B------:R-:W-:Y:S01]  /*9990*/  UIMAD.WIDE.U32 UR8, UR36, UR12, UR8 ;  /* 0x0000000c240872a5 */ /* 0x000fe2000f8e0008 */
[----:B------:R-:W-:Y:S01]  /*99a0*/  SHF.R.S32.HI R5, RZ, 0x1f, R4 ;  /* 0x0000001fff057819 */ /* 0x000fe20000011404 */
[----:B------:R-:W-:Y:S01]  /*99b0*/  UIMAD UR7, UR36, UR13, UR7 ;  /* 0x0000000d240772a4 */ /* 0x000fe2000f8e0207 */
[----:B------:R-:W-:Y:S01]  /*99c0*/  IMAD R7, R51, R8, R10 ;  /* 0x0000000833077224 */ /* 0x000fe200078e020a */
[----:B------:R-:W-:Y:S01]  /*99d0*/  IADD3 R11, P3, R24, 0x2000, RZ ;  /* 0x00002000180b7810 */ /* 0x000fe20007f7e0ff */
[----:B-----5:R-:W-:Y:S01]  /*99e0*/  IMAD R50, R6, R51, RZ ;  /* 0x0000003306327224 */ /* 0x020fe200078e02ff */
[----:B------:R-:W-:Y:S01]  /*99f0*/  IADD3 R4, P2, R4, UR8, RZ ;  /* 0x0000000804047c10 */ /* 0x000fe2000ff5e0ff */
[----:B------:R-:W-:Y:S01]  /*9a00*/  ULDC.64 UR12, c[0x0][0xaa0] ;  /* 0x0002a800000c7ab9 */ /* 0x000fe20000000a00 */
[----:B------:R-:W-:-:S02]  /*9a10*/  MOV R10, UR7 ;  /* 0x00000007000a7c02 */ /* 0x000fc40008000f00 */
[----:B------:R-:W-:Y:S02]  /*9a20*/  SHF.R.S32.HI R8, RZ, 0x1f, R7 ;  /* 0x0000001fff087819 */ /* 0x000fe40000011407 */
[----:B------:R-:W-:Y:S01]  /*9a30*/  IADD3.X R5, R5, UR9, R10, P2, !PT ;  /* 0x0000000905057c10 */ /* 0x000fe200097fe40a */
[----:B------:R-:W-:Y:S01]  /*9a40*/  ULDC.64 UR8, c[0x0][0xb88] ;  /* 0x0002e20000087ab9 */ /* 0x000fe20000000a00 */
[----:B------:R-:W-:Y:S01]  /*9a50*/  LOP3.LUT R9, R11, 0x380, RZ, 0xc0, !PT ;  /* 0x000003800b097812 */ /* 0x000fe200078ec0ff */
[----:B------:R-:W-:Y:S01]  /*9a60*/  IMAD R10, R8, UR8, RZ ;  /* 0x00000008080a7c24 */ /* 0x000fe2000f8e02ff */
[C---:B------:R-:W-:Y:S01]  /*9a70*/  IADD3 R13, P0, R24.reuse, 0x1000, RZ ;  /* 0x00001000180d7810 */ /* 0x040fe20007f1e0ff */
[----:B------:R-:W-:Y:S01]  /*9a80*/  IMAD.WIDE.U32 R4, R7, UR8, R4 ;  /* 0x0000000807047c25 */ /* 0x000fe2000f8e0004 */
[----:B------:R-:W-:Y:S02]  /*9a90*/  SHF.R.U64 R8, R9, 0x3, RZ ;  /* 0x0000000309087819 */ /* 0x000fe400000012ff */
[----:B------:R-:W-:Y:S01]  /*9aa0*/  LOP3.LUT R12, R13, 0x380, RZ, 0xc0, !PT ;  /* 0x000003800d0c7812 */ /* 0x000fe200078ec0ff */
[----:B------:R-:W-:Y:S01]  /*9ab0*/  IMAD R9, R7, UR9, R10 ;  /* 0x0000000907097c24 */ /* 0x000fe2000f8e020a */
[----:B------:R-:W-:Y:S01]  /*9ac0*/  ULDC.64 UR8, c[0x0][0xb50] ;  /* 0x0002d40000087ab9 */ /* 0x000fe20000000a00 */
[----:B------:R-:W-:-:S02]  /*9ad0*/  IADD3 R7, P2, R24, 0x3000, RZ ;  /* 0x0000300018077810 */ /* 0x000fc40007f5e0ff */
[----:B------:R-:W-:Y:S01]  /*9ae0*/  IMAD.IADD R9, R5, 0x1, R9 ;  /* 0x0000000105097824 */ /* 0x000fe200078e0209 */
[----:B------:R-:W-:Y:S02]  /*9af0*/  LEA R10, P4, R4, UR8, 0x2 ;  /* 0x00000008040a7c11 */ /* 0x000fe4000f8810ff */
[----:B------:R-:W-:Y:S02]  /*9b00*/  SHF.R.U64 R12, R12, 0x3, RZ ;  /* 0x000000030c0c7819 */ /* 0x000fe400000012ff */
[----:B------:R-:W-:Y:S01]  /*9b10*/  LEA.HI.X R14, R4, UR9, R9, 0x2, P4 ;  /* 0x00000009040e7c11 */ /* 0x000fe2000a0f1409 */
[----:B------:R-:W-:Y:S01]  /*9b20*/  SHFL.IDX PT, R44, R10, RZ, 0x1c1f ;  /* 0x001c1fff0a2c7589 */ /* 0x000fe200000e0000 */
[----:B------:R-:W-:Y:S01]  /*9b30*/  LOP3.LUT R12, R12, R13, RZ, 0x3c, !PT ;  /* 0x0000000d0c0c7212 */ /* 0x000fe200078e3cff */
[--C-:B------:R-:W-:Y:S01]  /*9b40*/  IMAD.X R13, RZ, RZ, R25.reuse, P0 ;  /* 0x000000ffff0d7224 */ /* 0x100fe200000e0619 */
[----:B------:R-:W-:Y:S01]  /*9b50*/  LOP3.LUT R5, R7, 0x380, RZ, 0xc0, !PT ;  /* 0x0000038007057812 */ /* 0x000fe200078ec0ff */
[----:B------:R-:W0:Y:S01]  /*9b60*/  SHFL.IDX PT, R45, R14, RZ, 0x1c1f ;  /* 0x001c1fff0e2d7589 */ /* 0x000e2200000e0000 */
[----:B------:R-:W-:Y:S01]  /*9b70*/  LOP3.LUT P0, RZ, R184, 0x3, RZ, 0xc0, !PT ;  /* 0x00000003b8ff7812 */ /* 0x000fe2000780c0ff */
[----:B------:R-:W-:Y:S01]  /*9b80*/  UIMAD UR7, UR11, UR12, URZ ;  /* 0x0000000c0b0772a4 */ /* 0x000fe2000f8e023f */
[----:B------:R-:W-:Y:S01]  /*9b90*/  SHF.R.U64 R4, R5, 0x3, RZ ;  /* 0x0000000305047819 */ /* 0x000fe200000012ff */
[--C-:B------:R-:W-:Y:S01]  /*9ba0*/  IMAD.X R5, RZ, RZ, R25.reuse, P2 ;  /* 0x000000ffff057224 */ /* 0x100fe200010e0619 */
[CC--:B------:R-:W-:Y:S01]  /*9bb0*/  ISETP.GE.OR P2, PT, R21.reuse, R50.reuse, P0 ;  /* 0x000000321500720c */ /* 0x0c0fe20000746670 */
[----:B------:R-:W-:Y:S01]  /*9bc0*/  SHFL.IDX PT, R48, R10, 0x1, 0x1c1f ;  /* 0x003c1f000a307f89 */ /* 0x000fe200000e0000 */
[----:B------:R-:W-:Y:S01]  /*9bd0*/  LOP3.LUT R4, R4, R7, RZ, 0x3c, !PT ;  /* 0x0000000704047212 */ /* 0x000fe200078e3cff */
[----:B------:R-:W-:Y:S01]  /*9be0*/  VIADD R7, R21, 0x8 ;  /* 0x0000000815077836 */ /* 0x000fe20000000000 */
[----:B------:R-:W-:Y:S01]  /*9bf0*/  UIMAD.WIDE.U32 UR8, UR4, UR12, URZ ;  /* 0x0000000c040872a5 */ /* 0x000fe2000f8e003f */
[----:B------:R-:W1:Y:S01]  /*9c00*/  SHFL.IDX PT, R49, R14, 0x1, 0x1c1f ;  /* 0x003c1f000e317f89 */ /* 0x000e6200000e0000 */
[----:B------:R-:W2:Y:S01]  /*9c10*/  @P1 LDC R21, c[0x0][0xbf0] ;  /* 0x0002fc00ff151b82 */ /* 0x000ea20000000800 */
[----:B------:R-:W-:Y:S01]  /*9c20*/  ULDC.64 UR10, c[0x0][0xae8] ;  /* 0x0002ba00000a7ab9 */ /* 0x000fe20000000a00 */
[----:B------:R-:W-:Y:S01]  /*9c30*/  ISETP.GE.OR P0, PT, R7, R50, P0 ;  /* 0x000000320700720c */ /* 0x000fe20000706670 */
[----:B------:R-:W-:Y:S01]  /*9c40*/  IMAD.X R9, RZ, RZ, R25, P3 ;  /* 0x000000ffff097224 */ /* 0x000fe200018e0619 */
[----:B------:R-:W-:Y:S01]  /*9c50*/  LOP3.LUT R8, R8, R11, RZ, 0x3c, !PT ;  /* 0x0000000b08087212 */ /* 0x000fe200078e3cff */
[----:B------:R-:W-:Y:S01]  /*9c60*/  UIMAD UR7, UR4, UR13, UR7 ;  /* 0x0000000d040772a4 */ /* 0x000fe2000f8e0207 */
[----:B------:R-:W-:-:S02]  /*9c70*/  IADD3 R41, P6, R24, 0x4000, RZ ;  /* 0x0000400018297810 */ /* 0x000fc40007fde0ff */
[C---:B------:R-:W-:Y:S02]  /*9c80*/  IADD3 R37, P5, R24.reuse, 0x5000, RZ ;  /* 0x0000500018257810 */ /* 0x040fe40007fbe0ff */
[C---:B------:R-:W-:Y:S02]  /*9c90*/  IADD3 R33, P4, R24.reuse, 0x6000, RZ ;  /* 0x0000600018217810 */ /* 0x040fe40007f9e0ff */
[C---:B------:R-:W-:Y:S01]  /*9ca0*/  LOP3.LUT R15, R24.reuse, 0x380, RZ, 0xc0, !PT ;  /* 0x00000380180f7812 */ /* 0x040fe200078ec0ff */
[----:B0-----:R0:W-:Y:S01]  /*9cb0*/  @!P2 ST.E desc[UR52][R44.64], R20 ;  /* 0x000000142c00a985 */ /* 0x0011e2000c101934 */
[----:B------:R-:W-:Y:S01]  /*9cc0*/  UIADD3 UR9, UR9, UR7, URZ ;  /* 0x0000000709097290 */ /* 0x000fe2000fffe03f */
[----:B------:R-:W-:Y:S01]  /*9cd0*/  IADD3 R11, P3, R24, 0x7000, RZ ;  /* 0x00007000180b7810 */ /* 0x000fe20007f7e0ff */
[----:B------:R-:W-:Y:S01]  /*9ce0*/  UIMAD UR4, UR14, UR10, URZ ;  /* 0x0000000a0e0472a4 */ /* 0x000fe2000f8e023f */
[----:B------:R-:W-:Y:S02]  /*9cf0*/  LOP3.LUT R40, R41, 0x380, RZ, 0xc0, !PT ;  /* 0x0000038029287812 */ /* 0x000fe400078ec0ff */
[----:B------:R-:W-:-:S02]  /*9d00*/  LOP3.LUT R36, R37, 0x380, RZ, 0xc0, !PT ;  /* 0x0000038025247812 */ /* 0x000fc400078ec0ff */
[----:B------:R-:W-:Y:S01]  /*9d10*/  LOP3.LUT R32, R33, 0x380, RZ, 0xc0, !PT ;  /* 0x0000038021207812 */ /* 0x000fe200078ec0ff */
[----:B-1----:R1:W-:Y:S01]  /*9d20*/  @!P0 ST.E desc[UR52][R48.64], R3 ;  /* 0x0000000330008985 */ /* 0x0023e2000c101934 */
[----:B------:R-:W-:Y:S01]  /*9d30*/  SHF.R.U64 R15, R15, 0x3, RZ ;  /* 0x000000030f0f7819 */ /* 0x000fe200000012ff */
[----:B0-----:R-:W0:Y:S01]  /*9d40*/  @P1 LDC R20, c[0x0][0xbec] ;  /* 0x0002fb00ff141b82 */ /* 0x001e220000000800 */
[----:B------:R-:W-:Y:S01]  /*9d50*/  UIMAD UR4, UR38, UR11, UR4 ;  /* 0x0000000b260472a4 */ /* 0x000fe2000f8e0204 */
[----:B------:R-:W-:Y:S01]  /*9d60*/  LOP3.LUT R6, R11, 0x380, RZ, 0xc0, !PT ;  /* 0x000003800b067812 */ /* 0x000fe200078ec0ff */
[----:B------:R-:W-:Y:S01]  /*9d70*/  UIMAD.WIDE.U32 UR8, UR38, UR10, UR8 ;  /* 0x0000000a260872a5 */ /* 0x000fe2000f8e0008 */
[----:B------:R-:W-:Y:S01]  /*9d80*/  SHF.R.U64 R40, R40, 0x3, RZ ;  /* 0x0000000328287819 */ /* 0x000fe200000012ff */
[----:B------:R-:W-:Y:S01]  /*9d90*/  IMAD.X R29, RZ, RZ, R25, P3 ;  /* 0x000000ffff1d7224 */ /* 0x000fe200018e0619 */
[----:B------:R-:W-:Y:S01]  /*9da0*/  ULDC.64 UR10, c[0x0][0xaf0] ;  /* 0x0002bc00000a7ab9 */ /* 0x000fe20000000a00 */
[----:B------:R-:W-:-:S02]  /*9db0*/  SHF.R.U64 R36, R36, 0x3, RZ ;  /* 0x0000000324247819 */ /* 0x000fc400000012ff */
[----:B------:R-:W-:Y:S01]  /*9dc0*/  SHF.R.U64 R32, R32, 0x3, RZ ;  /* 0x0000000320207819 */ /* 0x000fe200000012ff */
[----:B-1----:R-:W-:Y:S01]  /*9dd0*/  IMAD R3, R19, 0x20, R22 ;  /* 0x0000002013037824 */ /* 0x002fe200078e0216 */
[----:B------:R-:W-:Y:S01]  /*9de0*/  UIADD3 UR9, UR9, UR4, URZ ;  /* 0x0000000409097290 */ /* 0x000fe2000fffe03f */
[----:B------:R-:W-:Y:S02]  /*9df0*/  SHF.R.U64 R6, R6, 0x3, RZ ;  /* 0x0000000306067819 */ /* 0x000fe400000012ff */
[----:B------:R-:W-:Y:S01]  /*9e00*/  VIADD R45, R3, UR39 ;  /* 0x00000027032d7c36 */ /* 0x000fe20008000000 */
[----:B------:R-:W-:Y:S01]  /*9e10*/  UIMAD UR4, UR37, UR10, URZ ;  /* 0x0000000a250472a4 */ /* 0x000fe2000f8e023f */
[----:B------:R-:W-:Y:S01]  /*9e20*/  LOP3.LUT R40, R40, R41, RZ, 0x3c, !PT ;  /* 0x0000002928287212 */ /* 0x000fe200078e3cff */
[----:B------:R-:W-:Y:S01]  /*9e30*/  UIMAD.WIDE.U32 UR8, UR36, UR10, UR8 ;  /* 0x0000000a240872a5 */ /* 0x000fe2000f8e0008 */
[----:B------:R-:W-:Y:S01]  /*9e40*/  IMAD.MOV.U32 R3, RZ, RZ, R45 ;  /* 0x000000ffff037224 */ /* 0x000fe200078e002d */
[----:B------:R-:W-:Y:S01]  /*9e50*/  UIMAD UR4, UR36, UR11, UR4 ;  /* 0x0000000b240472a4 */ /* 0x000fe2000f8e0204 */
[----:B------:R-:W-:Y:S01]  /*9e60*/  LOP3.LUT R36, R36, R37, RZ, 0x3c, !PT ;  /* 0x0000002524247212 */ /* 0x000fe200078e3cff */
[--C-:B------:R-:W-:Y:S01]  /*9e70*/  IMAD.X R41, RZ, RZ, R25.reuse, P6 ;  /* 0x000000ffff297224 */ /* 0x100fe200030e0619 */
[----:B------:R-:W-:Y:S01]  /*9e80*/  LOP3.LUT R32, R32, R33, RZ, 0x3c, !PT ;  /* 0x0000002120207212 */ /* 0x000fe200078e3cff */
[----:B0-----:R-:W-:Y:S01]  /*9e90*/  @P1 IMAD.HI.U32 R20, R45, R20, RZ ;  /* 0x000000142d141227 */ /* 0x001fe200078e00ff */
[----:B------:R-:W-:Y:S01]  /*9ea0*/  UIADD3 UR4, UR9, UR4, URZ ;  /* 0x0000000409047290 */ /* 0x000fe2000fffe03f */
[----:B------:R-:W-:Y:S01]  /*9eb0*/  LOP3.LUT R24, R15, R24, RZ, 0x3c, !PT ;  /* 0x000000180f187212 */ /* 0x000fe200078e3cff */
[----:B------:R-:W-:Y:S01]  /*9ec0*/  ULDC.64 UR10, c[0x0][0xae0] ;  /* 0x0002b800000a7ab9 */ /* 0x000fe20000000a00 */
[--C-:B------:R-:W-:Y:S01]  /*9ed0*/  IMAD.X R37, RZ, RZ, R25.reuse, P5 ;  /* 0x000000ffff257224 */ /* 0x100fe200028e0619 */
[----:B--2---:R-:W-:Y:S01]  /*9ee0*/  @P1 SHF.R.U32.HI R3, RZ, R21, R20 ;  /* 0x00000015ff031219 */ /* 0x004fe20000011614 */
[----:B------:R-:W-:Y:S01]  /*9ef0*/  IMAD.X R33, RZ, RZ, R25, P4 ;  /* 0x000000ffff217224 */ /* 0x000fe200020e0619 */
[----:B------:R-:W-:Y:S01]  /*9f00*/  LOP3.LUT R28, R6, R11, RZ, 0x3c, !PT ;  /* 0x0000000b061c7212 */ /* 0x000fe200078e3cff */
[----:B------:R-:W-:Y:S01]  /*9f10*/  IMAD.U32 R21, RZ, RZ, UR9 ;  /* 0x00000009ff157e24 */ /* 0x000fe2000f8e00ff */
[--C-:B------:R-:W-:Y:S01]  /*9f20*/  SHF.R.S32.HI R44, RZ, 0x1f, R3.reuse ;  /* 0x0000001fff2c7819 */ /* 0x100fe20000011403 */
[----:B------:R-:W-:Y:S01]  /*9f30*/  IMAD.MOV R46, RZ, RZ, -R3 ;  /* 0x000000ffff2e7224 */ /* 0x000fe200078e0a03 */
[----:B------:R-:W5:Y:S01]  /*9f40*/  LD.E.128 R24, desc[UR52][R24.64] ;  /* 0x0000003418187980 */ /* 0x000f62000c101d00 */
[----:B------:R-:W-:Y:S01]  /*9f50*/  IMAD.U32 R20, RZ, RZ, UR8 ;  /* 0x00000008ff147e24 */ /* 0x000fe2000f8e00ff */
[----:B------:R-:W-:Y:S01]  /*9f60*/  ULDC.64 UR8, c[0x0][0xad8] ;  /* 0x0002b60000087ab9 */ /* 0x000fe20000000a00 */
[----:B------:R-:W-:Y:S01]  /*9f70*/  IMAD.U32 R21, RZ, RZ, UR4 ;  /* 0x00000004ff157e24 */ /* 0x000fe2000f8e00ff */
[----:B------:R-:W5:Y:S01]  /*9f80*/  LD.E.128 R12, desc[UR52][R12.64] ;  /* 0x000000340c0c7980 */ /* 0x000f62000c101d00 */
[----:B------:R-:W-:-:S02]  /*9f90*/  IMAD R44, R44, UR10, RZ ;  /* 0x0000000a2c2c7c24 */ /* 0x000fc4000f8e02ff */
[----:B------:R-:W-:Y:S01]  /*9fa0*/  IMAD R45, R51, R46, R45 ;  /* 0x0000002e332d7224 */ /* 0x000fe200078e022d */
[----:B------:R-:W5:Y:S01]  /*9fb0*/  LD.E.128 R8, desc[UR52][R8.64] ;  /* 0x0000003408087980 */ /* 0x000f62000c101d00 */
[C---:B------:R-:W-:Y:S02]  /*9fc0*/  IMAD R49, R3.reuse, UR11, R44 ;  /* 0x0000000b03317c24 */ /* 0x040fe4000f8e022c */
[----:B------:R-:W-:Y:S01]  /*9fd0*/  IMAD.WIDE.U32 R20, R3, UR10, R20 ;  /* 0x0000000a03147c25 */ /* 0x000fe2000f8e0014 */
[----:B------:R-:W5:Y:S01]  /*9fe0*/  LD.E.128 R4, desc[UR52][R4.64] ;  /* 0x0000003404047980 */ /* 0x000f62000c101d00 */
[----:B------:R-:W-:-:S03]  /*9ff0*/  SHF.R.S32.HI R3, RZ, 0x1f, R45 ;  /* 0x0000001fff037819 */ /* 0x000fc6000001142d */
[----:B------:R-:W5:Y:S04]  /*a000*/  LD.E.128 R40, desc[UR52][R40.64] ;  /* 0x0000003428287980 */ /* 0x000f68000c101d00 */
[----:B------:R-:W5:Y:S04]  /*a010*/  LD.E.128 R36, desc[UR52][R36.64] ;  /* 0x0000003424247980 */ /* 0x000f68000c101d00 */
[----:B------:R-:W5:Y:S04]  /*a020*/  LD.E.128 R32, desc[UR52][R32.64] ;  /* 0x0000003420207980 */ /* 0x000f68000c101d00 */
[----:B------:R-:W5:Y:S01]  /*a030*/  LD.E.128 R28, desc[UR52][R28.64] ;  /* 0x000000341c1c7980 */ /* 0x000f62000c101d00 */
[----:B------:R-:W-:Y:S01]  /*a040*/  VIADD R51, R22, UR39 ;  /* 0x0000002716337c36 */ /* 0x000fe20008000000 */
[----:B------:R-:W-:Y:S01]  /*a050*/  BSSY B1, `(.L_x_2632) ;  /* 0x0000023000017945 */ /* 0x000fe20003800000 */
[----:B------:R-:W-:Y:S01]  /*a060*/  IMAD.IADD R21, R21, 0x1, R49 ;  /* 0x0000000115157824 */ /* 0x000fe200078e0231 */
[----:B------:R-:W-:Y:S01]  /*a070*/  @!PT LDS RZ, [RZ] ;  /* 0x00000000fffff984 */ /* 0x000fe20000000800 */
[----:B------:R-:W-:Y:S01]  /*a080*/  @!PT LDS RZ, [RZ] ;  /* 0x00000000fffff984 */ /* 0x000fe20000000800 */
[----:B------:R-:W-:Y:S01]  /*a090*/  @!PT LDS RZ, [RZ] ;  /* 0x00000000fffff984 */ /* 0x000fe20000000800 */
[----:B------:R-:W-:Y:S01]  /*a0a0*/  @!PT LDS RZ, [RZ] ;  /* 0x00000000fffff984 */ /* 0x000fe20000000800 */
[----:B------:R0:W-:Y:S06]  /*a0b0*/  MEMBAR.ALL.CTA ;  /* 0x0000000000007992 */ /* 0x0001ec0000008000 */
[----:B0-----:R-:W0:Y:S01]  /*a0c0*/  FENCE.VIEW.ASYNC.S ;  /* 0x00000000000073c6 */ /* 0x001e220000000000 */
[----:B------:R-:W-:Y:S01]  /*a0d0*/  IMAD R44, R3, UR8, RZ ;  /* 0x00000008032c7c24 */ /* 0x000fe2000f8e02ff */
[C---:B------:R-:W-:Y:S01]  /*a0e0*/  ISETP.GE.AND P2, PT, R51.reuse, R50, PT ;  /* 0x000000323300720c */ /* 0x040fe20003f46270 */
[----:B------:R-:W-:-:S02]  /*a0f0*/  VIADD R3, R51, 0x20 ;  /* 0x0000002033037836 */ /* 0x000fc40000000000 */
[C---:B------:R-:W-:Y:S02]  /*a100*/  IMAD R49, R45.reuse, UR9, R44 ;  /* 0x000000092d317c24 */ /* 0x040fe4000f8e022c */
[----:B------:R-:W-:Y:S01]  /*a110*/  IMAD.WIDE.U32 R20, R45, UR8, R20 ;  /* 0x000000082d147c25 */ /* 0x000fe2000f8e0014 */
[-C--:B------:R-:W-:Y:S01]  /*a120*/  ISETP.GE.AND P0, PT, R3, R50.reuse, PT ;  /* 0x000000320300720c */ /* 0x080fe20003f06270 */
[----:B------:R-:W-:Y:S02]  /*a130*/  ULDC.64 UR8, c[0x0][0xa80] ;  /* 0x0002a00000087ab9 */ /* 0x000fe40000000a00 */
[----:B------:R-:W-:Y:S01]  /*a140*/  VIADD R3, R51, 0x40 ;  /* 0x0000004033037836 */ /* 0x000fe20000000000 */
[----:B------:R-:W-:Y:S01]  /*a150*/  IADD3 R21, R21, R49, RZ ;  /* 0x0000003115157210 */ /* 0x000fe20007ffe0ff */
[----:B------:R-:W-:Y:S01]  /*a160*/  VIADD R0, R0, 0x28820 ;  /* 0x0002882000007836 */ /* 0x000fe20000000000 */
[----:B------:R-:W-:Y:S02]  /*a170*/  LEA R46, P3, R20, UR8, 0x1 ;  /* 0x00000008142e7c11 */ /* 0x000fe4000f8608ff */
[----:B------:R-:W-:-:S02]  /*a180*/  ISETP.GE.AND P1, PT, R3, R50, PT ;  /* 0x000000320300720c */ /* 0x000fc40003f26270 */
[----:B------:R-:W-:Y:S02]  /*a190*/  LEA.HI.X R3, R20, UR9, R21, 0x1, P3 ;  /* 0x0000000914037c11 */ /* 0x000fe400098f0c15 */
[----:B------:R-:W-:Y:S01]  /*a1a0*/  PRMT R0, RZ, 0x654, R0 ;  /* 0x00000654ff007816 */ /* 0x000fe20000000000 */
[----:B0-----:R0:W1:Y:S03]  /*a1b0*/  SHFL.IDX PT, R21, R46, RZ, 0x181f ;  /* 0x00181fff2e157589 */ /* 0x00106600000e0000 */
        /* <DEDUP_REMOVED lines=12> */
.L_x_2633:
[----:B------:R-:W-:Y:S05]  /*a280*/  BSYNC B1 ;  /* 0x0000000000017941 */ /* 0x000fea0003800000 */
.L_x_2632:
        /* <DEDUP_REMOVED lines=13> */
.L_x_2635:
[----:B------:R-:W-:Y:S05]  /*a360*/  BSYNC B1 ;  /* 0x0000000000017941 */ /* 0x000fea0003800000 */
.L_x_2634:
        /* <DEDUP_REMOVED lines=13> */
.L_x_2637:
[----:B------:R-:W-:Y:S05]  /*a440*/  BSYNC B1 ;  /* 0x0000000000017941 */ /* 0x000fea0003800000 */
.L_x_2636:
        /* <DEDUP_REMOVED lines=16> */
.L_x_2630:
        /* <DEDUP_REMOVED lines=33> */
.L_x_2639:
[----:B------:R-:W-:Y:S01]  /*a760*/  USEL UR36, UR36, URZ, !UP0 ;  /* 0x0000003f24247287 */ /* 0x000fe2000c000000 */
[----:B------:R-:W-:Y:S01]  /*a770*/  BSSY B1, `(.L_x_2640) ;  /* 0x000002c000017945 */ /* 0x000fe20003800000 */
[----:B------:R-:W-:-:S03]  /*a780*/  USEL UR37, UR37, URZ, !UP0 ;  /* 0x0000003f25257287 */ /* 0x000fc6000c000000 */
[----:B------:R-:W-:Y:S09]  /*a790*/  @P1 BRA `(.L_x_2641) ;  /* 0x0000000000a41947 */ /* 0x000ff20003800000 */
        /* <DEDUP_REMOVED lines=41> */
.L_x_2641:
[----:B------:R-:W-:Y:S05]  /*aa30*/  BSYNC B1 ;  /* 0x0000000000017941 */ /* 0x000fea0003800000 */
.L_x_2640:
[----:B------:R-:W1:Y:S01]  /*aa40*/  @P0 LDC R5, c[0x0][0xbf0] ;  /* 0x0002fc00ff050b82 */ /* 0x000e620000000800 */
[----:B------:R-:W-:Y:S01]  /*aa50*/  ULDC.64 UR12, c[0x0][0xaa0] ;  /* 0x0002a800000c7ab9 */ /* 0x000fe20000000a00 */
[----:B0-----:R-:W-:Y:S01]  /*aa60*/  IMAD R3, R19, 0x20, R22 ;  /* 0x0000002013037824 */ /* 0x001fe200078e0216 */
        /* <DEDUP_REMOVED lines=24> */
[----:B------:R-:W-:Y:S01]  /*abf0*/  IMAD.U32 R4, RZ, RZ, UR8 ;  /* 0x00000008ff047e24 */ /* 0x000fe2000f8e00ff */
[----:B------:R-:W-:Y:S01]  /*ac00*/  ULDC.64 UR8, c[0x0][0xad8] ;  /* 0x0002b60000087ab9 */ /* 0x000fe20000000a00 */
[----:B------:R-:W-:Y:S02]  /*ac10*/  IMAD.U32 R5, RZ, RZ, UR4 ;  /* 0x00000004ff057e24 */ /* 0x000fe4000f8e00ff */
[----:B------:R-:W-:Y:S02]  /*ac20*/  IMAD R7, R11, R7, R8 ;  /* 0x000000070b077224 */ /* 0x000fe400078e0208 */
[----:B------:R-:W-:-:S02]  /*ac30*/  IMAD R9, R3, UR11, R6 ;  /* 0x0000000b03097c24 */ /* 0x000fc4000f8e0206 */
[----:B------:R-:W-:Y:S01]  /*ac40*/  IMAD.WIDE.U32 R4, R3, UR10, R4 ;  /* 0x0000000a03047c25 */ /* 0x000fe2000f8e0004 */
[----:B------:R-:W-:-:S03]  /*ac50*/  SHF.R.S32.HI R3, RZ, 0x1f, R7 ;  /* 0x0000001fff037819 */ /* 0x000fc60000011407 */
[----:B------:R-:W-:Y:S02]  /*ac60*/  IMAD.IADD R5, R5, 0x1, R9 ;  /* 0x0000000105057824 */ /* 0x000fe400078e0209 */
[----:B------:R-:W-:Y:S02]  /*ac70*/  IMAD R6, R3, UR8, RZ ;  /* 0x0000000803067c24 */ /* 0x000fe4000f8e02ff */
[----:B------:R-:W-:Y:S02]  /*ac80*/  VIADD R8, R22, UR39 ;  /* 0x0000002716087c36 */ /* 0x000fe40008000000 */
        /* <DEDUP_REMOVED lines=24> */
.L_x_2643:
[----:B------:R-:W-:Y:S05]  /*ae10*/  BSYNC B1 ;  /* 0x0000000000017941 */ /* 0x000fea0003800000 */
.L_x_2642:
        /* <DEDUP_REMOVED lines=13> */
.L_x_2645:
[----:B------:R-:W-:Y:S05]  /*aef0*/  BSYNC B1 ;  /* 0x0000000000017941 */ /* 0x000fea0003800000 */
.L_x_2644:
        /* <DEDUP_REMOVED lines=13> */
.L_x_2647:
[----:B------:R-:W-:Y:S05]  /*afd0*/  BSYNC B1 ;  /* 0x0000000000017941 */ /* 0x000fea0003800000 */
.L_x_2646:
        /* <DEDUP_REMOVED lines=14> */
.L_x_2638:
[----:B------:R-:W-:Y:S05]  /*b0c0*/  BSYNC B0 ;  /* 0x0000000000007941 */ /* 0x000fea0003800000 */
.L_x_2629:
[----:B------:R-:W-:Y:S02]  /*b0d0*/  ULDC UR4, c[0x0][0xc3c] ;  /* 0x00030f0000047ab9 */ /* 0x000fe40000000800 */
[----:B------:R-:W-:-:S13]  /*b0e0*/  ISETP.GE.AND P0, PT, R47, UR4, PT ;  /* 0x000000042f007c0c */ /* 0x000fda000bf06270 */
[----:B------:R-:W-:Y:S05]  /*b0f0*/  @!P0 BRA `(.L_x_2648) ;  /* 0xffffff5c000c8947 */ /* 0x000fea000383ffff */
[----:B------:R-:W-:Y:S05]  /*b100*/  EXIT ;  /* 0x000000000000794d */ /* 0x000fea0003800000 */
.L_x_2587:
        /* <DEDUP_REMOVED lines=13> */
[----:B------:R-:W1:Y:S01]  /*b1e0*/  LDS.128 R16, [UR4+0x288d0] ;  /* 0x0288d004ff107984 */ /* 0x000e620008000c00 */
[----:B------:R-:W-:Y:S06]  /*b1f0*/  BAR.ARV 0x4, 0x180 ;  /* 0x0106000000007b1d */ /* 0x000fec0000002000 */
[----:B------:R-:W-:Y:S05]  /*b200*/  BRA `(.L_x_2650) ;  /* 0x00000008008c7947 */ /* 0x000fea0003800000 */
.L_x_2649:
        /* <DEDUP_REMOVED lines=40> */
.L_x_2655:
        /* <DEDUP_REMOVED lines=12> */
.L_x_2654:
[----:B------:R-:W-:Y:S05]  /*b550*/  BSYNC B0 ;  /* 0x0000000000007941 */ /* 0x000fea0003800000 */
.L_x_2653:
        /* <DEDUP_REMOVED lines=20> */
.L_x_2651:
        /* <DEDUP_REMOVED lines=15> */
[----:B0-----:R-:W-:-:S06]  /*b790*/  IADD3 R10, R9, 0xffffffe, RZ ;  /* 0x0ffffffe090a7810 */ /* 0x001fcc0007ffe0ff */
[----:B------:R0:W1:Y:S01]  /*b7a0*/  F2I.FTZ.U32.TRUNC.NTZ R3, R10 ;  /* 0x0000000a00037305 */ /* 0x000062000021f000 */
[----:B------:R-:W-:Y:S05]  /*b7b0*/  @!P0 BRA `(.L_x_2656) ;  /* 0x0000000000088947 */ /* 0x000fea0003800000 */
[----:B------:R-:W-:-:S05]  /*b7c0*/  VIADD R9, R13, 0xffffffff ;  /* 0xffffffff0d097836 */ /* 0x000fca0000000000 */
[----:B------:R2:W3:Y:S02]  /*b7d0*/  SHFL.IDX PT, R16, R6, R9, 0x1f ;  /* 0x00001f0906107589 */ /* 0x0004e400000e0000 */
.L_x_2656:
        /* <DEDUP_REMOVED lines=29> */
[----:B0-----:R-:W-:Y:S02]  /*b9b0*/  IABS R10, R15 ;  /* 0x0000000f000a7213 */ /* 0x001fe40000000000 */
[----:B------:R-:W0:Y:S01]  /*b9c0*/  I2F.RP R6, R8 ;  /* 0x0000000800067306 */ /* 0x000e220000209400 */
[----:B------:R-:W-:Y:S02]  /*b9d0*/  IADD3 R18, -R15, RZ, RZ ;  /* 0x000000ff0f127210 */ /* 0x000fe40007ffe1ff */
[----:B------:R-:W-:-:S05]  /*b9e0*/  IABS R9, R4 ;  /* 0x0000000400097213 */ /* 0x000fca0000000000 */
        /* <DEDUP_REMOVED lines=26> */
.L_x_2652:
[----:B------:R-:W-:Y:S01]  /*bb90*/  ULDC UR4, c[0x0][0xc3c] ;  /* 0x00030f0000047ab9 */ /* 0x000fe20000000800 */
[----:B------:R-:W-:Y:S02]  /*bba0*/  IMAD.MOV.U32 R17, RZ, RZ, RZ ;  /* 0x000000ffff117224 */ /* 0x000fe400078e00ff */
[----:B------:R-:W-:Y:S02]  /*bbb0*/  IMAD.U32 R16, RZ, RZ, UR6 ;  /* 0x00000006ff107e24 */ /* 0x000fe4000f8e00ff */
[----:B------:R-:W-:Y:S02]  /*bbc0*/  IMAD.MOV.U32 R18, RZ, RZ, RZ ;  /* 0x000000ffff127224 */ /* 0x000fe400078e00ff */
[----:B------:R-:W-:-:S07]  /*bbd0*/  IMAD.U32 R19, RZ, RZ, UR4 ;  /* 0x00000004ff137e24 */ /* 0x000fce000f8e00ff */
.L_x_2657:
[----:B------:R-:W-:-:S13]  /*bbe0*/  ISETP.NE.AND P0, PT, R5, RZ, PT ;  /* 0x000000ff0500720c */ /* 0x000fda0003f05270 */
[----:B------:R-:W0:Y:S01]  /*bbf0*/  @!P0 S2R R3, SR_CgaCtaId ;  /* 0x0000000000038919 */ /* 0x000e220000008800 */
[----:B------:R-:W-:-:S04]  /*bc00*/  @!P0 MOV R0, 0x400 ;  /* 0x0000040000008802 */ /* 0x000fc80000000f00 */
[----:B0-----:R-:W-:-:S05]  /*bc10*/  @!P0 LEA R0, R3, R0, 0x18 ;  /* 0x0000000003008211 */ /* 0x001fca00078ec0ff */
[----:B------:R0:W-:Y:S01]  /*bc20*/  @!P0 STS.128 [R0+0x288d0], R16 ;  /* 0x0288d01000008388 */ /* 0x0001e20000000c00 */
[----:B------:R-:W-:Y:S06]  /*bc30*/  BAR.ARV 0x5, 0x180 ;  /* 0x0146000000007b1d */ /* 0x000fec0000002000 */
.L_x_2650:
[----:B------:R2:W-:Y:S01]  /*bc40*/  STL [R1+0x18], RZ ;  /* 0x000018ff01007387 */ /* 0x0005e20000100800 */
[----:B------:R-:W-:Y:S01]  /*bc50*/  ULDC UR4, c[0x0][0xc3c] ;  /* 0x00030f0000047ab9 */ /* 0x000fe20000000800 */
[----:B------:R-:W-:Y:S01]  /*bc60*/  IMAD.MOV.U32 R28, RZ, RZ, 0x1 ;  /* 0x00000001ff1c7424 */ /* 0x000fe200078e00ff */
[----:B-1----:R-:W-:Y:S01]  /*bc70*/  ISETP.GE.AND P0, PT, R19, UR4, PT ;  /* 0x0000000413007c0c */ /* 0x002fe2000bf06270 */
[----:B------:R-:W-:-:S12]  /*bc80*/  IMAD.MOV.U32 R25, RZ, RZ, RZ ;  /* 0x000000ffff197224 */ /* 0x000fd800078e00ff */
[----:B--2---:R-:W-:Y:S05]  /*bc90*/  @P0 BRA `(.L_x_2658) ;  /* 0x0000004800b40947 */ /* 0x004fea0003800000 */
[----:B------:R-:W1:Y:S01]  /*bca0*/  S2R R3, SR_TID.X ;  /* 0x0000000000037919 */ /* 0x000e620000002100 */
        /* <DEDUP_REMOVED lines=10> */
[C---:B-1----:R-:W-:Y:S01]  /*bd50*/  LOP3.LUT R4, R3.reuse, 0x7f, RZ, 0xc0, !PT ;  /* 0x0000007f03047812 */ /* 0x042fe200078ec0ff */
[C---:B------:R-:W-:Y:S02]  /*bd60*/  IMAD.SHL.U32 R30, R3.reuse, 0x8, RZ ;  /* 0x00000008031e7824 */ /* 0x040fe400078e00ff */
[----:B------:R-:W-:-:S03]  /*bd70*/  IMAD.SHL.U32 R2, R3, 0x10, RZ ;  /* 0x0000001003027824 */ /* 0x000fc600078e00ff */
[----:B0-----:R-:W-:Y:S02]  /*bd80*/  LOP3.LUT R0, R30, 0x1f8, RZ, 0xc0, !PT ;  /* 0x000001f81e007812 */ /* 0x001fe400078ec0ff */
        /* <DEDUP_REMOVED lines=8> */
[----:B------:R3:W-:Y:S05]  /*be10*/  STL [R1], R0 ;  /* 0x0000000001007387 */ /* 0x0007ea0000100800 */
.L_x_2721:
[----:B0-----:R-:W0:Y:S02]  /*be20*/  LDC.64 R2, c[0x0][0xc88] ;  /* 0x00032200ff027b82 */ /* 0x001e240000000a00 */
[----:B0-----:R-:W-:-:S05]  /*be30*/  IMAD.WIDE R2, R19, 0x4, R2 ;  /* 0x0000000413027825 */ /* 0x001fca00078e0202 */
[----:B------:R-:W3:Y:S01]  /*be40*/  LDG.E R31, desc[UR52][R2.64] ;  /* 0x00000034021f7981 */ /* 0x000ee2000c1e1900 */
        /* <DEDUP_REMOVED lines=24> */
[----:B--2---:R-:W2:Y:S05]  /*bfd0*/  @P2 LDG.E R0, desc[UR52][R2.64] ;  /* 0x0000003402002981 */ /* 0x004eaa000c1e1900 */
        /* <DEDUP_REMOVED lines=21> */
.L_x_2659:
[----:B------:R-:W-:Y:S01]  /*c130*/  ULDC.64 UR4, c[0x0][0xa20] ;  /* 0x0002880000047ab9 */ /* 0x000fe20000000a00 */
        /* <DEDUP_REMOVED lines=8> */
.L_x_2660:
        /* <DEDUP_REMOVED lines=9> */
.L_x_2661:
[----:B------:R-:W4:Y:S01]  /*c250*/  LDL R4, [R1+0x8] ;  /* 0x0000080001047983 */ /* 0x000f220000100800 */
[----:B012---:R-:W0:Y:S01]  /*c260*/  LDC R0, c[0x0][0x448] ;  /* 0x00011200ff007b82 */ /* 0x007e220000000800 */
[----:B-----5:R-:W-:Y:S01]  /*c270*/  IMAD.IADD R35, R35, 0x1, -R36 ;  /* 0x0000000123237824 */ /* 0x020fe200078e0a24 */
[----:B------:R-:W-:Y:S01]  /*c280*/  LOP3.LUT R27, R27, 0xffffffdf, RZ, 0xc0, !PT ;  /* 0xffffffdf1b1b7812 */ /* 0x000fe200078ec0ff */
[----:B------:R-:W-:Y:S01]  /*c290*/  BSSY B7, `(.L_x_2662) ;  /* 0x000038b000077945 */ /* 0x000fe20003800000 */
[----:B0-----:R-:W-:Y:S02]  /*c2a0*/  ISETP.NE.AND P0, PT, R0, 0x1, PT ;  /* 0x000000010000780c */ /* 0x001fe40003f05270 */
[----:B------:R-:W-:-:S05]  /*c2b0*/  SHF.L.U32 R0, R17, 0x7, RZ ;  /* 0x0000000711007819 */ /* 0x000fca00000006ff */
[----:B------:R-:W-:-:S06]  /*c2c0*/  VIADD R0, R0, 0x7f ;  /* 0x0000007f00007836 */ /* 0x000fcc0000000000 */
[----:B---3--:R-:W0:Y:S01]  /*c2d0*/  @P0 LDC R3, c[0x0][0x44c] ;  /* 0x00011300ff030b82 */ /* 0x008e220000000800 */
[----:B------:R-:W-:-:S07]  /*c2e0*/  @P0 LOP3.LUT R27, R27, 0x20, RZ, 0xfc, !PT ;  /* 0x000000201b1b0812 */ /* 0x000fce00078efcff */
[----:B------:R-:W1:Y:S01]  /*c2f0*/  @P0 LDC R5, c[0x0][0x450] ;  /* 0x00011400ff050b82 */ /* 0x000e620000000800 */
[----:B0-----:R-:W-:-:S05]  /*c300*/  @P0 IMAD.HI.U32 R2, R0, R3, RZ ;  /* 0x0000000300020227 */ /* 0x001fca00078e00ff */
[----:B-1----:R-:W-:Y:S02]  /*c310*/  @P0 SHF.R.U32.HI R0, RZ, R5, R2 ;  /* 0x00000005ff000219 */ /* 0x002fe40000011602 */
[----:B----4-:R-:W-:-:S05]  /*c320*/  IADD3 R3, R35, 0x80, -R4 ;  /* 0x0000008023037810 */ /* 0x010fca0007ffe804 */
[----:B------:R-:W-:Y:S02]  /*c330*/  IMAD.IADD R2, R3, 0x1, R0 ;  /* 0x0000000103027824 */ /* 0x000fe400078e0200 */
[----:B------:R-:W-:-:S03]  /*c340*/  VIADD R0, R35, 0x7f ;  /* 0x0000007f23007836 */ /* 0x000fc60000000000 */
[----:B------:R-:W-:Y:S02]  /*c350*/  SHF.R.S32.HI R5, RZ, 0x1f, R2 ;  /* 0x0000001fff057819 */ /* 0x000fe40000011402 */
[----:B------:R-:W-:Y:S02]  /*c360*/  SHF.R.S32.HI R3, RZ, 0x1f, R0 ;  /* 0x0000001fff037819 */ /* 0x000fe40000011400 */
[----:B------:R-:W-:Y:S02]  /*c370*/  LEA.HI R5, R5, R2, RZ, 0x7 ;  /* 0x0000000205057211 */ /* 0x000fe400078f38ff */
[----:B------:R-:W-:Y:S02]  /*c380*/  LEA.HI R3, R3, R0, RZ, 0x7 ;  /* 0x0000000003037211 */ /* 0x000fe400078f38ff */
[----:B------:R-:W-:Y:S02]  /*c390*/  SHF.R.S32.HI R0, RZ, 0x7, R5 ;  /* 0x00000007ff007819 */ /* 0x000fe40000011405 */
[----:B------:R-:W-:-:S04]  /*c3a0*/  SHF.R.S32.HI R3, RZ, 0x7, R3 ;  /* 0x00000007ff037819 */ /* 0x000fc80000011403 */
[----:B------:R-:W-:-:S04]  /*c3b0*/  VIMNMX R32, R3, R0, PT ;  /* 0x0000000003207248 */ /* 0x000fc80003fe0100 */
[----:B------:R-:W-:Y:S01]  /*c3c0*/  ISETP.GT.AND P0, PT, R32, RZ, PT ;  /* 0x000000ff2000720c */ /* 0x000fe20003f04270 */
[----:B------:R0:W-:-:S12]  /*c3d0*/  STL [R1+0xc], R32 ;  /* 0x00000c2001007387 */ /* 0x0001d80000100800 */
        /* <DEDUP_REMOVED lines=18> */
.L_x_2663:
        /* <DEDUP_REMOVED lines=19> */
[----:B0-----:R-:W-:Y:S05]  /*c630*/  CALL.ABS.NOINC R2 ;  /* 0x0000000002007343 */ /* 0x001fea0003c00000 */
.L_x_2666:
[----:B------:R-:W-:Y:S05]  /*c640*/  BSYNC B6 ;  /* 0x0000000000067941 */ /* 0x000fea0003800000 */
.L_x_2665:
        /* <DEDUP_REMOVED lines=8> */
[----:B------:R0:W1:Y:S01]  /*c6d0*/  LDC.64 R2, c[0x4][R26] ;  /* 0x010000001a027b82 */ /* 0x0000620000000a00 */
        /* <DEDUP_REMOVED lines=11> */
.L_x_2669:
        /* <DEDUP_REMOVED lines=15> */
.L_x_2668:
[----:B------:R-:W-:Y:S05]  /*c880*/  BSYNC B6 ;  /* 0x0000000000067941 */ /* 0x000fea0003800000 */
.L_x_2667:
[----:B------:R-:W-:Y:S01]  /*c890*/  ULDC.64 UR4, c[0x0][0x9f8] ;  /* 0x00027e0000047ab9 */ /* 0x000fe20000000a00 */
[----:B------:R-:W0:Y:S01]  /*c8a0*/  S2R R20, SR_TID.X ;  /* 0x0000000000147919 */ /* 0x000e220000002100 */
[----:B------:R-:W-:Y:S01]  /*c8b0*/  ISETP.NE.U32.AND P0, PT, RZ, UR4, PT ;  /* 0x00000004ff007c0c */ /* 0x000fe2000bf05070 */
[----:B------:R-:W1:Y:S03]  /*c8c0*/  LDC R9, c[0x0][0x430] ;  /* 0x00010c00ff097b82 */ /* 0x000e660000000800 */
[----:B------:R-:W-:-:S13]  /*c8d0*/  ISETP.NE.AND.EX P0, PT, RZ, UR5, PT, P0 ;  /* 0x00000005ff007c0c */ /* 0x000fda000bf05300 */
[----:B------:R-:W-:Y:S01]  /*c8e0*/  @P0 IADD3 R2, P1, R23, UR4, RZ ;  /* 0x0000000417020c10 */ /* 0x000fe2000ff3e0ff */
[----:B------:R-:W2:Y:S01]  /*c8f0*/  S2R R21, SR_TID.X ;  /* 0x0000000000157919 */ /* 0x000ea20000002100 */
[----:B------:R-:W-:Y:S01]  /*c900*/  VIADD R26, R32, 0xffffffff ;  /* 0xffffffff201a7836 */ /* 0x000fe20000000000 */
[----:B------:R-:W-:Y:S01]  /*c910*/  LOP3.LUT R27, R27, 0xfffffff7, RZ, 0xc0, !PT ;  /* 0xfffffff71b1b7812 */ /* 0x000fe200078ec0ff */
[----:B------:R-:W-:Y:S01]  /*c920*/  IMAD.U32 R10, RZ, RZ, UR36 ;  /* 0x00000024ff0a7e24 */ /* 0x000fe2000f8e00ff */
[----:B------:R-:W-:Y:S01]  /*c930*/  @P0 IADD3.X R3, R24, UR5, RZ, P1, !PT ;  /* 0x0000000518030c10 */ /* 0x000fe20008ffe4ff */
[----:B------:R-:W-:-:S04]  /*c940*/  ULDC UR4, c[0x0][0x2f4] ;  /* 0x0000bd0000047ab9 */ /* 0x000fc80000000800 */
[----:B------:R3:W4:Y:S01]  /*c950*/  @P0 LDG.E R33, desc[UR52][R2.64] ;  /* 0x0000003402210981 */ /* 0x000722000c1e1900 */
[----:B-1----:R-:W-:Y:S01]  /*c960*/  ISETP.NE.AND P2, PT, R9, 0x1, PT ;  /* 0x000000010900780c */ /* 0x002fe20003f45270 */
[----:B------:R-:W-:Y:S01]  /*c970*/  IMAD.SHL.U32 R8, R26, 0x80, RZ ;  /* 0x000000801a087824 */ /* 0x000fe200078e00ff */
[----:B0-----:R-:W-:-:S04]  /*c980*/  LOP3.LUT R20, R20, 0x7f, RZ, 0xc0, !PT ;  /* 0x0000007f14147812 */ /* 0x001fc800078ec0ff */
[----:B------:R-:W-:-:S07]  /*c990*/  SHF.R.U32.HI R20, RZ, 0x3, R20 ;  /* 0x00000003ff147819 */ /* 0x000fce0000011614 */
[----:B------:R-:W3:Y:S01]  /*c9a0*/  @P2 LDC R7, c[0x0][0x434] ;  /* 0x00010d00ff072b82 */ /* 0x000ee20000000800 */
[----:B------:R-:W-:-:S07]  /*c9b0*/  @P2 LOP3.LUT R27, R27, 0x8, RZ, 0xfc, !PT ;  /* 0x000000081b1b2812 */ /* 0x000fce00078efcff */
[----:B------:R-:W0:Y:S01]  /*c9c0*/  @P2 LDC R0, c[0x0][0x438] ;  /* 0x00010e00ff002b82 */ /* 0x000e220000000800 */
[----:B--2---:R-:W-:-:S05]  /*c9d0*/  IMAD.SHL.U32 R21, R21, 0x10, RZ ;  /* 0x0000001015157824 */ /* 0x004fca00078e00ff */
[----:B------:R-:W-:-:S04]  /*c9e0*/  LOP3.LUT R21, R21, 0x70, RZ, 0xc0, !PT ;  /* 0x0000007015157812 */ /* 0x000fc800078ec0ff */
[----:B------:R-:W-:-:S04]  /*c9f0*/  LOP3.LUT R6, R8, R20, R21, 0xfe, !PT ;  /* 0x0000001408067212 */ /* 0x000fc800078efe15 */
[C---:B------:R-:W-:Y:S01]  /*ca00*/  ISETP.GE.AND P0, PT, R6.reuse, R35, PT ;  /* 0x000000230600720c */ /* 0x040fe20003f06270 */
[----:B------:R-:W-:-:S04]  /*ca10*/  IMAD.IADD R6, R6, 0x1, R36 ;  /* 0x0000000106067824 */ /* 0x000fc800078e0224 */
[----:B---3--:R-:W-:-:S04]  /*ca20*/  @P2 IMAD.HI.U32 R3, R6, R7, RZ ;  /* 0x0000000706032227 */ /* 0x008fc800078e00ff */
[----:B------:R-:W-:Y:S01]  /*ca30*/  IMAD.MOV.U32 R2, RZ, RZ, R6 ;  /* 0x000000ffff027224 */ /* 0x000fe200078e0006 */
[----:B0-----:R-:W-:-:S03]  /*ca40*/  @P2 SHF.R.U32.HI R2, RZ, R0, R3 ;  /* 0x00000000ff022219 */ /* 0x001fc60000011603 */
[----:B------:R-:W4:Y:S02]  /*ca50*/  @!P0 LDC.64 R4, c[0x0][0x428] ;  /* 0x00010a00ff048b82 */ /* 0x000f240000000a00 */
[----:B------:R-:W-:-:S04]  /*ca60*/  IMAD.MOV R3, RZ, RZ, -R2 ;  /* 0x000000ffff037224 */ /* 0x000fc800078e0a02 */
[----:B------:R-:W-:Y:S01]  /*ca70*/  IMAD R0, R9, R3, R6 ;  /* 0x0000000309007224 */ /* 0x000fe200078e0206 */
[----:B------:R-:W-:Y:S02]  /*ca80*/  @!P0 SHF.R.S32.HI R3, RZ, 0x1f, R2 ;  /* 0x0000001fff038819 */ /* 0x000fe40000011402 */
[----:B------:R-:W-:Y:S02]  /*ca90*/  ISETP.NE.AND P2, PT, R10, 0x3, PT ;  /* 0x000000030a00780c */ /* 0x000fe40003f45270 */
[----:B------:R-:W-:-:S11]  /*caa0*/  LOP3.LUT R27, R27, 0xfffffffb, RZ, 0xc0, !PT ;  /* 0xfffffffb1b1b7812 */ /* 0x000fd600078ec0ff */
[----:B------:R-:W-:-:S04]  /*cab0*/  @P2 LOP3.LUT R27, R27, 0x4, RZ, 0xfc, !PT ;  /* 0x000000041b1b2812 */ /* 0x000fc800078efcff */
[----:B------:R-:W-:Y:S01]  /*cac0*/  LOP3.LUT R27, R27, 0xfffffffd, RZ, 0xc0, !PT ;  /* 0xfffffffd1b1b7812 */ /* 0x000fe200078ec0ff */
[----:B------:R-:W-:Y:S01]  /*cad0*/  UMOV UR5, 0xffffffff ;  /* 0xffffffff00057882 */ /* 0x000fe20000000000 */
[-C--:B----4-:R-:W-:Y:S01]  /*cae0*/  @!P0 IMAD.WIDE.U32 R6, R33, R4.reuse, R2 ;  /* 0x0000000421068225 */ /* 0x090fe200078e0002 */
[----:B------:R-:W-:Y:S01]  /*caf0*/  SHF.R.S32.HI R37, RZ, 0x1f, R33 ;  /* 0x0000001fff257819 */ /* 0x000fe20000011421 */
[----:B------:R-:W0:Y:S04]  /*cb00*/  @!P0 LDC.64 R2, c[0x0][0x418] ;  /* 0x00010600ff028b82 */ /* 0x000e280000000a00 */
[----:B------:R-:W-:Y:S02]  /*cb10*/  @!P0 IMAD R9, R37, R4, RZ ;  /* 0x0000000425098224 */ /* 0x000fe400078e02ff */
[----:B------:R-:W-:-:S02]  /*cb20*/  IMAD.MOV.U32 R4, RZ, RZ, RZ ;  /* 0x000000ffff047224 */ /* 0x000fc400078e00ff */
[----:B------:R-:W-:-:S04]  /*cb30*/  @!P0 IMAD R5, R33, R5, R9 ;  /* 0x0000000521058224 */ /* 0x000fc800078e0209 */
[----:B------:R-:W-:Y:S01]  /*cb40*/  @!P0 IMAD.IADD R5, R7, 0x1, R5 ;  /* 0x0000000107058824 */ /* 0x000fe200078e0205 */
[----:B0-----:R-:W-:-:S04]  /*cb50*/  @!P0 LEA R2, P1, R6, R2, 0x2 ;  /* 0x0000000206028211 */ /* 0x001fc800078210ff */
[----:B------:R-:W-:-:S05]  /*cb60*/  @!P0 LEA.HI.X R3, R6, R3, R5, 0x2, P1 ;  /* 0x0000000306038211 */ /* 0x000fca00008f1405 */
[----:B------:R0:W5:Y:S01]  /*cb70*/  @!P0 LDG.E R4, desc[UR52][R2.64] ;  /* 0x0000003402048981 */ /* 0x000162000c1e1900 */
[----:B------:R-:W-:-:S13]  /*cb80*/  ISETP.GE.AND P0, PT, R30, UR4, PT ;  /* 0x000000041e007c0c */ /* 0x000fda000bf06270 */
[----:B------:R-:W-:Y:S02]  /*cb90*/  @P0 LOP3.LUT R27, R27, 0x2, RZ, 0xfc, !PT ;  /* 0x000000021b1b0812 */ /* 0x000fe400078efcff */
[----:B------:R-:W-:Y:S02]  /*cba0*/  ISETP.GE.AND P0, PT, R29, UR4, PT ;  /* 0x000000041d007c0c */ /* 0x000fe4000bf06270 */
[----:B------:R-:W-:-:S11]  /*cbb0*/  LOP3.LUT R27, R27, 0xfffffffe, RZ, 0xc0, !PT ;  /* 0xfffffffe1b1b7812 */ /* 0x000fd600078ec0ff */
[----:B------:R-:W-:Y:S01]  /*cbc0*/  @P0 LOP3.LUT R27, R27, 0x1, RZ, 0xfc, !PT ;  /* 0x000000011b1b0812 */ /* 0x000fe200078efcff */
[----:B0-----:R-:W-:Y:S06]  /*cbd0*/  BRA.DIV UR5, `(.L_x_2670) ;  /* 0x0000004205707947 */ /* 0x001fec000b800000 */
.L_x_2738:
[----:B------:R-:W-:Y:S01]  /*cbe0*/  SHF.R.S32.HI R32, RZ, 0x1f, R18 ;  /* 0x0000001fff207819 */ /* 0x000fe20000011412 */
[----:B------:R-:W-:Y:S06]  /*cbf0*/  @!P2 BRA `(.L_x_2671) ;  /* 0x000000000004a947 */ /* 0x000fec0003800000 */
[----:B------:R-:W-:Y:S01]  /*cc00*/  BPT.TRAP 0x1 ;  /* 0x000000040000795c */ /* 0x000fe20000300000 */
.L_x_2671:
        /* <DEDUP_REMOVED lines=12> */
[----:B------:R-:W-:-:S04]  /*ccd0*/  ULDC.64 UR4, c[0x0][0x330] ;  /* 0x0000cc0000047ab9 */ /* 0x000fc80000000a00 */
[----:B------:R-:W-:Y:S01]  /*cce0*/  IADD3 R3, R3, R7, RZ ;  /* 0x0000000703037210 */ /* 0x000fe20007ffe0ff */
        /* <DEDUP_REMOVED lines=11> */
.L_x_2739:
[----:B------:R-:W-:Y:S05]  /*cda0*/  BSYNC B0 ;  /* 0x0000000000007941 */ /* 0x000fea0003800000 */
.L_x_2672:
[----:B------:R-:W1:Y:S01]  /*cdb0*/  S2R R9, SR_TID.X ;  /* 0x0000000000097919 */ /* 0x000e620000002100 */
[----:B------:R-:W-:Y:S01]  /*cdc0*/  ULDC.64 UR4, c[0x0][0x300] ;  /* 0x0000c00000047ab9 */ /* 0x000fe20000000a00 */
[----:B------:R-:W-:Y:S01]  /*cdd0*/  LOP3.LUT P3, RZ, R27, 0x2, RZ, 0xc0, !PT ;  /* 0x000000021bff7812 */ /* 0x000fe2000786c0ff */
        /* <DEDUP_REMOVED lines=104> */
.L_x_2757:
[----:B------:R-:W-:-:S13]  /*d460*/  ISETP.GE.AND P0, PT, R6, 0x71, PT ;  /* 0x000000710600780c */ /* 0x000fda0003f06270 */
[----:B-1----:R-:W-:Y:S02]  /*d470*/  @P0 LEA R2, P1, R30, R2, 0x1 ;  /* 0x000000021e020211 */ /* 0x002fe400078208ff */
[----:B------:R-:W-:-:S03]  /*d480*/  @P0 LEA R5, R5, R22, 0x1 ;  /* 0x0000001605050211 */ /* 0x000fc600078e08ff */
        /* <DEDUP_REMOVED lines=8> */
.L_x_2675:
        /* <DEDUP_REMOVED lines=11> */
.L_x_2676:
[----:B0-----:R0:W5:Y:S01]  /*d5c0*/  LDL.LU R4, [R1+0x10] ;  /* 0x0000100001047983 */ /* 0x0011620000300800 */
[----:B------:R0:W-:Y:S03]  /*d5d0*/  SYNCS.ARRIVE.TRANS64.A1T0 RZ, [R7+URZ+0x28830], RZ ;  /* 0x028830ff07ff79a7 */ /* 0x0001e6000810003f */
[----:B-1----:R0:W5:Y:S02]  /*d5e0*/  LDL.LU R3, [R1+0x4] ;  /* 0x0000040001037983 */ /* 0x0021640000300800 */
[----:B------:R-:W-:Y:S05]  /*d5f0*/  WARPSYNC.ALL ;  /* 0x0000000000007948 */ /* 0x000fea0003800000 */
[----:B------:R-:W-:Y:S01]  /*d600*/  ULDC.64 UR4, c[0x0][0x298] ;  /* 0x0000a60000047ab9 */ /* 0x000fe20000000a00 */
[----:B------:R-:W-:Y:S01]  /*d610*/  BAR.SYNC.DEFER_BLOCKING 0x8, 0x180 ;  /* 0x0206000000007b1d */ /* 0x000fe20000010000 */
[----:B------:R-:W-:Y:S01]  /*d620*/  LOP3.LUT P0, RZ, R27, 0x10, RZ, 0xc0, !PT ;  /* 0x000000101bff7812 */ /* 0x000fe2000780c0ff */
[----:B------:R-:W-:-:S03]  /*d630*/  VIADD R2, R22, 0x10400 ;  /* 0x0001040016027836 */ /* 0x000fc60000000000 */
[----:B------:R-:W-:Y:S01]  /*d640*/  SEL R31, R31, RZ, !P0 ;  /* 0x000000ff1f1f7207 */ /* 0x000fe20004000000 */
[----:B------:R-:W-:Y:S01]  /*d650*/  BSSY B6, `(.L_x_2677) ;  /* 0x000001c000067945 */ /* 0x000fe20003800000 */
[----:B-----5:R-:W-:Y:S02]  /*d660*/  SEL R4, R4, RZ, !P0 ;  /* 0x000000ff04047207 */ /* 0x020fe40004000000 */
[----:B------:R-:W-:Y:S02]  /*d670*/  LOP3.LUT P0, RZ, R2, 0x3ff, RZ, 0xc0, !PT ;  /* 0x000003ff02ff7812 */ /* 0x000fe4000780c0ff */
[----:B------:R-:W-:Y:S01]  /*d680*/  SHF.R.S32.HI R0, RZ, 0x1f, R3 ;  /* 0x0000001fff007819 */ /* 0x000fe20000011403 */
[----:B------:R1:W-:Y:S04]  /*d690*/  STL [R1+0x1c], R4 ;  /* 0x00001c0401007387 */ /* 0x0003e80000100800 */
[----:B------:R-:W-:-:S04]  /*d6a0*/  IMAD R0, R0, UR4, RZ ;  /* 0x0000000400007c24 */ /* 0x000fc8000f8e02ff */
[C---:B------:R-:W-:Y:S02]  /*d6b0*/  IMAD R0, R3.reuse, UR5, R0 ;  /* 0x0000000503007c24 */ /* 0x040fe4000f8e0200 */
[----:B------:R-:W-:-:S04]  /*d6c0*/  IMAD.WIDE.U32 R2, R3, UR4, RZ ;  /* 0x0000000403027c25 */ /* 0x000fc8000f8e00ff */
[----:B------:R-:W-:Y:S01]  /*d6d0*/  IMAD.IADD R0, R3, 0x1, R0 ;  /* 0x0000000103007824 */ /* 0x000fe200078e0200 */
[----:B------:R1:W-:Y:S04]  /*d6e0*/  STL.64 [R1+0x10], R2 ;  /* 0x0000100201007387 */ /* 0x0003e80000100a00 */
[----:B------:R1:W-:Y:S01]  /*d6f0*/  STL [R1+0x4], R0 ;  /* 0x0000040001007387 */ /* 0x0003e20000100800 */
[----:B------:R-:W-:Y:S05]  /*d700*/  @!P0 BRA `(.L_x_2678) ;  /* 0x0000000000408947 */ /* 0x000fea0003800000 */
[----:B-1----:R-:W-:Y:S01]  /*d710*/  MOV R2, 0x0 ;  /* 0x0000000000027802 */ /* 0x002fe20000000f00 */
[----:B------:R-:W-:Y:S01]  /*d720*/  ULDC.64 UR4, c[0x4][0x80] ;  /* 0x0100200000047ab9 */ /* 0x000fe20000000a00 */
[----:B------:R-:W-:Y:S01]  /*d730*/  ULDC.64 UR6, c[0x4][0x88] ;  /* 0x0100220000067ab9 */ /* 0x000fe20000000a00 */
[----:B------:R-:W-:Y:S01]  /*d740*/  ULDC.64 UR8, c[0x4][0x20] ;  /* 0x0100080000087ab9 */ /* 0x000fe20000000a00 */
[----:B------:R-:W-:Y:S02]  /*d750*/  IMAD.U32 R4, RZ, RZ, UR4 ;  /* 0x00000004ff047e24 */ /* 0x000fe4000f8e00ff */
[----:B------:R-:W1:Y:S01]  /*d760*/  LDC.64 R2, c[0x4][R2] ;  /* 0x0100000002027b82 */ /* 0x000e620000000a00 */
[----:B------:R-:W-:Y:S02]  /*d770*/  IMAD.U32 R5, RZ, RZ, UR5 ;  /* 0x00000005ff057e24 */ /* 0x000fe4000f8e00ff */
[----:B------:R-:W-:Y:S02]  /*d780*/  IMAD.U32 R6, RZ, RZ, UR6 ;  /* 0x00000006ff067e24 */ /* 0x000fe4000f8e00ff */
[----:B0-----:R-:W-:-:S02]  /*d790*/  IMAD.U32 R7, RZ, RZ, UR7 ;  /* 0x00000007ff077e24 */ /* 0x001fc4000f8e00ff */
[----:B------:R-:W-:Y:S02]  /*d7a0*/  IMAD.U32 R10, RZ, RZ, UR8 ;  /* 0x00000008ff0a7e24 */ /* 0x000fe4000f8e00ff */
[----:B------:R-:W-:Y:S02]  /*d7b0*/  IMAD.U32 R11, RZ, RZ, UR9 ;  /* 0x00000009ff0b7e24 */ /* 0x000fe4000f8e00ff */
[----:B------:R-:W-:Y:S02]  /*d7c0*/  IMAD.MOV.U32 R8, RZ, RZ, 0x70 ;  /* 0x00000070ff087424 */ /* 0x000fe400078e00ff */
[----:B------:R-:W-:Y:S02]  /*d7d0*/  IMAD.MOV.U32 R12, RZ, RZ, 0x1 ;  /* 0x00000001ff0c7424 */ /* 0x000fe400078e00ff */
[----:B------:R-:W-:-:S07]  /*d7e0*/  IMAD.MOV.U32 R13, RZ, RZ, RZ ;  /* 0x000000ffff0d7224 */ /* 0x000fce00078e00ff */
[----:B------:R-:W-:-:S07]  /*d7f0*/  LEPC R20, `(.L_x_2678) ;  /* 0x000000001014794e */ /* 0x000fce0000000000 */
[----:B-1----:R-:W-:Y:S05]  /*d800*/  CALL.ABS.NOINC R2 ;  /* 0x0000000002007343 */ /* 0x002fea0003c00000 */
.L_x_2678:
[----:B------:R-:W-:Y:S05]  /*d810*/  BSYNC B6 ;  /* 0x0000000000067941 */ /* 0x000fea0003800000 */
.L_x_2677:
[----:B------:R-:W2:Y:S01]  /*d820*/  LDL.LU R21, [R1+0x1c] ;  /* 0x00001c0001157983 */ /* 0x000ea20000300800 */
[----:B-1----:R-:W1:Y:S01]  /*d830*/  LDC R4, c[0x0][0x448] ;  /* 0x00011200ff047b82 */ /* 0x002e620000000800 */
[----:B------:R-:W-:Y:S02]  /*d840*/  ULDC.64 UR4, c[0x0][0x2d8] ;  /* 0x0000b60000047ab9 */ /* 0x000fe40000000a00 */
[----:B------:R-:W3:Y:S04]  /*d850*/  LDL.LU R20, [R1+0x4] ;  /* 0x0000040001147983 */ /* 0x000ee80000300800 */
[----:B------:R-:W3:Y:S01]  /*d860*/  LDL.LU.64 R2, [R1+0x10] ;  /* 0x0000100001027983 */ /* 0x000ee20000300a00 */
[----:B------:R-:W-:-:S03]  /*d870*/  IMAD R0, R32, UR4, RZ ;  /* 0x0000000420007c24 */ /* 0x000fc6000f8e02ff */
[----:B------:R4:W5:Y:S01]  /*d880*/  LDL R10, [R1+0x8] ;  /* 0x00000800010a7983 */ /* 0x0009620000100800 */
[----:B------:R-:W-:-:S03]  /*d890*/  IMAD R5, R18, UR5, R0 ;  /* 0x0000000512057c24 */ /* 0x000fc6000f8e0200 */
[----:B------:R4:W5:Y:S01]  /*d8a0*/  LDL R8, [R1] ;  /* 0x0000000001087983 */ /* 0x0009620000100800 */
[----:B-1----:R-:W-:-:S13]  /*d8b0*/  ISETP.NE.AND P6, PT, R4, 0x1, PT ;  /* 0x000000010400780c */ /* 0x002fda0003fc5270 */
[----:B------:R-:W1:Y:S01]  /*d8c0*/  @P6 LDC R4, c[0x0][0x450] ;  /* 0x00011400ff046b82 */ /* 0x000e620000000800 */
[----:B---3--:R-:W-:Y:S02]  /*d8d0*/  IMAD.MOV.U32 R3, RZ, RZ, R20 ;  /* 0x000000ffff037224 */ /* 0x008fe400078e0014 */
[----:B------:R-:W3:Y:S01]  /*d8e0*/  S2R R20, SR_TID.X ;  /* 0x0000000000147919 */ /* 0x000ee20000002100 */
[----:B------:R-:W-:Y:S01]  /*d8f0*/  IMAD.WIDE.U32 R2, R18, UR4, R2 ;  /* 0x0000000412027c25 */ /* 0x000fe2000f8e0002 */
[----:B------:R-:W-:-:S03]  /*d900*/  ULDC.64 UR4, c[0x0][0x2e0] ;  /* 0x0000b80000047ab9 */ /* 0x000fc60000000a00 */
[----:B--2---:R-:W-:Y:S02]  /*d910*/  IMAD R0, R21, UR4, RZ ;  /* 0x0000000415007c24 */ /* 0x004fe4000f8e02ff */
[----:B------:R-:W2:Y:S01]  /*d920*/  S2R R21, SR_TID.X ;  /* 0x0000000000157919 */ /* 0x000ea20000002100 */
[----:B------:R-:W-:Y:S02]  /*d930*/  IMAD.IADD R3, R3, 0x1, R5 ;  /* 0x0000000103037824 */ /* 0x000fe400078e0205 */
[----:B------:R-:W0:Y:S01]  /*d940*/  @P6 LDC R5, c[0x0][0x44c] ;  /* 0x00011300ff056b82 */ /* 0x000e220000000800 */
[C---:B------:R-:W-:Y:S02]  /*d950*/  IMAD R0, R31.reuse, UR5, R0 ;  /* 0x000000051f007c24 */ /* 0x040fe4000f8e0200 */
[----:B------:R-:W-:Y:S01]  /*d960*/  IMAD.WIDE.U32 R2, R31, UR4, R2 ;  /* 0x000000041f027c25 */ /* 0x000fe2000f8e0002 */
[----:B------:R-:W-:-:S03]  /*d970*/  ULDC.64 UR4, c[0x0][0x2d0] ;  /* 0x0000b40000047ab9 */ /* 0x000fc60000000a00 */
[----:B------:R-:W-:Y:S01]  /*d980*/  IMAD.IADD R3, R3, 0x1, R0 ;  /* 0x0000000103037824 */ /* 0x000fe200078e0200 */
[----:B---3--:R-:W-:-:S04]  /*d990*/  LOP3.LUT R20, R20, 0x7f, RZ, 0xc0, !PT ;  /* 0x0000007f14147812 */ /* 0x008fc800078ec0ff */
[----:B------:R-:W-:Y:S01]  /*d9a0*/  SHF.R.U32.HI R20, RZ, 0x3, R20 ;  /* 0x00000003ff147819 */ /* 0x000fe20000011614 */
[----:B--2---:R-:W-:-:S05]  /*d9b0*/  IMAD.SHL.U32 R21, R21, 0x10, RZ ;  /* 0x0000001015157824 */ /* 0x004fca00078e00ff */
[----:B------:R-:W-:-:S04]  /*d9c0*/  LOP3.LUT R21, R21, 0x70, RZ, 0xc0, !PT ;  /* 0x0000007015157812 */ /* 0x000fc800078ec0ff */
[----:B------:R-:W-:-:S05]  /*d9d0*/  LOP3.LUT R20, R20, R21, RZ, 0xfc, !PT ;  /* 0x0000001514147212 */ /* 0x000fca00078efcff */
[----:B------:R-:W-:-:S04]  /*d9e0*/  IMAD R0, R17, 0x80, R20 ;  /* 0x0000008011007824 */ /* 0x000fc800078e0214 */
[----:B0-----:R-:W-:-:S04]  /*d9f0*/  @P6 IMAD.HI.U32 R5, R0, R5, RZ ;  /* 0x0000000500056227 */ /* 0x001fc800078e00ff */
[----:B------:R-:W-:Y:S01]  /*da00*/  IMAD.MOV.U32 R6, RZ, RZ, R0 ;  /* 0x000000ffff067224 */ /* 0x000fe200078e0000 */
[----:B-1----:R-:W-:Y:S02]  /*da10*/  @P6 SHF.R.U32.HI R6, RZ, R4, R5 ;  /* 0x00000004ff066219 */ /* 0x002fe40000011605 */
        /* <DEDUP_REMOVED lines=26> */
[----:B-----5:R-:W-:Y:S01]  /*dbc0*/  IMAD R5, R10, R5, RZ ;  /* 0x000000050a057224 */ /* 0x020fe200078e02ff */
[----:B------:R-:W-:Y:S02]  /*dbd0*/  LEA R17, R17, R9, 0x7 ;  /* 0x0000000911117211 */ /* 0x000fe400078e38ff */
[----:B------:R-:W1:Y:S02]  /*dbe0*/  SHFL.IDX PT, R2, R4, RZ, 0x181f ;  /* 0x00181fff04027589 */ /* 0x000e6400000e0000 */
[C---:B------:R-:W-:Y:S01]  /*dbf0*/  ISETP.GE.AND P2, PT, R17.reuse, R5, PT ;  /* 0x000000051100720c */ /* 0x040fe20003f46270 */
[----:B------:R-:W-:-:S12]  /*dc00*/  VIADD R6, R17, 0x10 ;  /* 0x0000001011067836 */ /* 0x000fd80000000000 */
[----:B0-----:R-:W-:-:S05]  /*dc10*/  @!P2 LEA R14, P3, R30, R14, 0x1 ;  /* 0x0000000e1e0ea211 */ /* 0x001fca00078608ff */
[----:B-1----:R-:W-:Y:S02]  /*dc20*/  @!P2 IMAD.X R3, RZ, RZ, R2, P3 ;  /* 0x000000ffff03a224 */ /* 0x002fe400018e0602 */
[----:B------:R-:W-:Y:S02]  /*dc30*/  @!P2 IMAD.MOV.U32 R2, RZ, RZ, R14 ;  /* 0x000000ffff02a224 */ /* 0x000fe400078e000e */
        /* <DEDUP_REMOVED lines=49> */
[----:B------:R-:W0:Y:S01]  /*df50*/  SHFL.IDX PT, R14, R0, 0x6, 0x181f ;  /* 0x00d81f00000e7f89 */ /* 0x000e2200000e0000 */
[----:B------:R-:W-:-:S05]  /*df60*/  @!P2 MOV R3, R7 ;  /* 0x000000070003a202 */ /* 0x000fca0000000f00 */
        /* <DEDUP_REMOVED lines=12> */
.L_x_2774:
        /* <DEDUP_REMOVED lines=11> */
.L_x_2681:
[----:B------:R-:W-:Y:S05]  /*e0e0*/  BSYNC B0 ;  /* 0x0000000000007941 */ /* 0x000fea0003800000 */
.L_x_2680:
[----:B------:R-:W-:Y:S01]  /*e0f0*/  NOP ;  /* 0x0000000000007918 */ /* 0x000fe20000000000 */
[----:B------:R-:W-:-:S13]  /*e100*/  PLOP3.LUT P0, PT, PT, PT, PT, 0x80, 0x0 ;  /* 0x000000000000781c */ /* 0x000fda0003f0f070 */
.L_x_2682:
        /* <DEDUP_REMOVED lines=14> */
[----:B0-----:R-:W3:Y:S01]  /*e1f0*/  LDL R2, [R1+0xc] ;  /* 0x00000c0001027983 */ /* 0x001ee20000100800 */
[----:B------:R0:W-:Y:S01]  /*e200*/  SYNCS.ARRIVE.TRANS64.A1T0 RZ, [R22+URZ+0x28800], RZ ;  /* 0x028800ff16ff79a7 */ /* 0x0001e2000810003f */
[----:B------:R-:W-:Y:S01]  /*e210*/  BSSY B0, `(.L_x_2683) ;  /* 0x0000004000007945 */ /* 0x000fe20003800000 */
[----:B------:R-:W1:Y:S01]  /*e220*/  SYNCS.PHASECHK.TRANS64.TRYWAIT P1, [R22+URZ+0x28820], R3 ;  /* 0x02882003160075a7 */ /* 0x000e62000802017f */
[----:B---3--:R-:W-:Y:S02]  /*e230*/  ISETP.GE.AND P0, PT, R2, 0x2, PT ;  /* 0x000000020200780c */ /* 0x008fe40003f06270 */
[----:B01----:R-:W-:Y:S11]  /*e240*/  @!P1 BRA `(.L_x_2684) ;  /* 0x0000004000689947 */ /* 0x003ff60003800000 */
.L_x_2775:
[----:B------:R-:W-:Y:S05]  /*e250*/  BSYNC B0 ;  /* 0x0000000000007941 */ /* 0x000fea0003800000 */
.L_x_2683:
        /* <DEDUP_REMOVED lines=8> */
[----:B------:R-:W-:Y:S02]  /*e2e0*/  IMAD.MOV.U32 R31, RZ, RZ, R26 ;  /* 0x000000ffff1f7224 */ /* 0x000fe400078e001a */
[----:B---3--:R-:W-:-:S10]  /*e2f0*/  VIADD R6, R0, 0xfffffffe ;  /* 0xfffffffe00067836 */ /* 0x008fd40000000000 */
.L_x_2699:
        /* <DEDUP_REMOVED lines=31> */
[----:B------:R0:W3:Y:S03]  /*e4f0*/  LDG.E R0, desc[UR52][R4.64] ;  /* 0x0000003404007981 */ /* 0x0000e6000c1e1900 */
[----:B------:R-:W-:Y:S01]  /*e500*/  SEL R28, RZ, 0x1, P0 ;  /* 0x00000001ff1c7807 */ /* 0x000fe20000000000 */
[----:B------:R-:W-:Y:S01]  /*e510*/  IMAD.MOV.U32 R26, RZ, RZ, R6 ;  /* 0x000000ffff1a7224 */ /* 0x000fe200078e0006 */
[----:B------:R-:W-:-:S02]  /*e520*/  SEL R25, R25, RZ, P0 ;  /* 0x000000ff19197207 */ /* 0x000fc40000000000 */
[----:B------:R-:W-:Y:S01]  /*e530*/  LOP3.LUT R28, R17, R28, RZ, 0x3c, !PT ;  /* 0x0000001c111c7212 */ /* 0x000fe200078e3cff */
[----:B0-----:R-:W-:Y:S01]  /*e540*/  IMAD R4, R2, UR4, R7 ;  /* 0x0000000402047c24 */ /* 0x001fe2000f8e0207 */
[----:B---3--:R-:W-:Y:S01]  /*e550*/  SHF.R.S32.HI R21, RZ, 0x1f, R0 ;  /* 0x0000001fff157819 */ /* 0x008fe20000011400 */
[----:B------:R-:W-:Y:S06]  /*e560*/  @!P3 BRA `(.L_x_2687) ;  /* 0x000000000004b947 */ /* 0x000fec0003800000 */
[----:B------:R-:W-:Y:S01]  /*e570*/  BPT.TRAP 0x1 ;  /* 0x000000040000795c */ /* 0x000fe20000300000 */
.L_x_2687:
[----:B------:R-:W-:Y:S01]  /*e580*/  LEA R6, R25, R22, 0x3 ;  /* 0x0000001619067211 */ /* 0x000fe200078e18ff */
[----:B------:R-:W-:Y:S01]  /*e590*/  BSSY B1, `(.L_x_2688) ;  /* 0x0000004000017945 */ /* 0x000fe20003800000 */
[----:B------:R-:W-:-:S04]  /*e5a0*/  SHF.L.U32 R3, R28, 0x1f, RZ ;  /* 0x0000001f1c037819 */ /* 0x000fc800000006ff */
[----:B------:R-:W0:Y:S02]  /*e5b0*/  SYNCS.PHASECHK.TRANS64.TRYWAIT P0, [R6+URZ+0x28840], R3 ;  /* 0x02884003060075a7 */ /* 0x000e24000800017f */
[----:B0-----:R-:W-:Y:S05]  /*e5c0*/  @!P0 BRA `(.L_x_2689) ;  /* 0x0000003c009c8947 */ /* 0x001fea0003800000 */
.L_x_2776:
[----:B------:R-:W-:Y:S05]  /*e5d0*/  BSYNC B1 ;  /* 0x0000000000017941 */ /* 0x000fea0003800000 */
.L_x_2688:
        /* <DEDUP_REMOVED lines=71> */
.L_x_2794:
        /* <DEDUP_REMOVED lines=9> */
.L_x_2691:
        /* <DEDUP_REMOVED lines=11> */
.L_x_2692:
[----:B------:R1:W-:Y:S01]  /*eb90*/  SYNCS.ARRIVE.TRANS64.A1T0 RZ, [R6+URZ+0x28830], RZ ;  /* 0x028830ff06ff79a7 */ /* 0x0003e2000810003f */
[----:B------:R-:W-:Y:S05]  /*eba0*/  @!P4 BRA `(.L_x_2693) ;  /* 0x000000000004c947 */ /* 0x000fea0003800000 */
[----:B------:R-:W-:Y:S01]  /*ebb0*/  BPT.TRAP 0x1 ;  /* 0x000000040000795c */ /* 0x000fe20000300000 */
.L_x_2693:
[----:B------:R-:W-:Y:S01]  /*ebc0*/  SHF.L.U32 R2, R17, 0x1f, RZ ;  /* 0x0000001f11027819 */ /* 0x000fe200000006ff */
[----:B-1----:R-:W-:Y:S01]  /*ebd0*/  IMAD R6, R10, 0x8, R22 ;  /* 0x000000080a067824 */ /* 0x002fe200078e0216 */
[----:B------:R-:W-:Y:S01]  /*ebe0*/  BSSY B1, `(.L_x_2694) ;  /* 0x0000004000017945 */ /* 0x000fe20003800000 */
[----:B------:R-:W-:Y:S02]  /*ebf0*/  IMAD R8, R31, -0x80, R35 ;  /* 0xffffff801f087824 */ /* 0x000fe400078e0223 */
[----:B------:R-:W1:Y:S02]  /*ec00*/  SYNCS.PHASECHK.TRANS64.TRYWAIT P0, [R6+URZ+0x28860], R2 ;  /* 0x02886002060075a7 */ /* 0x000e64000800017f */
[----:B-1----:R-:W-:Y:S05]  /*ec10*/  @!P0 BRA `(.L_x_2695) ;  /* 0x0000004000688947 */ /* 0x002fea0003800000 */
.L_x_2795:
[----:B------:R-:W-:Y:S05]  /*ec20*/  BSYNC B1 ;  /* 0x0000000000017941 */ /* 0x000fea0003800000 */
.L_x_2694:
[----:B------:R-:W3:Y:S01]  /*ec30*/  S2R R3, SR_TID.X ;  /* 0x0000000000037919 */ /* 0x000ee20000002100 */
[----:B------:R-:W-:Y:S01]  /*ec40*/  UMOV UR4, 0xffffffff ;  /* 0xffffffff00047882 */ /* 0x000fe20000000000 */
        /* <DEDUP_REMOVED lines=25> */
[----:B0-----:R-:W-:-:S04]  /*ede0*/  IADD3 R2, P0, R2, R5, RZ ;  /* 0x0000000502027210 */ /* 0x001fc80007f1e0ff */
[----:B-1----:R-:W-:Y:S02]  /*edf0*/  IADD3.X R3, RZ, R3, RZ, P0, !PT ;  /* 0x00000003ff037210 */ /* 0x002fe400007fe4ff */
        /* <DEDUP_REMOVED lines=37> */
.L_x_2813:
        /* <DEDUP_REMOVED lines=29> */
.L_x_2697:
        /* <DEDUP_REMOVED lines=11> */
.L_x_2698:
[C---:B------:R-:W-:Y:S01]  /*f2d0*/  ISETP.GT.AND P0, PT, R26.reuse, RZ, PT ;  /* 0x000000ff1a00720c */ /* 0x040fe20003f04270 */
[----:B------:R0:W-:Y:S01]  /*f2e0*/  SYNCS.ARRIVE.TRANS64.A1T0 RZ, [R6+URZ+0x28850], RZ ;  /* 0x028850ff06ff79a7 */ /* 0x0001e2000810003f */
[----:B------:R-:W-:Y:S02]  /*f2f0*/  IMAD.MOV.U32 R17, RZ, RZ, R28 ;  /* 0x000000ffff117224 */ /* 0x000fe400078e001c */
[----:B------:R-:W-:Y:S02]  /*f300*/  IMAD.MOV.U32 R10, RZ, RZ, R25 ;  /* 0x000000ffff0a7224 */ /* 0x000fe400078e0019 */
[----:B------:R-:W-:Y:S02]  /*f310*/  IMAD.MOV.U32 R31, RZ, RZ, R26 ;  /* 0x000000ffff1f7224 */ /* 0x000fe400078e001a */
[----:B0-----:R-:W-:-:S05]  /*f320*/  VIADD R6, R26, 0xffffffff ;  /* 0xffffffff1a067836 */ /* 0x001fca0000000000 */
[----:B------:R-:W-:Y:S05]  /*f330*/  @P0 BRA `(.L_x_2699) ;  /* 0xffffffec00f00947 */ /* 0x000fea000383ffff */
.L_x_2686:
[----:B------:R-:W-:Y:S05]  /*f340*/  BSYNC B0 ;  /* 0x0000000000007941 */ /* 0x000fea0003800000 */
.L_x_2685:
        /* <DEDUP_REMOVED lines=17> */
.L_x_2701:
[----:B------:R-:W-:Y:S05]  /*f460*/  BSYNC B0 ;  /* 0x0000000000007941 */ /* 0x000fea0003800000 */
.L_x_2700:
[----:B------:R-:W-:-:S05]  /*f470*/  IMAD.U32 R0, RZ, RZ, UR36 ;  /* 0x00000024ff007e24 */ /* 0x000fca000f8e00ff */
[----:B------:R-:W-:-:S13]  /*f480*/  ISETP.NE.AND P0, PT, R0, 0x3, PT ;  /* 0x000000030000780c */ /* 0x000fda0003f05270 */
[----:B------:R-:W-:Y:S05]  /*f490*/  @!P0 BRA `(.L_x_2702) ;  /* 0x0000000000048947 */ /* 0x000fea0003800000 */
[----:B------:R-:W-:Y:S01]  /*f4a0*/  BPT.TRAP 0x1 ;  /* 0x000000040000795c */ /* 0x000fe20000300000 */
.L_x_2702:
[----:B------:R-:W-:Y:S01]  /*f4b0*/  IMAD R0, R25, 0x8, R22 ;  /* 0x0000000819007824 */ /* 0x000fe200078e0216 */
[----:B0-----:R-:W-:Y:S01]  /*f4c0*/  SHF.L.U32 R3, R28, 0x1f, RZ ;  /* 0x0000001f1c037819 */ /* 0x001fe200000006ff */
[----:B------:R-:W-:Y:S01]  /*f4d0*/  BSSY B0, `(.L_x_2703) ;  /* 0x0000004000007945 */ /* 0x000fe20003800000 */
[----:B------:R-:W-:Y:S02]  /*f4e0*/  IMAD R6, R26, -0x80, R35 ;  /* 0xffffff801a067824 */ /* 0x000fe400078e0223 */
[----:B------:R-:W0:Y:S02]  /*f4f0*/  SYNCS.PHASECHK.TRANS64.TRYWAIT P0, [R0+URZ+0x28860], R3 ;  /* 0x02886003000075a7 */ /* 0x000e24000800017f */
[----:B0-----:R-:W-:Y:S05]  /*f500*/  @!P0 BRA `(.L_x_2704) ;  /* 0x0000004000c88947 */ /* 0x001fea0003800000 */
.L_x_2814:
[----:B------:R-:W-:Y:S05]  /*f510*/  BSYNC B0 ;  /* 0x0000000000007941 */ /* 0x000fea0003800000 */
.L_x_2703:
        /* <DEDUP_REMOVED lines=35> */
[----:B------:R-:W0:Y:S02]  /*f750*/  SHFL.IDX PT, R14, R23, 0x3, 0x181f ;  /* 0x00781f00170e7f89 */ /* 0x000e2400000e0000 */
[----:B------:R-:W-:Y:S02]  /*f760*/  IADD3.X R3, RZ, R8, RZ, P4, !PT ;  /* 0x00000008ff037210 */ /* 0x000fe400027fe4ff */
        /* <DEDUP_REMOVED lines=33> */
.L_x_2832:
        /* <DEDUP_REMOVED lines=11> */
.L_x_2706:
        /* <DEDUP_REMOVED lines=11> */
.L_x_2707:
[----:B------:R0:W-:Y:S01]  /*fae0*/  SYNCS.ARRIVE.TRANS64.A1T0 RZ, [R0+URZ+0x28850], RZ ;  /* 0x028850ff00ff79a7 */ /* 0x0001e2000810003f */
[----:B------:R-:W-:-:S05]  /*faf0*/  VIADD R25, R25, 0x1 ;  /* 0x0000000119197836 */ /* 0x000fca0000000000 */
[----:B------:R-:W-:-:S04]  /*fb00*/  ISETP.NE.AND P0, PT, R25, 0x2, PT ;  /* 0x000000021900780c */ /* 0x000fc80003f05270 */
[----:B------:R-:W-:Y:S02]  /*fb10*/  SEL R3, RZ, 0x1, P0 ;  /* 0x00000001ff037807 */ /* 0x000fe40000000000 */
[----:B------:R-:W-:Y:S02]  /*fb20*/  SEL R25, R25, RZ, P0 ;  /* 0x000000ff19197207 */ /* 0x000fe40000000000 */
[----:B0-----:R-:W-:-:S07]  /*fb30*/  LOP3.LUT R28, R28, R3, RZ, 0x3c, !PT ;  /* 0x000000031c1c7212 */ /* 0x001fce00078e3cff */
.L_x_2664:
[----:B------:R-:W-:Y:S05]  /*fb40*/  BSYNC B7 ;  /* 0x0000000000077941 */ /* 0x000fea0003800000 */
.L_x_2662:
        /* <DEDUP_REMOVED lines=8> */
[----:B------:R2:W3:Y:S01]  /*fbd0*/  LDS.128 R16, [R22+0x288d0] ;  /* 0x0288d00016107984 */ /* 0x0004e20000000c00 */
[----:B------:R-:W-:Y:S06]  /*fbe0*/  BAR.ARV 0x4, 0x180 ;  /* 0x0106000000007b1d */ /* 0x000fec0000002000 */
[----:B------:R-:W-:Y:S05]  /*fbf0*/  BRA `(.L_x_2709) ;  /* 0x0000000800cc7947 */ /* 0x000fea0003800000 */
.L_x_2708:
[----:B------:R-:W0:Y:S01]  /*fc00*/  S2R R0, SR_TID.X ;  /* 0x0000000000007919 */ /* 0x000e220000002100 */
[----:B------:R-:W-:Y:S01]  /*fc10*/  UMOV UR4, 0xffffffff ;  /* 0xffffffff00047882 */ /* 0x000fe20000000000 */
[----:B0-----:R-:W-:-:S04]  /*fc20*/  LOP3.LUT R8, R0, 0x1f, RZ, 0xc0, !PT ;  /* 0x0000001f00087812 */ /* 0x001fc800078ec0ff */
[----:B------:R-:W-:Y:S01]  /*fc30*/  ISETP.NE.AND P0, PT, R8, 0x1f, PT ;  /* 0x0000001f0800780c */ /* 0x000fe20003f05270 */
[----:B------:R-:W-:-:S12]  /*fc40*/  BRA.DIV UR4, `(.L_x_2710) ;  /* 0x0000004604887947 */ /* 0x000fd8000b800000 */
[----:B------:R-:W-:Y:S01]  /*fc50*/  IMAD.IADD R5, R19, 0x1, R8 ;  /* 0x0000000113057824 */ /* 0x000fe200078e0208 */
[----:B------:R-:W-:-:S04]  /*fc60*/  ULDC UR4, c[0x0][0xc3c] ;  /* 0x00030f0000047ab9 */ /* 0x000fc80000000800 */
        /* <DEDUP_REMOVED lines=29> */
.L_x_2842:
[----:B------:R-:W-:Y:S02]  /*fe40*/  ULDC UR4, c[0x0][0xc38] ;  /* 0x00030e0000047ab9 */ /* 0x000fe40000000800 */
[----:B------:R-:W-:-:S04]  /*fe50*/  IMAD.U32 R7, RZ, RZ, UR4 ;  /* 0x00000004ff077e24 */ /* 0x000fc8000f8e00ff */
[----:B-1----:R-:W-:-:S04]  /*fe60*/  IMAD R3, R14, R7, RZ ;  /* 0x000000070e037224 */ /* 0x002fc800078e02ff */
[----:B------:R-:W-:-:S05]  /*fe70*/  IMAD.IADD R8, R0, 0x1, R3 ;  /* 0x0000000100087824 */ /* 0x000fca00078e0203 */
[----:B------:R-:W-:-:S13]  /*fe80*/  ISETP.GT.AND P6, PT, R8, R5, PT ;  /* 0x000000050800720c */ /* 0x000fda0003fc4270 */
[----:B------:R-:W-:Y:S05]  /*fe90*/  @P6 BRA `(.L_x_2711) ;  /* 0x00000000009c6947 */ /* 0x000fea0003800000 */
.L_x_2716:
[----:B------:R-:W1:Y:S01]  /*fea0*/  LDC R0, c[0x0][0xc3c] ;  /* 0x00030f00ff007b82 */ /* 0x000e620000000800 */
[----:B------:R-:W-:-:S05]  /*feb0*/  VIADD R19, R19, 0x1f ;  /* 0x0000001f13137836 */ /* 0x000fca0000000000 */
[----:B-1----:R-:W-:-:S13]  /*fec0*/  ISETP.GE.AND P6, PT, R19, R0, PT ;  /* 0x000000001300720c */ /* 0x002fda0003fc6270 */
[----:B------:R-:W-:Y:S05]  /*fed0*/  @P6 BRA `(.L_x_2712) ;  /* 0x0000000400d06947 */ /* 0x000fea0003800000 */
[----:B------:R-:W1:Y:S01]  /*fee0*/  S2R R2, SR_TID.X ;  /* 0x0000000000027919 */ /* 0x000e620000002100 */
[----:B------:R-:W-:Y:S01]  /*fef0*/  BSSY B0, `(.L_x_2713) ;  /* 0x0000009000007945 */ /* 0x000fe20003800000 */
[----:B------:R-:W-:Y:S01]  /*ff00*/  IMAD.MOV.U32 R4, RZ, RZ, RZ ;  /* 0x000000ffff047224 */ /* 0x000fe200078e00ff */
[----:B-1----:R-:W-:-:S05]  /*ff10*/  LOP3.LUT R2, R2, 0x1f, RZ, 0xc0, !PT ;  /* 0x0000001f02027812 */ /* 0x002fca00078ec0ff */
[----:B------:R-:W-:-:S05]  /*ff20*/  IMAD.IADD R7, R19, 0x1, R2 ;  /* 0x0000000113077824 */ /* 0x000fca00078e0202 */
[----:B------:R-:W-:-:S13]  /*ff30*/  ISETP.GE.OR P6, PT, R7, R0, !P0 ;  /* 0x000000000700720c */ /* 0x000fda00047c6670 */
[----:B------:R-:W-:Y:S05]  /*ff40*/  @P6 BRA `(.L_x_2714) ;  /* 0x00000000000c6947 */ /* 0x000fea0003800000 */
[----:B------:R-:W1:Y:S02]  /*ff50*/  LDC.64 R2, c[0x0][0xc80] ;  /* 0x00032000ff027b82 */ /* 0x000e640000000a00 */
[----:B-1----:R-:W-:-:S05]  /*ff60*/  IMAD.WIDE R2, R7, 0x4, R2 ;  /* 0x0000000407027825 */ /* 0x002fca00078e0202 */
[----:B------:R1:W5:Y:S02]  /*ff70*/  LDG.E R4, desc[UR52][R2.64] ;  /* 0x0000003402047981 */ /* 0x000364000c1e1900 */
.L_x_2714:
[----:B------:R-:W-:Y:S05]  /*ff80*/  BSYNC B0 ;  /* 0x0000000000007941 */ /* 0x000fea0003800000 */
.L_x_2713:
[----:B------:R-:W-:-:S03]  /*ff90*/  UMOV UR4, 0xffffffff ;  /* 0xffffffff00047882 */ /* 0x000fc60000000000 */
[----:B------:R-:W-:Y:S05]  /*ffa0*/  BRA.DIV UR4, `(.L_x_2715) ;  /* 0x0000004604d47947 */ /* 0x000fea000b800000 */
[----:B-----5:R-:W2:Y:S02]  /*ffb0*/  SHFL.UP PT, R14, R4, 0x1, RZ ;  /* 0x04200000040e7989 */ /* 0x020ea400000e00ff */
[----:B--2---:R-:W-:-:S04]  /*ffc0*/  SEL R13, R14, RZ, P1 ;  /* 0x000000ff0e0d7207 */ /* 0x004fc80000800000 */
[----:B------:R-:W-:-:S05]  /*ffd0*/  IADD3 R13, R4, R13, RZ ;  /* 0x0000000d040d7210 */ /* 0x000fca0007ffe0ff */
[----:B------:R-:W2:Y:S02]  /*ffe0*/  SHFL.UP PT, R14, R13, 0x2, RZ ;  /* 0x044000000d0e7989 */ /* 0x000ea400000e00ff */
[----:B--2---:R-:W-:-:S05]  /*fff0*/  SEL R0, R14, RZ, P2 ;  /* 0x000000ff0e007207 */ /* 0x004fca0001000000 */
[----:B------:R-:W-:-:S05]  /*10000*/  IMAD.IADD R0, R13, 0x1, R0 ;  /* 0x000000010d007824 */ /* 0x000fca00078e0200 */
[----:B------:R-:W1:Y:S02]  /*10010*/  SHFL.UP PT, R14, R0, 0x4, RZ ;  /* 0x04800000000e7989 */ /* 0x000e6400000e00ff */
        /* <DEDUP_REMOVED lines=8> */
[----:B------:R0:W1:Y:S02]  /*100a0*/  SHFL.IDX PT, R14, R6, 0x1f, 0x1f ;  /* 0x03e01f00060e7f89 */ /* 0x00006400000e0000 */
.L_x_2850:
[----:B------:R-:W-:Y:S02]  /*100b0*/  ULDC UR4, c[0x0][0xc38] ;  /* 0x00030e0000047ab9 */ /* 0x000fe40000000800 */
[----:B------:R-:W-:-:S04]  /*100c0*/  IMAD.U32 R7, RZ, RZ, UR4 ;  /* 0x00000004ff077e24 */ /* 0x000fc8000f8e00ff */
[----:B-1----:R-:W-:-:S04]  /*100d0*/  IMAD R3, R14, R7, RZ ;  /* 0x000000070e037224 */ /* 0x002fc800078e02ff */
[----:B------:R-:W-:-:S05]  /*100e0*/  IMAD.IADD R8, R3, 0x1, R8 ;  /* 0x0000000103087824 */ /* 0x000fca00078e0208 */
[----:B------:R-:W-:-:S13]  /*100f0*/  ISETP.GT.AND P6, PT, R8, R5, PT ;  /* 0x000000050800720c */ /* 0x000fda0003fc4270 */
[----:B------:R-:W-:Y:S05]  /*10100*/  @!P6 BRA `(.L_x_2716) ;  /* 0xfffffffc0064e947 */ /* 0x000fea000383ffff */
.L_x_2711:
        /* <DEDUP_REMOVED lines=8> */
.L_x_2854:
[----:B------:R-:W-:Y:S01]  /*10190*/  ISETP.NE.AND P0, PT, R0, RZ, PT ;  /* 0x000000ff0000720c */ /* 0x000fe20003f05270 */
[----:B------:R-:W-:-:S12]  /*101a0*/  IMAD.MOV.U32 R14, RZ, RZ, RZ ;  /* 0x000000ffff0e7224 */ /* 0x000fd800078e00ff */
[----:B------:R-:W-:Y:S05]  /*101b0*/  @!P0 BRA `(.L_x_2718) ;  /* 0x0000000000108947 */ /* 0x000fea0003800000 */
[----:B------:R-:W-:Y:S01]  /*101c0*/  UMOV UR4, 0xffffffff ;  /* 0xffffffff00047882 */ /* 0x000fe20000000000 */
[----:B------:R-:W-:Y:S02]  /*101d0*/  VIADD R12, R8, 0xffffffff ;  /* 0xffffffff080c7836 */ /* 0x000fe40000000000 */
[----:B------:R-:W-:Y:S05]  /*101e0*/  BRA.DIV UR4, `(.L_x_2719) ;  /* 0x0000004a04487947 */ /* 0x000fea000b800000 */
[----:B------:R3:W4:Y:S02]  /*101f0*/  SHFL.IDX PT, R14, R6, R12, 0x1f ;  /* 0x00001f0c060e7589 */ /* 0x00072400000e0000 */
.L_x_2718:
[----:B------:R-:W5:Y:S01]  /*10200*/  LDC.64 R2, c[0x0][0xc90] ;  /* 0x00032400ff027b82 */ /* 0x000f620000000a00 */
[----:B------:R-:W-:-:S04]  /*10210*/  IMAD.IADD R19, R8, 0x1, R19 ;  /* 0x0000000108137824 */ /* 0x000fc800078e0213 */
[----:B-----5:R-:W-:-:S05]  /*10220*/  IMAD.WIDE R2, R19, 0x4, R2 ;  /* 0x0000000413027825 */ /* 0x020fca00078e0202 */
[----:B0--3--:R0:W2:Y:S01]  /*10230*/  LDG.E R6, desc[UR52][R2.64] ;  /* 0x0000003402067981 */ /* 0x0090a2000c1e1900 */
[----:B----4-:R-:W-:-:S04]  /*10240*/  IMAD R16, R14, R7, R16 ;  /* 0x000000070e107224 */ /* 0x010fc800078e0210 */
[----:B------:R-:W-:Y:S02]  /*10250*/  IMAD.IADD R5, R5, 0x1, -R16 ;  /* 0x0000000105057824 */ /* 0x000fe400078e0a10 */
[----:B0-----:R-:W-:Y:S02]  /*10260*/  IMAD.MOV.U32 R2, RZ, RZ, RZ ;  /* 0x000000ffff027224 */ /* 0x001fe400078e00ff */
[----:B--2---:R-:W-:-:S05]  /*10270*/  IMAD R0, R4, R6, RZ ;  /* 0x0000000604007224 */ /* 0x004fca00078e02ff */
[----:B-1----:R-:W-:-:S04]  /*10280*/  IABS R8, R0 ;  /* 0x0000000000087213 */ /* 0x002fc80000000000 */
        /* <DEDUP_REMOVED lines=22> */
[----:B------:R-:W-:Y:S01]  /*103f0*/  IMAD R8, R6, R2, RZ ;  /* 0x0000000206087224 */ /* 0x000fe200078e02ff */
[----:B------:R-:W-:-:S03]  /*10400*/  IADD3 R2, -R2, RZ, RZ ;  /* 0x000000ff02027210 */ /* 0x000fc60007ffe1ff */
        /* <DEDUP_REMOVED lines=33> */
.L_x_2712:
[----:B------:R-:W-:Y:S01]  /*10620*/  UMOV UR4, URZ ;  /* 0x0000003f00047c82 */ /* 0x000fe20008000000 */
[----:B------:R-:W-:Y:S01]  /*10630*/  UMOV UR5, URZ ;  /* 0x0000003f00057c82 */ /* 0x000fe20008000000 */
[----:B------:R-:W-:Y:S01]  /*10640*/  ULDC UR6, c[0x0][0xc3c] ;  /* 0x00030f0000067ab9 */ /* 0x000fe20000000800 */
[----:B------:R-:W-:Y:S02]  /*10650*/  IMAD.MOV.U32 R16, RZ, RZ, R5 ;  /* 0x000000ffff107224 */ /* 0x000fe400078e0005 */
[----:B------:R-:W-:Y:S02]  /*10660*/  IMAD.U32 R17, RZ, RZ, UR4 ;  /* 0x00000004ff117e24 */ /* 0x000fe4000f8e00ff */
[----:B------:R-:W-:Y:S02]  /*10670*/  IMAD.U32 R18, RZ, RZ, UR5 ;  /* 0x00000005ff127e24 */ /* 0x000fe4000f8e00ff */
[----:B------:R-:W-:-:S07]  /*10680*/  IMAD.U32 R19, RZ, RZ, UR6 ;  /* 0x00000006ff137e24 */ /* 0x000fce000f8e00ff */
.L_x_2720:
[----:B------:R-:W1:Y:S01]  /*10690*/  S2R R0, SR_TID.X ;  /* 0x0000000000007919 */ /* 0x000e620000002100 */
        /* <DEDUP_REMOVED lines=9> */
.L_x_2709:
[----:B------:R-:W-:Y:S02]  /*10730*/  ULDC UR4, c[0x0][0xc3c] ;  /* 0x00030f0000047ab9 */ /* 0x000fe40000000800 */
[----:B---3--:R-:W-:-:S13]  /*10740*/  ISETP.GE.AND P0, PT, R19, UR4, PT ;  /* 0x0000000413007c0c */ /* 0x008fda000bf06270 */
[----:B------:R-:W-:Y:S05]  /*10750*/  @!P0 BRA `(.L_x_2721) ;  /* 0xffffffb400b08947 */ /* 0x000fea000383ffff */
[----:B------:R-:W-:Y:S05]  /*10760*/  BSYNC B8 ;  /* 0x0000000000087941 */ /* 0x000fea0003800000 */
.L_x_2658:
[----:B0-----:R-:W3:Y:S01]  /*10770*/  LDL.LU R0, [R1+0x18] ;  /* 0x0000180001007983 */ /* 0x001ee20000300800 */
[----:B------:R-:W-:Y:S01]  /*10780*/  BSSY B0, `(.L_x_2722) ;  /* 0x000000b000007945 */ /* 0x000fe20003800000 */
[----:B------:R-:W0:Y:S01]  /*10790*/  S2R R5, SR_CgaCtaId ;  /* 0x0000000000057919 */ /* 0x000e220000008800 */
[----:B---3--:R-:W-:-:S05]  /*107a0*/  VIADD R0, R0, 0x1 ;  /* 0x0000000100007836 */ /* 0x008fca0000000000 */
[----:B------:R-:W-:-:S04]  /*107b0*/  LEA.HI R2, R0, R0, RZ, 0x1 ;  /* 0x0000000000027211 */ /* 0x000fc800078f08ff */
[----:B------:R-:W-:Y:S02]  /*107c0*/  LOP3.LUT R3, R2, 0xfffffffe, RZ, 0xc0, !PT ;  /* 0xfffffffe02037812 */ /* 0x000fe400078ec0ff */
[----:B------:R-:W-:-:S03]  /*107d0*/  MOV R2, 0x400 ;  /* 0x0000040000027802 */ /* 0x000fc60000000f00 */
[----:B------:R-:W-:Y:S01]  /*107e0*/  IMAD.IADD R0, R0, 0x1, -R3 ;  /* 0x0000000100007824 */ /* 0x000fe200078e0a03 */
[----:B0-----:R-:W-:-:S04]  /*107f0*/  LEA R4, R5, R2, 0x18 ;  /* 0x0000000205047211 */ /* 0x001fc800078ec0ff */
[----:B------:R-:W-:-:S04]  /*10800*/  SHF.L.U32 R0, R0, 0x1f, RZ ;  /* 0x0000001f00007819 */ /* 0x000fc800000006ff */
[----:B------:R-:W0:Y:S02]  /*10810*/  SYNCS.PHASECHK.TRANS64.TRYWAIT P0, [R4+URZ+0x28820], R0 ;  /* 0x02882000040075a7 */ /* 0x000e24000800017f */
[----:B0-----:R-:W-:Y:S05]  /*10820*/  @!P0 BRA `(.L_x_2723) ;  /* 0x0000004000dc8947 */ /* 0x001fea0003800000 */
.L_x_2857:
[----:B------:R-:W-:Y:S05]  /*10830*/  BSYNC B0 ;  /* 0x0000000000007941 */ /* 0x000fea0003800000 */
.L_x_2722:
[----:B------:R-:W-:-:S03]  /*10840*/  UMOV UR4, 0xffffffff ;  /* 0xffffffff00047882 */ /* 0x000fc60000000000 */
[----:B------:R-:W-:Y:S05]  /*10850*/  BRA.DIV UR4, `(.L_x_2724) ;  /* 0x0000004204e47947 */ /* 0x000fea000b800000 */
[----:B0-----:R-:W0:Y:S02]  /*10860*/  S2R R0, SR_TID.X ;  /* 0x0000000000007919 */ /* 0x001e240000002100 */
[----:B0-----:R-:W-:-:S04]  /*10870*/  SHF.R.U32.HI R0, RZ, 0x5, R0 ;  /* 0x00000005ff007819 */ /* 0x001fc80000011600 */
[----:B------:R-:W-:-:S05]  /*10880*/  LOP3.LUT R0, R0, 0x3, RZ, 0xc0, !PT ;  /* 0x0000000300007812 */ /* 0x000fca00078ec0ff */
[----:B------:R0:W3:Y:S02]  /*10890*/  SHFL.IDX PT, R14, R0, RZ, 0x1f ;  /* 0x00001fff000e7589 */ /* 0x0000e400000e0000 */
.L_x_2860:
[----:B---3--:R-:W-:Y:S01]  /*108a0*/  ISETP.NE.AND P0, PT, R14, RZ, PT ;  /* 0x000000ff0e00720c */ /* 0x008fe20003f05270 */
[----:B------:R-:W-:-:S12]  /*108b0*/  BSSY B0, `(.L_x_2725) ;  /* 0x0000024000007945 */ /* 0x000fd80003800000 */
[----:B------:R-:W-:Y:S05]  /*108c0*/  @P0 BRA `(.L_x_2726) ;  /* 0x0000000000880947 */ /* 0x000fea0003800000 */
[----:B------:R-:W-:-:S03]  /*108d0*/  UMOV UR4, 0xffffffff ;  /* 0xffffffff00047882 */ /* 0x000fc60000000000 */
[----:B------:R-:W-:Y:S05]  /*108e0*/  BRA.DIV UR4, `(.L_x_2727) ;  /* 0x0000004204f47947 */ /* 0x000fea000b800000 */
[----:B------:R-:W-:-:S13]  /*108f0*/  ELECT P6, URZ, PT ;  /* 0x00000000003f782f */ /* 0x000fda00038c0000 */
.L_x_2863:
[----:B------:R-:W-:Y:S05]  /*10900*/  @!P6 BRA `(.L_x_2726) ;  /* 0x000000000078e947 */ /* 0x000fea0003800000 */
[----:B------:R-:W-:-:S06]  /*10910*/  ULOP3.LUT UR4, UR42, 0x2, URZ, 0xfc, !UPT ;  /* 0x000000022a047892 */ /* 0x000fcc000f8efc3f */
[----:B0-----:R-:W-:-:S05]  /*10920*/  IMAD.U32 R0, RZ, RZ, UR4 ;  /* 0x00000004ff007e24 */ /* 0x001fca000f8e00ff */
[----:B------:R-:W-:-:S13]  /*10930*/  ISETP.NE.AND P0, PT, R0, 0x3, PT ;  /* 0x000000030000780c */ /* 0x000fda0003f05270 */
[----:B------:R-:W-:Y:S05]  /*10940*/  @!P0 BRA `(.L_x_2728) ;  /* 0x0000000000048947 */ /* 0x000fea0003800000 */
[----:B------:R-:W-:Y:S01]  /*10950*/  BPT.TRAP 0x1 ;  /* 0x000000040000795c */ /* 0x000fe20000300000 */
.L_x_2728:
[C---:B------:R-:W-:Y:S01]  /*10960*/  IMAD R5, R25.reuse, 0x8, R4 ;  /* 0x0000000819057824 */ /* 0x040fe200078e0204 */
[----:B------:R-:W-:Y:S01]  /*10970*/  SHF.L.U32 R0, R28, 0x1f, RZ ;  /* 0x0000001f1c007819 */ /* 0x000fe200000006ff */
[----:B------:R-:W-:-:S03]  /*10980*/  VIADD R25, R25, 0x1 ;  /* 0x0000000119197836 */ /* 0x000fc60000000000 */
[----:B------:R-:W0:Y:S02]  /*10990*/  SYNCS.PHASECHK.TRANS64.TRYWAIT P1, [R5+URZ+0x28840], R0 ;  /* 0x02884000050075a7 */ /* 0x000e24000802017f */
[----:B------:R-:W-:-:S04]  /*109a0*/  ISETP.NE.AND P2, PT, R25, 0x2, PT ;  /* 0x000000021900780c */ /* 0x000fc80003f45270 */
[----:B------:R-:W-:Y:S01]  /*109b0*/  SEL R3, RZ, 0x1, P2 ;  /* 0x00000001ff037807 */ /* 0x000fe20001000000 */
[----:B0-----:R-:W-:Y:S08]  /*109c0*/  @!P1 BRA `(.L_x_2729) ;  /* 0x0000004000dc9947 */ /* 0x001ff00003800000 */
.L_x_2864:
[----:B------:R-:W-:Y:S02]  /*109d0*/  SEL R25, R25, RZ, P2 ;  /* 0x000000ff19197207 */ /* 0x000fe40001000000 */
[----:B------:R-:W-:Y:S01]  /*109e0*/  LOP3.LUT R2, R28, R3, RZ, 0x3c, !PT ;  /* 0x000000031c027212 */ /* 0x000fe200078e3cff */
[----:B------:R-:W-:Y:S06]  /*109f0*/  @!P0 BRA `(.L_x_2730) ;  /* 0x0000000000048947 */ /* 0x000fec0003800000 */
[----:B------:R-:W-:Y:S01]  /*10a00*/  BPT.TRAP 0x1 ;  /* 0x000000040000795c */ /* 0x000fe20000300000 */
.L_x_2730:
[----:B------:R-:W-:Y:S01]  /*10a10*/  IMAD R25, R25, 0x8, R4 ;  /* 0x0000000819197824 */ /* 0x000fe200078e0204 */
[----:B------:R-:W-:-:S04]  /*10a20*/  SHF.L.U32 R2, R2, 0x1f, RZ ;  /* 0x0000001f02027819 */ /* 0x000fc800000006ff */
[----:B------:R-:W3:Y:S02]  /*10a30*/  SYNCS.PHASECHK.TRANS64.TRYWAIT P1, [R25+URZ+0x28840], R2 ;  /* 0x02884002190075a7 */ /* 0x000ee4000802017f */
[----:B---3--:R-:W-:Y:S05]  /*10a40*/  @!P1 BRA `(.L_x_2731) ;  /* 0x0000004000d09947 */ /* 0x008fea0003800000 */
.L_x_2865:
[----:B------:R-:W-:Y:S05]  /*10a50*/  @!P0 BRA `(.L_x_2732) ;  /* 0x0000000000048947 */ /* 0x000fea0003800000 */
[----:B------:R-:W-:Y:S01]  /*10a60*/  BPT.TRAP 0x1 ;  /* 0x000000040000795c */ /* 0x000fe20000300000 */
.L_x_2732:
[----:B------:R-:W4:Y:S02]  /*10a70*/  SYNCS.PHASECHK.TRANS64.TRYWAIT P1, [R5+URZ+0x28860], R0 ;  /* 0x02886000050075a7 */ /* 0x000f24000802017f */
[----:B----4-:R-:W-:Y:S05]  /*10a80*/  @!P1 BRA `(.L_x_2733) ;  /* 0x0000004000d49947 */ /* 0x010fea0003800000 */
.L_x_2866:
[----:B------:R-:W-:Y:S05]  /*10a90*/  @!P0 BRA `(.L_x_2734) ;  /* 0x0000000000048947 */ /* 0x000fea0003800000 */
[----:B------:R-:W-:Y:S01]  /*10aa0*/  BPT.TRAP 0x1 ;  /* 0x000000040000795c */ /* 0x000fe20000300000 */
.L_x_2734:
[----:B------:R0:W0:Y:S02]  /*10ab0*/  SYNCS.PHASECHK.TRANS64.TRYWAIT P0, [R25+URZ+0x28860], R2 ;  /* 0x02886002190075a7 */ /* 0x000024000800017f */
[----:B0-----:R-:W-:Y:S05]  /*10ac0*/  @!P0 NANOSLEEP.SYNCS 0x989680 ;  /* 0x009896800000895d */ /* 0x001fea0003900000 */
[----:B------:R-:W0:Y:S02]  /*10ad0*/  @!P0 SYNCS.PHASECHK.TRANS64 P0, [R25+URZ+0x28860], R2 ;  /* 0x02886002190085a7 */ /* 0x000e24000800007f */
[----:B0-----:R-:W-:Y:S05]  /*10ae0*/  @!P0 BRA `(.L_x_2734) ;  /* 0xfffffffc00f08947 */ /* 0x001fea000383ffff */
.L_x_2726:
[----:B------:R-:W-:Y:S05]  /*10af0*/  BSYNC B0 ;  /* 0x0000000000007941 */ /* 0x000fea0003800000 */
.L_x_2725:
[----:B------:R-:W-:Y:S05]  /*10b00*/  EXIT ;  /* 0x000000000000794d */ /* 0x000fea0003800000 */
.L_x_2594:
[----:B0-----:R-:W-:-:S04]  /*10b10*/  IMAD.U32 R3, RZ, RZ, UR41 ;  /* 0x00000029ff037e24 */ /* 0x001fc8000f8e00ff */
[----:B------:R0:W1:Y:S03]  /*10b20*/  SYNCS.PHASECHK.TRANS64.TRYWAIT P1, [R3+URZ+0x28800], R0 ;  /* 0x02880000030075a7 */ /* 0x000066000802017f */
[----:B-1----:R-:W-:Y:S05]  /*10b30*/  @!P1 NANOSLEEP.SYNCS 0x989680 ;  /* 0x009896800000995d */ /* 0x002fea0003900000 */
[----:B------:R-:W1:Y:S02]  /*10b40*/  @!P1 SYNCS.PHASECHK.TRANS64 P1, [R3+URZ+0x28800], R0 ;  /* 0x02880000030095a7 */ /* 0x000e64000802007f */
[----:B-1----:R-:W-:Y:S05]  /*10b50*/  @!P1 BRA `(.L_x_2594) ;  /* 0xfffffffc00ec9947 */ /* 0x002fea000383ffff */
[----:B------:R-:W-:Y:S05]  /*10b60*/  BRA `(.L_x_2735) ;  /* 0xffffff0c00207947 */ /* 0x000fea000383ffff */
.L_x_2598:
[----:B-1----:R1:W2:Y:S02]  /*10b70*/  SYNCS.PHASECHK.TRANS64.TRYWAIT P1, [R3+URZ+0x28830], R0 ;  /* 0x02883000030075a7 */ /* 0x0022a4000802017f */
[----:B--2---:R-:W-:Y:S05]  /*10b80*/  @!P1 NANOSLEEP.SYNCS 0x989680 ;  /* 0x009896800000995d */ /* 0x004fea0003900000 */
[----:B------:R-:W2:Y:S02]  /*10b90*/  @!P1 SYNCS.PHASECHK.TRANS64 P1, [R3+URZ+0x28830], R0 ;  /* 0x02883000030095a7 */ /* 0x000ea4000802007f */
[----:B--2---:R-:W-:Y:S05]  /*10ba0*/  @!P1 BRA `(.L_x_2598) ;  /* 0xfffffffc00f09947 */ /* 0x004fea000383ffff */
[----:B------:R-:W-:Y:S05]  /*10bb0*/  BRA `(.L_x_2597) ;  /* 0xffffff0c003c7947 */ /* 0x000fea000383ffff */
.L_x_2604:
[----:B-1----:R-:W-:-:S04]  /*10bc0*/  MOV R5, UR6 ;  /* 0x0000000600057c02 */ /* 0x002fc80008000f00 */
[----:B------:R1:W2:Y:S03]  /*10bd0*/  SYNCS.PHASECHK.TRANS64.TRYWAIT P1, [R5+URZ+0x28830], R0 ;  /* 0x02883000050075a7 */ /* 0x0002a6000802017f */
[----:B--2---:R-:W-:Y:S05]  /*10be0*/  @!P1 NANOSLEEP.SYNCS 0x989680 ;  /* 0x009896800000995d */ /* 0x004fea0003900000 */
[----:B------:R-:W2:Y:S02]  /*10bf0*/  @!P1 SYNCS.PHASECHK.TRANS64 P1, [R5+URZ+0x28830], R0 ;  /* 0x02883000050095a7 */ /* 0x000ea4000802007f */
[----:B--2---:R-:W-:Y:S05]  /*10c00*/  @!P1 BRA `(.L_x_2604) ;  /* 0xfffffffc00ec9947 */ /* 0x004fea000383ffff */
[----:B------:R-:W-:Y:S05]  /*10c10*/  BRA `(.L_x_2601) ;  /* 0xffffff3000547947 */ /* 0x000fea000383ffff */
.L_x_2608:
[----:B-1----:R-:W-:-:S04]  /*10c20*/  IMAD.U32 R5, RZ, RZ, UR6 ;  /* 0x00000006ff057e24 */ /* 0x002fc8000f8e00ff */
[----:B------:R1:W2:Y:S03]  /*10c30*/  SYNCS.PHASECHK.TRANS64.TRYWAIT P1, [R5+URZ+0x28850], R0 ;  /* 0x02885000050075a7 */ /* 0x0002a6000802017f */
[----:B--2---:R-:W-:Y:S05]  /*10c40*/  @!P1 NANOSLEEP.SYNCS 0x989680 ;  /* 0x009896800000995d */ /* 0x004fea0003900000 */
[----:B------:R-:W2:Y:S02]  /*10c50*/  @!P1 SYNCS.PHASECHK.TRANS64 P1, [R5+URZ+0x28850], R0 ;  /* 0x02885000050095a7 */ /* 0x000ea4000802007f */
[----:B--2---:R-:W-:Y:S05]  /*10c60*/  @!P1 BRA `(.L_x_2608) ;  /* 0xfffffffc00ec9947 */ /* 0x004fea000383ffff */
[----:B------:R-:W-:Y:S05]  /*10c70*/  BRA `(.L_x_2605) ;  /* 0xffffff3400207947 */ /* 0x000fea000383ffff */
.L_x_2616:
[----:B-1----:R-:W-:-:S04]  /*10c80*/  IMAD.U32 R5, RZ, RZ, UR6 ;  /* 0x00000006ff057e24 */ /* 0x002fc8000f8e00ff */
[----:B------:R1:W2:Y:S03]  /*10c90*/  SYNCS.PHASECHK.TRANS64.TRYWAIT P1, [R5+URZ+0x28830], R0 ;  /* 0x02883000050075a7 */ /* 0x0002a6000802017f */
[----:B--2---:R-:W-:Y:S05]  /*10ca0*/  @!P1 NANOSLEEP.SYNCS 0x989680 ;  /* 0x009896800000995d */ /* 0x004fea0003900000 */
[----:B------:R-:W2:Y:S02]  /*10cb0*/  @!P1 SYNCS.PHASECHK.TRANS64 P1, [R5+URZ+0x28830], R0 ;  /* 0x02883000050095a7 */ /* 0x000ea4000802007f */
[----:B--2---:R-:W-:Y:S05]  /*10cc0*/  @!P1 BRA `(.L_x_2616) ;  /* 0xfffffffc00ec9947 */ /* 0x004fea000383ffff */
[----:B------:R-:W-:Y:S05]  /*10cd0*/  BRA `(.L_x_2613) ;  /* 0xffffff5800a07947 */ /* 0x000fea000383ffff */
.L_x_2620:
[----:B-1----:R-:W-:-:S04]  /*10ce0*/  IMAD.U32 R5, RZ, RZ, UR6 ;  /* 0x00000006ff057e24 */ /* 0x002fc8000f8e00ff */
[----:B------:R1:W2:Y:S03]  /*10cf0*/  SYNCS.PHASECHK.TRANS64.TRYWAIT P1, [R5+URZ+0x28850], R0 ;  /* 0x02885000050075a7 */ /* 0x0002a6000802017f */
[----:B--2---:R-:W-:Y:S05]  /*10d00*/  @!P1 NANOSLEEP.SYNCS 0x989680 ;  /* 0x009896800000995d */ /* 0x004fea0003900000 */
[----:B------:R-:W2:Y:S02]  /*10d10*/  @!P1 SYNCS.PHASECHK.TRANS64 P1, [R5+URZ+0x28850], R0 ;  /* 0x02885000050095a7 */ /* 0x000ea4000802007f */
[----:B--2---:R-:W-:Y:S05]  /*10d20*/  @!P1 BRA `(.L_x_2620) ;  /* 0xfffffffc00ec9947 */ /* 0x004fea000383ffff */
[----:B------:R-:W-:Y:S05]  /*10d30*/  BRA `(.L_x_2617) ;  /* 0xffffff5c00607947 */ /* 0x000fea000383ffff */
.L_x_2627:
[----:B-1----:R-:W-:-:S04]  /*10d40*/  IMAD.U32 R9, RZ, RZ, UR5 ;  /* 0x00000005ff097e24 */ /* 0x002fc8000f8e00ff */
[----:B------:R1:W2:Y:S03]  /*10d50*/  SYNCS.PHASECHK.TRANS64.TRYWAIT P1, [R9+URZ+0x28850], R6 ;  /* 0x02885006090075a7 */ /* 0x0002a6000802017f */
[----:B--2---:R-:W-:Y:S05]  /*10d60*/  @!P1 NANOSLEEP.SYNCS 0x989680 ;  /* 0x009896800000995d */ /* 0x004fea0003900000 */
[----:B------:R-:W2:Y:S02]  /*10d70*/  @!P1 SYNCS.PHASECHK.TRANS64 P1, [R9+URZ+0x28850], R6 ;  /* 0x02885006090095a7 */ /* 0x000ea4000802007f */
[----:B--2---:R-:W-:Y:S05]  /*10d80*/  @!P1 BRA `(.L_x_2627) ;  /* 0xfffffffc00ec9947 */ /* 0x004fea000383ffff */
[----:B------:R-:W-:Y:S05]  /*10d90*/  BRA `(.L_x_2626) ;  /* 0xffffff7800487947 */ /* 0x000fea000383ffff */
.L_x_2670:
        /* <DEDUP_REMOVED lines=11> */
.L_x_2737:
[----:B------:R-:W-:Y:S05]  /*10e50*/  BSYNC B0 ;  /* 0x0000000000007941 */ /* 0x000fea0003800000 */
.L_x_2736:
[----:B------:R-:W-:Y:S05]  /*10e60*/  BRA `(.L_x_2738) ;  /* 0xffffffbc005c7947 */ /* 0x000fea000383ffff */
.L_x_2673:
[----:B0-----:R0:W1:Y:S02]  /*10e70*/  SYNCS.PHASECHK.TRANS64.TRYWAIT P0, [R7+URZ+0x28840], R2 ;  /* 0x02884002070075a7 */ /* 0x001064000800017f */
[----:B-1----:R-:W-:Y:S05]  /*10e80*/  @!P0 NANOSLEEP.SYNCS 0x989680 ;  /* 0x009896800000895d */ /* 0x002fea0003900000 */
[----:B------:R-:W1:Y:S02]  /*10e90*/  @!P0 SYNCS.PHASECHK.TRANS64 P0, [R7+URZ+0x28840], R2 ;  /* 0x02884002070085a7 */ /* 0x000e64000800007f */
[----:B-1----:R-:W-:Y:S05]  /*10ea0*/  @!P0 BRA `(.L_x_2673) ;  /* 0xfffffffc00f08947 */ /* 0x002fea000383ffff */
[----:B------:R-:W-:Y:S05]  /*10eb0*/  BRA `(.L_x_2739) ;  /* 0xffffffbc00b87947 */ /* 0x000fea000383ffff */
.L_x_2674:
        /* <DEDUP_REMOVED lines=8> */
.L_x_2741:
[----:B------:R-:W-:Y:S05]  /*10f40*/  BSYNC B0 ;  /* 0x0000000000007941 */ /* 0x000fea0003800000 */
.L_x_2740:
        /* <DEDUP_REMOVED lines=9> */
.L_x_2742:
[----:B------:R-:W-:Y:S01]  /*10fe0*/  IMAD.MOV.U32 R13, RZ, RZ, R0 ;  /* 0x000000ffff0d7224 */ /* 0x000fe200078e0000 */
[----:B------:R-:W-:Y:S01]  /*10ff0*/  MOV R12, 0x1 ;  /* 0x00000001000c7802 */ /* 0x000fe20000000f00 */
[----:B------:R-:W-:-:S07]  /*11000*/  IMAD.MOV.U32 R3, RZ, RZ, R14 ;  /* 0x000000ffff037224 */ /* 0x000fce00078e000e */
[----:B------:R-:W-:Y:S05]  /*11010*/  WARPSYNC.COLLECTIVE R15, `(.L_x_2743) ;  /* 0x000000000f087348 */ /* 0x000fea0003c00000 */
[----:B------:R0:W1:Y:S02]  /*11020*/  SHFL.IDX P6, R14, R13, R12, R11 ;  /* 0x0000000c0d0e7389 */ /* 0x00006400000c000b */
[----:B01----:R-:W-:Y:S01]  /*11030*/  ENDCOLLECTIVE ;  /* 0x000000000000791b */ /* 0x003fe20003800000 */
.L_x_2743:
        /* <DEDUP_REMOVED lines=16> */
.L_x_2744:
[----:B------:R-:W-:Y:S02]  /*11140*/  @P1 IMAD R8, R5, 0x2, R22 ;  /* 0x0000000205081824 */ /* 0x000fe400078e0216 */
[----:B------:R-:W-:Y:S02]  /*11150*/  IMAD.MOV.U32 R13, RZ, RZ, R0 ;  /* 0x000000ffff0d7224 */ /* 0x000fe400078e0000 */
[----:B------:R-:W-:Y:S02]  /*11160*/  IMAD.MOV.U32 R12, RZ, RZ, 0x2 ;  /* 0x00000002ff0c7424 */ /* 0x000fe400078e00ff */
[----:B------:R-:W-:-:S07]  /*11170*/  IMAD.MOV.U32 R3, RZ, RZ, R14 ;  /* 0x000000ffff037224 */ /* 0x000fce00078e000e */
[----:B------:R-:W-:Y:S05]  /*11180*/  WARPSYNC.COLLECTIVE R15, `(.L_x_2745) ;  /* 0x000000000f087348 */ /* 0x000fea0003c00000 */
[----:B------:R0:W1:Y:S02]  /*11190*/  SHFL.IDX P6, R14, R13, R12, R11 ;  /* 0x0000000c0d0e7389 */ /* 0x00006400000c000b */
[----:B01----:R-:W-:Y:S01]  /*111a0*/  ENDCOLLECTIVE ;  /* 0x000000000000791b */ /* 0x003fe20003800000 */
.L_x_2745:
        /* <DEDUP_REMOVED lines=16> */
.L_x_2746:
[----:B------:R-:W-:Y:S02]  /*112b0*/  @P1 IMAD R8, R5, 0x2, R22 ;  /* 0x0000000205081824 */ /* 0x000fe400078e0216 */
[----:B------:R-:W-:Y:S02]  /*112c0*/  IMAD.MOV.U32 R13, RZ, RZ, R0 ;  /* 0x000000ffff0d7224 */ /* 0x000fe400078e0000 */
[----:B------:R-:W-:Y:S02]  /*112d0*/  IMAD.MOV.U32 R12, RZ, RZ, 0x3 ;  /* 0x00000003ff0c7424 */ /* 0x000fe400078e00ff */
[----:B------:R-:W-:-:S07]  /*112e0*/  IMAD.MOV.U32 R3, RZ, RZ, R14 ;  /* 0x000000ffff037224 */ /* 0x000fce00078e000e */
[----:B------:R-:W-:Y:S05]  /*112f0*/  WARPSYNC.COLLECTIVE R15, `(.L_x_2747) ;  /* 0x000000000f087348 */ /* 0x000fea0003c00000 */
[----:B------:R0:W1:Y:S02]  /*11300*/  SHFL.IDX P6, R14, R13, R12, R11 ;  /* 0x0000000c0d0e7389 */ /* 0x00006400000c000b */
[----:B01----:R-:W-:Y:S01]  /*11310*/  ENDCOLLECTIVE ;  /* 0x000000000000791b */ /* 0x003fe20003800000 */
.L_x_2747:
        /* <DEDUP_REMOVED lines=16> */
.L_x_2748:
[----:B------:R-:W-:Y:S02]  /*11420*/  @P1 IMAD R8, R5, 0x2, R22 ;  /* 0x0000000205081824 */ /* 0x000fe400078e0216 */
[----:B------:R-:W-:Y:S02]  /*11430*/  IMAD.MOV.U32 R13, RZ, RZ, R0 ;  /* 0x000000ffff0d7224 */ /* 0x000fe400078e0000 */
[----:B------:R-:W-:Y:S02]  /*11440*/  IMAD.MOV.U32 R12, RZ, RZ, 0x4 ;  /* 0x00000004ff0c7424 */ /* 0x000fe400078e00ff */
[----:B------:R-:W-:-:S07]  /*11450*/  IMAD.MOV.U32 R3, RZ, RZ, R14 ;  /* 0x000000ffff037224 */ /* 0x000fce00078e000e */
[----:B------:R-:W-:Y:S05]  /*11460*/  WARPSYNC.COLLECTIVE R15, `(.L_x_2749) ;  /* 0x000000000f087348 */ /* 0x000fea0003c00000 */
[----:B------:R0:W1:Y:S02]  /*11470*/  SHFL.IDX P6, R14, R13, R12, R11 ;  /* 0x0000000c0d0e7389 */ /* 0x00006400000c000b */
[----:B01----:R-:W-:Y:S01]  /*11480*/  ENDCOLLECTIVE ;  /* 0x000000000000791b */ /* 0x003fe20003800000 */
.L_x_2749:
        /* <DEDUP_REMOVED lines=11> */
[----:B------:R-:W-:Y:S02]  /*11540*/  ISETP.GE.AND P1, PT, R6, 0x41, PT ;  /* 0x000000410600780c */ /* 0x000fe40003f26270 */
[----:B0-----:R-:W-:-:S11]  /*11550*/  MOV R2, R14 ;  /* 0x0000000e00027202 */ /* 0x001fd60000000f00 */
[----:B------:R-:W-:Y:S05]  /*11560*/  WARPSYNC.COLLECTIVE R15, `(.L_x_2750) ;  /* 0x000000000f087348 */ /* 0x000fea0003c00000 */
[----:B------:R0:W1:Y:S02]  /*11570*/  SHFL.IDX P6, R14, R13, R12, R11 ;  /* 0x0000000c0d0e7389 */ /* 0x00006400000c000b */
[----:B01----:R-:W-:Y:S01]  /*11580*/  ENDCOLLECTIVE ;  /* 0x000000000000791b */ /* 0x003fe20003800000 */
.L_x_2750:
[----:B------:R-:W-:Y:S02]  /*11590*/  @P1 IMAD R8, R5, 0x2, R22 ;  /* 0x0000000205081824 */ /* 0x000fe400078e0216 */
[----:B------:R-:W-:Y:S02]  /*115a0*/  IMAD.MOV.U32 R13, RZ, RZ, R0 ;  /* 0x000000ffff0d7224 */ /* 0x000fe400078e0000 */
[----:B------:R-:W-:Y:S02]  /*115b0*/  IMAD.MOV.U32 R12, RZ, RZ, 0x5 ;  /* 0x00000005ff0c7424 */ /* 0x000fe400078e00ff */
[----:B------:R-:W-:-:S07]  /*115c0*/  IMAD.MOV.U32 R3, RZ, RZ, R14 ;  /* 0x000000ffff037224 */ /* 0x000fce00078e000e */
[----:B------:R-:W-:Y:S05]  /*115d0*/  WARPSYNC.COLLECTIVE R15, `(.L_x_2751) ;  /* 0x000000000f087348 */ /* 0x000fea0003c00000 */
[----:B------:R0:W1:Y:S02]  /*115e0*/  SHFL.IDX P6, R14, R13, R12, R11 ;  /* 0x0000000c0d0e7389 */ /* 0x00006400000c000b */
[----:B01----:R-:W-:Y:S01]  /*115f0*/  ENDCOLLECTIVE ;  /* 0x000000000000791b */ /* 0x003fe20003800000 */
.L_x_2751:
        /* <DEDUP_REMOVED lines=16> */
.L_x_2752:
[----:B------:R-:W-:Y:S02]  /*11700*/  @P1 IMAD R8, R5, 0x2, R22 ;  /* 0x0000000205081824 */ /* 0x000fe400078e0216 */
[----:B------:R-:W-:Y:S02]  /*11710*/  IMAD.MOV.U32 R13, RZ, RZ, R0 ;  /* 0x000000ffff0d7224 */ /* 0x000fe400078e0000 */
[----:B------:R-:W-:Y:S02]  /*11720*/  IMAD.MOV.U32 R12, RZ, RZ, 0x6 ;  /* 0x00000006ff0c7424 */ /* 0x000fe400078e00ff */
[----:B------:R-:W-:-:S07]  /*11730*/  IMAD.MOV.U32 R3, RZ, RZ, R14 ;  /* 0x000000ffff037224 */ /* 0x000fce00078e000e */
[----:B------:R-:W-:Y:S05]  /*11740*/  WARPSYNC.COLLECTIVE R15, `(.L_x_2753) ;  /* 0x000000000f087348 */ /* 0x000fea0003c00000 */
[----:B------:R0:W1:Y:S02]  /*11750*/  SHFL.IDX P6, R14, R13, R12, R11 ;  /* 0x0000000c0d0e7389 */ /* 0x00006400000c000b */
[----:B01----:R-:W-:Y:S01]  /*11760*/  ENDCOLLECTIVE ;  /* 0x000000000000791b */ /* 0x003fe20003800000 */
.L_x_2753:
        /* <DEDUP_REMOVED lines=16> */
.L_x_2754:
[----:B------:R-:W-:Y:S02]  /*11870*/  @P1 IMAD R8, R5, 0x2, R22 ;  /* 0x0000000205081824 */ /* 0x000fe400078e0216 */
[----:B------:R-:W-:Y:S02]  /*11880*/  IMAD.MOV.U32 R13, RZ, RZ, R0 ;  /* 0x000000ffff0d7224 */ /* 0x000fe400078e0000 */
[----:B------:R-:W-:Y:S02]  /*11890*/  IMAD.MOV.U32 R12, RZ, RZ, 0x7 ;  /* 0x00000007ff0c7424 */ /* 0x000fe400078e00ff */
[----:B------:R-:W-:-:S07]  /*118a0*/  IMAD.MOV.U32 R3, RZ, RZ, R14 ;  /* 0x000000ffff037224 */ /* 0x000fce00078e000e */
[----:B------:R-:W-:Y:S05]  /*118b0*/  WARPSYNC.COLLECTIVE R15, `(.L_x_2755) ;  /* 0x000000000f087348 */ /* 0x000fea0003c00000 */
[----:B------:R0:W1:Y:S02]  /*118c0*/  SHFL.IDX P6, R14, R13, R12, R11 ;  /* 0x0000000c0d0e7389 */ /* 0x00006400000c000b */
[----:B01----:R-:W-:Y:S01]  /*118d0*/  ENDCOLLECTIVE ;  /* 0x000000000000791b */ /* 0x003fe20003800000 */
.L_x_2755:
[----:B------:R-:W-:-:S05]  /*118e0*/  @P1 LEA R3, P0, R30, R3, 0x1 ;  /* 0x000000031e031211 */ /* 0x000fca00078008ff */
[----:B------:R-:W-:-:S05]  /*118f0*/  @P1 IMAD.X R2, RZ, RZ, R2, P0 ;  /* 0x000000ffff021224 */ /* 0x000fca00000e0602 */
[----:B------:R-:W-:Y:S02]  /*11900*/  @P1 LOP3.LUT R3, R3, R2, RZ, 0x3c, !PT ;  /* 0x0000000203031212 */ /* 0x000fe400078e3cff */
[----:B------:R-:W-:Y:S02]  /*11910*/  MOV R13, R4 ;  /* 0x00000004000d7202 */ /* 0x000fe40000000f00 */
[----:B------:R-:W-:-:S04]  /*11920*/  @P1 LOP3.LUT R2, R3, R2, RZ, 0x3c, !PT ;  /* 0x0000000203021212 */ /* 0x000fc800078e3cff */
[----:B------:R-:W-:Y:S01]  /*11930*/  @P1 LOP3.LUT R3, R3, R2, RZ, 0x3c, !PT ;  /* 0x0000000203031212 */ /* 0x000fe200078e3cff */
[----:B------:R-:W-:-:S07]  /*11940*/  IMAD.MOV.U32 R0, RZ, RZ, R14 ;  /* 0x000000ffff007224 */ /* 0x000fce00078e000e */
[----:B------:R-:W-:Y:S05]  /*11950*/  WARPSYNC.COLLECTIVE R15, `(.L_x_2756) ;  /* 0x000000000f087348 */ /* 0x000fea0003c00000 */
[----:B------:R0:W1:Y:S02]  /*11960*/  SHFL.IDX P6, R14, R13, R12, R11 ;  /* 0x0000000c0d0e7389 */ /* 0x00006400000c000b */
[----:B01----:R-:W-:Y:S01]  /*11970*/  ENDCOLLECTIVE ;  /* 0x000000000000791b */ /* 0x003fe20003800000 */
.L_x_2756:
[----:B------:R-:W-:Y:S01]  /*11980*/  @!PT LDS RZ, [RZ] ;  /* 0x00000000fffff984 */ /* 0x000fe20000000800 */
[----:B------:R-:W-:Y:S01]  /*11990*/  @!PT LDS RZ, [RZ] ;  /* 0x00000000fffff984 */ /* 0x000fe20000000800 */
[----:B------:R-:W-:Y:S01]  /*119a0*/  @!PT LDS RZ, [RZ] ;  /* 0x00000000fffff984 */ /* 0x000fe20000000800 */
[----:B------:R-:W-:Y:S04]  /*119b0*/  @P1 LDGSTS.E.BYPASS.LTC128B.128 [R8+0x1b400], desc[UR52][R2.64], !P3 ;  /* 0x1b40000002081fae */ /* 0x000fe8000d901d74 */
[----:B------:R0:W-:Y:S02]  /*119c0*/  @P1 LDGSTS.E.BYPASS.LTC128B.128 [R8+0x1f400], desc[UR52][R2.64+0x80], !P2 ;  /* 0x1f40008002081fae */ /* 0x0001e4000d101d74 */
[----:B0-----:R-:W-:Y:S01]  /*119d0*/  IMAD.MOV.U32 R2, RZ, RZ, R14 ;  /* 0x000000ffff027224 */ /* 0x001fe200078e000e */
[----:B------:R-:W-:Y:S06]  /*119e0*/  BRA `(.L_x_2757) ;  /* 0xffffffb8009c7947 */ /* 0x000fec000383ffff */
.L_x_2679:
[----:B------:R-:W-:Y:S02]  /*119f0*/  IMAD.MOV.U32 R13, RZ, RZ, R4 ;  /* 0x000000ffff0d7224 */ /* 0x000fe400078e0004 */
[----:B------:R-:W-:Y:S02]  /*11a00*/  IMAD.MOV.U32 R12, RZ, RZ, RZ ;  /* 0x000000ffff0c7224 */ /* 0x000fe400078e00ff */
[----:B------:R-:W-:Y:S02]  /*11a10*/  IMAD.MOV.U32 R11, RZ, RZ, 0x181f ;  /* 0x0000181fff0b7424 */ /* 0x000fe400078e00ff */
[----:B------:R-:W-:Y:S02]  /*11a20*/  IMAD.MOV.U32 R15, RZ, RZ, -0x1 ;  /* 0xffffffffff0f7424 */ /* 0x000fe400078e00ff */
[----:B-----5:R-:W-:Y:S02]  /*11a30*/  IMAD R5, R10, R5, RZ ;  /* 0x000000050a057224 */ /* 0x020fe400078e02ff */
[----:B------:R-:W-:-:S07]  /*11a40*/  IMAD R17, R17, 0x80, R9 ;  /* 0x0000008011117824 */ /* 0x000fce00078e0209 */
[----:B------:R-:W-:Y:S05]  /*11a50*/  WARPSYNC.COLLECTIVE R15, `(.L_x_2758) ;  /* 0x000000000f087348 */ /* 0x000fea0003c00000 */
[----:B------:R0:W1:Y:S02]  /*11a60*/  SHFL.IDX P6, R14, R13, R12, R11 ;  /* 0x0000000c0d0e7389 */ /* 0x00006400000c000b */
[----:B01----:R-:W-:Y:S01]  /*11a70*/  ENDCOLLECTIVE ;  /* 0x000000000000791b */ /* 0x003fe20003800000 */
.L_x_2758:
[C---:B------:R-:W-:Y:S01]  /*11a80*/  VIADD R6, R17.reuse, 0x10 ;  /* 0x0000001011067836 */ /* 0x040fe20000000000 */
[----:B------:R-:W-:Y:S01]  /*11a90*/  ISETP.GE.AND P2, PT, R17, R5, PT ;  /* 0x000000051100720c */ /* 0x000fe20003f46270 */
[----:B------:R-:W-:Y:S02]  /*11aa0*/  IMAD.MOV.U32 R13, RZ, RZ, R0 ;  /* 0x000000ffff0d7224 */ /* 0x000fe400078e0000 */
[----:B------:R-:W-:-:S10]  /*11ab0*/  IMAD.MOV.U32 R2, RZ, RZ, R14 ;  /* 0x000000ffff027224 */ /* 0x000fd400078e000e */
[----:B------:R-:W-:Y:S05]  /*11ac0*/  WARPSYNC.COLLECTIVE R15, `(.L_x_2759) ;  /* 0x000000000f087348 */ /* 0x000fea0003c00000 */
[----:B------:R0:W1:Y:S02]  /*11ad0*/  SHFL.IDX P6, R14, R13, R12, R11 ;  /* 0x0000000c0d0e7389 */ /* 0x00006400000c000b */
[----:B01----:R-:W-:Y:S01]  /*11ae0*/  ENDCOLLECTIVE ;  /* 0x000000000000791b */ /* 0x003fe20003800000 */
.L_x_2759:
        /* <DEDUP_REMOVED lines=8> */
.L_x_2760:
        /* <DEDUP_REMOVED lines=12> */
.L_x_2761:
        /* <DEDUP_REMOVED lines=8> */
.L_x_2762:
        /* <DEDUP_REMOVED lines=8> */
[----:B------:R-:W-:Y:S01]  /*11d30*/  IMAD.MOV.U32 R13, RZ, RZ, R0 ;  /* 0x000000ffff0d7224 */ /* 0x000fe200078e0000 */
[----:B0-----:R-:W-:-:S09]  /*11d40*/  MOV R2, R14 ;  /* 0x0000000e00027202 */ /* 0x001fd20000000f00 */
[----:B------:R-:W-:Y:S05]  /*11d50*/  WARPSYNC.COLLECTIVE R15, `(.L_x_2763) ;  /* 0x000000000f087348 */ /* 0x000fea0003c00000 */
[----:B------:R0:W1:Y:S02]  /*11d60*/  SHFL.IDX P6, R14, R13, R12, R11 ;  /* 0x0000000c0d0e7389 */ /* 0x00006400000c000b */
[----:B01----:R-:W-:Y:S01]  /*11d70*/  ENDCOLLECTIVE ;  /* 0x000000000000791b */ /* 0x003fe20003800000 */
.L_x_2763:
        /* <DEDUP_REMOVED lines=8> */
.L_x_2764:
        /* <DEDUP_REMOVED lines=13> */
.L_x_2765:
        /* <DEDUP_REMOVED lines=8> */
.L_x_2766:
        /* <DEDUP_REMOVED lines=13> */
.L_x_2767:
[----:B------:R-:W-:Y:S01]  /*12020*/  MOV R13, R4 ;  /* 0x00000004000d7202 */ /* 0x000fe20000000f00 */
[----:B------:R-:W-:Y:S01]  /*12030*/  IMAD.MOV.U32 R12, RZ, RZ, 0x5 ;  /* 0x00000005ff0c7424 */ /* 0x000fe200078e00ff */
[----:B------:R-:W-:-:S05]  /*12040*/  @!P2 LEA R14, P3, R30, R14, 0x1 ;  /* 0x0000000e1e0ea211 */ /* 0x000fca00078608ff */
[----:B------:R-:W-:Y:S02]  /*12050*/  @!P2 IMAD.X R7, RZ, RZ, R2, P3 ;  /* 0x000000ffff07a224 */ /* 0x000fe400018e0602 */
[----:B------:R-:W-:-:S07]  /*12060*/  @!P2 IMAD.MOV.U32 R2, RZ, RZ, R14 ;  /* 0x000000ffff02a224 */ /* 0x000fce00078e000e */
[----:B------:R-:W-:Y:S05]  /*12070*/  WARPSYNC.COLLECTIVE R15, `(.L_x_2768) ;  /* 0x000000000f087348 */ /* 0x000fea0003c00000 */
[----:B------:R0:W1:Y:S02]  /*12080*/  SHFL.IDX P6, R14, R13, R12, R11 ;  /* 0x0000000c0d0e7389 */ /* 0x00006400000c000b */
[----:B01----:R-:W-:Y:S01]  /*12090*/  ENDCOLLECTIVE ;  /* 0x000000000000791b */ /* 0x003fe20003800000 */
.L_x_2768:
        /* <DEDUP_REMOVED lines=13> */
.L_x_2769:
        /* <DEDUP_REMOVED lines=8> */
.L_x_2770:
        /* <DEDUP_REMOVED lines=12> */
.L_x_2771:
        /* <DEDUP_REMOVED lines=8> */
.L_x_2772:
        /* <DEDUP_REMOVED lines=11> */
.L_x_2773:
[----:B------:R-:W-:Y:S05]  /*123e0*/  BRA `(.L_x_2774) ;  /* 0xffffffbc00107947 */ /* 0x000fea000383ffff */
.L_x_2684:
[----:B0-----:R0:W1:Y:S02]  /*123f0*/  SYNCS.PHASECHK.TRANS64.TRYWAIT P1, [R22+URZ+0x28820], R3 ;  /* 0x02882003160075a7 */ /* 0x001064000802017f */
[----:B-1----:R-:W-:Y:S05]  /*12400*/  @!P1 NANOSLEEP.SYNCS 0x989680 ;  /* 0x009896800000995d */ /* 0x002fea0003900000 */
[----:B------:R-:W1:Y:S02]  /*12410*/  @!P1 SYNCS.PHASECHK.TRANS64 P1, [R22+URZ+0x28820], R3 ;  /* 0x02882003160095a7 */ /* 0x000e64000802007f */
[----:B-1----:R-:W-:Y:S05]  /*12420*/  @!P1 BRA `(.L_x_2684) ;  /* 0xfffffffc00f09947 */ /* 0x002fea000383ffff */
[----:B------:R-:W-:Y:S05]  /*12430*/  BRA `(.L_x_2775) ;  /* 0xffffffbc00847947 */ /* 0x000fea000383ffff */
.L_x_2689:
[----:B0-----:R0:W1:Y:S02]  /*12440*/  SYNCS.PHASECHK.TRANS64.TRYWAIT P0, [R6+URZ+0x28840], R3 ;  /* 0x02884003060075a7 */ /* 0x001064000800017f */
[----:B-1----:R-:W-:Y:S05]  /*12450*/  @!P0 NANOSLEEP.SYNCS 0x989680 ;  /* 0x009896800000895d */ /* 0x002fea0003900000 */
[----:B------:R-:W1:Y:S02]  /*12460*/  @!P0 SYNCS.PHASECHK.TRANS64 P0, [R6+URZ+0x28840], R3 ;  /* 0x02884003060085a7 */ /* 0x000e64000800007f */
[----:B-1----:R-:W-:Y:S05]  /*12470*/  @!P0 BRA `(.L_x_2689) ;  /* 0xfffffffc00f08947 */ /* 0x002fea000383ffff */
[----:B------:R-:W-:Y:S05]  /*12480*/  BRA `(.L_x_2776) ;  /* 0xffffffc000507947 */ /* 0x000fea000383ffff */
.L_x_2690:
[----:B------:R-:W-:Y:S01]  /*12490*/  BSSY B1, `(.L_x_2777) ;  /* 0x0000008000017945 */ /* 0x000fe20003800000 */
[----:B------:R-:W-:Y:S01]  /*124a0*/  IMAD.MOV.U32 R13, RZ, RZ, R9 ;  /* 0x000000ffff0d7224 */ /* 0x000fe200078e0009 */
[----:B------:R-:W-:Y:S01]  /*124b0*/  MOV R15, 0xffffffff ;  /* 0xffffffff000f7802 */ /* 0x000fe20000000f00 */
[----:B------:R-:W-:Y:S02]  /*124c0*/  IMAD.MOV.U32 R12, RZ, RZ, RZ ;  /* 0x000000ffff0c7224 */ /* 0x000fe400078e00ff */
[----:B------:R-:W-:-:S07]  /*124d0*/  IMAD.MOV.U32 R11, RZ, RZ, 0x181f ;  /* 0x0000181fff0b7424 */ /* 0x000fce00078e00ff */
[----:B--2---:R-:W-:Y:S05]  /*124e0*/  WARPSYNC.COLLECTIVE R15, `(.L_x_2778) ;  /* 0x000000000f087348 */ /* 0x004fea0003c00000 */
[----:B--2---:R0:W1:Y:S02]  /*124f0*/  SHFL.IDX P6, R14, R13, R12, R11 ;  /* 0x0000000c0d0e7389 */ /* 0x00406400000c000b */
[----:B01----:R-:W-:Y:S01]  /*12500*/  ENDCOLLECTIVE ;  /* 0x000000000000791b */ /* 0x003fe20003800000 */
.L_x_2778:
[----:B------:R-:W-:Y:S05]  /*12510*/  BSYNC B1 ;  /* 0x0000000000017941 */ /* 0x000fea0003800000 */
.L_x_2777:
        /* <DEDUP_REMOVED lines=9> */
.L_x_2779:
[----:B------:R-:W-:Y:S02]  /*125b0*/  IMAD R8, R8, 0x2, R22 ;  /* 0x0000000208087824 */ /* 0x000fe400078e0216 */
[----:B------:R-:W-:Y:S02]  /*125c0*/  IMAD.MOV.U32 R13, RZ, RZ, R9 ;  /* 0x000000ffff0d7224 */ /* 0x000fe400078e0009 */
[----:B------:R-:W-:Y:S02]  /*125d0*/  IMAD.MOV.U32 R12, RZ, RZ, 0x1 ;  /* 0x00000001ff0c7424 */ /* 0x000fe400078e00ff */
[----:B------:R-:W-:-:S07]  /*125e0*/  IMAD.MOV.U32 R2, RZ, RZ, R14 ;  /* 0x000000ffff027224 */ /* 0x000fce00078e000e */
[----:B------:R-:W-:Y:S05]  /*125f0*/  WARPSYNC.COLLECTIVE R15, `(.L_x_2780) ;  /* 0x000000000f087348 */ /* 0x000fea0003c00000 */
[----:B------:R0:W1:Y:S02]  /*12600*/  SHFL.IDX P6, R14, R13, R12, R11 ;  /* 0x0000000c0d0e7389 */ /* 0x00006400000c000b */
[----:B01----:R-:W-:Y:S01]  /*12610*/  ENDCOLLECTIVE ;  /* 0x000000000000791b */ /* 0x003fe20003800000 */
.L_x_2780:
        /* <DEDUP_REMOVED lines=12> */
.L_x_2781:
[----:B------:R-:W-:Y:S02]  /*126e0*/  IMAD.MOV.U32 R13, RZ, RZ, R9 ;  /* 0x000000ffff0d7224 */ /* 0x000fe400078e0009 */
[----:B------:R-:W-:Y:S02]  /*126f0*/  IMAD.MOV.U32 R12, RZ, RZ, 0x2 ;  /* 0x00000002ff0c7424 */ /* 0x000fe400078e00ff */
[----:B------:R-:W-:-:S07]  /*12700*/  IMAD.MOV.U32 R2, RZ, RZ, R14 ;  /* 0x000000ffff027224 */ /* 0x000fce00078e000e */
[----:B------:R-:W-:Y:S05]  /*12710*/  WARPSYNC.COLLECTIVE R15, `(.L_x_2782) ;  /* 0x000000000f087348 */ /* 0x000fea0003c00000 */
[----:B------:R0:W1:Y:S02]  /*12720*/  SHFL.IDX P6, R14, R13, R12, R11 ;  /* 0x0000000c0d0e7389 */ /* 0x00006400000c000b */
[----:B01----:R-:W-:Y:S01]  /*12730*/  ENDCOLLECTIVE ;  /* 0x000000000000791b */ /* 0x003fe20003800000 */
.L_x_2782:
        /* <DEDUP_REMOVED lines=12> */
.L_x_2783:
[----:B------:R-:W-:Y:S01]  /*12800*/  MOV R13, R9 ;  /* 0x00000009000d7202 */ /* 0x000fe20000000f00 */
[----:B------:R-:W-:Y:S02]  /*12810*/  IMAD.MOV.U32 R12, RZ, RZ, 0x3 ;  /* 0x00000003ff0c7424 */ /* 0x000fe400078e00ff */
[----:B------:R-:W-:-:S07]  /*12820*/  IMAD.MOV.U32 R2, RZ, RZ, R14 ;  /* 0x000000ffff027224 */ /* 0x000fce00078e000e */
[----:B------:R-:W-:Y:S05]  /*12830*/  WARPSYNC.COLLECTIVE R15, `(.L_x_2784) ;  /* 0x000000000f087348 */ /* 0x000fea0003c00000 */
[----:B------:R0:W1:Y:S02]  /*12840*/  SHFL.IDX P6, R14, R13, R12, R11 ;  /* 0x0000000c0d0e7389 */ /* 0x00006400000c000b */
[----:B01----:R-:W-:Y:S01]  /*12850*/  ENDCOLLECTIVE ;  /* 0x000000000000791b */ /* 0x003fe20003800000 */
.L_x_2784:
        /* <DEDUP_REMOVED lines=12> */
.L_x_2785:
[----:B------:R-:W-:Y:S02]  /*12920*/  IMAD.MOV.U32 R13, RZ, RZ, R9 ;  /* 0x000000ffff0d7224 */ /* 0x000fe400078e0009 */
[----:B------:R-:W-:Y:S02]  /*12930*/  IMAD.MOV.U32 R12, RZ, RZ, 0x4 ;  /* 0x00000004ff0c7424 */ /* 0x000fe400078e00ff */
[----:B------:R-:W-:-:S07]  /*12940*/  IMAD.MOV.U32 R2, RZ, RZ, R14 ;  /* 0x000000ffff027224 */ /* 0x000fce00078e000e */
[----:B------:R-:W-:Y:S05]  /*12950*/  WARPSYNC.COLLECTIVE R15, `(.L_x_2786) ;  /* 0x000000000f087348 */ /* 0x000fea0003c00000 */
[----:B------:R0:W1:Y:S02]  /*12960*/  SHFL.IDX P6, R14, R13, R12, R11 ;  /* 0x0000000c0d0e7389 */ /* 0x00006400000c000b */
[----:B01----:R-:W-:Y:S01]  /*12970*/  ENDCOLLECTIVE ;  /* 0x000000000000791b */ /* 0x003fe20003800000 */
.L_x_2786:
        /* <DEDUP_REMOVED lines=12> */
.L_x_2787:
[----:B------:R-:W-:Y:S02]  /*12a40*/  IMAD.MOV.U32 R13, RZ, RZ, R9 ;  /* 0x000000ffff0d7224 */ /* 0x000fe400078e0009 */
[----:B------:R-:W-:Y:S02]  /*12a50*/  IMAD.MOV.U32 R12, RZ, RZ, 0x5 ;  /* 0x00000005ff0c7424 */ /* 0x000fe400078e00ff */
[----:B------:R-:W-:-:S07]  /*12a60*/  IMAD.MOV.U32 R2, RZ, RZ, R14 ;  /* 0x000000ffff027224 */ /* 0x000fce00078e000e */
[----:B------:R-:W-:Y:S05]  /*12a70*/  WARPSYNC.COLLECTIVE R15, `(.L_x_2788) ;  /* 0x000000000f087348 */ /* 0x000fea0003c00000 */
[----:B------:R0:W1:Y:S02]  /*12a80*/  SHFL.IDX P6, R14, R13, R12, R11 ;  /* 0x0000000c0d0e7389 */ /* 0x00006400000c000b */
[----:B01----:R-:W-:Y:S01]  /*12a90*/  ENDCOLLECTIVE ;  /* 0x000000000000791b */ /* 0x003fe20003800000 */
.L_x_2788:
        /* <DEDUP_REMOVED lines=12> */
.L_x_2789:
[----:B------:R-:W-:Y:S02]  /*12b60*/  IMAD.MOV.U32 R13, RZ, RZ, R9 ;  /* 0x000000ffff0d7224 */ /* 0x000fe400078e0009 */
[----:B------:R-:W-:Y:S02]  /*12b70*/  IMAD.MOV.U32 R12, RZ, RZ, 0x6 ;  /* 0x00000006ff0c7424 */ /* 0x000fe400078e00ff */
[----:B------:R-:W-:-:S07]  /*12b80*/  IMAD.MOV.U32 R2, RZ, RZ, R14 ;  /* 0x000000ffff027224 */ /* 0x000fce00078e000e */
[----:B------:R-:W-:Y:S05]  /*12b90*/  WARPSYNC.COLLECTIVE R15, `(.L_x_2790) ;  /* 0x000000000f087348 */ /* 0x000fea0003c00000 */
[----:B------:R0:W1:Y:S02]  /*12ba0*/  SHFL.IDX P6, R14, R13, R12, R11 ;  /* 0x0000000c0d0e7389 */ /* 0x00006400000c000b */
[----:B01----:R-:W-:Y:S01]  /*12bb0*/  ENDCOLLECTIVE ;  /* 0x000000000000791b */ /* 0x003fe20003800000 */
.L_x_2790:
        /* <DEDUP_REMOVED lines=12> */
.L_x_2791:
[----:B------:R-:W-:Y:S02]  /*12c80*/  IMAD.MOV.U32 R13, RZ, RZ, R9 ;  /* 0x000000ffff0d7224 */ /* 0x000fe400078e0009 */
[----:B------:R-:W-:Y:S01]  /*12c90*/  IMAD.MOV.U32 R12, RZ, RZ, 0x7 ;  /* 0x00000007ff0c7424 */ /* 0x000fe200078e00ff */
[----:B------:R-:W-:-:S07]  /*12ca0*/  MOV R2, R14 ;  /* 0x0000000e00027202 */ /* 0x000fce0000000f00 */
[----:B------:R-:W-:Y:S05]  /*12cb0*/  WARPSYNC.COLLECTIVE R15, `(.L_x_2792) ;  /* 0x000000000f087348 */ /* 0x000fea0003c00000 */
[----:B------:R0:W1:Y:S02]  /*12cc0*/  SHFL.IDX P6, R14, R13, R12, R11 ;  /* 0x0000000c0d0e7389 */ /* 0x00006400000c000b */
[----:B01----:R-:W-:Y:S01]  /*12cd0*/  ENDCOLLECTIVE ;  /* 0x000000000000791b */ /* 0x003fe20003800000 */
.L_x_2792:
        /* <DEDUP_REMOVED lines=12> */
.L_x_2793:
[----:B------:R-:W-:Y:S01]  /*12da0*/  IMAD.MOV.U32 R2, RZ, RZ, R14 ;  /* 0x000000ffff027224 */ /* 0x000fe200078e000e */
[----:B------:R-:W-:Y:S06]  /*12db0*/  BRA `(.L_x_2794) ;  /* 0xffffffbc00247947 */ /* 0x000fec000383ffff */
.L_x_2695:
[----:B-1----:R1:W3:Y:S02]  /*12dc0*/  SYNCS.PHASECHK.TRANS64.TRYWAIT P0, [R6+URZ+0x28860], R2 ;  /* 0x02886002060075a7 */ /* 0x0022e4000800017f */
[----:B---3--:R-:W-:Y:S05]  /*12dd0*/  @!P0 NANOSLEEP.SYNCS 0x989680 ;  /* 0x009896800000895d */ /* 0x008fea0003900000 */
[----:B------:R-:W3:Y:S02]  /*12de0*/  @!P0 SYNCS.PHASECHK.TRANS64 P0, [R6+URZ+0x28860], R2 ;  /* 0x02886002060085a7 */ /* 0x000ee4000800007f */
[----:B---3--:R-:W-:Y:S05]  /*12df0*/  @!P0 BRA `(.L_x_2695) ;  /* 0xfffffffc00f08947 */ /* 0x008fea000383ffff */
[----:B------:R-:W-:Y:S05]  /*12e00*/  BRA `(.L_x_2795) ;  /* 0xffffffbc00847947 */ /* 0x000fea000383ffff */
.L_x_2696:
        /* <DEDUP_REMOVED lines=8> */
.L_x_2797:
[----:B------:R-:W-:Y:S05]  /*12e90*/  BSYNC B1 ;  /* 0x0000000000017941 */ /* 0x000fea0003800000 */
.L_x_2796:
        /* <DEDUP_REMOVED lines=9> */
.L_x_2798:
[----:B------:R-:W-:Y:S02]  /*12f30*/  IMAD.MOV.U32 R13, RZ, RZ, R24 ;  /* 0x000000ffff0d7224 */ /* 0x000fe400078e0018 */
[----:B------:R-:W-:Y:S02]  /*12f40*/  IMAD.MOV.U32 R12, RZ, RZ, 0x1 ;  /* 0x00000001ff0c7424 */ /* 0x000fe400078e00ff */
[----:B------:R-:W-:-:S07]  /*12f50*/  IMAD.MOV.U32 R2, RZ, RZ, R14 ;  /* 0x000000ffff027224 */ /* 0x000fce00078e000e */
[----:B------:R-:W-:Y:S05]  /*12f60*/  WARPSYNC.COLLECTIVE R15, `(.L_x_2799) ;  /* 0x000000000f087348 */ /* 0x000fea0003c00000 */
[----:B------:R0:W1:Y:S02]  /*12f70*/  SHFL.IDX P6, R14, R13, R12, R11 ;  /* 0x0000000c0d0e7389 */ /* 0x00006400000c000b */
[----:B01----:R-:W-:Y:S01]  /*12f80*/  ENDCOLLECTIVE ;  /* 0x000000000000791b */ /* 0x003fe20003800000 */
.L_x_2799:
[----:B------:R-:W-:-:S05]  /*12f90*/  IADD3 R2, P0, R2, R5, RZ ;  /* 0x0000000502027210 */ /* 0x000fca0007f1e0ff */
        /* <DEDUP_REMOVED lines=13> */
.L_x_2800:
[----:B------:R-:W-:Y:S02]  /*13070*/  IMAD.MOV.U32 R13, RZ, RZ, R24 ;  /* 0x000000ffff0d7224 */ /* 0x000fe400078e0018 */
[----:B------:R-:W-:Y:S02]  /*13080*/  IMAD.MOV.U32 R12, RZ, RZ, 0x2 ;  /* 0x00000002ff0c7424 */ /* 0x000fe400078e00ff */
[----:B------:R-:W-:-:S07]  /*13090*/  IMAD.MOV.U32 R2, RZ, RZ, R14 ;  /* 0x000000ffff027224 */ /* 0x000fce00078e000e */
[----:B------:R-:W-:Y:S05]  /*130a0*/  WARPSYNC.COLLECTIVE R15, `(.L_x_2801) ;  /* 0x000000000f087348 */ /* 0x000fea0003c00000 */
[----:B------:R0:W1:Y:S02]  /*130b0*/  SHFL.IDX P6, R14, R13, R12, R11 ;  /* 0x0000000c0d0e7389 */ /* 0x00006400000c000b */
[----:B01----:R-:W-:Y:S01]  /*130c0*/  ENDCOLLECTIVE ;  /* 0x000000000000791b */ /* 0x003fe20003800000 */
.L_x_2801:
        /* <DEDUP_REMOVED lines=14> */
.L_x_2802:
[----:B------:R-:W-:Y:S02]  /*131b0*/  IMAD.MOV.U32 R13, RZ, RZ, R24 ;  /* 0x000000ffff0d7224 */ /* 0x000fe400078e0018 */
[----:B------:R-:W-:Y:S02]  /*131c0*/  IMAD.MOV.U32 R12, RZ, RZ, 0x3 ;  /* 0x00000003ff0c7424 */ /* 0x000fe400078e00ff */
[----:B------:R-:W-:-:S07]  /*131d0*/  IMAD.MOV.U32 R2, RZ, RZ, R14 ;  /* 0x000000ffff027224 */ /* 0x000fce00078e000e */
[----:B------:R-:W-:Y:S05]  /*131e0*/  WARPSYNC.COLLECTIVE R15, `(.L_x_2803) ;  /* 0x000000000f087348 */ /* 0x000fea0003c00000 */
[----:B------:R0:W1:Y:S02]  /*131f0*/  SHFL.IDX P6, R14, R13, R12, R11 ;  /* 0x0000000c0d0e7389 */ /* 0x00006400000c000b */
[----:B01----:R-:W-:Y:S01]  /*13200*/  ENDCOLLECTIVE ;  /* 0x000000000000791b */ /* 0x003fe20003800000 */
.L_x_2803:
        /* <DEDUP_REMOVED lines=14> */
.L_x_2804:
[----:B------:R-:W-:Y:S02]  /*132f0*/  IMAD.MOV.U32 R13, RZ, RZ, R24 ;  /* 0x000000ffff0d7224 */ /* 0x000fe400078e0018 */
[----:B------:R-:W-:Y:S02]  /*13300*/  IMAD.MOV.U32 R12, RZ, RZ, 0x4 ;  /* 0x00000004ff0c7424 */ /* 0x000fe400078e00ff */
[----:B------:R-:W-:-:S07]  /*13310*/  IMAD.MOV.U32 R2, RZ, RZ, R14 ;  /* 0x000000ffff027224 */ /* 0x000fce00078e000e */
[----:B------:R-:W-:Y:S05]  /*13320*/  WARPSYNC.COLLECTIVE R15, `(.L_x_2805) ;  /* 0x000000000f087348 */ /* 0x000fea0003c00000 */
[----:B------:R0:W1:Y:S02]  /*13330*/  SHFL.IDX P6, R14, R13, R12, R11 ;  /* 0x0000000c0d0e7389 */ /* 0x00006400000c000b */
[----:B01----:R-:W-:Y:S01]  /*13340*/  ENDCOLLECTIVE ;  /* 0x000000000000791b */ /* 0x003fe20003800000 */
.L_x_2805:
        /* <DEDUP_REMOVED lines=14> */
.L_x_2806:
[----:B------:R-:W-:Y:S01]  /*13430*/  IMAD.MOV.U32 R13, RZ, RZ, R24 ;  /* 0x000000ffff0d7224 */ /* 0x000fe200078e0018 */
[----:B------:R-:W-:Y:S01]  /*13440*/  MOV R12, 0x5 ;  /* 0x00000005000c7802 */ /* 0x000fe20000000f00 */
[----:B------:R-:W-:-:S07]  /*13450*/  IMAD.MOV.U32 R2, RZ, RZ, R14 ;  /* 0x000000ffff027224 */ /* 0x000fce00078e000e */
[----:B------:R-:W-:Y:S05]  /*13460*/  WARPSYNC.COLLECTIVE R15, `(.L_x_2807) ;  /* 0x000000000f087348 */ /* 0x000fea0003c00000 */
[----:B------:R0:W1:Y:S02]  /*13470*/  SHFL.IDX P6, R14, R13, R12, R11 ;  /* 0x0000000c0d0e7389 */ /* 0x00006400000c000b */
[----:B01----:R-:W-:Y:S01]  /*13480*/  ENDCOLLECTIVE ;  /* 0x000000000000791b */ /* 0x003fe20003800000 */
.L_x_2807:
        /* <DEDUP_REMOVED lines=14> */
.L_x_2808:
[----:B------:R-:W-:Y:S02]  /*13570*/  IMAD.MOV.U32 R13, RZ, RZ, R24 ;  /* 0x000000ffff0d7224 */ /* 0x000fe400078e0018 */
[----:B------:R-:W-:Y:S02]  /*13580*/  IMAD.MOV.U32 R12, RZ, RZ, 0x6 ;  /* 0x00000006ff0c7424 */ /* 0x000fe400078e00ff */
[----:B------:R-:W-:-:S07]  /*13590*/  IMAD.MOV.U32 R2, RZ, RZ, R14 ;  /* 0x000000ffff027224 */ /* 0x000fce00078e000e */
[----:B------:R-:W-:Y:S05]  /*135a0*/  WARPSYNC.COLLECTIVE R15, `(.L_x_2809) ;  /* 0x000000000f087348 */ /* 0x000fea0003c00000 */
[----:B------:R0:W1:Y:S02]  /*135b0*/  SHFL.IDX P6, R14, R13, R12, R11 ;  /* 0x0000000c0d0e7389 */ /* 0x00006400000c000b */
[----:B01----:R-:W-:Y:S01]  /*135c0*/  ENDCOLLECTIVE ;  /* 0x000000000000791b */ /* 0x003fe20003800000 */
.L_x_2809:
        /* <DEDUP_REMOVED lines=14> */
.L_x_2810:
[----:B------:R-:W-:Y:S02]  /*136b0*/  IMAD.MOV.U32 R13, RZ, RZ, R24 ;  /* 0x000000ffff0d7224 */ /* 0x000fe400078e0018 */
[----:B------:R-:W-:Y:S02]  /*136c0*/  IMAD.MOV.U32 R12, RZ, RZ, 0x7 ;  /* 0x00000007ff0c7424 */ /* 0x000fe400078e00ff */
[----:B------:R-:W-:-:S07]  /*136d0*/  IMAD.MOV.U32 R2, RZ, RZ, R14 ;  /* 0x000000ffff027224 */ /* 0x000fce00078e000e */
[----:B------:R-:W-:Y:S05]  /*136e0*/  WARPSYNC.COLLECTIVE R15, `(.L_x_2811) ;  /* 0x000000000f087348 */ /* 0x000fea0003c00000 */
[----:B------:R0:W1:Y:S02]  /*136f0*/  SHFL.IDX P6, R14, R13, R12, R11 ;  /* 0x0000000c0d0e7389 */ /* 0x00006400000c000b */
[----:B01----:R-:W-:Y:S01]  /*13700*/  ENDCOLLECTIVE ;  /* 0x000000000000791b */ /* 0x003fe20003800000 */
.L_x_2811:
        /* <DEDUP_REMOVED lines=13> */
.L_x_2812:
[----:B------:R-:W-:Y:S01]  /*137e0*/  @!PT LDS RZ, [RZ] ;  /* 0x00000000fffff984 */ /* 0x000fe20000000800 */
[----:B------:R-:W-:Y:S01]  /*137f0*/  @!PT LDS RZ, [RZ] ;  /* 0x00000000fffff984 */ /* 0x000fe20000000800 */
[----:B------:R-:W-:Y:S01]  /*13800*/  @!PT LDS RZ, [RZ] ;  /* 0x00000000fffff984 */ /* 0x000fe20000000800 */
[----:B------:R1:W-:Y:S01]  /*13810*/  LDGSTS.E.BYPASS.LTC128B.128 [R7+0x7400], desc[UR52][R2.64+0x80], !P0 ;  /* 0x0740008002077fae */ /* 0x0003e2000c101d74 */
[----:B------:R-:W-:Y:S05]  /*13820*/  BRA `(.L_x_2813) ;  /* 0xffffffb800087947 */ /* 0x000fea000383ffff */
.L_x_2704:
[----:B0-----:R0:W1:Y:S02]  /*13830*/  SYNCS.PHASECHK.TRANS64.TRYWAIT P0, [R0+URZ+0x28860], R3 ;  /* 0x02886003000075a7 */ /* 0x001064000800017f */
[----:B-1----:R-:W-:Y:S05]  /*13840*/  @!P0 NANOSLEEP.SYNCS 0x989680 ;  /* 0x009896800000895d */ /* 0x002fea0003900000 */
[----:B------:R-:W1:Y:S02]  /*13850*/  @!P0 SYNCS.PHASECHK.TRANS64 P0, [R0+URZ+0x28860], R3 ;  /* 0x02886003000085a7 */ /* 0x000e64000800007f */
[----:B-1----:R-:W-:Y:S05]  /*13860*/  @!P0 BRA `(.L_x_2704) ;  /* 0xfffffffc00f08947 */ /* 0x002fea000383ffff */
[----:B------:R-:W-:Y:S05]  /*13870*/  BRA `(.L_x_2814) ;  /* 0xffffffbc00247947 */ /* 0x000fea000383ffff */
.L_x_2705:
        /* <DEDUP_REMOVED lines=8> */
.L_x_2816:
[----:B------:R-:W-:Y:S05]  /*13900*/  BSYNC B0 ;  /* 0x0000000000007941 */ /* 0x000fea0003800000 */
.L_x_2815:
        /* <DEDUP_REMOVED lines=9> */
.L_x_2817:
        /* <DEDUP_REMOVED lines=12> */
.L_x_2818:
        /* <DEDUP_REMOVED lines=13> */
.L_x_2819:
[----:B------:R-:W-:Y:S02]  /*13b30*/  IMAD.MOV.U32 R13, RZ, RZ, R24 ;  /* 0x000000ffff0d7224 */ /* 0x000fe400078e0018 */
[----:B------:R-:W-:Y:S02]  /*13b40*/  IMAD.MOV.U32 R12, RZ, RZ, 0x2 ;  /* 0x00000002ff0c7424 */ /* 0x000fe400078e00ff */
[----:B------:R-:W-:-:S07]  /*13b50*/  IMAD.MOV.U32 R10, RZ, RZ, R14 ;  /* 0x000000ffff0a7224 */ /* 0x000fce00078e000e */
[----:B------:R-:W-:Y:S05]  /*13b60*/  WARPSYNC.COLLECTIVE R15, `(.L_x_2820) ;  /* 0x000000000f087348 */ /* 0x000fea0003c00000 */
[----:B------:R0:W1:Y:S02]  /*13b70*/  SHFL.IDX P6, R14, R13, R12, R11 ;  /* 0x0000000c0d0e7389 */ /* 0x00006400000c000b */
[----:B01----:R-:W-:Y:S01]  /*13b80*/  ENDCOLLECTIVE ;  /* 0x000000000000791b */ /* 0x003fe20003800000 */
.L_x_2820:
        /* <DEDUP_REMOVED lines=14> */
.L_x_2821:
[----:B------:R-:W-:Y:S02]  /*13c70*/  IMAD.MOV.U32 R13, RZ, RZ, R24 ;  /* 0x000000ffff0d7224 */ /* 0x000fe400078e0018 */
[----:B------:R-:W-:Y:S01]  /*13c80*/  IMAD.MOV.U32 R12, RZ, RZ, 0x3 ;  /* 0x00000003ff0c7424 */ /* 0x000fe200078e00ff */
[----:B------:R-:W-:-:S13]  /*13c90*/  IADD3 R2, P2, R14, R5, RZ ;  /* 0x000000050e027210 */ /* 0x000fda0007f5e0ff */
[----:B------:R-:W-:Y:S05]  /*13ca0*/  WARPSYNC.COLLECTIVE R15, `(.L_x_2822) ;  /* 0x000000000f087348 */ /* 0x000fea0003c00000 */
[----:B------:R0:W1:Y:S02]  /*13cb0*/  SHFL.IDX P6, R14, R13, R12, R11 ;  /* 0x0000000c0d0e7389 */ /* 0x00006400000c000b */
[----:B01----:R-:W-:Y:S01]  /*13cc0*/  ENDCOLLECTIVE ;  /* 0x000000000000791b */ /* 0x003fe20003800000 */
.L_x_2822:
        /* <DEDUP_REMOVED lines=13> */
.L_x_2823:
[----:B------:R-:W-:Y:S01]  /*13da0*/  IMAD.MOV.U32 R13, RZ, RZ, R24 ;  /* 0x000000ffff0d7224 */ /* 0x000fe200078e0018 */
[----:B------:R-:W-:Y:S02]  /*13db0*/  MOV R12, 0x4 ;  /* 0x00000004000c7802 */ /* 0x000fe40000000f00 */
[----:B------:R-:W-:-:S13]  /*13dc0*/  IADD3 R2, P2, R14, R5, RZ ;  /* 0x000000050e027210 */ /* 0x000fda0007f5e0ff */
[----:B------:R-:W-:Y:S05]  /*13dd0*/  WARPSYNC.COLLECTIVE R15, `(.L_x_2824) ;  /* 0x000000000f087348 */ /* 0x000fea0003c00000 */
[----:B------:R0:W1:Y:S02]  /*13de0*/  SHFL.IDX P6, R14, R13, R12, R11 ;  /* 0x0000000c0d0e7389 */ /* 0x00006400000c000b */
[----:B01----:R-:W-:Y:S01]  /*13df0*/  ENDCOLLECTIVE ;  /* 0x000000000000791b */ /* 0x003fe20003800000 */
.L_x_2824:
        /* <DEDUP_REMOVED lines=13> */
.L_x_2825:
[----:B------:R-:W-:Y:S02]  /*13ed0*/  IMAD.MOV.U32 R13, RZ, RZ, R24 ;  /* 0x000000ffff0d7224 */ /* 0x000fe400078e0018 */
[----:B------:R-:W-:Y:S02]  /*13ee0*/  IMAD.MOV.U32 R12, RZ, RZ, 0x5 ;  /* 0x00000005ff0c7424 */ /* 0x000fe400078e00ff */
[----:B------:R-:W-:-:S07]  /*13ef0*/  IMAD.MOV.U32 R10, RZ, RZ, R14 ;  /* 0x000000ffff0a7224 */ /* 0x000fce00078e000e */
[----:B------:R-:W-:Y:S05]  /*13f00*/  WARPSYNC.COLLECTIVE R15, `(.L_x_2826) ;  /* 0x000000000f087348 */ /* 0x000fea0003c00000 */
[----:B------:R0:W1:Y:S02]  /*13f10*/  SHFL.IDX P6, R14, R13, R12, R11 ;  /* 0x0000000c0d0e7389 */ /* 0x00006400000c000b */
[----:B01----:R-:W-:Y:S01]  /*13f20*/  ENDCOLLECTIVE ;  /* 0x000000000000791b */ /* 0x003fe20003800000 */
.L_x_2826:
        /* <DEDUP_REMOVED lines=14> */
.L_x_2827:
[----:B------:R-:W-:Y:S02]  /*14010*/  IMAD.MOV.U32 R13, RZ, RZ, R24 ;  /* 0x000000ffff0d7224 */ /* 0x000fe400078e0018 */
[----:B------:R-:W-:Y:S01]  /*14020*/  IMAD.MOV.U32 R12, RZ, RZ, 0x6 ;  /* 0x00000006ff0c7424 */ /* 0x000fe200078e00ff */
[----:B------:R-:W-:-:S13]  /*14030*/  IADD3 R2, P2, R14, R5, RZ ;  /* 0x000000050e027210 */ /* 0x000fda0007f5e0ff */
[----:B------:R-:W-:Y:S05]  /*14040*/  WARPSYNC.COLLECTIVE R15, `(.L_x_2828) ;  /* 0x000000000f087348 */ /* 0x000fea0003c00000 */
[----:B------:R0:W1:Y:S02]  /*14050*/  SHFL.IDX P6, R14, R13, R12, R11 ;  /* 0x0000000c0d0e7389 */ /* 0x00006400000c000b */
[----:B01----:R-:W-:Y:S01]  /*14060*/  ENDCOLLECTIVE ;  /* 0x000000000000791b */ /* 0x003fe20003800000 */
.L_x_2828:
        /* <DEDUP_REMOVED lines=13> */
.L_x_2829:
[----:B------:R-:W-:Y:S02]  /*14140*/  IMAD.MOV.U32 R13, RZ, RZ, R24 ;  /* 0x000000ffff0d7224 */ /* 0x000fe400078e0018 */
[----:B------:R-:W-:Y:S02]  /*14150*/  IMAD.MOV.U32 R12, RZ, RZ, 0x7 ;  /* 0x00000007ff0c7424 */ /* 0x000fe400078e00ff */
[----:B------:R-:W-:-:S07]  /*14160*/  IMAD.MOV.U32 R10, RZ, RZ, R14 ;  /* 0x000000ffff0a7224 */ /* 0x000fce00078e000e */
[----:B------:R-:W-:Y:S05]  /*14170*/  WARPSYNC.COLLECTIVE R15, `(.L_x_2830) ;  /* 0x000000000f087348 */ /* 0x000fea0003c00000 */
[----:B------:R0:W1:Y:S02]  /*14180*/  SHFL.IDX P6, R14, R13, R12, R11 ;  /* 0x0000000c0d0e7389 */ /* 0x00006400000c000b */
[----:B01----:R-:W-:Y:S01]  /*14190*/  ENDCOLLECTIVE ;  /* 0x000000000000791b */ /* 0x003fe20003800000 */
.L_x_2830:
        /* <DEDUP_REMOVED lines=12> */
.L_x_2831:
[----:B------:R-:W-:Y:S05]  /*14260*/  BRA `(.L_x_2832) ;  /* 0xffffffb400c47947 */ /* 0x000fea000383ffff */
.L_x_2710:
[----:B------:R-:W-:Y:S01]  /*14270*/  BSSY B0, `(.L_x_2833) ;  /* 0x0000008000007945 */ /* 0x000fe20003800000 */
[----:B------:R-:W-:Y:S01]  /*14280*/  IMAD.MOV.U32 R13, RZ, RZ, R16 ;  /* 0x000000ffff0d7224 */ /* 0x000fe200078e0010 */
[----:B------:R-:W-:Y:S01]  /*14290*/  MOV R11, 0x1f ;  /* 0x0000001f000b7802 */ /* 0x000fe20000000f00 */
[----:B------:R-:W-:Y:S02]  /*142a0*/  IMAD.MOV.U32 R12, RZ, RZ, RZ ;  /* 0x000000ffff0c7224 */ /* 0x000fe400078e00ff */
[----:B------:R-:W-:-:S07]  /*142b0*/  IMAD.MOV.U32 R15, RZ, RZ, -0x1 ;  /* 0xffffffffff0f7424 */ /* 0x000fce00078e00ff */
[----:B------:R-:W-:Y:S05]  /*142c0*/  WARPSYNC.COLLECTIVE R15, `(.L_x_2834) ;  /* 0x000000000f087348 */ /* 0x000fea0003c00000 */
[----:B------:R0:W1:Y:S02]  /*142d0*/  SHFL.IDX P6, R14, R13, R12, R11 ;  /* 0x0000000c0d0e7389 */ /* 0x00006400000c000b */
[----:B01----:R-:W-:Y:S01]  /*142e0*/  ENDCOLLECTIVE ;  /* 0x000000000000791b */ /* 0x003fe20003800000 */
.L_x_2834:
[----:B------:R-:W-:Y:S05]  /*142f0*/  BSYNC B0 ;  /* 0x0000000000007941 */ /* 0x000fea0003800000 */
.L_x_2833:
        /* <DEDUP_REMOVED lines=9> */
.L_x_2835:
        /* <DEDUP_REMOVED lines=18> */
.L_x_2836:
[----:B------:R-:W-:Y:S01]  /*144b0*/  IMAD.MOV.U32 R12, RZ, RZ, 0x2 ;  /* 0x00000002ff0c7424 */ /* 0x000fe200078e00ff */
[----:B------:R-:W-:-:S05]  /*144c0*/  SEL R7, R14, RZ, P1 ;  /* 0x000000ff0e077207 */ /* 0x000fca0000800000 */
[----:B------:R-:W-:-:S04]  /*144d0*/  IMAD.IADD R6, R4, 0x1, R7 ;  /* 0x0000000104067824 */ /* 0x000fc800078e0207 */
[----:B------:R-:W-:-:S07]  /*144e0*/  IMAD.MOV.U32 R13, RZ, RZ, R6 ;  /* 0x000000ffff0d7224 */ /* 0x000fce00078e0006 */
[----:B------:R-:W-:Y:S05]  /*144f0*/  WARPSYNC.COLLECTIVE R15, `(.L_x_2837) ;  /* 0x000000000f087348 */ /* 0x000fea0003c00000 */
[----:B------:R0:W1:Y:S02]  /*14500*/  SHFL.UP P6, R14, R13, R12, R11 ;  /* 0x0400000c0d0e7389 */ /* 0x00006400000c000b */
[----:B01----:R-:W-:Y:S01]  /*14510*/  ENDCOLLECTIVE ;  /* 0x000000000000791b */ /* 0x003fe20003800000 */
.L_x_2837:
[----:B------:R-:W-:Y:S01]  /*14520*/  IMAD.MOV.U32 R12, RZ, RZ, 0x4 ;  /* 0x00000004ff0c7424 */ /* 0x000fe200078e00ff */
[----:B------:R-:W-:-:S05]  /*14530*/  SEL R7, R14, RZ, P2 ;  /* 0x000000ff0e077207 */ /* 0x000fca0001000000 */
[----:B------:R-:W-:-:S04]  /*14540*/  IMAD.IADD R7, R6, 0x1, R7 ;  /* 0x0000000106077824 */ /* 0x000fc800078e0207 */
[----:B------:R-:W-:-:S07]  /*14550*/  IMAD.MOV.U32 R13, RZ, RZ, R7 ;  /* 0x000000ffff0d7224 */ /* 0x000fce00078e0007 */
[----:B------:R-:W-:Y:S05]  /*14560*/  WARPSYNC.COLLECTIVE R15, `(.L_x_2838) ;  /* 0x000000000f087348 */ /* 0x000fea0003c00000 */
[----:B------:R0:W1:Y:S02]  /*14570*/  SHFL.UP P6, R14, R13, R12, R11 ;  /* 0x0400000c0d0e7389 */ /* 0x00006400000c000b */
[----:B01----:R-:W-:Y:S01]  /*14580*/  ENDCOLLECTIVE ;  /* 0x000000000000791b */ /* 0x003fe20003800000 */
.L_x_2838:
[----:B------:R-:W-:Y:S01]  /*14590*/  IMAD.MOV.U32 R12, RZ, RZ, 0x8 ;  /* 0x00000008ff0c7424 */ /* 0x000fe200078e00ff */
[----:B------:R-:W-:-:S05]  /*145a0*/  SEL R2, R14, RZ, P3 ;  /* 0x000000ff0e027207 */ /* 0x000fca0001800000 */
[----:B------:R-:W-:-:S04]  /*145b0*/  IMAD.IADD R2, R7, 0x1, R2 ;  /* 0x0000000107027824 */ /* 0x000fc800078e0202 */
[----:B------:R-:W-:-:S07]  /*145c0*/  IMAD.MOV.U32 R13, RZ, RZ, R2 ;  /* 0x000000ffff0d7224 */ /* 0x000fce00078e0002 */
[----:B------:R-:W-:Y:S05]  /*145d0*/  WARPSYNC.COLLECTIVE R15, `(.L_x_2839) ;  /* 0x000000000f087348 */ /* 0x000fea0003c00000 */
[----:B------:R0:W1:Y:S02]  /*145e0*/  SHFL.UP P6, R14, R13, R12, R11 ;  /* 0x0400000c0d0e7389 */ /* 0x00006400000c000b */
[----:B01----:R-:W-:Y:S01]  /*145f0*/  ENDCOLLECTIVE ;  /* 0x000000000000791b */ /* 0x003fe20003800000 */
.L_x_2839:
[----:B------:R-:W-:Y:S01]  /*14600*/  IMAD.MOV.U32 R12, RZ, RZ, 0x10 ;  /* 0x00000010ff0c7424 */ /* 0x000fe200078e00ff */
[----:B------:R-:W-:-:S04]  /*14610*/  SEL R3, R14, RZ, P4 ;  /* 0x000000ff0e037207 */ /* 0x000fc80002000000 */
[----:B------:R-:W-:-:S05]  /*14620*/  IADD3 R3, R2, R3, RZ ;  /* 0x0000000302037210 */ /* 0x000fca0007ffe0ff */
[----:B------:R-:W-:-:S07]  /*14630*/  IMAD.MOV.U32 R13, RZ, RZ, R3 ;  /* 0x000000ffff0d7224 */ /* 0x000fce00078e0003 */
[----:B------:R-:W-:Y:S05]  /*14640*/  WARPSYNC.COLLECTIVE R15, `(.L_x_2840) ;  /* 0x000000000f087348 */ /* 0x000fea0003c00000 */
[----:B------:R0:W1:Y:S02]  /*14650*/  SHFL.UP P6, R14, R13, R12, R11 ;  /* 0x0400000c0d0e7389 */ /* 0x00006400000c000b */
[----:B01----:R-:W-:Y:S01]  /*14660*/  ENDCOLLECTIVE ;  /* 0x000000000000791b */ /* 0x003fe20003800000 */
.L_x_2840:
        /* <DEDUP_REMOVED lines=8> */
.L_x_2841:
[----:B------:R-:W-:Y:S05]  /*146f0*/  BRA `(.L_x_2842) ;  /* 0xffffffb400d07947 */ /* 0x000fea000383ffff */
.L_x_2715:
[----:B------:R-:W-:Y:S01]  /*14700*/  BSSY B0, `(.L_x_2843) ;  /* 0x0000008000007945 */ /* 0x000fe20003800000 */
[----:B-----5:R-:W-:Y:S02]  /*14710*/  IMAD.MOV.U32 R13, RZ, RZ, R4 ;  /* 0x000000ffff0d7224 */ /* 0x020fe400078e0004 */
[----:B------:R-:W-:Y:S02]  /*14720*/  IMAD.MOV.U32 R12, RZ, RZ, 0x1 ;  /* 0x00000001ff0c7424 */ /* 0x000fe400078e00ff */
[----:B------:R-:W-:Y:S02]  /*14730*/  IMAD.MOV.U32 R11, RZ, RZ, RZ ;  /* 0x000000ffff0b7224 */ /* 0x000fe400078e00ff */
[----:B------:R-:W-:-:S07]  /*14740*/  IMAD.MOV.U32 R15, RZ, RZ, -0x1 ;  /* 0xffffffffff0f7424 */ /* 0x000fce00078e00ff */
[----:B01----:R-:W-:Y:S05]  /*14750*/  WARPSYNC.COLLECTIVE R15, `(.L_x_2844) ;  /* 0x000000000f087348 */ /* 0x003fea0003c00000 */
[----:B------:R2:W3:Y:S02]  /*14760*/  SHFL.UP P6, R14, R13, R12, R11 ;  /* 0x0400000c0d0e7389 */ /* 0x0004e400000c000b */
[----:B0123--:R-:W-:Y:S01]  /*14770*/  ENDCOLLECTIVE ;  /* 0x000000000000791b */ /* 0x00ffe20003800000 */
.L_x_2844:
[----:B------:R-:W-:Y:S05]  /*14780*/  BSYNC B0 ;  /* 0x0000000000007941 */ /* 0x000fea0003800000 */
.L_x_2843:
        /* <DEDUP_REMOVED lines=8> */
.L_x_2845:
[----:B------:R-:W-:Y:S01]  /*14810*/  IMAD.MOV.U32 R12, RZ, RZ, 0x4 ;  /* 0x00000004ff0c7424 */ /* 0x000fe200078e00ff */
[----:B------:R-:W-:-:S05]  /*14820*/  SEL R0, R14, RZ, P2 ;  /* 0x000000ff0e007207 */ /* 0x000fca0001000000 */
[----:B------:R-:W-:-:S04]  /*14830*/  IMAD.IADD R0, R13, 0x1, R0 ;  /* 0x000000010d007824 */ /* 0x000fc800078e0200 */
[----:B------:R-:W-:-:S07]  /*14840*/  IMAD.MOV.U32 R13, RZ, RZ, R0 ;  /* 0x000000ffff0d7224 */ /* 0x000fce00078e0000 */
[----:B------:R-:W-:Y:S05]  /*14850*/  WARPSYNC.COLLECTIVE R15, `(.L_x_2846) ;  /* 0x000000000f087348 */ /* 0x000fea0003c00000 */
[----:B------:R0:W1:Y:S02]  /*14860*/  SHFL.UP P6, R14, R13, R12, R11 ;  /* 0x0400000c0d0e7389 */ /* 0x00006400000c000b */
[----:B01----:R-:W-:Y:S01]  /*14870*/  ENDCOLLECTIVE ;  /* 0x000000000000791b */ /* 0x003fe20003800000 */
.L_x_2846:
[----:B------:R-:W-:Y:S01]  /*14880*/  IMAD.MOV.U32 R12, RZ, RZ, 0x8 ;  /* 0x00000008ff0c7424 */ /* 0x000fe200078e00ff */
[----:B------:R-:W-:-:S05]  /*14890*/  SEL R3, R14, RZ, P3 ;  /* 0x000000ff0e037207 */ /* 0x000fca0001800000 */
[----:B------:R-:W-:-:S04]  /*148a0*/  IMAD.IADD R2, R0, 0x1, R3 ;  /* 0x0000000100027824 */ /* 0x000fc800078e0203 */
[----:B------:R-:W-:-:S07]  /*148b0*/  IMAD.MOV.U32 R13, RZ, RZ, R2 ;  /* 0x000000ffff0d7224 */ /* 0x000fce00078e0002 */
[----:B------:R-:W-:Y:S05]  /*148c0*/  WARPSYNC.COLLECTIVE R15, `(.L_x_2847) ;  /* 0x000000000f087348 */ /* 0x000fea0003c00000 */
[----:B------:R0:W1:Y:S02]  /*148d0*/  SHFL.UP P6, R14, R13, R12, R11 ;  /* 0x0400000c0d0e7389 */ /* 0x00006400000c000b */
[----:B01----:R-:W-:Y:S01]  /*148e0*/  ENDCOLLECTIVE ;  /* 0x000000000000791b */ /* 0x003fe20003800000 */
.L_x_2847:
[----:B------:R-:W-:Y:S01]  /*148f0*/  IMAD.MOV.U32 R12, RZ, RZ, 0x10 ;  /* 0x00000010ff0c7424 */ /* 0x000fe200078e00ff */
[----:B------:R-:W-:-:S05]  /*14900*/  SEL R3, R14, RZ, P4 ;  /* 0x000000ff0e037207 */ /* 0x000fca0002000000 */
[----:B------:R-:W-:-:S05]  /*14910*/  IMAD.IADD R3, R2, 0x1, R3 ;  /* 0x0000000102037824 */ /* 0x000fca00078e0203 */
[----:B------:R-:W-:-:S07]  /*14920*/  MOV R13, R3 ;  /* 0x00000003000d7202 */ /* 0x000fce0000000f00 */
[----:B------:R-:W-:Y:S05]  /*14930*/  WARPSYNC.COLLECTIVE R15, `(.L_x_2848) ;  /* 0x000000000f087348 */ /* 0x000fea0003c00000 */
[----:B------:R0:W1:Y:S02]  /*14940*/  SHFL.UP P6, R14, R13, R12, R11 ;  /* 0x0400000c0d0e7389 */ /* 0x00006400000c000b */
[----:B01----:R-:W-:Y:S01]  /*14950*/  ENDCOLLECTIVE ;  /* 0x000000000000791b */ /* 0x003fe20003800000 */
.L_x_2848:
        /* <DEDUP_REMOVED lines=8> */
.L_x_2849:
[----:B------:R-:W-:Y:S05]  /*149e0*/  BRA `(.L_x_2850) ;  /* 0xffffffb400b07947 */ /* 0x000fea000383ffff */
.L_x_2717:
[----:B------:R-:W-:Y:S01]  /*149f0*/  BSSY B0, `(.L_x_2851) ;  /* 0x0000006000007945 */ /* 0x000fe20003800000 */
[----:B------:R-:W-:Y:S01]  /*14a00*/  PLOP3.LUT P6, PT, P6, PT, PT, 0x8, 0x0 ;  /* 0x000000000000781c */ /* 0x000fe200037ce170 */
[----:B------:R-:W-:-:S12]  /*14a10*/  IMAD.MOV.U32 R15, RZ, RZ, -0x1 ;  /* 0xffffffffff0f7424 */ /* 0x000fd800078e00ff */
[----:B0-----:R-:W-:Y:S05]  /*14a20*/  WARPSYNC.COLLECTIVE R15, `(.L_x_2852) ;  /* 0x000000000f087348 */ /* 0x001fea0003c00000 */
[----:B------:R-:W-:Y:S01]  /*14a30*/  VOTE.ANY R14, PT, P6 ;  /* 0x00000000000e7806 */ /* 0x000fe200030e0100 */
[----:B0-----:R-:W-:Y:S06]  /*14a40*/  ENDCOLLECTIVE ;  /* 0x000000000000791b */ /* 0x001fec0003800000 */
.L_x_2852:
[----:B------:R-:W-:Y:S05]  /*14a50*/  BSYNC B0 ;  /* 0x0000000000007941 */ /* 0x000fea0003800000 */
.L_x_2851:
        /* <DEDUP_REMOVED lines=9> */
.L_x_2853:
[----:B------:R-:W-:Y:S01]  /*14af0*/  IMAD.MOV.U32 R4, RZ, RZ, R14 ;  /* 0x000000ffff047224 */ /* 0x000fe200078e000e */
[----:B------:R-:W-:Y:S06]  /*14b00*/  BRA `(.L_x_2854) ;  /* 0xffffffb400a07947 */ /* 0x000fec000383ffff */
.L_x_2719:
[----:B------:R-:W-:Y:S01]  /*14b10*/  BSSY B0, `(.L_x_2855) ;  /* 0x0000007000007945 */ /* 0x000fe20003800000 */
[----:B------:R-:W-:Y:S02]  /*14b20*/  IMAD.MOV.U32 R13, RZ, RZ, R6 ;  /* 0x000000ffff0d7224 */ /* 0x000fe400078e0006 */
[----:B------:R-:W-:Y:S02]  /*14b30*/  IMAD.MOV.U32 R11, RZ, RZ, 0x1f ;  /* 0x0000001fff0b7424 */ /* 0x000fe400078e00ff */
[----:B------:R-:W-:-:S07]  /*14b40*/  IMAD.MOV.U32 R15, RZ, RZ, -0x1 ;  /* 0xffffffffff0f7424 */ /* 0x000fce00078e00ff */
[----:B012---:R-:W-:Y:S05]  /*14b50*/  WARPSYNC.COLLECTIVE R15, `(.L_x_2856) ;  /* 0x000000000f087348 */ /* 0x007fea0003c00000 */
[----:B------:R3:W4:Y:S02]  /*14b60*/  SHFL.IDX P6, R14, R13, R12, R11 ;  /* 0x0000000c0d0e7389 */ /* 0x00072400000c000b */
[----:B01234-:R-:W-:Y:S01]  /*14b70*/  ENDCOLLECTIVE ;  /* 0x000000000000791b */ /* 0x01ffe20003800000 */
.L_x_2856:
[----:B------:R-:W-:Y:S05]  /*14b80*/  BSYNC B0 ;  /* 0x0000000000007941 */ /* 0x000fea0003800000 */
.L_x_2855:
[----:B------:R-:W-:Y:S05]  /*14b90*/  BRA `(.L_x_2718) ;  /* 0xffffffb400987947 */ /* 0x000fea000383ffff */
.L_x_2723:
[----:B0-----:R0:W3:Y:S02]  /*14ba0*/  SYNCS.PHASECHK.TRANS64.TRYWAIT P0, [R4+URZ+0x28820], R0 ;  /* 0x02882000040075a7 */ /* 0x0010e4000800017f */
[----:B---3--:R-:W-:Y:S05]  /*14bb0*/  @!P0 NANOSLEEP.SYNCS 0x989680 ;  /* 0x009896800000895d */ /* 0x008fea0003900000 */
[----:B------:R-:W3:Y:S02]  /*14bc0*/  @!P0 SYNCS.PHASECHK.TRANS64 P0, [R4+URZ+0x28820], R0 ;  /* 0x02882000040085a7 */ /* 0x000ee4000800007f */
[----:B---3--:R-:W-:Y:S05]  /*14bd0*/  @!P0 BRA `(.L_x_2723) ;  /* 0xfffffffc00f08947 */ /* 0x008fea000383ffff */
[----:B------:R-:W-:Y:S05]  /*14be0*/  BRA `(.L_x_2857) ;  /* 0xffffffbc00107947 */ /* 0x000fea000383ffff */
.L_x_2724:
[----:B------:R-:W3:Y:S01]  /*14bf0*/  S2R R2, SR_TID.X ;  /* 0x0000000000027919 */ /* 0x000ee20000002100 */
[----:B------:R-:W-:Y:S01]  /*14c00*/  BSSY B0, `(.L_x_2858) ;  /* 0x000000a000007945 */ /* 0x000fe20003800000 */
[----:B------:R-:W-:Y:S02]  /*14c10*/  IMAD.MOV.U32 R12, RZ, RZ, RZ ;  /* 0x000000ffff0c7224 */ /* 0x000fe400078e00ff */
[----:B------:R-:W-:Y:S02]  /*14c20*/  IMAD.MOV.U32 R11, RZ, RZ, 0x1f ;  /* 0x0000001fff0b7424 */ /* 0x000fe400078e00ff */
[----:B------:R-:W-:Y:S01]  /*14c30*/  IMAD.MOV.U32 R15, RZ, RZ, -0x1 ;  /* 0xffffffffff0f7424 */ /* 0x000fe200078e00ff */
[----:B---3--:R-:W-:-:S04]  /*14c40*/  SHF.R.U32.HI R2, RZ, 0x5, R2 ;  /* 0x00000005ff027819 */ /* 0x008fc80000011602 */
[----:B------:R-:W-:-:S05]  /*14c50*/  LOP3.LUT R2, R2, 0x3, RZ, 0xc0, !PT ;  /* 0x0000000302027812 */ /* 0x000fca00078ec0ff */
[----:B------:R-:W-:-:S07]  /*14c60*/  IMAD.MOV.U32 R13, RZ, RZ, R2 ;  /* 0x000000ffff0d7224 */ /* 0x000fce00078e0002 */
[----:B012---:R-:W-:Y:S05]  /*14c70*/  WARPSYNC.COLLECTIVE R15, `(.L_x_2859) ;  /* 0x000000000f087348 */ /* 0x007fea0003c00000 */
[----:B------:R3:W4:Y:S02]  /*14c80*/  SHFL.IDX P6, R14, R13, R12, R11 ;  /* 0x0000000c0d0e7389 */ /* 0x00072400000c000b */
[----:B01234-:R-:W-:Y:S01]  /*14c90*/  ENDCOLLECTIVE ;  /* 0x000000000000791b */ /* 0x01ffe20003800000 */
.L_x_2859:
[----:B------:R-:W-:Y:S05]  /*14ca0*/  BSYNC B0 ;  /* 0x0000000000007941 */ /* 0x000fea0003800000 */
.L_x_2858:
[----:B------:R-:W-:Y:S05]  /*14cb0*/  BRA `(.L_x_2860) ;  /* 0xffffffb800f87947 */ /* 0x000fea000383ffff */
.L_x_2727:
[----:B------:R-:W-:Y:S01]  /*14cc0*/  BSSY B1, `(.L_x_2861) ;  /* 0x0000006000017945 */ /* 0x000fe20003800000 */
[----:B------:R-:W-:-:S07]  /*14cd0*/  IMAD.MOV.U32 R15, RZ, RZ, -0x1 ;  /* 0xffffffffff0f7424 */ /* 0x000fce00078e00ff */
[----:B012---:R-:W-:Y:S05]  /*14ce0*/  WARPSYNC.COLLECTIVE R15, `(.L_x_2862) ;  /* 0x000000000f0c7348 */ /* 0x007fea0003c00000 */
[----:B------:R-:W-:Y:S02]  /*14cf0*/  ELECT P6, UR62, PT ;  /* 0x00000000003e782f */ /* 0x000fe400038c0000 */
[----:B------:R-:W-:Y:S01]  /*14d00*/  MOV R14, UR62 ;  /* 0x0000003e000e7c02 */ /* 0x000fe20008000f00 */
[----:B012---:R-:W-:Y:S10]  /*14d10*/  ENDCOLLECTIVE ;  /* 0x000000000000791b */ /* 0x007ff40003800000 */
.L_x_2862:
[----:B------:R-:W-:Y:S05]  /*14d20*/  BSYNC B1 ;  /* 0x0000000000017941 */ /* 0x000fea0003800000 */
.L_x_2861:
[----:B------:R-:W-:Y:S05]  /*14d30*/  BRA `(.L_x_2863) ;  /* 0xffffffb800f07947 */ /* 0x000fea000383ffff */
.L_x_2729:
[----:B0-----:R0:W3:Y:S02]  /*14d40*/  SYNCS.PHASECHK.TRANS64.TRYWAIT P1, [R5+URZ+0x28840], R0 ;  /* 0x02884000050075a7 */ /* 0x0010e4000802017f */
[----:B---3--:R-:W-:Y:S05]  /*14d50*/  @!P1 NANOSLEEP.SYNCS 0x989680 ;  /* 0x009896800000995d */ /* 0x008fea0003900000 */
[----:B------:R-:W3:Y:S02]  /*14d60*/  @!P1 SYNCS.PHASECHK.TRANS64 P1, [R5+URZ+0x28840], R0 ;  /* 0x02884000050095a7 */ /* 0x000ee4000802007f */
[----:B---3--:R-:W-:Y:S05]  /*14d70*/  @!P1 BRA `(.L_x_2729) ;  /* 0xfffffffc00f09947 */ /* 0x008fea000383ffff */
[----:B------:R-:W-:Y:S05]  /*14d80*/  BRA `(.L_x_2864) ;  /* 0xffffffbc00107947 */ /* 0x000fea000383ffff */
.L_x_2731:
[----:B---3--:R3:W4:Y:S02]  /*14d90*/  SYNCS.PHASECHK.TRANS64.TRYWAIT P1, [R25+URZ+0x28840], R2 ;  /* 0x02884002190075a7 */ /* 0x008724000802017f */
[----:B----4-:R-:W-:Y:S05]  /*14da0*/  @!P1 NANOSLEEP.SYNCS 0x989680 ;  /* 0x009896800000995d */ /* 0x010fea0003900000 */
[----:B------:R-:W4:Y:S02]  /*14db0*/  @!P1 SYNCS.PHASECHK.TRANS64 P1, [R25+URZ+0x28840], R2 ;  /* 0x02884002190095a7 */ /* 0x000f24000802007f */
[----:B----4-:R-:W-:Y:S05]  /*14dc0*/  @!P1 BRA `(.L_x_2731) ;  /* 0xfffffffc00f09947 */ /* 0x010fea000383ffff */
[----:B------:R-:W-:Y:S05]  /*14dd0*/  BRA `(.L_x_2865) ;  /* 0xffffffbc001c7947 */ /* 0x000fea000383ffff */
.L_x_2733:
[----:B----4-:R4:W0:Y:S02]  /*14de0*/  SYNCS.PHASECHK.TRANS64.TRYWAIT P1, [R5+URZ+0x28860], R0 ;  /* 0x02886000050075a7 */ /* 0x010824000802017f */
[----:B0-----:R-:W-:Y:S05]  /*14df0*/  @!P1 NANOSLEEP.SYNCS 0x989680 ;  /* 0x009896800000995d */ /* 0x001fea0003900000 */
[----:B------:R-:W0:Y:S02]  /*14e00*/  @!P1 SYNCS.PHASECHK.TRANS64 P1, [R5+URZ+0x28860], R0 ;  /* 0x02886000050095a7 */ /* 0x000e24000802007f */
[----:B0-----:R-:W-:Y:S05]  /*14e10*/  @!P1 BRA `(.L_x_2733) ;  /* 0xfffffffc00f09947 */ /* 0x001fea000383ffff */
[----:B------:R-:W-:Y:S05]  /*14e20*/  BRA `(.L_x_2866) ;  /* 0xffffffbc00187947 */ /* 0x000fea000383ffff */
.L_x_2867:
        /* <DEDUP_REMOVED lines=13> */
.L_x_3485:


//--------------------- .text._ZN7cutlass13device_kernelIN5flash11enable_sm90INS1_16FlashAttnFwdSm90INS1_25CollectiveMainloopFwdSm90ILi2EN4cute5tupleIJNS5_1CILi1EEES8_S8_EEENS6_IJNS7_ILi128EEESA_SA_EEELi128ENS_10bfloat16_tEfNS_4arch4Sm90ELb1ELb0ELb0ELb1ELb1ELb1ELb0ELb1ELb1ELb1ELb0ELb0EEENS1_21CollectiveEpilogueFwdISB_S9_SC_SE_Li256ELb1ELb1ELb0ELb0EEENS1_36VarlenDynamicPersistentTileSchedulerILi128ELi128ELi256ELi128ELb0ELb1ELb1ELb1ELb1ELb1EEEEEEEEEvNT_6ParamsE --------------------------
	.section	.text._ZN7cutlass13device_kernelIN5flash11enable_sm90INS1_16FlashAttnFwdSm90INS1_25CollectiveMainloopFwdSm90ILi2EN4cute5tupleIJNS5_1CILi1EEES8_S8_EEENS6_IJNS7_ILi128EEESA_SA_EEELi128ENS_10bfloat16_tEfNS_4arch4Sm90ELb1ELb0ELb0ELb1ELb1ELb1ELb0ELb1ELb1ELb1ELb0ELb0EEENS1_21CollectiveEpilogueFwdISB_S9_SC_SE_Li256ELb1ELb1ELb0ELb0EEENS1_36VarlenDynamicPersistentTileSchedulerILi128ELi128ELi256ELi128ELb0ELb1ELb1ELb1ELb1ELb1EEEEEEEEEvNT_6ParamsE,"ax",@progbits
	.align	128
.text._ZN7cutlass13device_kernelIN5flash11enable_sm90INS1_16FlashAttnFwdSm90INS1_25CollectiveMainloopFwdSm90ILi2EN4cute5tupleIJNS5_1CILi1EEES8_S8_EEENS6_IJNS7_ILi128EEESA_SA_EEELi128ENS_10bfloat16_tEfNS_4arch4Sm90ELb1ELb0ELb0ELb1ELb1ELb1ELb0ELb1ELb1ELb1ELb0ELb0EEENS1_21CollectiveEpilogueFwdISB_S9_SC_SE_Li256ELb1ELb1ELb0ELb0EEENS1_36VarlenDynamicPersistentTileSchedulerILi128ELi128ELi256ELi128ELb0ELb1ELb1ELb1ELb1ELb1EEEEEEEEEvNT_6ParamsE:
        .type           _ZN7cutlass13device_kernelIN5flash11enable_sm90INS1_16FlashAttnFwdSm90INS1_25CollectiveMainloopFwdSm90ILi2EN4cute5tupleIJNS5_1CILi1EEES8_S8_EEENS6_IJNS7_ILi128EEESA_SA_EEELi128ENS_10bfloat16_tEfNS_4arch4Sm90ELb1ELb0ELb0ELb1ELb1ELb1ELb0ELb1ELb1ELb1ELb0ELb0EEENS1_21CollectiveEpilogueFwdISB_S9_SC_SE_Li256ELb1ELb1ELb0ELb0EEENS1_36VarlenDynamicPersistentTileSchedulerILi128ELi128ELi256ELi128ELb0ELb1ELb1ELb1ELb1ELb1EEEEEEEEEvNT_6ParamsE,@function
        .size           _ZN7cutlass13device_kernelIN5flash11enable_sm90INS1_16FlashAttnFwdSm90INS1_25CollectiveMainloopFwdSm90ILi2EN4cute5tupleIJNS5_1CILi1EEES8_S8_EEENS6_IJNS7_ILi128EEESA_SA_EEELi128ENS_10bfloat16_tEfNS_4arch4Sm90ELb1ELb0ELb0ELb1ELb1ELb1ELb0ELb1ELb1ELb1ELb0ELb0EEENS1_21CollectiveEpilogueFwdISB_S9_SC_SE_Li256ELb1ELb1ELb0ELb0EEENS1_36VarlenDynamicPersistentTileSchedulerILi128ELi128ELi256ELi128ELb0ELb1ELb1ELb1ELb1ELb1EEEEEEEEEvNT_6ParamsE,(.L_x_3486 - _ZN7cutlass13device_kernelIN5flash11enable_sm90INS1_16FlashAttnFwdSm90INS1_25CollectiveMainloopFwdSm90ILi2EN4cute5tupleIJNS5_1CILi1EEES8_S8_EEENS6_IJNS7_ILi128EEESA_SA_EEELi128ENS_10bfloat16_tEfNS_4arch4Sm90ELb1ELb0ELb0ELb1ELb1ELb1ELb0ELb1ELb1ELb1ELb0ELb0EEENS1_21CollectiveEpilogueFwdISB_S9_SC_SE_Li256ELb1ELb1ELb0ELb0EEENS1_36VarlenDynamicPersistentTileSchedulerILi128ELi128ELi256ELi128ELb0ELb1ELb1ELb1ELb1ELb1EEEEEEEEEvNT_6ParamsE)
        .other          _ZN7cutlass13device_kernelIN5flash11enable_sm90INS1_16FlashAttnFwdSm90INS1_25CollectiveMainloopFwdSm90ILi2EN4cute5tupleIJNS5_1CILi1EEES8_S8_EEENS6_IJNS7_ILi128EEESA_SA_EEELi128ENS_10bfloat16_tEfNS_4arch4Sm90ELb1ELb0ELb0ELb1ELb1ELb1ELb0ELb1ELb1ELb1ELb0ELb0EEENS1_21CollectiveEpilogueFwdISB_S9_SC_SE_Li256ELb1ELb1ELb0ELb0EEENS1_36VarlenDynamicPersistentTileSchedulerILi128ELi128ELi256ELi128ELb0ELb1ELb1ELb1ELb1ELb1EEEEEEEEEvNT_6ParamsE,@"STO_CUDA_ENTRY STV_DEFAULT"
_ZN7cutlass13device_kernelIN5flash11enable_sm90INS1_16FlashAttnFwdSm90INS1_25CollectiveMainloopFwdSm90ILi2EN4cute5tupleIJNS5_1CILi1EEES8_S8_EEENS6_IJNS7_ILi128EEESA_SA_EEELi128ENS_10bfloat16_tEfNS_4arch4Sm90ELb1ELb0ELb0ELb1ELb1ELb1ELb0ELb1ELb1ELb1ELb0ELb0EEENS1_21CollectiveEpilogueFwdISB_S9_SC_SE_Li256ELb1ELb1ELb0ELb0EEENS1_36VarlenDynamicPersistentTileSchedulerILi128ELi128ELi256ELi128ELb0ELb1ELb1ELb1ELb1ELb1EEEEEEEEEvNT_6ParamsE:
        /* <DEDUP_REMOVED lines=18> */
.L_x_2869:
[----:B------:R-:W-:Y:S05]  /*0120*/  BSYNC B0 ;  /* 0x0000000000007941 */ /* 0x000fea0003800000 */
.L_x_2868:
        /* <DEDUP_REMOVED lines=41> */
.L_x_2870:
        /* <DEDUP_REMOVED lines=22> */
.L_x_2871:
        /* <DEDUP_REMOVED lines=18> */
.L_x_2872:
        /* <DEDUP_REMOVED lines=22> */
.L_x_2873:
        /* <DEDUP_REMOVED lines=22> */
.L_x_2874:
        /* <DEDUP_REMOVED lines=8> */
.L_x_2877:
        /* <DEDUP_REMOVED lines=21> */
[----:B------:R-:W-:Y:S01]  /*0ad0*/  CS2R R188, SRZ ;  /* 0x0000000000bc7805 */ /* 0x000fe2000001ff00 */
[----:B------:R-:W-:Y:S01]  /*0ae0*/  IMAD.MOV.U32 R186, RZ, RZ, RZ ;  /* 0x000000ffffba7224 */ /* 0x000fe200078e00ff */
[----:B------:R-:W-:Y:S01]  /*0af0*/  SHF.R.S32.HI R3, RZ, 0x1f, R228 ;  /* 0x0000001fff037819 */ /* 0x000fe200000114e4 */
[----:B------:R-:W-:Y:S01]  /*0b00*/  ULOP3.LUT UR39, UR36, 0x1, URZ, 0xfc, !UPT ;  /* 0x0000000124277892 */ /* 0x000fe2000f8efc3f */
[----:B------:R-:W-:Y:S02]  /*0b10*/  UMOV UR37, URZ ;  /* 0x0000003f00257c82 */ /* 0x000fe40008000000 */
        /* <DEDUP_REMOVED lines=27> */
[----:B------:R-:W-:-:S02]  /*0cd0*/  SHF.R.S32.HI R4, RZ, 0x5, R4 ;  /* 0x00000005ff047819 */ /* 0x000fc40000011404 */
[----:B------:R-:W-:Y:S02]  /*0ce0*/  LOP3.LUT R0, R0, 0x1ffffffe, RZ, 0xc0, !PT ;  /* 0x1ffffffe00007812 */ /* 0x000fe400078ec0ff */
[----:B------:R-:W-:Y:S01]  /*0cf0*/  LEA.HI R2, R13, R13, RZ, 0x1 ;  /* 0x0000000d0d027211 */ /* 0x000fe200078f08ff */
[----:B------:R-:W-:Y:S01]  /*0d00*/  IMAD R4, R4, 0x10, R11 ;  /* 0x0000001004047824 */ /* 0x000fe200078e020b */
[----:B------:R-:W-:Y:S01]  /*0d10*/  LOP3.LUT R5, R5, 0x3fffffe, RZ, 0xc0, !PT ;  /* 0x03fffffe05057812 */ /* 0x000fe200078ec0ff */
[----:B------:R-:W-:Y:S01]  /*0d20*/  IMAD.IADD R0, R7, 0x1, -R0 ;  /* 0x0000000107007824 */ /* 0x000fe200078e0a00 */
[----:B------:R-:W-:Y:S02]  /*0d30*/  LOP3.LUT R2, R2, 0x1ffffffe, RZ, 0xc0, !PT ;  /* 0x1ffffffe02027812 */ /* 0x000fe400078ec0ff */
[----:B------:R-:W-:Y:S01]  /*0d40*/  LOP3.LUT R6, R6, 0x7ffffffc, RZ, 0xc0, !PT ;  /* 0x7ffffffc06067812 */ /* 0x000fe200078ec0ff */
[----:B------:R-:W-:Y:S01]  /*0d50*/  IMAD R222, R0, 0x8, R9 ;  /* 0x0000000800de7824 */ /* 0x000fe200078e0209 */
[----:B------:R-:W-:Y:S01]  /*0d60*/  LEA.HI R0, R3, R228, RZ, 0x6 ;  /* 0x000000e403007211 */ /* 0x000fe200078f30ff */
[----:B------:R-:W-:Y:S01]  /*0d70*/  IMAD.IADD R5, R220, 0x1, -R5 ;  /* 0x00000001dc057824 */ /* 0x000fe200078e0a05 */
[----:B------:R-:W-:Y:S01]  /*0d80*/  LOP3.LUT R3, R187, 0xfffffff8, RZ, 0xc0, !PT ;  /* 0xfffffff8bb037812 */ /* 0x000fe200078ec0ff */
[----:B------:R-:W-:Y:S01]  /*0d90*/  IMAD.IADD R204, R13, 0x1, -R2 ;  /* 0x000000010dcc7824 */ /* 0x000fe200078e0a02 */
[----:B------:R-:W-:Y:S01]  /*0da0*/  SHF.R.S32.HI R187, RZ, 0x3, R187 ;  /* 0x00000003ffbb7819 */ /* 0x000fe200000114bb */
[----:B------:R-:W-:-:S02]  /*0db0*/  IMAD.SHL.U32 R0, R0, 0x8, RZ ;  /* 0x0000000800007824 */ /* 0x000fc400078e00ff */
[----:B------:R-:W-:Y:S01]  /*0dc0*/  IMAD.IADD R206, R228, 0x1, -R3 ;  /* 0x00000001e4ce7824 */ /* 0x000fe200078e0a03 */
[----:B------:R-:W-:Y:S01]  /*0dd0*/  SHF.R.S32.HI R223, RZ, 0x1f, R187 ;  /* 0x0000001fffdf7819 */ /* 0x000fe200000114bb */
[C---:B------:R-:W-:Y:S01]  /*0de0*/  IMAD.SHL.U32 R224, R187.reuse, 0x40, RZ ;  /* 0x00000040bbe07824 */ /* 0x040fe200078e00ff */
[----:B------:R-:W-:Y:S01]  /*0df0*/  LOP3.LUT R201, R0, 0xfffffe00, RZ, 0xc0, !PT ;  /* 0xfffffe0000c97812 */ /* 0x000fe200078ec0ff */
[C---:B------:R-:W-:Y:S02]  /*0e00*/  VIADD R219, R187.reuse, 0x20 ;  /* 0x00000020bbdb7836 */ /* 0x040fe40000000000 */
[C---:B------:R-:W-:Y:S01]  /*0e10*/  VIADD R218, R187.reuse, 0x40 ;  /* 0x00000040bbda7836 */ /* 0x040fe20000000000 */
[----:B------:R-:W-:Y:S01]  /*0e20*/  LOP3.LUT R3, R224, 0x1c0, RZ, 0xc0, !PT ;  /* 0x000001c0e0037812 */ /* 0x000fe200078ec0ff */
[----:B------:R-:W-:Y:S01]  /*0e30*/  VIADD R217, R187, 0x60 ;  /* 0x00000060bbd97836 */ /* 0x000fe20000000000 */
[----:B------:R-:W-:Y:S01]  /*0e40*/  SHF.R.S32.HI R0, RZ, 0x1f, R219 ;  /* 0x0000001fff007819 */ /* 0x000fe200000114db */
[C---:B------:R-:W-:Y:S01]  /*0e50*/  IMAD.SHL.U32 R16, R206.reuse, 0x8, RZ ;  /* 0x00000008ce107824 */ /* 0x040fe200078e00ff */
[----:B------:R-:W-:Y:S01]  /*0e60*/  SHF.R.U32.HI R200, RZ, 0x3, R3 ;  /* 0x00000003ffc87819 */ /* 0x000fe20000011603 */
        /* <DEDUP_REMOVED lines=8> */
[----:B------:R-:W-:Y:S01]  /*0ef0*/  IMAD.IADD R203, R213, 0x1, -R6 ;  /* 0x00000001d5cb7824 */ /* 0x000fe200078e0a06 */
[----:B------:R-:W-:Y:S01]  /*0f00*/  LEA.HI R5, R5, R218, RZ, 0x3 ;  /* 0x000000da05057211 */ /* 0x000fe200078f18ff */
[----:B------:R-:W-:Y:S01]  /*0f10*/  VIADD R185, R22, 0x20 ;  /* 0x0000002016b97836 */ /* 0x000fe20000000000 */
[----:B------:R-:W-:Y:S01]  /*0f20*/  LEA.HI R3, R2, R217, RZ, 0x3 ;  /* 0x000000d902037211 */ /* 0x000fe200078f18ff */
[----:B------:R-:W-:Y:S01]  /*0f30*/  IMAD.SHL.U32 R0, R0, 0x40, RZ ;  /* 0x0000004000007824 */ /* 0x000fe200078e00ff */
[----:B------:R-:W-:Y:S01]  /*0f40*/  SHF.L.U32 R195, R218, 0x6, RZ ;  /* 0x00000006dac37819 */ /* 0x000fe200000006ff */
[----:B------:R-:W-:Y:S01]  /*0f50*/  IMAD.SHL.U32 R5, R5, 0x40, RZ ;  /* 0x0000004005057824 */ /* 0x000fe200078e00ff */
[----:B------:R-:W-:Y:S01]  /*0f60*/  LOP3.LUT R196, R196, 0x1c0, RZ, 0xc0, !PT ;  /* 0x000001c0c4c47812 */ /* 0x000fe200078ec0ff */
[----:B------:R-:W-:Y:S01]  /*0f70*/  IMAD.SHL.U32 R3, R3, 0x40, RZ ;  /* 0x0000004003037824 */ /* 0x000fe200078e00ff */
[----:B------:R-:W-:Y:S01]  /*0f80*/  LOP3.LUT R195, R195, 0x1c0, RZ, 0xc0, !PT ;  /* 0x000001c0c3c37812 */ /* 0x000fe200078ec0ff */
[----:B------:R-:W-:Y:S01]  /*0f90*/  VIADD R2, R16, 0x40 ;  /* 0x0000004010027836 */ /* 0x000fe20000000000 */
[----:B------:R-:W-:Y:S01]  /*0fa0*/  LOP3.LUT R194, R194, 0x1c0, RZ, 0xc0, !PT ;  /* 0x000001c0c2c27812 */ /* 0x000fe200078ec0ff */
[----:B------:R-:W-:Y:S01]  /*0fb0*/  IMAD R204, R204, 0x8, R221 ;  /* 0x00000008cccc7824 */ /* 0x000fe200078e02dd */
[----:B------:R-:W-:-:S02]  /*0fc0*/  SHF.R.U32.HI R227, RZ, 0x3, R196 ;  /* 0x00000003ffe37819 */ /* 0x000fc400000116c4 */
[--C-:B------:R-:W-:Y:S02]  /*0fd0*/  LOP3.LUT R4, R196, 0x38, R16.reuse, 0xf8, !PT ;  /* 0x00000038c4047812 */ /* 0x100fe400078ef810 */
[----:B------:R-:W-:Y:S02]  /*0fe0*/  SHF.R.U32.HI R226, RZ, 0x3, R195 ;  /* 0x00000003ffe27819 */ /* 0x000fe400000116c3 */
[----:B------:R-:W-:Y:S02]  /*0ff0*/  LOP3.LUT R7, R195, 0x38, R16, 0xf8, !PT ;  /* 0x00000038c3077812 */ /* 0x000fe400078ef810 */
[----:B------:R-:W-:Y:S02]  /*1000*/  SHF.R.U32.HI R225, RZ, 0x3, R194 ;  /* 0x00000003ffe17819 */ /* 0x000fe400000116c2 */
[----:B------:R-:W-:Y:S02]  /*1010*/  LOP3.LUT R8, R194, 0x38, R16, 0xf8, !PT ;  /* 0x00000038c2087812 */ /* 0x000fe400078ef810 */
[----:B------:R-:W-:-:S02]  /*1020*/  LOP3.LUT R199, R0, 0xfffffe00, RZ, 0xc0, !PT ;  /* 0xfffffe0000c77812 */ /* 0x000fc400078ec0ff */
[----:B------:R-:W-:Y:S02]  /*1030*/  LOP3.LUT R198, R5, 0xfffffe00, RZ, 0xc0, !PT ;  /* 0xfffffe0005c67812 */ /* 0x000fe400078ec0ff */
[----:B------:R-:W-:Y:S02]  /*1040*/  LOP3.LUT R197, R3, 0xfffffe00, RZ, 0xc0, !PT ;  /* 0xfffffe0003c57812 */ /* 0x000fe400078ec0ff */
[----:B------:R-:W-:Y:S02]  /*1050*/  LOP3.LUT R205, R201, R205, R200, 0xf6, !PT ;  /* 0x000000cdc9cd7212 */ /* 0x000fe400078ef6c8 */
[----:B------:R-:W-:Y:S02]  /*1060*/  LOP3.LUT R4, R199, R4, R227, 0xf6, !PT ;  /* 0x00000004c7047212 */ /* 0x000fe400078ef6e3 */
[----:B------:R-:W-:Y:S02]  /*1070*/  LOP3.LUT R7, R198, R7, R226, 0xf6, !PT ;  /* 0x00000007c6077212 */ /* 0x000fe400078ef6e2 */
[----:B------:R-:W-:-:S02]  /*1080*/  LOP3.LUT R8, R197, R8, R225, 0xf6, !PT ;  /* 0x00000008c5087212 */ /* 0x000fc400078ef6e1 */
[----:B------:R-:W-:Y:S02]  /*1090*/  SHF.R.S32.HI R23, RZ, 0x1f, R22 ;  /* 0x0000001fff177819 */ /* 0x000fe40000011416 */
[----:B------:R-:W-:Y:S02]  /*10a0*/  SHF.R.S32.HI R17, RZ, 0x1f, R16 ;  /* 0x0000001fff117819 */ /* 0x000fe40000011410 */
[----:B------:R-:W-:Y:S02]  /*10b0*/  SHF.R.S32.HI R184, RZ, 0x1f, R2 ;  /* 0x0000001fffb87819 */ /* 0x000fe40000011402 */
[----:B------:R-:W-:Y:S02]  /*10c0*/  SHF.R.S32.HI R212, RZ, 0x1f, R185 ;  /* 0x0000001fffd47819 */ /* 0x000fe400000114b9 */
[----:B------:R-:W-:Y:S02]  /*10d0*/  LEA R202, R205, UR40, 0x1 ;  /* 0x00000028cdca7c11 */ /* 0x000fe4000f8e08ff */
[----:B------:R-:W-:-:S02]  /*10e0*/  LEA R216, R4, UR40, 0x1 ;  /* 0x0000002804d87c11 */ /* 0x000fc4000f8e08ff */
[----:B------:R-:W-:Y:S02]  /*10f0*/  LEA R215, R7, UR40, 0x1 ;  /* 0x0000002807d77c11 */ /* 0x000fe4000f8e08ff */
[----:B------:R-:W-:-:S07]  /*1100*/  LEA R214, R8, UR40, 0x1 ;  /* 0x0000002808d67c11 */ /* 0x000fce000f8e08ff */
.L_x_3099:
[----:B0---4-:R-:W0:Y:S02]  /*1110*/  LDC.64 R4, c[0x0][0xc88] ;  /* 0x00032200ff047b82 */ /* 0x011e240000000a00 */
        /* <DEDUP_REMOVED lines=16> */
[----:B------:R-:W-:Y:S02]  /*1220*/  @P1 LEA.HI.X R7, R210, UR5, R211, 0x2, P2 ;  /* 0x00000005d2071c11 */ /* 0x000fe400090f14d3 */
        /* <DEDUP_REMOVED lines=32> */
.L_x_2879:
        /* <DEDUP_REMOVED lines=9> */
.L_x_2880:
[----:B------:R-:W-:Y:S05]  /*14c0*/  @!P0 BRA `(.L_x_2881) ;  /* 0x00000000000c8947 */ /* 0x000fea0003800000 */
[----:B------:R-:W2:Y:S04]  /*14d0*/  LDG.E R4, desc[UR42][R8.64] ;  /* 0x0000002a08047981 */ /* 0x000ea8000c1e1900 */
[----:B------:R-:W2:Y:S02]  /*14e0*/  LDG.E R29, desc[UR42][R8.64+0x4] ;  /* 0x0000042a081d7981 */ /* 0x000ea4000c1e1900 */
[----:B--2---:R-:W-:-:S07]  /*14f0*/  IMAD.IADD R29, R29, 0x1, -R4 ;  /* 0x000000011d1d7824 */ /* 0x004fce00078e0a04 */
.L_x_2881:
[----:B------:R-:W-:Y:S01]  /*1500*/  ULDC.64 UR4, c[0x0][0xa10] ;  /* 0x0002840000047ab9 */ /* 0x000fe20000000a00 */
[----:B------:R-:W1:Y:S01]  /*1510*/  LDC R9, c[0x0][0x448] ;  /* 0x00011200ff097b82 */ /* 0x000e620000000800 */
[----:B------:R-:W-:-:S04]  /*1520*/  ISETP.NE.U32.AND P0, PT, RZ, UR4, PT ;  /* 0x00000004ff007c0c */ /* 0x000fc8000bf05070 */
[----:B------:R-:W-:Y:S01]  /*1530*/  ISETP.NE.AND.EX P0, PT, RZ, UR5, PT, P0 ;  /* 0x00000005ff007c0c */ /* 0x000fe2000bf05300 */
[----:B------:R-:W-:-:S12]  /*1540*/  ULDC.64 UR4, c[0x0][0xa30] ;  /* 0x00028c0000047ab9 */ /* 0x000fd80000000a00 */
[----:B0-----:R-:W0:Y:S02]  /*1550*/  @P0 LDC.64 R4, c[0x0][0xa10] ;  /* 0x00028400ff040b82 */ /* 0x001e240000000a00 */
[----:B0-----:R-:W-:-:S05]  /*1560*/  @P0 IMAD.WIDE R4, R26, 0x4, R4 ;  /* 0x000000041a040825 */ /* 0x001fca00078e0204 */
[----:B------:R-:W2:Y:S04]  /*1570*/  @P0 LDG.E R3, desc[UR42][R4.64] ;  /* 0x0000002a04030981 */ /* 0x000ea8000c1e1900 */
[----:B------:R0:W2:Y:S01]  /*1580*/  @P0 LDG.E R8, desc[UR42][R4.64+0x4] ;  /* 0x0000042a04080981 */ /* 0x0000a2000c1e1900 */
[----:B------:R-:W-:Y:S01]  /*1590*/  ISETP.NE.U32.AND P1, PT, RZ, UR4, PT ;  /* 0x00000004ff007c0c */ /* 0x000fe2000bf25070 */
[----:B-----5:R-:W-:-:S03]  /*15a0*/  IMAD.MOV.U32 R24, RZ, RZ, R29 ;  /* 0x000000ffff187224 */ /* 0x020fc600078e001d */
[----:B------:R-:W-:-:S13]  /*15b0*/  ISETP.NE.AND.EX P1, PT, RZ, UR5, PT, P1 ;  /* 0x00000005ff007c0c */ /* 0x000fda000bf25310 */
[----:B------:R-:W-:-:S04]  /*15c0*/  @P1 IADD3 R6, P2, R208, UR4, RZ ;  /* 0x00000004d0061c10 */ /* 0x000fc8000ff5e0ff */
[----:B------:R-:W-:-:S05]  /*15d0*/  @P1 IADD3.X R7, R209, UR5, RZ, P2, !PT ;  /* 0x00000005d1071c10 */ /* 0x000fca00097fe4ff */
[----:B------:R3:W5:Y:S01]  /*15e0*/  @P1 LDG.E R24, desc[UR42][R6.64] ;  /* 0x0000002a06181981 */ /* 0x000762000c1e1900 */
[----:B-1----:R-:W-:Y:S01]  /*15f0*/  ISETP.NE.AND P1, PT, R9, 0x1, PT ;  /* 0x000000010900780c */ /* 0x002fe20003f25270 */
[----:B------:R-:W-:-:S04]  /*1600*/  IMAD.SHL.U32 R191, R41, 0x80, RZ ;  /* 0x0000008029bf7824 */ /* 0x000fc800078e00ff */
[----:B0-----:R-:W-:-:S08]  /*1610*/  VIADD R4, R191, 0x7f ;  /* 0x0000007fbf047836 */ /* 0x001fd00000000000 */
[----:B------:R-:W0:Y:S08]  /*1620*/  @P1 LDC R9, c[0x0][0x44c] ;  /* 0x00011300ff091b82 */ /* 0x000e300000000800 */
[----:B------:R-:W1:Y:S01]  /*1630*/  @P1 LDC R5, c[0x0][0x450] ;  /* 0x00011400ff051b82 */ /* 0x000e620000000800 */
[----:B--2---:R-:W-:Y:S02]  /*1640*/  @P0 IMAD.IADD R25, R8, 0x1, -R3 ;  /* 0x0000000108190824 */ /* 0x004fe400078e0a03 */
[----:B------:R-:W-:-:S02]  /*1650*/  IMAD.IADD R8, R29, 0x1, -R0 ;  /* 0x000000011d087824 */ /* 0x000fc400078e0a00 */
[----:B0-----:R-:W-:-:S03]  /*1660*/  @P1 IMAD.HI.U32 R0, R4, R9, RZ ;  /* 0x0000000904001227 */ /* 0x001fc600078e00ff */
[----:B------:R-:W-:Y:S01]  /*1670*/  IADD3 R193, R8, R25, RZ ;  /* 0x0000001908c17210 */ /* 0x000fe20007ffe0ff */
[----:B------:R-:W-:Y:S01]  /*1680*/  IMAD.MOV R27, RZ, RZ, -R8 ;  /* 0x000000ffff1b7224 */ /* 0x000fe200078e0a08 */
[----:B-1----:R-:W-:Y:S02]  /*1690*/  @P1 SHF.R.U32.HI R4, RZ, R5, R0 ;  /* 0x00000005ff041219 */ /* 0x002fe40000011600 */
[C---:B------:R-:W-:Y:S01]  /*16a0*/  IADD3 R95, R193.reuse, 0x80, -R192 ;  /* 0x00000080c15f7810 */ /* 0x040fe20007ffe8c0 */
[----:B------:R-:W-:Y:S01]  /*16b0*/  VIADD R0, R193, 0x7f ;  /* 0x0000007fc1007836 */ /* 0x000fe20000000000 */
[----:B------:R-:W-:-:S03]  /*16c0*/  VIMNMX R27, RZ, R27, !PT ;  /* 0x0000001bff1b7248 */ /* 0x000fc60007fe0100 */
[----:B------:R-:W-:Y:S01]  /*16d0*/  IMAD.IADD R4, R95, 0x1, R4 ;  /* 0x000000015f047824 */ /* 0x000fe200078e0204 */
[----:B------:R-:W-:-:S04]  /*16e0*/  SHF.R.S32.HI R3, RZ, 0x1f, R0 ;  /* 0x0000001fff037819 */ /* 0x000fc80000011400 */
[----:B------:R-:W-:Y:S02]  /*16f0*/  SHF.R.S32.HI R5, RZ, 0x1f, R4 ;  /* 0x0000001fff057819 */ /* 0x000fe40000011404 */
[----:B------:R-:W-:Y:S02]  /*1700*/  LEA.HI R3, R3, R0, RZ, 0x7 ;  /* 0x0000000003037211 */ /* 0x000fe400078f38ff */
[----:B------:R-:W-:Y:S02]  /*1710*/  LEA.HI R5, R5, R4, RZ, 0x7 ;  /* 0x0000000405057211 */ /* 0x000fe400078f38ff */
[----:B------:R-:W-:Y:S02]  /*1720*/  SHF.R.S32.HI R96, RZ, 0x7, R3 ;  /* 0x00000007ff607819 */ /* 0x000fe40000011403 */
[----:B------:R-:W-:-:S04]  /*1730*/  SHF.R.S32.HI R5, RZ, 0x7, R5 ;  /* 0x00000007ff057819 */ /* 0x000fc80000011405 */
[----:B------:R-:W-:-:S05]  /*1740*/  VIMNMX R5, R96, R5, PT ;  /* 0x0000000560057248 */ /* 0x000fca0003fe0100 */
[----:B------:R-:W-:-:S05]  /*1750*/  IMAD R0, R5, 0x80, -R8 ;  /* 0x0000008005007824 */ /* 0x000fca00078e0a08 */
[----:B------:R-:W-:-:S04]  /*1760*/  VIMNMX R0, R0, R25, PT ;  /* 0x0000001900007248 */ /* 0x000fc80003fe0100 */
        /* <DEDUP_REMOVED lines=9> */
[----:B---3--:R-:W-:Y:S05]  /*1800*/  @!P1 BRA `(.L_x_2882) ;  /* 0x0000006c00c89947 */ /* 0x008fea0003800000 */
        /* <DEDUP_REMOVED lines=20> */
.L_x_2884:
[----:B------:R-:W-:Y:S05]  /*1950*/  BSYNC B6 ;  /* 0x0000000000067941 */ /* 0x000fea0003800000 */
.L_x_2883:
        /* <DEDUP_REMOVED lines=19> */
[----:B-1---5:R-:W-:Y:S05]  /*1a90*/  CALL.ABS.NOINC R14 ;  /* 0x000000000e007343 */ /* 0x022fea0003c00000 */
.L_x_2886:
[----:B------:R-:W-:Y:S05]  /*1aa0*/  BSYNC B6 ;  /* 0x0000000000067941 */ /* 0x000fea0003800000 */
.L_x_2885:
        /* <DEDUP_REMOVED lines=11> */
[----:B-----5:R-:W-:Y:S01]  /*1b60*/  SHF.R.S32.HI R13, RZ, 0x1f, R24 ;  /* 0x0000001fff0d7819 */ /* 0x020fe20000011418 */
[----:B------:R-:W0:Y:S01]  /*1b70*/  S2R R38, SR_TID.X ;  /* 0x0000000000267919 */ /* 0x000e220000002100 */
[----:B------:R-:W-:Y:S01]  /*1b80*/  SEL R3, R37, RZ, P0 ;  /* 0x000000ff25037207 */ /* 0x000fe20000000000 */
[-C--:B-1----:R-:W-:Y:S01]  /*1b90*/  IMAD R10, R223, R34.reuse, RZ ;  /* 0x00000022df0a7224 */ /* 0x082fe200078e02ff */
[C-C-:B------:R-:W-:Y:S01]  /*1ba0*/  SHF.L.U64.HI R29, R34.reuse, 0x5, R35.reuse ;  /* 0x00000005221d7819 */ /* 0x140fe20000010223 */
[C---:B------:R-:W-:Y:S01]  /*1bb0*/  IMAD.SHL.U32 R32, R34.reuse, 0x20, RZ ;  /* 0x0000002022207824 */ /* 0x040fe200078e00ff */
[----:B------:R-:W-:Y:S01]  /*1bc0*/  SHF.L.U64.HI R30, R34, 0x6, R35 ;  /* 0x00000006221e7819 */ /* 0x000fe20000010223 */
[----:B------:R-:W-:Y:S01]  /*1bd0*/  IMAD.IADD R3, R16, 0x1, R3 ;  /* 0x0000000110037824 */ /* 0x000fe200078e0203 */
[----:B------:R-:W-:Y:S01]  /*1be0*/  SHF.L.U64.HI R31, R34, 0x7, R35 ;  /* 0x00000007221f7819 */ /* 0x000fe20000010223 */
[----:B---3--:R-:W-:-:S04]  /*1bf0*/  IMAD.WIDE.U32 R4, R187, R34, R22 ;  /* 0x00000022bb047225 */ /* 0x008fc800078e0016 */
[----:B--2---:R-:W-:-:S04]  /*1c00*/  IMAD.WIDE.U32 R6, R187, R14, R22 ;  /* 0x0000000ebb067225 */ /* 0x004fc800078e0016 */
[C---:B------:R-:W-:Y:S02]  /*1c10*/  IMAD R89, R187.reuse, R35, R10 ;  /* 0x00000023bb597224 */ /* 0x040fe400078e020a */
[----:B------:R-:W-:-:S04]  /*1c20*/  IMAD.WIDE.U32 R10, R187, R34, R16 ;  /* 0x00000022bb0a7225 */ /* 0x000fc800078e0010 */
[----:B------:R-:W-:Y:S01]  /*1c30*/  IMAD.MOV.U32 R82, RZ, RZ, R6 ;  /* 0x000000ffff527224 */ /* 0x000fe200078e0006 */
[----:B------:R-:W-:Y:S01]  /*1c40*/  SHF.R.S32.HI R6, RZ, 0x1f, R3 ;  /* 0x0000001fff067819 */ /* 0x000fe20000011403 */
[-C--:B------:R-:W-:Y:S02]  /*1c50*/  IMAD R8, R223, R14.reuse, RZ ;  /* 0x0000000edf087224 */ /* 0x080fe400078e02ff */
[----:B------:R-:W-:Y:S02]  /*1c60*/  IMAD.IADD R87, R5, 0x1, R89 ;  /* 0x0000000105577824 */ /* 0x000fe400078e0259 */
[----:B------:R-:W-:Y:S01]  /*1c70*/  IMAD.IADD R89, R89, 0x1, R11 ;  /* 0x0000000159597824 */ /* 0x000fe200078e020b */
[CC--:B------:R-:W-:Y:S01]  /*1c80*/  LEA.HI R11, R6.reuse, R3.reuse, RZ, 0x3 ;  /* 0x00000003060b7211 */ /* 0x0c0fe200078f18ff */
[----:B------:R-:W-:Y:S01]  /*1c90*/  IMAD.MOV.U32 R86, RZ, RZ, R4 ;  /* 0x000000ffff567224 */ /* 0x000fe200078e0004 */
[----:B------:R-:W-:Y:S01]  /*1ca0*/  LEA.HI R4, R6, R3, RZ, 0x6 ;  /* 0x0000000306047211 */ /* 0x000fe200078f30ff */
[C---:B------:R-:W-:Y:S01]  /*1cb0*/  IMAD R85, R187.reuse, R15, R8 ;  /* 0x0000000fbb557224 */ /* 0x040fe200078e0208 */
[----:B0-----:R-:W-:Y:S01]  /*1cc0*/  SHF.R.U32.HI R38, RZ, 0x7, R38 ;  /* 0x00000007ff267819 */ /* 0x001fe20000011626 */
[----:B------:R-:W-:Y:S01]  /*1cd0*/  IMAD.WIDE.U32 R8, R187, R14, R16 ;  /* 0x0000000ebb087225 */ /* 0x000fe200078e0010 */
[----:B------:R-:W-:-:S02]  /*1ce0*/  LOP3.LUT R3, R11, 0x38, RZ, 0xc0, !PT ;  /* 0x000000380b037812 */ /* 0x000fc400078ec0ff */
[----:B------:R-:W-:Y:S01]  /*1cf0*/  ISETP.NE.AND P6, PT, R38, 0x1, PT ;  /* 0x000000012600780c */ /* 0x000fe20003fc5270 */
[----:B------:R-:W-:Y:S01]  /*1d00*/  IMAD.IADD R83, R7, 0x1, R85 ;  /* 0x0000000107537824 */ /* 0x000fe200078e0255 */
[----:B------:R-:W-:Y:S01]  /*1d10*/  LOP3.LUT R5, R195, 0x38, R11, 0xf8, !PT ;  /* 0x00000038c3057812 */ /* 0x000fe200078ef80b */
[----:B------:R-:W-:Y:S01]  /*1d20*/  IMAD.SHL.U32 R4, R4, 0x80, RZ ;  /* 0x0000008004047824 */ /* 0x000fe200078e00ff */
[----:B------:R-:W-:Y:S01]  /*1d30*/  LOP3.LUT R3, R3, 0x1c0, R224, 0xf8, !PT ;  /* 0x000001c003037812 */ /* 0x000fe200078ef8e0 */
[----:B------:R-:W-:Y:S01]  /*1d40*/  IMAD.IADD R85, R85, 0x1, R9 ;  /* 0x0000000155557824 */ /* 0x000fe200078e0209 */
[----:B------:R-:W-:Y:S01]  /*1d50*/  LOP3.LUT R5, R5, R226, RZ, 0x3c, !PT ;  /* 0x000000e205057212 */ /* 0x000fe200078e3cff */
[----:B------:R-:W-:Y:S01]  /*1d60*/  IMAD.MOV.U32 R84, RZ, RZ, R8 ;  /* 0x000000ffff547224 */ /* 0x000fe200078e0008 */
[--C-:B------:R-:W-:Y:S01]  /*1d70*/  LOP3.LUT R8, R196, 0x38, R11.reuse, 0xf8, !PT ;  /* 0x00000038c4087812 */ /* 0x100fe200078ef80b */
[----:B------:R-:W-:Y:S01]  /*1d80*/  IMAD.MOV.U32 R88, RZ, RZ, R10 ;  /* 0x000000ffff587224 */ /* 0x000fe200078e000a */
[----:B------:R-:W-:Y:S01]  /*1d90*/  LOP3.LUT R10, R194, 0x38, R11, 0xf8, !PT ;  /* 0x00000038c20a7812 */ /* 0x000fe200078ef80b */
[C---:B------:R-:W-:Y:S01]  /*1da0*/  IMAD R9, R13.reuse, R14, RZ ;  /* 0x0000000e0d097224 */ /* 0x040fe200078e02ff */
[----:B------:R-:W-:Y:S01]  /*1db0*/  LOP3.LUT R6, R4, 0xffffe000, RZ, 0xc0, !PT ;  /* 0xffffe00004067812 */ /* 0x000fe200078ec0ff */
[----:B------:R-:W-:Y:S05]  /*1dc0*/  @!P6 WARPSYNC.ALL ;  /* 0x000000000000e948 */ /* 0x000fea0003800000 */
[----:B------:R-:W-:Y:S01]  /*1dd0*/  IMAD R13, R13, R34, RZ ;  /* 0x000000220d0d7224 */ /* 0x000fe200078e02ff */
[----:B------:R-:W-:Y:S01]  /*1de0*/  LOP3.LUT R8, R8, R227, RZ, 0x3c, !PT ;  /* 0x000000e308087212 */ /* 0x000fe200078e3cff */
[----:B------:R-:W-:Y:S01]  /*1df0*/  IMAD R39, R24, R15, R9 ;  /* 0x0000000f18277224 */ /* 0x000fe200078e0209 */
[----:B------:R-:W-:Y:S01]  /*1e00*/  LOP3.LUT R10, R10, R225, RZ, 0x3c, !PT ;  /* 0x000000e10a0a7212 */ /* 0x000fe200078e3cff */
[C---:B------:R-:W-:Y:S01]  /*1e10*/  IMAD.WIDE.U32 R82, R24.reuse, R14, R82 ;  /* 0x0000000e18527225 */ /* 0x040fe200078e0052 */
[----:B------:R-:W-:Y:S01]  /*1e20*/  LOP3.LUT R7, R3, R200, RZ, 0x3c, !PT ;  /* 0x000000c803077212 */ /* 0x000fe200078e3cff */
[----:B------:R-:W-:Y:S01]  /*1e30*/  ULDC UR4, c[0x0][0x2f4] ;  /* 0x0000bd0000047ab9 */ /* 0x000fe20000000800 */
[----:B------:R-:W-:Y:S01]  /*1e40*/  LOP3.LUT R41, R11, 0xfffffff8, RZ, 0xc0, !PT ;  /* 0xfffffff80b297812 */ /* 0x000fe200078ec0ff */
[C---:B------:R-:W-:Y:S01]  /*1e50*/  IMAD R13, R24.reuse, R35, R13 ;  /* 0x00000023180d7224 */ /* 0x040fe200078e020d */
[----:B------:R-:W-:Y:S01]  /*1e60*/  IADD3 R4, R5, R6, R198 ;  /* 0x0000000605047210 */ /* 0x000fe20007ffe0c6 */
[----:B------:R-:W-:Y:S01]  /*1e70*/  IMAD.WIDE.U32 R88, R24, R34, R88 ;  /* 0x0000002218587225 */ /* 0x000fe200078e0058 */
[----:B------:R-:W-:-:S02]  /*1e80*/  IADD3 R3, R8, R6, R199 ;  /* 0x0000000608037210 */ /* 0x000fc40007ffe0c7 */
[----:B------:R-:W-:Y:S01]  /*1e90*/  IADD3 R5, R10, R6, R197 ;  /* 0x000000060a057210 */ /* 0x000fe20007ffe0c5 */
[----:B------:R-:W-:Y:S01]  /*1ea0*/  IMAD.WIDE.U32 R84, R24, R14, R84 ;  /* 0x0000000e18547225 */ /* 0x000fe200078e0054 */
[----:B------:R-:W-:Y:S02]  /*1eb0*/  IADD3 R6, R7, R6, R201 ;  /* 0x0000000607067210 */ /* 0x000fe40007ffe0c9 */
[----:B------:R-:W-:Y:S01]  /*1ec0*/  SHF.L.U64.HI R7, R14, 0x5, R15 ;  /* 0x000000050e077819 */ /* 0x000fe2000001020f */
[----:B------:R-:W-:Y:S01]  /*1ed0*/  IMAD.WIDE.U32 R86, R24, R34, R86 ;  /* 0x0000002218567225 */ /* 0x000fe200078e0056 */
[C-C-:B------:R-:W-:Y:S02]  /*1ee0*/  SHF.L.U64.HI R8, R14.reuse, 0x6, R15.reuse ;  /* 0x000000060e087819 */ /* 0x140fe4000001020f */
[----:B------:R-:W-:Y:S01]  /*1ef0*/  SHF.L.U64.HI R9, R14, 0x7, R15 ;  /* 0x000000070e097819 */ /* 0x000fe2000001020f */
[----:B------:R-:W-:Y:S01]  /*1f00*/  VIADD R94, R38, 0x8 ;  /* 0x00000008265e7836 */ /* 0x000fe20000000000 */
[----:B------:R-:W-:Y:S01]  /*1f10*/  SHF.R.S32.HI R35, RZ, 0x1f, R42 ;  /* 0x0000001fff237819 */ /* 0x000fe2000001142a */
[----:B------:R-:W-:Y:S01]  /*1f20*/  IMAD.SHL.U32 R33, R34, 0x40, RZ ;  /* 0x0000004022217824 */ /* 0x000fe200078e00ff */
[----:B------:R-:W-:Y:S01]  /*1f30*/  ISETP.GE.AND P1, PT, R16, UR4, PT ;  /* 0x0000000410007c0c */ /* 0x000fe2000bf26270 */
[----:B------:R-:W-:Y:S01]  /*1f40*/  IMAD.IADD R38, R83, 0x1, R39 ;  /* 0x0000000153267824 */ /* 0x000fe200078e0227 */
[----:B------:R-:W-:Y:S01]  /*1f50*/  ISETP.GE.AND P2, PT, R2, UR4, PT ;  /* 0x0000000402007c0c */ /* 0x000fe2000bf46270 */
[C---:B------:R-:W-:Y:S01]  /*1f60*/  IMAD.SHL.U32 R10, R14.reuse, 0x20, RZ ;  /* 0x000000200e0a7824 */ /* 0x040fe200078e00ff */
[----:B------:R-:W-:Y:S01]  /*1f70*/  IADD3 R43, R13, R89, RZ ;  /* 0x000000590d2b7210 */ /* 0x000fe20007ffe0ff */
[C---:B------:R-:W-:Y:S01]  /*1f80*/  IMAD.SHL.U32 R20, R14.reuse, 0x40, RZ ;  /* 0x000000400e147824 */ /* 0x040fe200078e00ff */
[----:B------:R-:W-:Y:S01]  /*1f90*/  SHF.R.S32.HI R80, RZ, 0x3, R11 ;  /* 0x00000003ff507819 */ /* 0x000fe2000001140b */
[----:B------:R-:W-:Y:S01]  /*1fa0*/  IMAD.SHL.U32 R21, R14, 0x80, RZ ;  /* 0x000000800e157824 */ /* 0x000fe200078e00ff */
[----:B------:R-:W-:Y:S01]  /*1fb0*/  SHF.R.S32.HI R90, RZ, 0x1f, R41 ;  /* 0x0000001fff5a7819 */ /* 0x000fe20000011429 */
[----:B------:R-:W-:-:S02]  /*1fc0*/  IMAD.SHL.U32 R34, R34, 0x80, RZ ;  /* 0x0000008022227824 */ /* 0x000fc400078e00ff */
[----:B------:R-:W-:Y:S02]  /*1fd0*/  IMAD R36, R206, 0x20, R187 ;  /* 0x00000020ce247824 */ /* 0x000fe400078e02bb */
[----:B------:R-:W-:Y:S02]  /*1fe0*/  IMAD.SHL.U32 R37, R37, 0x2, RZ ;  /* 0x0000000225257824 */ /* 0x000fe400078e00ff */
[----:B------:R-:W-:Y:S02]  /*1ff0*/  IMAD.IADD R39, R39, 0x1, R85 ;  /* 0x0000000127277824 */ /* 0x000fe400078e0255 */
[----:B------:R-:W-:Y:S01]  /*2000*/  IMAD.IADD R40, R87, 0x1, R13 ;  /* 0x0000000157287824 */ /* 0x000fe200078e020d */
[----:B----4-:R-:W-:Y:S01]  /*2010*/  SHF.R.S32.HI R81, RZ, 0x1f, R26 ;  /* 0x0000001fff517819 */ /* 0x010fe2000001141a */
[----:B------:R-:W-:Y:S06]  /*2020*/  @!P6 BAR.SYNC.DEFER_BLOCKING 0x9, 0x100 ;  /* 0x024400000000eb1d */ /* 0x000fec0000010000 */
.L_x_2984:
[----:B------:R-:W0:Y:S01]  /*2030*/  LDC R100, c[0x0][0x430] ;  /* 0x00010c00ff647b82 */ /* 0x000e220000000800 */
[----:B------:R-:W-:Y:S02]  /*2040*/  VIADD R28, R28, 0xffffffff ;  /* 0xffffffff1c1c7836 */ /* 0x000fe40000000000 */
[----:B------:R-:W-:Y:S02]  /*2050*/  IMAD.MOV.U32 R101, RZ, RZ, RZ ;  /* 0x000000ffff657224 */ /* 0x000fe400078e00ff */
[----:B------:R-:W-:-:S03]  /*2060*/  IMAD R11, R28, 0x80, R36 ;  /* 0x000000801c0b7824 */ /* 0x000fc600078e0224 */
[----:B------:R-:W1:Y:S01]  /*2070*/  LDC R104, c[0x0][0x3f4] ;  /* 0x0000fd00ff687b82 */ /* 0x000e620000000800 */
        /* <DEDUP_REMOVED lines=8> */
[----:B----4-:R-:W4:Y:S01]  /*2100*/  @P4 LDC R13, c[0x0][0x438] ;  /* 0x00010e00ff0d4b82 */ /* 0x010f220000000800 */
        /* <DEDUP_REMOVED lines=84> */
.L_x_2891:
[----:B------:R-:W-:Y:S05]  /*2650*/  BSYNC B1 ;  /* 0x0000000000017941 */ /* 0x000fea0003800000 */
.L_x_2890:
        /* <DEDUP_REMOVED lines=43> */
.L_x_2893:
[----:B------:R-:W-:Y:S05]  /*2910*/  BSYNC B1 ;  /* 0x0000000000017941 */ /* 0x000fea0003800000 */
.L_x_2892:
        /* <DEDUP_REMOVED lines=47> */
.L_x_2895:
[----:B------:R-:W-:Y:S05]  /*2c10*/  BSYNC B1 ;  /* 0x0000000000017941 */ /* 0x000fea0003800000 */
.L_x_2894:
        /* <DEDUP_REMOVED lines=31> */
.L_x_2897:
[----:B------:R-:W-:Y:S05]  /*2e10*/  BSYNC B1 ;  /* 0x0000000000017941 */ /* 0x000fea0003800000 */
.L_x_2896:
        /* <DEDUP_REMOVED lines=36> */
.L_x_2898:
[----:B------:R-:W-:Y:S01]  /*3060*/  IMAD R91, R19, 0x8, R18 ;  /* 0x00000008135b7824 */ /* 0x000fe200078e0212 */
[----:B------:R-:W-:Y:S01]  /*3070*/  SHF.L.U32 R102, R189, 0x1f, RZ ;  /* 0x0000001fbd667819 */ /* 0x000fe200000006ff */
[----:B------:R-:W-:Y:S03]  /*3080*/  BSSY B1, `(.L_x_2899) ;  /* 0x0000003000017945 */ /* 0x000fe60003800000 */
[----:B------:R-:W0:Y:S02]  /*3090*/  SYNCS.PHASECHK.TRANS64.TRYWAIT P6, [R91+URZ+0x28890], R102 ;  /* 0x028890665b0075a7 */ /* 0x000e2400080c017f */
[----:B0-----:R-:W-:Y:S05]  /*30a0*/  @!P6 BRA `(.L_x_2900) ;  /* 0x000001bc0010e947 */ /* 0x001fea0003800000 */
.L_x_3220:
[----:B------:R-:W-:Y:S05]  /*30b0*/  BSYNC B1 ;  /* 0x0000000000017941 */ /* 0x000fea0003800000 */
.L_x_2899:
[----:B------:R-:W-:-:S03]  /*30c0*/  UMOV UR4, 0xffffffff ;  /* 0xffffffff00047882 */ /* 0x000fc60000000000 */
[----:B------:R-:W-:Y:S05]  /*30d0*/  BRA.DIV UR4, `(.L_x_2901) ;  /* 0x000001be04187947 */ /* 0x000fea000b800000 */
[----:B------:R1:W2:Y:S04]  /*30e0*/  SHFL.IDX PT, R79, R103, RZ, 0x181f ;  /* 0x00181fff674f7589 */ /* 0x0002a800000e0000 */
[----:B------:R1:W3:Y:S02]  /*30f0*/  SHFL.IDX PT, R105, R108, RZ, 0x181f ;  /* 0x00181fff6c697589 */ /* 0x0002e400000e0000 */
.L_x_3224:
        /* <DEDUP_REMOVED lines=57> */
.L_x_2907:
[----:B------:R-:W-:Y:S05]  /*3490*/  BSYNC B3 ;  /* 0x0000000000037941 */ /* 0x000fea0003800000 */
.L_x_2906:
[----:B0-----:R4:W-:Y:S02]  /*34a0*/  ST.E.128 desc[UR42][R76.64], R12 ;  /* 0x0000000c4c007985 */ /* 0x0019e4000c101d2a */
.L_x_2905:
[----:B------:R-:W-:Y:S05]  /*34b0*/  BSYNC B2 ;  /* 0x0000000000027941 */ /* 0x000fea0003800000 */
.L_x_2904:
        /* <DEDUP_REMOVED lines=53> */
.L_x_2909:
[----:B------:R-:W-:Y:S05]  /*3810*/  BSYNC B2 ;  /* 0x0000000000027941 */ /* 0x000fea0003800000 */
.L_x_2908:
[----:B0-----:R0:W-:Y:S02]  /*3820*/  ST.E.128 desc[UR42][R72.64], R12 ;  /* 0x0000000c48007985 */ /* 0x0011e4000c101d2a */
.L_x_2903:
[----:B------:R-:W-:Y:S05]  /*3830*/  BSYNC B1 ;  /* 0x0000000000017941 */ /* 0x000fea0003800000 */
.L_x_2902:
[----:B------:R-:W-:-:S03]  /*3840*/  UMOV UR4, 0xffffffff ;  /* 0xffffffff00047882 */ /* 0x000fc60000000000 */
[----:B------:R-:W-:Y:S05]  /*3850*/  BRA.DIV UR4, `(.L_x_2910) ;  /* 0x000001b604847947 */ /* 0x000fea000b800000 */
[----:B------:R1:W1:Y:S04]  /*3860*/  SHFL.IDX PT, R71, R103, 0x1, 0x181f ;  /* 0x00381f0067477f89 */ /* 0x00026800000e0000 */
[----:B0-----:R0:W0:Y:S02]  /*3870*/  SHFL.IDX PT, R73, R108, 0x1, 0x181f ;  /* 0x00381f006c497f89 */ /* 0x00102400000e0000 */
.L_x_3228:
        /* <DEDUP_REMOVED lines=20> */
[----:B------:R-:W-:Y:S02]  /*39c0*/  LOP3.LUT R65, R14, 0xffff0000, RZ, 0xc0, !PT ;  /* 0xffff00000e417812 */ /* 0x000fe400078ec0ff */
[----:B------:R-:W-:Y:S01]  /*39d0*/  PRMT R119, R119, 0x5410, R72 ;  /* 0x0000541077777816 */ /* 0x000fe20000000048 */
[----:B------:R-:W-:Y:S01]  /*39e0*/  IMAD.U32 R74, R121, 0x10000, RZ ;  /* 0x00010000794a7824 */ /* 0x000fe200078e00ff */
[C---:B------:R-:W-:Y:S02]  /*39f0*/  SHF.L.U32 R14, R13.reuse, 0x10, RZ ;  /* 0x000000100d0e7819 */ /* 0x040fe400000006ff */
[----:B------:R-:W-:Y:S01]  /*3a00*/  LOP3.LUT R13, R13, 0xffff0000, RZ, 0xc0, !PT ;  /* 0xffff00000d0d7812 */ /* 0x000fe200078ec0ff */
[----:B------:R-:W-:Y:S01]  /*3a10*/  IMAD.U32 R70, R119, 0x10000, RZ ;  /* 0x0001000077467824 */ /* 0x000fe200078e00ff */
[----:B------:R-:W-:Y:S01]  /*3a20*/  LOP3.LUT R72, R120, 0xffff0000, RZ, 0xc0, !PT ;  /* 0xffff000078487812 */ /* 0x000fe200078ec0ff */
        /* <DEDUP_REMOVED lines=8> */
[----:B------:R-:W-:Y:S01]  /*3ab0*/  IMAD.U32 R120, R120, 0x10000, RZ ;  /* 0x0001000078787824 */ /* 0x000fe200078e00ff */
[----:B------:R-:W-:Y:S01]  /*3ac0*/  LOP3.LUT R119, R119, 0xffff0000, RZ, 0xc0, !PT ;  /* 0xffff000077777812 */ /* 0x000fe200078ec0ff */
[----:B------:R-:W-:-:S02]  /*3ad0*/  IMAD.U32 R118, R118, 0x10000, RZ ;  /* 0x0001000076767824 */ /* 0x000fc400078e00ff */
[C---:B------:R-:W-:Y:S01]  /*3ae0*/  FFMA.FTZ R75, R14.reuse, R67, -R75 ;  /* 0x000000430e4b7223 */ /* 0x040fe2000001084b */
        /* <DEDUP_REMOVED lines=18> */
.L_x_2916:
[----:B------:R-:W-:Y:S05]  /*3c10*/  BSYNC B3 ;  /* 0x0000000000037941 */ /* 0x000fea0003800000 */
.L_x_2915:
[----:B--2---:R0:W-:Y:S02]  /*3c20*/  ST.E.128 desc[UR42][R68.64], R12 ;  /* 0x0000000c44007985 */ /* 0x0041e4000c101d2a */
.L_x_2914:
[----:B------:R-:W-:Y:S05]  /*3c30*/  BSYNC B2 ;  /* 0x0000000000027941 */ /* 0x000fea0003800000 */
.L_x_2913:
        /* <DEDUP_REMOVED lines=53> */
.L_x_2918:
[----:B------:R-:W-:Y:S05]  /*3f90*/  BSYNC B2 ;  /* 0x0000000000027941 */ /* 0x000fea0003800000 */
.L_x_2917:
[----:B----4-:R0:W-:Y:S02]  /*3fa0*/  ST.E.128 desc[UR42][R64.64], R12 ;  /* 0x0000000c40007985 */ /* 0x0101e4000c101d2a */
.L_x_2912:
[----:B------:R-:W-:Y:S05]  /*3fb0*/  BSYNC B1 ;  /* 0x0000000000017941 */ /* 0x000fea0003800000 */
.L_x_2911:
[----:B------:R-:W-:-:S03]  /*3fc0*/  UMOV UR4, 0xffffffff ;  /* 0xffffffff00047882 */ /* 0x000fc60000000000 */
[----:B------:R-:W-:Y:S05]  /*3fd0*/  BRA.DIV UR4, `(.L_x_2919) ;  /* 0x000001ae04f07947 */ /* 0x000fea000b800000 */
[----:B------:R1:W1:Y:S04]  /*3fe0*/  SHFL.IDX PT, R63, R103, 0x2, 0x181f ;  /* 0x00581f00673f7f89 */ /* 0x00026800000e0000 */
[----:B0-----:R0:W0:Y:S02]  /*3ff0*/  SHFL.IDX PT, R65, R108, 0x2, 0x181f ;  /* 0x00581f006c417f89 */ /* 0x00102400000e0000 */
.L_x_3232:
        /* <DEDUP_REMOVED lines=31> */
[-C--:B------:R-:W-:Y:S01]  /*41f0*/  FMUL.FTZ R13, R13, R59.reuse ;  /* 0x0000003b0d0d7220 */ /* 0x080fe20000410000 */
[----:B------:R-:W-:Y:S01]  /*4200*/  LOP3.LUT R133, R133, 0xffff0000, RZ, 0xc0, !PT ;  /* 0xffff000085857812 */ /* 0x000fe200078ec0ff */
[----:B------:R-:W-:Y:S01]  /*4210*/  FMUL.FTZ R57, R57, R62 ;  /* 0x0000003e39397220 */ /* 0x000fe20000410000 */
[----:B------:R-:W-:Y:S01]  /*4220*/  SHF.L.U32 R130, R130, 0x10, RZ ;  /* 0x0000001082827819 */ /* 0x000fe200000006ff */
[----:B------:R-:W-:Y:S01]  /*4230*/  IMAD.U32 R132, R132, 0x10000, RZ ;  /* 0x0001000084847824 */ /* 0x000fe200078e00ff */
[----:B------:R-:W-:Y:S01]  /*4240*/  LOP3.LUT R131, R131, 0xffff0000, RZ, 0xc0, !PT ;  /* 0xffff000083837812 */ /* 0x000fe200078ec0ff */
[C---:B------:R-:W-:Y:S01]  /*4250*/  FFMA.FTZ R67, R14.reuse, R59, -R67 ;  /* 0x0000003b0e437223 */ /* 0x040fe20000010843 */
[----:B------:R-:W-:Y:S01]  /*4260*/  FFMA.FTZ R64, R14, R64, R13 ;  /* 0x000000400e407223 */ /* 0x000fe2000001000d */
[----:B------:R-:W-:Y:S01]  /*4270*/  FFMA.FTZ R69, R56, R62, -R69 ;  /* 0x0000003e38457223 */ /* 0x000fe20000010845 */
[----:B------:R-:W-:-:S02]  /*4280*/  IMAD.U32 R15, R15, 0x10000, RZ ;  /* 0x000100000f0f7824 */ /* 0x000fc400078e00ff */
        /* <DEDUP_REMOVED lines=15> */
.L_x_2925:
[----:B------:R-:W-:Y:S05]  /*4380*/  BSYNC B3 ;  /* 0x0000000000037941 */ /* 0x000fea0003800000 */
.L_x_2924:
[----:B--2---:R0:W-:Y:S02]  /*4390*/  ST.E.128 desc[UR42][R60.64], R12 ;  /* 0x0000000c3c007985 */ /* 0x0041e4000c101d2a */
.L_x_2923:
[----:B------:R-:W-:Y:S05]  /*43a0*/  BSYNC B2 ;  /* 0x0000000000027941 */ /* 0x000fea0003800000 */
.L_x_2922:
        /* <DEDUP_REMOVED lines=53> */
.L_x_2927:
[----:B------:R-:W-:Y:S05]  /*4700*/  BSYNC B2 ;  /* 0x0000000000027941 */ /* 0x000fea0003800000 */
.L_x_2926:
[----:B----4-:R0:W-:Y:S02]  /*4710*/  ST.E.128 desc[UR42][R56.64], R12 ;  /* 0x0000000c38007985 */ /* 0x0101e4000c101d2a */
.L_x_2921:
[----:B------:R-:W-:Y:S05]  /*4720*/  BSYNC B1 ;  /* 0x0000000000017941 */ /* 0x000fea0003800000 */
.L_x_2920:
[----:B------:R-:W-:-:S03]  /*4730*/  UMOV UR4, 0xffffffff ;  /* 0xffffffff00047882 */ /* 0x000fc60000000000 */
[----:B------:R-:W-:Y:S05]  /*4740*/  BRA.DIV UR4, `(.L_x_2928) ;  /* 0x000001aa04607947 */ /* 0x000fea000b800000 */
[----:B-1----:R-:W1:Y:S04]  /*4750*/  SHFL.IDX PT, R103, R103, 0x3, 0x181f ;  /* 0x00781f0067677f89 */ /* 0x002e6800000e0000 */
[----:B------:R0:W0:Y:S02]  /*4760*/  SHFL.IDX PT, R53, R108, 0x3, 0x181f ;  /* 0x00781f006c357f89 */ /* 0x00002400000e0000 */
.L_x_3236:
[----:B------:R-:W-:Y:S05]  /*4770*/  @P4 BRA `(.L_x_2929) ;  /* 0x0000003400e84947 */ /* 0x000fea0003800000 */
[----:B------:R-:W-:Y:S04]  /*4780*/  BSSY B1, `(.L_x_2930) ;  /* 0x0000038000017945 */ /* 0x000fe80003800000 */
[----:B------:R-:W-:Y:S05]  /*4790*/  @P1 BRA `(.L_x_2931) ;  /* 0x0000000000d81947 */ /* 0x000fea0003800000 */
[----:B0---4-:R0:W4:Y:S01]  /*47a0*/  LDS.128 R12, [R93+0x1b400] ;  /* 0x01b400005d0c7984 */ /* 0x0111220000000c00 */
[C---:B------:R-:W-:Y:S01]  /*47b0*/  LEA R54, P3, R16.reuse, R53, 0x1 ;  /* 0x0000003510367211 */ /* 0x040fe200078608ff */
[----:B------:R-:W-:Y:S03]  /*47c0*/  BSSY B2, `(.L_x_2932) ;  /* 0x0000032000027945 */ /* 0x000fe60003800000 */
[----:B-1----:R-:W-:Y:S02]  /*47d0*/  LEA.HI.X R55, R16, R103, R17, 0x1, P3 ;  /* 0x0000006710377211 */ /* 0x002fe400018f0c11 */
        /* <DEDUP_REMOVED lines=48> */
.L_x_2933:
[----:B------:R-:W-:Y:S05]  /*4ae0*/  BSYNC B2 ;  /* 0x0000000000027941 */ /* 0x000fea0003800000 */
.L_x_2932:
[----:B----4-:R0:W-:Y:S02]  /*4af0*/  ST.E.128 desc[UR42][R54.64], R12 ;  /* 0x0000000c36007985 */ /* 0x0101e4000c101d2a */
.L_x_2931:
[----:B------:R-:W-:Y:S05]  /*4b00*/  BSYNC B1 ;  /* 0x0000000000017941 */ /* 0x000fea0003800000 */
.L_x_2930:
        /* <DEDUP_REMOVED lines=30> */
[----:B------:R-:W-:Y:S01]  /*4cf0*/  FMUL.FTZ R13, R45, R52 ;  /* 0x000000342d0d7220 */ /* 0x000fe20000410000 */
[----:B------:R-:W-:Y:S01]  /*4d00*/  LOP3.LUT R109, R109, 0xffff0000, RZ, 0xc0, !PT ;  /* 0xffff00006d6d7812 */ /* 0x000fe200078ec0ff */
[-C--:B------:R-:W-:Y:S01]  /*4d10*/  FMUL.FTZ R45, R45, R50.reuse ;  /* 0x000000322d2d7220 */ /* 0x080fe20000410000 */
[----:B------:R-:W-:Y:S01]  /*4d20*/  LOP3.LUT R106, R106, 0xffff0000, RZ, 0xc0, !PT ;  /* 0xffff00006a6a7812 */ /* 0x000fe200078ec0ff */
[C---:B------:R-:W-:Y:S01]  /*4d30*/  FFMA.FTZ R53, R14.reuse, R47, -R53 ;  /* 0x0000002f0e357223 */ /* 0x040fe20000010835 */
[----:B------:R-:W-:Y:S01]  /*4d40*/  FFMA.FTZ R54, R14, R51, R54 ;  /* 0x000000330e367223 */ /* 0x000fe20000010036 */
[----:B------:R-:W-:Y:S01]  /*4d50*/  FFMA.FTZ R13, R44, R50, -R13 ;  /* 0x000000322c0d7223 */ /* 0x000fe2000001080d */
[----:B------:R-:W-:Y:S01]  /*4d60*/  FMUL.FTZ R14, R12, R107 ;  /* 0x0000006b0c0e7220 */ /* 0x000fe20000410000 */
[----:B------:R-:W-:-:S02]  /*4d70*/  IMAD.U32 R15, R15, 0x10000, RZ ;  /* 0x000100000f0f7824 */ /* 0x000fc400078e00ff */
[----:B------:R-:W-:Y:S01]  /*4d80*/  FFMA.FTZ R44, R44, R52, R45 ;  /* 0x000000342c2c7223 */ /* 0x000fe2000001002d */
[----:B------:R-:W-:Y:S01]  /*4d90*/  FMUL.FTZ R50, R46, R109 ;  /* 0x0000006d2e327220 */ /* 0x000fe20000410000 */
        /* <DEDUP_REMOVED lines=12> */
.L_x_2935:
[----:B------:R-:W-:Y:S05]  /*4e60*/  BSYNC B1 ;  /* 0x0000000000017941 */ /* 0x000fea0003800000 */
.L_x_2934:
[----:B----4-:R0:W-:Y:S01]  /*4e70*/  ST.E.128 desc[UR42][R48.64], R12 ;  /* 0x0000000c30007985 */ /* 0x0101e2000c101d2a */
[----:B------:R-:W-:Y:S05]  /*4e80*/  BRA `(.L_x_2929) ;  /* 0x0000003000247947 */ /* 0x000fea0003800000 */
.L_x_2889:
        /* <DEDUP_REMOVED lines=38> */
[----:B------:R0:W5:Y:S01]  /*50f0*/  @!P4 LDG.E.128 R52, desc[UR42][R60.64] ;  /* 0x0000002a3c34c981 */ /* 0x000162000c1e1d00 */
[----:B------:R-:W-:Y:S02]  /*5100*/  @!P4 LEA.HI.X R63, R44, R63, R45, 0x1, P6 ;  /* 0x0000003f2c3fc211 */ /* 0x000fe400030f0c2d */
[----:B------:R-:W-:-:S02]  /*5110*/  CS2R R44, SRZ ;  /* 0x00000000002c7805 */ /* 0x000fc4000001ff00 */
[----:B------:R-:W5:Y:S04]  /*5120*/  @!P5 LDG.E.128 R48, desc[UR42][R64.64] ;  /* 0x0000002a4030d981 */ /* 0x000f68000c1e1d00 */
[----:B------:R1:W5:Y:S01]  /*5130*/  @!P4 LDG.E.128 R56, desc[UR42][R62.64] ;  /* 0x0000002a3e38c981 */ /* 0x000362000c1e1d00 */
[C---:B--2---:R-:W-:Y:S02]  /*5140*/  @!P3 LEA R68, P4, R74.reuse, R68, 0x1 ;  /* 0x000000444a44b211 */ /* 0x044fe400078808ff */
[----:B0-----:R-:W-:Y:S01]  /*5150*/  CS2R R60, SRZ ;  /* 0x00000000003c7805 */ /* 0x001fe2000001ff00 */
[----:B------:R0:W5:Y:S01]  /*5160*/  @!P5 LDG.E.128 R44, desc[UR42][R66.64] ;  /* 0x0000002a422cd981 */ /* 0x000162000c1e1d00 */
[----:B------:R-:W-:Y:S02]  /*5170*/  @!P3 LEA.HI.X R69, R74, R69, R75, 0x1, P4 ;  /* 0x000000454a45b211 */ /* 0x000fe400020f0c4b */
[----:B---3--:R-:W-:-:S04]  /*5180*/  @!P3 LEA R70, P4, R72, R70, 0x1 ;  /* 0x000000464846b211 */ /* 0x008fc800078808ff */
[----:B------:R-:W-:Y:S02]  /*5190*/  @!P3 LEA.HI.X R71, R72, R71, R73, 0x1, P4 ;  /* 0x000000474847b211 */ /* 0x000fe400020f0c49 */
[----:B------:R-:W-:-:S04]  /*51a0*/  ISETP.GE.AND P4, PT, R217, R97, PT ;  /* 0x00000061d900720c */ /* 0x000fc80003f86270 */
[CC--:B------:R-:W-:Y:S02]  /*51b0*/  ISETP.GE.OR P4, PT, R16.reuse, R104.reuse, P4 ;  /* 0x000000681000720c */ /* 0x0c0fe40002786670 */
[----:B-1----:R-:W-:Y:S02]  /*51c0*/  CS2R R62, SRZ ;  /* 0x00000000003e7805 */ /* 0x002fe4000001ff00 */
[----:B0-----:R-:W-:Y:S02]  /*51d0*/  CS2R R66, SRZ ;  /* 0x0000000000427805 */ /* 0x001fe4000001ff00 */
[----:B------:R-:W-:Y:S01]  /*51e0*/  CS2R R64, SRZ ;  /* 0x0000000000407805 */ /* 0x000fe2000001ff00 */
[----:B------:R-:W-:Y:S01]  /*51f0*/  BSSY B1, `(.L_x_2936) ;  /* 0x000001d000017945 */ /* 0x000fe20003800000 */
[----:B------:R-:W-:Y:S02]  /*5200*/  CS2R R74, SRZ ;  /* 0x00000000004a7805 */ /* 0x000fe4000001ff00 */
[----:B------:R-:W-:Y:S01]  /*5210*/  CS2R R72, SRZ ;  /* 0x0000000000487805 */ /* 0x000fe2000001ff00 */
[----:B------:R0:W5:Y:S04]  /*5220*/  @!P3 LDG.E.128 R60, desc[UR42][R68.64] ;  /* 0x0000002a443cb981 */ /* 0x000168000c1e1d00 */
[----:B------:R1:W5:Y:S01]  /*5230*/  @!P3 LDG.E.128 R64, desc[UR42][R70.64] ;  /* 0x0000002a4640b981 */ /* 0x000362000c1e1d00 */
[----:B------:R-:W-:-:S02]  /*5240*/  ISETP.GE.AND P3, PT, R16, R104, PT ;  /* 0x000000681000720c */ /* 0x000fc40003f66270 */
        /* <DEDUP_REMOVED lines=23> */
.L_x_2937:
[----:B------:R-:W-:Y:S05]  /*53c0*/  BSYNC B1 ;  /* 0x0000000000017941 */ /* 0x000fea0003800000 */
.L_x_2936:
        /* <DEDUP_REMOVED lines=45> */
[----:B------:R-:W-:-:S02]  /*56a0*/  PLOP3.LUT P5, PT, PT, PT, UP0, 0x80, 0x0 ;  /* 0x000000000000781c */ /* 0x000fc40003faf008 */
        /* <DEDUP_REMOVED lines=22> */
.L_x_2938:
[----:B------:R-:W-:Y:S01]  /*5810*/  IMAD R91, R19, 0x8, R18 ;  /* 0x00000008135b7824 */ /* 0x000fe200078e0212 */
[----:B------:R-:W-:Y:S01]  /*5820*/  SHF.L.U32 R102, R189, 0x1f, RZ ;  /* 0x0000001fbd667819 */ /* 0x000fe200000006ff */
[----:B------:R-:W0:Y:S01]  /*5830*/  LDC R110, c[0x0][0x2f4] ;  /* 0x0000bd00ff6e7b82 */ /* 0x000e220000000800 */
[----:B------:R-:W-:Y:S02]  /*5840*/  BSSY B1, `(.L_x_2939) ;  /* 0x0000003000017945 */ /* 0x000fe40003800000 */
[----:B------:R-:W1:Y:S02]  /*5850*/  SYNCS.PHASECHK.TRANS64.TRYWAIT P4, [R91+URZ+0x28890], R102 ;  /* 0x028890665b0075a7 */ /* 0x000e64000808017f */
[----:B-1----:R-:W-:Y:S05]  /*5860*/  @!P4 BRA `(.L_x_2940) ;  /* 0x000001980064c947 */ /* 0x002fea0003800000 */
.L_x_3237:
[----:B------:R-:W-:Y:S05]  /*5870*/  BSYNC B1 ;  /* 0x0000000000017941 */ /* 0x000fea0003800000 */
.L_x_2939:
[----:B------:R-:W-:Y:S01]  /*5880*/  UMOV UR4, 0xffffffff ;  /* 0xffffffff00047882 */ /* 0x000fe20000000000 */
[----:B0-----:R-:W-:Y:S02]  /*5890*/  IMAD.IADD R112, R110, 0x1, -R37 ;  /* 0x000000016e707824 */ /* 0x001fe400078e0a25 */
[----:B------:R-:W-:Y:S05]  /*58a0*/  BRA.DIV UR4, `(.L_x_2941) ;  /* 0x0000019a04687947 */ /* 0x000fea000b800000 */
[----:B------:R0:W2:Y:S04]  /*58b0*/  SHFL.IDX PT, R107, R103, RZ, 0x181f ;  /* 0x00181fff676b7589 */ /* 0x0000a800000e0000 */
[----:B------:R0:W3:Y:S02]  /*58c0*/  SHFL.IDX PT, R106, R108, RZ, 0x181f ;  /* 0x00181fff6c6a7589 */ /* 0x0000e400000e0000 */
.L_x_3241:
        /* <DEDUP_REMOVED lines=20> */
[----:B------:R-:W-:Y:S01]  /*5a10*/  IMAD R15, R19, 0x4000, R12 ;  /* 0x00004000130f7824 */ /* 0x000fe200078e020c */
[----:B------:R-:W-:-:S03]  /*5a20*/  LEA R13, R13, R18, 0x1 ;  /* 0x000000120d0d7211 */ /* 0x000fc600078e08ff */
[----:B------:R-:W-:-:S03]  /*5a30*/  IMAD R76, R15, 0x2, R18 ;  /* 0x000000020f4c7824 */ /* 0x000fc600078e0212 */
[----:B------:R-:W2:Y:S04]  /*5a40*/  LDS.128 R12, [R13+0x18400] ;  /* 0x018400000d0c7984 */ /* 0x000ea80000000c00 */
[----:B------:R-:W3:Y:S01]  /*5a50*/  LDS.128 R76, [R76+0x18400] ;  /* 0x018400004c4c7984 */ /* 0x000ee20000000c00 */
[----:B------:R-:W-:Y:S05]  /*5a60*/  @P3 BRA `(.L_x_2945) ;  /* 0x0000000400743947 */ /* 0x000fea0003800000 */
[----:B------:R-:W-:Y:S01]  /*5a70*/  SHF.R.U32.HI R143, RZ, 0x10, R45 ;  /* 0x00000010ff8f7819 */ /* 0x000fe2000001162d */
[----:B---3--:R-:W-:Y:S01]  /*5a80*/  IMAD.U32 R142, R79, 0x10000, RZ ;  /* 0x000100004f8e7824 */ /* 0x008fe200078e00ff */
[----:B------:R-:W-:Y:S02]  /*5a90*/  SHF.R.U32.HI R144, RZ, 0x10, R49 ;  /* 0x00000010ff907819 */ /* 0x000fe40000011631 */
[----:B------:R-:W-:Y:S02]  /*5aa0*/  PRMT R140, R140, 0x5410, R143 ;  /* 0x000054108c8c7816 */ /* 0x000fe4000000008f */
[----:B------:R-:W-:Y:S02]  /*5ab0*/  PRMT R143, R141, 0x5410, R144 ;  /* 0x000054108d8f7816 */ /* 0x000fe40000000090 */
[----:B------:R-:W-:Y:S02]  /*5ac0*/  SHF.R.U32.HI R148, RZ, 0x10, R47 ;  /* 0x00000010ff947819 */ /* 0x000fe4000001162f */
[----:B------:R-:W-:Y:S01]  /*5ad0*/  SHF.R.U64 R150, R44, 0x10, R45 ;  /* 0x000000102c967819 */ /* 0x000fe2000000122d */
[----:B------:R-:W-:Y:S01]  /*5ae0*/  IMAD.U32 R45, R77, 0x10000, RZ ;  /* 0x000100004d2d7824 */ /* 0x000fe200078e00ff */
[----:B------:R-:W-:Y:S01]  /*5af0*/  SHF.R.U64 R147, R48, 0x10, R49 ;  /* 0x0000001030937819 */ /* 0x000fe20000001231 */
[----:B------:R-:W-:Y:S01]  /*5b00*/  IMAD.U32 R144, R143, 0x10000, RZ ;  /* 0x000100008f907824 */ /* 0x000fe200078e00ff */
[--C-:B------:R-:W-:Y:S01]  /*5b10*/  SHF.R.U64 R145, R50, 0x10, R51.reuse ;  /* 0x0000001032917819 */ /* 0x100fe20000001233 */
[----:B--2---:R-:W-:Y:S01]  /*5b20*/  IMAD.U32 R48, R13, 0x10000, RZ ;  /* 0x000100000d307824 */ /* 0x004fe200078e00ff */
[----:B------:R-:W-:Y:S01]  /*5b30*/  SHF.R.U32.HI R146, RZ, 0x10, R51 ;  /* 0x00000010ff927819 */ /* 0x000fe20000011633 */
[----:B------:R-:W-:Y:S01]  /*5b40*/  IMAD.U32 R51, R15, 0x10000, RZ ;  /* 0x000100000f337824 */ /* 0x000fe200078e00ff */
[----:B------:R-:W-:Y:S01]  /*5b50*/  PRMT R141, R137, 0x5410, R148 ;  /* 0x00005410898d7816 */ /* 0x000fe20000000094 */
[----:B------:R-:W-:Y:S01]  /*5b60*/  IMAD.U32 R137, R140, 0x10000, RZ ;  /* 0x000100008c897824 */ /* 0x000fe200078e00ff */
[----:B------:R-:W-:Y:S01]  /*5b70*/  PRMT R138, R138, 0x5410, R147 ;  /* 0x000054108a8a7816 */ /* 0x000fe20000000093 */
[----:B------:R-:W-:Y:S01]  /*5b80*/  FMUL.FTZ R147, R45, R144 ;  /* 0x000000902d937220 */ /* 0x000fe20000410000 */
[----:B------:R-:W-:Y:S01]  /*5b90*/  LOP3.LUT R77, R77, 0xffff0000, RZ, 0xc0, !PT ;  /* 0xffff00004d4d7812 */ /* 0x000fe200078ec0ff */
[----:B------:R-:W-:Y:S01]  /*5ba0*/  IMAD.U32 R44, R12, 0x10000, RZ ;  /* 0x000100000c2c7824 */ /* 0x000fe200078e00ff */
[----:B------:R-:W-:-:S02]  /*5bb0*/  PRMT R145, R136, 0x5410, R145 ;  /* 0x0000541088917816 */ /* 0x000fc40000000091 */
[----:B------:R-:W-:Y:S02]  /*5bc0*/  LOP3.LUT R143, R143, 0xffff0000, RZ, 0xc0, !PT ;  /* 0xffff00008f8f7812 */ /* 0x000fe400078ec0ff */
[----:B------:R-:W-:Y:S01]  /*5bd0*/  PRMT R136, R135, 0x5410, R146 ;  /* 0x0000541087887816 */ /* 0x000fe20000000092 */
[-C--:B------:R-:W-:Y:S01]  /*5be0*/  FMUL.FTZ R135, R45, R137.reuse ;  /* 0x000000892d877220 */ /* 0x080fe20000410000 */
[----:B------:R-:W-:Y:S01]  /*5bf0*/  LOP3.LUT R50, R13, 0xffff0000, RZ, 0xc0, !PT ;  /* 0xffff00000d327812 */ /* 0x000fe200078ec0ff */
[----:B------:R-:W-:Y:S01]  /*5c00*/  FFMA.FTZ R45, R48, R137, -R147 ;  /* 0x00000089302d7223 */ /* 0x000fe20000010893 */
[----:B------:R-:W-:Y:S01]  /*5c10*/  LOP3.LUT R140, R140, 0xffff0000, RZ, 0xc0, !PT ;  /* 0xffff00008c8c7812 */ /* 0x000fe200078ec0ff */
[----:B------:R-:W-:Y:S01]  /*5c20*/  FMUL.FTZ R147, R77, R143 ;  /* 0x0000008f4d937220 */ /* 0x000fe20000410000 */
[----:B------:R-:W-:Y:S02]  /*5c30*/  IMAD.U32 R137, R136, 0x10000, RZ ;  /* 0x0001000088897824 */ /* 0x000fe400078e00ff */
[----:B------:R-:W-:Y:S01]  /*5c40*/  FFMA.FTZ R48, R48, R144, R135 ;  /* 0x0000009030307223 */ /* 0x000fe20000010087 */
[----:B------:R-:W-:-:S02]  /*5c50*/  IMAD.U32 R135, R141, 0x10000, RZ ;  /* 0x000100008d877824 */ /* 0x000fc400078e00ff */
[-C--:B------:R-:W-:Y:S01]  /*5c60*/  FMUL.FTZ R77, R77, R140.reuse ;  /* 0x0000008c4d4d7220 */ /* 0x080fe20000410000 */
[----:B------:R-:W-:Y:S01]  /*5c70*/  FFMA.FTZ R144, R50, R140, -R147 ;  /* 0x0000008c32907223 */ /* 0x000fe20000010893 */
[----:B------:R-:W-:Y:S01]  /*5c80*/  LOP3.LUT R79, R79, 0xffff0000, RZ, 0xc0, !PT ;  /* 0xffff00004f4f7812 */ /* 0x000fe200078ec0ff */
[----:B------:R-:W-:Y:S01]  /*5c90*/  FMUL.FTZ R146, R142, R137 ;  /* 0x000000898e927220 */ /* 0x000fe20000410000 */
[----:B------:R-:W-:Y:S01]  /*5ca0*/  LOP3.LUT R140, R136, 0xffff0000, RZ, 0xc0, !PT ;  /* 0xffff0000888c7812 */ /* 0x000fe200078ec0ff */
[----:B------:R-:W-:Y:S01]  /*5cb0*/  FMUL.FTZ R142, R142, R135 ;  /* 0x000000878e8e7220 */ /* 0x000fe20000410000 */
[----:B------:R-:W-:Y:S01]  /*5cc0*/  PRMT R139, R139, 0x5410, R150 ;  /* 0x000054108b8b7816 */ /* 0x000fe20000000096 */
[----:B------:R-:W-:Y:S01]  /*5cd0*/  FFMA.FTZ R143, R50, R143, R77 ;  /* 0x0000008f328f7223 */ /* 0x000fe2000001004d */
[----:B------:R-:W-:Y:S01]  /*5ce0*/  SHF.R.U64 R46, R46, 0x10, R47 ;  /* 0x000000102e2e7819 */ /* 0x000fe2000000122f */
[C---:B------:R-:W-:Y:S01]  /*5cf0*/  IMAD.U32 R47, R76.reuse, 0x10000, RZ ;  /* 0x000100004c2f7824 */ /* 0x040fe200078e00ff */
[----:B------:R-:W-:Y:S01]  /*5d00*/  LOP3.LUT R49, R15, 0xffff0000, RZ, 0xc0, !PT ;  /* 0xffff00000f317812 */ /* 0x000fe200078ec0ff */
[----:B------:R-:W-:Y:S01]  /*5d10*/  FFMA.FTZ R146, R51, R135, -R146 ;  /* 0x0000008733927223 */ /* 0x000fe20000010892 */
[----:B------:R-:W-:Y:S01]  /*5d20*/  LOP3.LUT R136, R141, 0xffff0000, RZ, 0xc0, !PT ;  /* 0xffff00008d887812 */ /* 0x000fe200078ec0ff */
[----:B------:R-:W-:Y:S01]  /*5d30*/  FFMA.FTZ R142, R51, R137, R142 ;  /* 0x00000089338e7223 */ /* 0x000fe2000001008e */
[----:B------:R-:W-:Y:S01]  /*5d40*/  FMUL.FTZ R148, R79, R140 ;  /* 0x0000008c4f947220 */ /* 0x000fe20000410000 */
[----:B------:R-:W-:Y:S01]  /*5d50*/  LOP3.LUT R76, R76, 0xffff0000, RZ, 0xc0, !PT ;  /* 0xffff00004c4c7812 */ /* 0x000fe200078ec0ff */
[----:B------:R-:W-:Y:S01]  /*5d60*/  IMAD.U32 R50, R139, 0x10000, RZ ;  /* 0x000100008b327824 */ /* 0x000fe200078e00ff */
[C---:B------:R-:W-:Y:S01]  /*5d70*/  LOP3.LUT R77, R138.reuse, 0xffff0000, RZ, 0xc0, !PT ;  /* 0xffff00008a4d7812 */ /* 0x040fe200078ec0ff */
[----:B------:R-:W-:-:S02]  /*5d80*/  IMAD.U32 R51, R138, 0x10000, RZ ;  /* 0x000100008a337824 */ /* 0x000fc400078e00ff */
[-C--:B------:R-:W-:Y:S01]  /*5d90*/  FMUL.FTZ R150, R79, R136.reuse ;  /* 0x000000884f967220 */ /* 0x080fe20000410000 */
[----:B------:R-:W-:Y:S01]  /*5da0*/  FFMA.FTZ R135, R49, R136, -R148 ;  /* 0x0000008831877223 */ /* 0x000fe20000010894 */
[----:B------:R-:W-:Y:S01]  /*5db0*/  LOP3.LUT R12, R12, 0xffff0000, RZ, 0xc0, !PT ;  /* 0xffff00000c0c7812 */ /* 0x000fe200078ec0ff */
[----:B------:R-:W-:Y:S01]  /*5dc0*/  FMUL.FTZ R79, R47, R51 ;  /* 0x000000332f4f7220 */ /* 0x000fe20000410000 */
[----:B------:R-:W-:Y:S01]  /*5dd0*/  LOP3.LUT R139, R139, 0xffff0000, RZ, 0xc0, !PT ;  /* 0xffff00008b8b7812 */ /* 0x000fe200078ec0ff */
[----:B------:R-:W-:Y:S01]  /*5de0*/  FMUL.FTZ R136, R47, R50 ;  /* 0x000000322f887220 */ /* 0x000fe20000410000 */
        /* <DEDUP_REMOVED lines=10> */
[C---:B------:R-:W-:Y:S01]  /*5e90*/  IMAD.U32 R47, R145.reuse, 0x10000, RZ ;  /* 0x00010000912f7824 */ /* 0x040fe200078e00ff */
[----:B------:R-:W-:Y:S01]  /*5ea0*/  LOP3.LUT R78, R78, 0xffff0000, RZ, 0xc0, !PT ;  /* 0xffff00004e4e7812 */ /* 0x000fe200078ec0ff */
[----:B------:R-:W-:Y:S01]  /*5eb0*/  IMAD.U32 R44, R46, 0x10000, RZ ;  /* 0x000100002e2c7824 */ /* 0x000fe200078e00ff */
[----:B------:R-:W-:Y:S01]  /*5ec0*/  LOP3.LUT R145, R145, 0xffff0000, RZ, 0xc0, !PT ;  /* 0xffff000091917812 */ /* 0x000fe200078ec0ff */
[----:B------:R-:W-:Y:S01]  /*5ed0*/  FFMA.FTZ R49, R12, R77, R49 ;  /* 0x0000004d0c317223 */ /* 0x000fe20000010031 */
[----:B------:R-:W-:Y:S01]  /*5ee0*/  FMUL.FTZ R12, R14, R47 ;  /* 0x0000002f0e0c7220 */ /* 0x000fe20000410000 */
[----:B------:R-:W-:Y:S01]  /*5ef0*/  LOP3.LUT R46, R46, 0xffff0000, RZ, 0xc0, !PT ;  /* 0xffff00002e2e7812 */ /* 0x000fe200078ec0ff */
[-C--:B------:R-:W-:Y:S01]  /*5f00*/  FMUL.FTZ R14, R14, R44.reuse ;  /* 0x0000002c0e0e7220 */ /* 0x080fe20000410000 */
        /* <DEDUP_REMOVED lines=17> */
[----:B------:R-:W-:-:S02]  /*6020*/  IMAD.MOV.U32 R15, RZ, RZ, R135 ;  /* 0x000000ffff0f7224 */ /* 0x000fc400078e0087 */
[----:B------:R-:W-:-:S07]  /*6030*/  IMAD.MOV.U32 R79, RZ, RZ, R137 ;  /* 0x000000ffff4f7224 */ /* 0x000fce00078e0089 */
.L_x_2945:
[----:B------:R-:W-:Y:S05]  /*6040*/  BSYNC B2 ;  /* 0x0000000000027941 */ /* 0x000fea0003800000 */
.L_x_2944:
[----:B------:R-:W-:Y:S01]  /*6050*/  ISETP.GE.AND P4, PT, R11, R110, PT ;  /* 0x0000006e0b00720c */ /* 0x000fe20003f86270 */
[----:B--2---:R4:W-:-:S12]  /*6060*/  ST.E.128 desc[UR42][R104.64], R12 ;  /* 0x0000000c68007985 */ /* 0x0049d8000c101d2a */
[----:B------:R-:W-:-:S05]  /*6070*/  @!P4 IMAD.WIDE R106, R11, 0x2, R106 ;  /* 0x000000020b6ac825 */ /* 0x000fca00078e026a */
[----:B---3--:R4:W-:Y:S02]  /*6080*/  @!P4 ST.E.128 desc[UR42][R106.64], R76 ;  /* 0x0000004c6a00c985 */ /* 0x0089e4000c101d2a */
.L_x_2943:
[----:B------:R-:W-:Y:S05]  /*6090*/  BSYNC B1 ;  /* 0x0000000000017941 */ /* 0x000fea0003800000 */
.L_x_2942:
[----:B------:R-:W-:-:S03]  /*60a0*/  UMOV UR4, 0xffffffff ;  /* 0xffffffff00047882 */ /* 0x000fc60000000000 */
[----:B------:R-:W-:Y:S05]  /*60b0*/  BRA.DIV UR4, `(.L_x_2946) ;  /* 0x0000019204b07947 */ /* 0x000fea000b800000 */
[----:B------:R0:W0:Y:S04]  /*60c0*/  SHFL.IDX PT, R51, R103, 0x1, 0x181f ;  /* 0x00381f0067337f89 */ /* 0x00002800000e0000 */
[----:B------:R0:W0:Y:S02]  /*60d0*/  SHFL.IDX PT, R50, R108, 0x1, 0x181f ;  /* 0x00381f006c327f89 */ /* 0x00002400000e0000 */
.L_x_3245:
[----:B------:R-:W-:Y:S01]  /*60e0*/  ISETP.GE.OR P4, PT, R219, R97, P1 ;  /* 0x00000061db00720c */ /* 0x000fe20000f86670 */
[----:B------:R-:W-:-:S12]  /*60f0*/  BSSY B1, `(.L_x_2947) ;  /* 0x0000078000017945 */ /* 0x000fd80003800000 */
[----:B------:R-:W-:Y:S05]  /*6100*/  @P4 BRA `(.L_x_2948) ;  /* 0x0000000400d84947 */ /* 0x000fea0003800000 */
[----:B------:R-:W-:Y:S01]  /*6110*/  SEL R11, R37, R112, !P0 ;  /* 0x00000070250b7207 */ /* 0x000fe20004000000 */
[----:B------:R-:W-:Y:S01]  /*6120*/  BSSY B2, `(.L_x_2949) ;  /* 0x0000070000027945 */ /* 0x000fe20003800000 */
[C---:B0-----:R-:W-:Y:S02]  /*6130*/  LEA R48, P4, R41.reuse, R50, 0x1 ;  /* 0x0000003229307211 */ /* 0x041fe400078808ff */
[----:B----4-:R-:W-:Y:S02]  /*6140*/  SHF.R.S32.HI R12, RZ, 0x1f, R11 ;  /* 0x0000001fff0c7819 */ /* 0x010fe4000001140b */
        /* <DEDUP_REMOVED lines=10> */
[----:B------:R-:W-:Y:S02]  /*61f0*/  IADD3 R12, R12, R13, R199 ;  /* 0x0000000d0c0c7210 */ /* 0x000fe40007ffe0c7 */
[----:B------:R-:W-:-:S03]  /*6200*/  LEA R13, R19, R3, 0xe ;  /* 0x00000003130d7211 */ /* 0x000fc600078e70ff */
[----:B------:R-:W-:Y:S02]  /*6210*/  IMAD R15, R19, 0x4000, R12 ;  /* 0x00004000130f7824 */ /* 0x000fe400078e020c */
[--C-:B------:R-:W-:Y:S02]  /*6220*/  IMAD R13, R13, 0x2, R18.reuse ;  /* 0x000000020d0d7824 */ /* 0x100fe400078e0212 */
[----:B------:R-:W-:-:S04]  /*6230*/  IMAD R44, R15, 0x2, R18 ;  /* 0x000000020f2c7824 */ /* 0x000fc800078e0212 */
[----:B------:R-:W0:Y:S04]  /*6240*/  LDS.128 R12, [R13+0x18400] ;  /* 0x018400000d0c7984 */ /* 0x000e280000000c00 */
[----:B------:R-:W4:Y:S01]  /*6250*/  LDS.128 R44, [R44+0x18400] ;  /* 0x018400002c2c7984 */ /* 0x000f220000000c00 */
[----:B------:R-:W-:Y:S05]  /*6260*/  @P3 BRA `(.L_x_2950) ;  /* 0x00000004006c3947 */ /* 0x000fea0003800000 */
[----:B------:R-:W-:Y:S02]  /*6270*/  SHF.R.U32.HI R79, RZ, 0x10, R57 ;  /* 0x00000010ff4f7819 */ /* 0x000fe40000011639 */
[----:B--2---:R-:W-:Y:S02]  /*6280*/  SHF.R.U32.HI R107, RZ, 0x10, R53 ;  /* 0x00000010ff6b7819 */ /* 0x004fe40000011635 */
[----:B------:R-:W-:Y:S02]  /*6290*/  SHF.R.U64 R78, R54, 0x10, R55 ;  /* 0x00000010364e7819 */ /* 0x000fe40000001237 */
[----:B------:R-:W-:Y:S02]  /*62a0*/  PRMT R134, R134, 0x5410, R79 ;  /* 0x0000541086867816 */ /* 0x000fe4000000004f */
[----:B------:R-:W-:Y:S01]  /*62b0*/  SHF.R.U64 R76, R56, 0x10, R57 ;  /* 0x00000010384c7819 */ /* 0x000fe20000001239 */
[----:B----4-:R-:W-:Y:S01]  /*62c0*/  IMAD.U32 R57, R45, 0x10000, RZ ;  /* 0x000100002d397824 */ /* 0x010fe200078e00ff */
[----:B------:R-:W-:-:S02]  /*62d0*/  PRMT R130, R130, 0x5410, R107 ;  /* 0x0000541082827816 */ /* 0x000fc4000000006b */
[--C-:B------:R-:W-:Y:S02]  /*62e0*/  SHF.R.U32.HI R77, RZ, 0x10, R59.reuse ;  /* 0x00000010ff4d7819 */ /* 0x100fe4000001163b */
[----:B------:R-:W-:Y:S01]  /*62f0*/  SHF.R.U64 R104, R58, 0x10, R59 ;  /* 0x000000103a687819 */ /* 0x000fe2000000123b */
[----:B------:R-:W-:Y:S01]  /*6300*/  IMAD.U32 R59, R47, 0x10000, RZ ;  /* 0x000100002f3b7824 */ /* 0x000fe200078e00ff */
[----:B------:R-:W-:Y:S01]  /*6310*/  PRMT R127, R127, 0x5410, R78 ;  /* 0x000054107f7f7816 */ /* 0x000fe2000000004e */
[----:B------:R-:W-:Y:S01]  /*6320*/  IMAD.U32 R78, R134, 0x10000, RZ ;  /* 0x00010000864e7824 */ /* 0x000fe200078e00ff */
[----:B---3--:R-:W-:Y:S01]  /*6330*/  SHF.R.U64 R106, R52, 0x10, R53 ;  /* 0x00000010346a7819 */ /* 0x008fe20000001235 */
[----:B0-----:R-:W-:Y:S01]  /*6340*/  IMAD.U32 R53, R13, 0x10000, RZ ;  /* 0x000100000d357824 */ /* 0x001fe200078e00ff */
[----:B------:R-:W-:Y:S01]  /*6350*/  PRMT R133, R133, 0x5410, R76 ;  /* 0x0000541085857816 */ /* 0x000fe2000000004c */
[----:B------:R-:W-:Y:S01]  /*6360*/  IMAD.U32 R76, R130, 0x10000, RZ ;  /* 0x00010000824c7824 */ /* 0x000fe200078e00ff */
[----:B------:R-:W-:Y:S01]  /*6370*/  PRMT R132, R132, 0x5410, R77 ;  /* 0x0000541084847816 */ /* 0x000fe2000000004d */
[----:B------:R-:W-:Y:S01]  /*6380*/  IMAD.U32 R52, R12, 0x10000, RZ ;  /* 0x000100000c347824 */ /* 0x000fe200078e00ff */
[----:B------:R-:W-:-:S02]  /*6390*/  LOP3.LUT R58, R45, 0xffff0000, RZ, 0xc0, !PT ;  /* 0xffff00002d3a7812 */ /* 0x000fc400078ec0ff */
[----:B------:R-:W-:Y:S01]  /*63a0*/  PRMT R131, R131, 0x5410, R104 ;  /* 0x0000541083837816 */ /* 0x000fe20000000068 */
[----:B------:R-:W-:Y:S01]  /*63b0*/  FMUL.FTZ R104, R57, R78 ;  /* 0x0000004e39687220 */ /* 0x000fe20000410000 */
[----:B------:R-:W-:Y:S02]  /*63c0*/  LOP3.LUT R77, R134, 0xffff0000, RZ, 0xc0, !PT ;  /* 0xffff0000864d7812 */ /* 0x000fe400078ec0ff */
[----:B------:R-:W-:Y:S01]  /*63d0*/  SHF.R.U32.HI R105, RZ, 0x10, R55 ;  /* 0x00000010ff697819 */ /* 0x000fe20000011637 */
[-C--:B------:R-:W-:Y:S01]  /*63e0*/  FFMA.FTZ R104, R53, R76.reuse, -R104 ;  /* 0x0000004c35687223 */ /* 0x080fe20000010868 */
[----:B------:R-:W-:Y:S01]  /*63f0*/  PRMT R129, R129, 0x5410, R106 ;  /* 0x0000541081817816 */ /* 0x000fe2000000006a */
[----:B------:R-:W-:Y:S01]  /*6400*/  FMUL.FTZ R106, R57, R76 ;  /* 0x0000004c396a7220 */ /* 0x000fe20000410000 */
[----:B------:R-:W-:Y:S01]  /*6410*/  LOP3.LUT R54, R13, 0xffff0000, RZ, 0xc0, !PT ;  /* 0xffff00000d367812 */ /* 0x000fe200078ec0ff */
[----:B------:R-:W-:Y:S01]  /*6420*/  FMUL.FTZ R79, R58, R77 ;  /* 0x0000004d3a4f7220 */ /* 0x000fe20000410000 */
[----:B------:R-:W-:Y:S01]  /*6430*/  LOP3.LUT R57, R130, 0xffff0000, RZ, 0xc0, !PT ;  /* 0xffff000082397812 */ /* 0x000fe200078ec0ff */
[----:B------:R-:W-:Y:S01]  /*6440*/  IMAD.U32 R76, R132, 0x10000, RZ ;  /* 0x00010000844c7824 */ /* 0x000fe200078e00ff */
[----:B------:R-:W-:Y:S01]  /*6450*/  PRMT R128, R128, 0x5410, R105 ;  /* 0x0000541080807816 */ /* 0x000fe20000000069 */
[C---:B------:R-:W-:Y:S01]  /*6460*/  IMAD.U32 R55, R44.reuse, 0x10000, RZ ;  /* 0x000100002c377824 */ /* 0x040fe200078e00ff */
[----:B------:R-:W-:Y:S01]  /*6470*/  LOP3.LUT R56, R44, 0xffff0000, RZ, 0xc0, !PT ;  /* 0xffff00002c387812 */ /* 0x000fe200078ec0ff */
[----:B------:R-:W-:Y:S01]  /*6480*/  FFMA.FTZ R106, R53, R78, R106 ;  /* 0x0000004e356a7223 */ /* 0x000fe2000001006a */
[-C--:B------:R-:W-:Y:S01]  /*6490*/  FMUL.FTZ R105, R58, R57.reuse ;  /* 0x000000393a697220 */ /* 0x080fe20000410000 */
[----:B------:R-:W-:Y:S01]  /*64a0*/  FFMA.FTZ R79, R54, R57, -R79 ;  /* 0x00000039364f7223 */ /* 0x000fe2000001084f */
[----:B------:R-:W-:-:S02]  /*64b0*/  IMAD.U32 R44, R15, 0x10000, RZ ;  /* 0x000100000f2c7824 */ /* 0x000fc400078e00ff */
[-C--:B------:R-:W-:Y:S01]  /*64c0*/  FMUL.FTZ R57, R59, R76.reuse ;  /* 0x0000004c3b397220 */ /* 0x080fe20000410000 */
[----:B------:R-:W-:Y:S01]  /*64d0*/  IMAD.U32 R53, R128, 0x10000, RZ ;  /* 0x0001000080357824 */ /* 0x000fe200078e00ff */
[----:B------:R-:W-:Y:S01]  /*64e0*/  LOP3.LUT R47, R47, 0xffff0000, RZ, 0xc0, !PT ;  /* 0xffff00002f2f7812 */ /* 0x000fe200078ec0ff */
[----:B------:R-:W-:Y:S01]  /*64f0*/  FFMA.FTZ R105, R54, R77, R105 ;  /* 0x0000004d36697223 */ /* 0x000fe20000010069 */
[----:B------:R-:W-:Y:S01]  /*6500*/  LOP3.LUT R132, R132, 0xffff0000, RZ, 0xc0, !PT ;  /* 0xffff000084847812 */ /* 0x000fe200078ec0ff */
[-C--:B------:R-:W-:Y:S01]  /*6510*/  FMUL.FTZ R59, R59, R53.reuse ;  /* 0x000000353b3b7220 */ /* 0x080fe20000410000 */
[----:B------:R-:W-:Y:S01]  /*6520*/  LOP3.LUT R128, R128, 0xffff0000, RZ, 0xc0, !PT ;  /* 0xffff000080807812 */ /* 0x000fe200078ec0ff */
[C---:B------:R-:W-:Y:S01]  /*6530*/  FFMA.FTZ R57, R44.reuse, R53, -R57 ;  /* 0x000000352c397223 */ /* 0x040fe20000010839 */
[----:B------:R-:W-:Y:S01]  /*6540*/  IMAD.U32 R53, R133, 0x10000, RZ ;  /* 0x0001000085357824 */ /* 0x000fe200078e00ff */
[----:B------:R-:W-:Y:S01]  /*6550*/  LOP3.LUT R45, R15, 0xffff0000, RZ, 0xc0, !PT ;  /* 0xffff00000f2d7812 */ /* 0x000fe200078ec0ff */
[----:B------:R-:W-:Y:S01]  /*6560*/  FFMA.FTZ R59, R44, R76, R59 ;  /* 0x0000004c2c3b7223 */ /* 0x000fe2000001003b */
[C---:B------:R-:W-:Y:S01]  /*6570*/  FMUL.FTZ R54, R47.reuse, R132 ;  /* 0x000000842f367220 */ /* 0x040fe20000410000 */
[----:B------:R-:W-:Y:S01]  /*6580*/  FMUL.FTZ R58, R47, R128 ;  /* 0x000000802f3a7220 */ /* 0x000fe20000410000 */
[----:B------:R-:W-:-:S02]  /*6590*/  IMAD.U32 R44, R129, 0x10000, RZ ;  /* 0x00010000812c7824 */ /* 0x000fc400078e00ff */
[----:B------:R-:W-:Y:S01]  /*65a0*/  FMUL.FTZ R47, R55, R53 ;  /* 0x00000035372f7220 */ /* 0x000fe20000410000 */
[----:B------:R-:W-:Y:S01]  /*65b0*/  LOP3.LUT R133, R133, 0xffff0000, RZ, 0xc0, !PT ;  /* 0xffff000085857812 */ /* 0x000fe200078ec0ff */
[C---:B------:R-:W-:Y:S01]  /*65c0*/  FFMA.FTZ R128, R45.reuse, R128, -R54 ;  /* 0x000000802d807223 */ /* 0x040fe20000010836 */
[----:B------:R-:W-:Y:S01]  /*65d0*/  FFMA.FTZ R132, R45, R132, R58 ;  /* 0x000000842d847223 */ /* 0x000fe2000001003a */
[----:B------:R-:W-:Y:S02]  /*65e0*/  IMAD.U32 R15, R46, 0x10000, RZ ;  /* 0x000100002e0f7824 */ /* 0x000fe400078e00ff */
[-C--:B------:R-:W-:Y:S01]  /*65f0*/  FMUL.FTZ R54, R55, R44.reuse ;  /* 0x0000002c37367220 */ /* 0x080fe20000410000 */
[----:B------:R-:W-:Y:S01]  /*6600*/  FFMA.FTZ R47, R52, R44, -R47 ;  /* 0x0000002c342f7223 */ /* 0x000fe2000001082f */
        /* <DEDUP_REMOVED lines=12> */
[-C--:B------:R-:W-:Y:S01]  /*66d0*/  FMUL.FTZ R52, R15, R44.reuse ;  /* 0x0000002c0f347220 */ /* 0x080fe20000410000 */
[-C--:B------:R-:W-:Y:S01]  /*66e0*/  FMUL.FTZ R56, R56, R129.reuse ;  /* 0x0000008138387220 */ /* 0x080fe20000410000 */
[C---:B------:R-:W-:Y:S01]  /*66f0*/  FFMA.FTZ R58, R13.reuse, R129, -R58 ;  /* 0x000000810d3a7223 */ /* 0x040fe2000001083a */
[C---:B------:R-:W-:Y:S01]  /*6700*/  FMUL.FTZ R15, R46.reuse, R131 ;  /* 0x000000832e0f7220 */ /* 0x040fe20000410000 */
        /* <DEDUP_REMOVED lines=17> */
.L_x_2950:
[----:B------:R-:W-:Y:S05]  /*6820*/  BSYNC B2 ;  /* 0x0000000000027941 */ /* 0x000fea0003800000 */
.L_x_2949:
[----:B------:R-:W-:Y:S01]  /*6830*/  ISETP.GE.AND P4, PT, R11, R110, PT ;  /* 0x0000006e0b00720c */ /* 0x000fe20003f86270 */
[----:B0-----:R0:W-:-:S12]  /*6840*/  ST.E.128 desc[UR42][R48.64], R12 ;  /* 0x0000000c30007985 */ /* 0x0011d8000c101d2a */
[----:B------:R-:W-:-:S05]  /*6850*/  @!P4 IMAD.WIDE R50, R11, 0x2, R50 ;  /* 0x000000020b32c825 */ /* 0x000fca00078e0232 */
[----:B----4-:R0:W-:Y:S02]  /*6860*/  @!P4 ST.E.128 desc[UR42][R50.64], R44 ;  /* 0x0000002c3200c985 */ /* 0x0101e4000c101d2a */
.L_x_2948:
[----:B------:R-:W-:Y:S05]  /*6870*/  BSYNC B1 ;  /* 0x0000000000017941 */ /* 0x000fea0003800000 */
.L_x_2947:
[----:B------:R-:W-:-:S03]  /*6880*/  UMOV UR4, 0xffffffff ;  /* 0xffffffff00047882 */ /* 0x000fc60000000000 */
[----:B------:R-:W-:Y:S05]  /*6890*/  BRA.DIV UR4, `(.L_x_2951) ;  /* 0x0000018e04047947 */ /* 0x000fea000b800000 */
[----:B0-----:R0:W0:Y:S04]  /*68a0*/  SHFL.IDX PT, R51, R103, 0x2, 0x181f ;  /* 0x00581f0067337f89 */ /* 0x00102800000e0000 */
[----:B------:R0:W0:Y:S02]  /*68b0*/  SHFL.IDX PT, R50, R108, 0x2, 0x181f ;  /* 0x00581f006c327f89 */ /* 0x00002400000e0000 */
.L_x_3249:
        /* <DEDUP_REMOVED lines=25> */
[----:B------:R-:W-:Y:S01]  /*6a50*/  SHF.R.U64 R76, R62, 0x10, R63 ;  /* 0x000000103e4c7819 */ /* 0x000fe2000000123f */
[----:B----4-:R-:W-:Y:S01]  /*6a60*/  IMAD.U32 R56, R45, 0x10000, RZ ;  /* 0x000100002d387824 */ /* 0x010fe200078e00ff */
[--C-:B------:R-:W-:Y:S01]  /*6a70*/  SHF.R.U64 R62, R64, 0x10, R65.reuse ;  /* 0x00000010403e7819 */ /* 0x100fe20000001241 */
[----:B0-----:R-:W-:Y:S01]  /*6a80*/  IMAD.U32 R52, R13, 0x10000, RZ ;  /* 0x000100000d347824 */ /* 0x001fe200078e00ff */
        /* <DEDUP_REMOVED lines=88> */
.L_x_2955:
[----:B------:R-:W-:Y:S05]  /*7010*/  BSYNC B2 ;  /* 0x0000000000027941 */ /* 0x000fea0003800000 */
.L_x_2954:
[----:B------:R-:W-:Y:S01]  /*7020*/  ISETP.GE.AND P4, PT, R11, R110, PT ;  /* 0x0000006e0b00720c */ /* 0x000fe20003f86270 */
[----:B0-----:R0:W-:-:S12]  /*7030*/  ST.E.128 desc[UR42][R48.64], R12 ;  /* 0x0000000c30007985 */ /* 0x0011d8000c101d2a */
[----:B------:R-:W-:-:S05]  /*7040*/  @!P4 IMAD.WIDE R50, R11, 0x2, R50 ;  /* 0x000000020b32c825 */ /* 0x000fca00078e0232 */
[----:B----4-:R0:W-:Y:S02]  /*7050*/  @!P4 ST.E.128 desc[UR42][R50.64], R44 ;  /* 0x0000002c3200c985 */ /* 0x0101e4000c101d2a */
.L_x_2953:
[----:B------:R-:W-:Y:S05]  /*7060*/  BSYNC B1 ;  /* 0x0000000000017941 */ /* 0x000fea0003800000 */
.L_x_2952:
[----:B------:R-:W-:-:S03]  /*7070*/  UMOV UR4, 0xffffffff ;  /* 0xffffffff00047882 */ /* 0x000fc60000000000 */
[----:B------:R-:W-:Y:S05]  /*7080*/  BRA.DIV UR4, `(.L_x_2956) ;  /* 0x0000018604547947 */ /* 0x000fea000b800000 */
[----:B0-----:R-:W0:Y:S04]  /*7090*/  SHFL.IDX PT, R103, R103, 0x3, 0x181f ;  /* 0x00781f0067677f89 */ /* 0x001e2800000e0000 */
[----:B------:R-:W0:Y:S02]  /*70a0*/  SHFL.IDX PT, R108, R108, 0x3, 0x181f ;  /* 0x00781f006c6c7f89 */ /* 0x000e2400000e0000 */
.L_x_3253:
        /* <DEDUP_REMOVED lines=8> */
[----:B----4-:R-:W-:-:S04]  /*7130*/  LEA.HI.SX32 R12, R11, R80, 0x1c ;  /* 0x000000500b0c7211 */ /* 0x010fc800078fe2ff */
[----:B------:R-:W-:Y:S01]  /*7140*/  SHF.R.S32.HI R13, RZ, 0x1f, R12 ;  /* 0x0000001fff0d7819 */ /* 0x000fe2000001140c */
[----:B------:R-:W-:-:S03]  /*7150*/  IMAD.SHL.U32 R11, R12, 0x8, RZ ;  /* 0x000000080c0b7824 */ /* 0x000fc600078e00ff */
[----:B------:R-:W-:Y:S02]  /*7160*/  LEA.HI R13, R13, R12, RZ, 0x3 ;  /* 0x0000000c0d0d7211 */ /* 0x000fe400078f18ff */
[----:B------:R-:W-:Y:S02]  /*7170*/  LOP3.LUT R12, R194, 0x38, R11, 0xf8, !PT ;  /* 0x00000038c20c7812 */ /* 0x000fe400078ef80b */
[----:B------:R-:W-:Y:S02]  /*7180*/  SHF.L.U32 R13, R13, 0xa, RZ ;  /* 0x0000000a0d0d7819 */ /* 0x000fe400000006ff */
[----:B------:R-:W-:Y:S02]  /*7190*/  LOP3.LUT R12, R12, R225, RZ, 0x3c, !PT ;  /* 0x000000e10c0c7212 */ /* 0x000fe400078e3cff */
        /* <DEDUP_REMOVED lines=101> */
.L_x_2958:
[----:B------:R-:W-:Y:S05]  /*77f0*/  BSYNC B1 ;  /* 0x0000000000017941 */ /* 0x000fea0003800000 */
.L_x_2957:
[----:B0-----:R0:W-:Y:S01]  /*7800*/  ST.E.128 desc[UR42][R48.64], R12 ;  /* 0x0000000c30007985 */ /* 0x0011e2000c101d2a */
[----:B------:R-:W-:Y:S02]  /*7810*/  ISETP.GE.AND P3, PT, R11, R110, PT ;  /* 0x0000006e0b00720c */ /* 0x000fe40003f66270 */
[----:B------:R-:W-:-:S11]  /*7820*/  MOV R109, R103 ;  /* 0x00000067006d7202 */ /* 0x000fd60000000f00 */
[----:B------:R-:W-:Y:S05]  /*7830*/  @P3 BRA `(.L_x_2929) ;  /* 0x0000000400b83947 */ /* 0x000fea0003800000 */
[----:B0-----:R-:W-:-:S05]  /*7840*/  IMAD.WIDE R12, R11, 0x2, R108 ;  /* 0x000000020b0c7825 */ /* 0x001fca00078e026c */
[----:B----4-:R0:W-:Y:S01]  /*7850*/  ST.E.128 desc[UR42][R12.64], R44 ;  /* 0x0000002c0c007985 */ /* 0x0101e2000c101d2a */
[----:B------:R-:W-:Y:S05]  /*7860*/  BRA `(.L_x_2929) ;  /* 0x0000000400ac7947 */ /* 0x000fea0003800000 */
.L_x_2888:
[----:B------:R-:W-:-:S06]  /*7870*/  UISETP.NE.AND UP0, UPT, UR39, 0x3, UPT ;  /* 0x000000032700788c */ /* 0x000fcc000bf05270 */
[----:B------:R-:W-:-:S13]  /*7880*/  PLOP3.LUT P5, PT, PT, PT, UP0, 0x80, 0x0 ;  /* 0x000000000000781c */ /* 0x000fda0003faf008 */
[----:B------:R-:W-:Y:S05]  /*7890*/  @!P5 BRA `(.L_x_2959) ;  /* 0x000000000004d947 */ /* 0x000fea0003800000 */
[----:B------:R-:W-:Y:S01]  /*78a0*/  BPT.TRAP 0x1 ;  /* 0x000000040000795c */ /* 0x000fe20000300000 */
.L_x_2959:
[----:B------:R-:W-:Y:S01]  /*78b0*/  IMAD R91, R19, 0x8, R18 ;  /* 0x00000008135b7824 */ /* 0x000fe200078e0212 */
[----:B------:R-:W-:Y:S01]  /*78c0*/  SHF.L.U32 R102, R189, 0x1f, RZ ;  /* 0x0000001fbd667819 */ /* 0x000fe200000006ff */
[----:B------:R-:W-:Y:S01]  /*78d0*/  BSSY B1, `(.L_x_2960) ;  /* 0x0000004000017945 */ /* 0x000fe20003800000 */
[----:B------:R-:W-:Y:S02]  /*78e0*/  SHF.R.S32.HI R99, RZ, 0x1f, R100 ;  /* 0x0000001fff637819 */ /* 0x000fe40000011464 */
[----:B------:R-:W0:Y:S02]  /*78f0*/  SYNCS.PHASECHK.TRANS64.TRYWAIT P3, [R91+URZ+0x28890], R102 ;  /* 0x028890665b0075a7 */ /* 0x000e24000806017f */
[----:B0-----:R-:W-:Y:S05]  /*7900*/  @!P3 BRA `(.L_x_2961) ;  /* 0x0000017c0080b947 */ /* 0x001fea0003800000 */
.L_x_3254:
[----:B------:R-:W-:Y:S05]  /*7910*/  BSYNC B1 ;  /* 0x0000000000017941 */ /* 0x000fea0003800000 */
.L_x_2960:
        /* <DEDUP_REMOVED lines=27> */
.L_x_3258:
        /* <DEDUP_REMOVED lines=13> */
.L_x_2964:
[----:B------:R-:W-:Y:S05]  /*7ba0*/  BSYNC B1 ;  /* 0x0000000000017941 */ /* 0x000fea0003800000 */
.L_x_2963:
[----:B------:R-:W-:-:S03]  /*7bb0*/  UMOV UR4, 0xffffffff ;  /* 0xffffffff00047882 */ /* 0x000fc60000000000 */
[----:B------:R-:W-:Y:S05]  /*7bc0*/  BRA.DIV UR4, `(.L_x_2965) ;  /* 0x0000017e042c7947 */ /* 0x000fea000b800000 */
[----:B--2---:R2:W0:Y:S04]  /*7bd0*/  SHFL.IDX PT, R45, R46, 0x1, 0x181f ;  /* 0x00381f002e2d7f89 */ /* 0x00442800000e0000 */
[----:B---34-:R2:W3:Y:S02]  /*7be0*/  SHFL.IDX PT, R14, R44, 0x1, 0x181f ;  /* 0x00381f002c0e7f89 */ /* 0x0184e400000e0000 */
.L_x_3262:
        /* <DEDUP_REMOVED lines=14> */
.L_x_2967:
[----:B------:R-:W-:Y:S05]  /*7cd0*/  BSYNC B1 ;  /* 0x0000000000017941 */ /* 0x000fea0003800000 */
.L_x_2966:
[----:B------:R-:W-:-:S03]  /*7ce0*/  UMOV UR4, 0xffffffff ;  /* 0xffffffff00047882 */ /* 0x000fc60000000000 */
[----:B------:R-:W-:Y:S05]  /*7cf0*/  BRA.DIV UR4, `(.L_x_2968) ;  /* 0x0000017e04287947 */ /* 0x000fea000b800000 */
[----:B0-----:R0:W0:Y:S04]  /*7d00*/  SHFL.IDX PT, R45, R46, 0x2, 0x181f ;  /* 0x00581f002e2d7f89 */ /* 0x00102800000e0000 */
[----:B---34-:R3:W4:Y:S02]  /*7d10*/  SHFL.IDX PT, R14, R44, 0x2, 0x181f ;  /* 0x00581f002c0e7f89 */ /* 0x01872400000e0000 */
.L_x_3266:
        /* <DEDUP_REMOVED lines=14> */
.L_x_2970:
[----:B------:R-:W-:Y:S05]  /*7e00*/  BSYNC B1 ;  /* 0x0000000000017941 */ /* 0x000fea0003800000 */
.L_x_2969:
[----:B------:R-:W-:-:S03]  /*7e10*/  UMOV UR4, 0xffffffff ;  /* 0xffffffff00047882 */ /* 0x000fc60000000000 */
[----:B------:R-:W-:Y:S05]  /*7e20*/  BRA.DIV UR4, `(.L_x_2971) ;  /* 0x0000017e04247947 */ /* 0x000fea000b800000 */
[----:B0-----:R0:W0:Y:S04]  /*7e30*/  SHFL.IDX PT, R45, R46, 0x3, 0x181f ;  /* 0x00781f002e2d7f89 */ /* 0x00102800000e0000 */
[----:B----4-:R4:W0:Y:S02]  /*7e40*/  SHFL.IDX PT, R14, R44, 0x3, 0x181f ;  /* 0x00781f002c0e7f89 */ /* 0x01082400000e0000 */
.L_x_3270:
        /* <DEDUP_REMOVED lines=13> */
.L_x_2929:
[----:B------:R-:W-:Y:S05]  /*7f20*/  BSYNC B0 ;  /* 0x0000000000007941 */ /* 0x000fea0003800000 */
.L_x_2887:
        /* <DEDUP_REMOVED lines=17> */
.L_x_2973:
[----:B------:R-:W-:Y:S05]  /*8040*/  BSYNC B0 ;  /* 0x0000000000007941 */ /* 0x000fea0003800000 */
.L_x_2972:
[----:B------:R-:W5:Y:S01]  /*8050*/  SYNCS.PHASECHK.TRANS64.TRYWAIT P4, [R91+URZ+0x288b0], R102 ;  /* 0x0288b0665b0075a7 */ /* 0x000f62000808017f */
[----:B------:R-:W-:Y:S01]  /*8060*/  ULDC UR41, c[0x0][0x2f4] ;  /* 0x0000bd0000297ab9 */ /* 0x000fe20000000800 */
[----:B------:R-:W-:Y:S04]  /*8070*/  BSSY B0, `(.L_x_2974) ;  /* 0x0000002000007945 */ /* 0x000fe80003800000 */
[----:B-----5:R-:W-:Y:S05]  /*8080*/  @!P4 BRA `(.L_x_2975) ;  /* 0x0000017800d4c947 */ /* 0x020fea0003800000 */
.L_x_3271:
[----:B------:R-:W-:Y:S05]  /*8090*/  BSYNC B0 ;  /* 0x0000000000007941 */ /* 0x000fea0003800000 */
.L_x_2974:
        /* <DEDUP_REMOVED lines=20> */
[----:B------:R0:W2:Y:S01]  /*81e0*/  SHFL.IDX PT, R47, R48, RZ, 0x181f ;  /* 0x00181fff302f7589 */ /* 0x0000a200000e0000 */
[----:B------:R-:W-:-:S03]  /*81f0*/  ISETP.GE.AND P4, PT, R97, 0x1, PT ;  /* 0x000000016100780c */ /* 0x000fc60003f86270 */
[----:B------:R0:W4:Y:S10]  /*8200*/  SHFL.IDX PT, R13, R11, RZ, 0x181f ;  /* 0x00181fff0b0d7589 */ /* 0x00013400000e0000 */
[----:B0-----:R-:W-:Y:S05]  /*8210*/  @!P4 BRA `(.L_x_2977) ;  /* 0x000000000028c947 */ /* 0x001fea0003800000 */
[----:B------:R-:W-:-:S13]  /*8220*/  ISETP.GE.AND P4, PT, R16, UR41, PT ;  /* 0x0000002910007c0c */ /* 0x000fda000bf86270 */
[----:B-123--:R-:W-:-:S04]  /*8230*/  @!P4 LEA R44, P5, R16, R47, 0x1 ;  /* 0x0000002f102cc211 */ /* 0x00efc800078a08ff */
[----:B----4-:R-:W-:Y:S02]  /*8240*/  @!P4 LEA.HI.X R45, R16, R13, R17, 0x1, P5 ;  /* 0x0000000d102dc211 */ /* 0x010fe400028f0c11 */
[----:B------:R-:W-:-:S13]  /*8250*/  ISETP.GE.AND P5, PT, R2, UR41, PT ;  /* 0x0000002902007c0c */ /* 0x000fda000bfa6270 */
[----:B------:R-:W-:-:S04]  /*8260*/  @!P5 LEA R46, P6, R2, R47, 0x1 ;  /* 0x0000002f022ed211 */ /* 0x000fc800078c08ff */
[----:B------:R-:W-:Y:S02]  /*8270*/  @!P5 LEA.HI.X R47, R2, R13, R184, 0x1, P6 ;  /* 0x0000000d022fd211 */ /* 0x000fe400030f0cb8 */
[----:B------:R-:W0:Y:S04]  /*8280*/  @!P4 LDS.128 R12, [R93+0x400] ;  /* 0x000400005d0cc984 */ /* 0x000e280000000c00 */
[----:B0-----:R-:W-:Y:S04]  /*8290*/  @!P4 ST.E.128 desc[UR42][R44.64], R12 ;  /* 0x0000000c2c00c985 */ /* 0x001fe8000c101d2a */
[----:B------:R-:W0:Y:S04]  /*82a0*/  @!P5 LDS.128 R12, [R93+0x4400] ;  /* 0x004400005d0cd984 */ /* 0x000e280000000c00 */
[----:B0-----:R0:W-:Y:S02]  /*82b0*/  @!P5 ST.E.128 desc[UR42][R46.64], R12 ;  /* 0x0000000c2e00d985 */ /* 0x0011e4000c101d2a */
.L_x_2977:
[----:B------:R-:W-:Y:S05]  /*82c0*/  BSYNC B0 ;  /* 0x0000000000007941 */ /* 0x000fea0003800000 */
.L_x_2976:
[----:B------:R-:W-:Y:S01]  /*82d0*/  ISETP.GE.AND P4, PT, R97, 0x21, PT ;  /* 0x000000216100780c */ /* 0x000fe20003f86270 */
[----:B0---4-:R0:W4:Y:S01]  /*82e0*/  SHFL.IDX PT, R13, R11, 0x1, 0x181f ;  /* 0x00381f000b0d7f89 */ /* 0x01112200000e0000 */
[----:B------:R-:W-:Y:S03]  /*82f0*/  BSSY B0, `(.L_x_2978) ;  /* 0x000000d000007945 */ /* 0x000fe60003800000 */
[----:B--2---:R0:W2:Y:S08]  /*8300*/  SHFL.IDX PT, R47, R48, 0x1, 0x181f ;  /* 0x00381f00302f7f89 */ /* 0x0040b000000e0000 */
        /* <DEDUP_REMOVED lines=11> */
.L_x_2979:
[----:B------:R-:W-:Y:S05]  /*83c0*/  BSYNC B0 ;  /* 0x0000000000007941 */ /* 0x000fea0003800000 */
.L_x_2978:
        /* <DEDUP_REMOVED lines=15> */
.L_x_2981:
[----:B------:R-:W-:Y:S05]  /*84c0*/  BSYNC B0 ;  /* 0x0000000000007941 */ /* 0x000fea0003800000 */
.L_x_2980:
[----:B------:R-:W-:Y:S01]  /*84d0*/  ISETP.GE.AND P4, PT, R97, 0x61, PT ;  /* 0x000000616100780c */ /* 0x000fe20003f86270 */
[----:B------:R-:W1:Y:S01]  /*84e0*/  SHFL.IDX PT, R11, R11, 0x3, 0x181f ;  /* 0x00781f000b0b7f89 */ /* 0x000e6200000e0000 */
[----:B------:R-:W-:Y:S03]  /*84f0*/  BSSY B0, `(.L_x_2982) ;  /* 0x000000d000007945 */ /* 0x000fe60003800000 */
[----:B0-2---:R0:W2:Y:S08]  /*8500*/  SHFL.IDX PT, R47, R48, 0x3, 0x181f ;  /* 0x00781f00302f7f89 */ /* 0x0050b000000e0000 */
[----:B0-----:R-:W-:Y:S05]  /*8510*/  @!P4 BRA `(.L_x_2983) ;  /* 0x000000000028c947 */ /* 0x001fea0003800000 */
[----:B------:R-:W-:-:S13]  /*8520*/  ISETP.GE.AND P4, PT, R16, UR41, PT ;  /* 0x0000002910007c0c */ /* 0x000fda000bf86270 */
[----:B----4-:R-:W0:Y:S01]  /*8530*/  @!P4 LDS.128 R12, [R93+0x3400] ;  /* 0x003400005d0cc984 */ /* 0x010e220000000c00 */
[----:B-123--:R-:W-:-:S04]  /*8540*/  @!P4 LEA R44, P5, R16, R47, 0x1 ;  /* 0x0000002f102cc211 */ /* 0x00efc800078a08ff */
[----:B------:R-:W-:Y:S02]  /*8550*/  @!P4 LEA.HI.X R45, R16, R11, R17, 0x1, P5 ;  /* 0x0000000b102dc211 */ /* 0x000fe400028f0c11 */
[----:B------:R-:W-:-:S13]  /*8560*/  ISETP.GE.AND P5, PT, R2, UR41, PT ;  /* 0x0000002902007c0c */ /* 0x000fda000bfa6270 */
[----:B------:R-:W-:-:S04]  /*8570*/  @!P5 LEA R46, P6, R2, R47, 0x1 ;  /* 0x0000002f022ed211 */ /* 0x000fc800078c08ff */
[----:B------:R-:W-:Y:S01]  /*8580*/  @!P5 LEA.HI.X R47, R2, R11, R184, 0x1, P6 ;  /* 0x0000000b022fd211 */ /* 0x000fe200030f0cb8 */
[----:B0-----:R-:W-:Y:S04]  /*8590*/  @!P4 ST.E.128 desc[UR42][R44.64], R12 ;  /* 0x0000000c2c00c985 */ /* 0x001fe8000c101d2a */
[----:B------:R-:W0:Y:S04]  /*85a0*/  @!P5 LDS.128 R12, [R93+0x7400] ;  /* 0x007400005d0cd984 */ /* 0x000e280000000c00 */
[----:B0-----:R0:W-:Y:S02]  /*85b0*/  @!P5 ST.E.128 desc[UR42][R46.64], R12 ;  /* 0x0000000c2e00d985 */ /* 0x0011e4000c101d2a */
.L_x_2983:
[----:B------:R-:W-:Y:S05]  /*85c0*/  BSYNC B0 ;  /* 0x0000000000007941 */ /* 0x000fea0003800000 */
.L_x_2982:
[----:B------:R-:W-:Y:S01]  /*85d0*/  @!PT LDS RZ, [RZ] ;  /* 0x00000000fffff984 */ /* 0x000fe20000000800 */
[----:B------:R-:W-:Y:S01]  /*85e0*/  @!PT LDS RZ, [RZ] ;  /* 0x00000000fffff984 */ /* 0x000fe20000000800 */
[----:B------:R-:W-:Y:S01]  /*85f0*/  @!PT LDS RZ, [RZ] ;  /* 0x00000000fffff984 */ /* 0x000fe20000000800 */
[----:B------:R-:W-:Y:S01]  /*8600*/  @!PT LDS RZ, [RZ] ;  /* 0x00000000fffff984 */ /* 0x000fe20000000800 */
[----:B------:R5:W-:Y:S06]  /*8610*/  MEMBAR.ALL.CTA ;  /* 0x0000000000007992 */ /* 0x000bec0000008000 */
[----:B-----5:R-:W5:Y:S01]  /*8620*/  FENCE.VIEW.ASYNC.S ;  /* 0x00000000000073c6 */ /* 0x020f620000000000 */
[----:B-1----:R-:W-:Y:S01]  /*8630*/  @!P3 VIADD R91, R91, 0x288c0 ;  /* 0x000288c05b5bb836 */ /* 0x002fe20000000000 */
[----:B-----5:R1:W-:Y:S01]  /*8640*/  BAR.SYNC.DEFER_BLOCKING R94, 0x80 ;  /* 0x0002005e0000751d */ /* 0x0203e20000010000 */
[----:B------:R-:W-:Y:S01]  /*8650*/  ISETP.NE.AND P4, PT, R92, RZ, PT ;  /* 0x000000ff5c00720c */ /* 0x000fe20003f85270 */
[----:B------:R-:W-:-:S02]  /*8660*/  VIADD R19, R19, 0x1 ;  /* 0x0000000113137836 */ /* 0x000fc40000000000 */
[----:B------:R-:W-:-:S04]  /*8670*/  @!P3 PRMT R91, RZ, 0x654, R91 ;  /* 0x00000654ff5bb816 */ /* 0x000fc8000000005b */
[----:B------:R1:W-:Y:S01]  /*8680*/  @!P3 SYNCS.ARRIVE.TRANS64.RED.A1T0 RZ, [R91+URZ], RZ ;  /* 0x000000ff5bffb9a7 */ /* 0x0003e2000810043f */
[----:B------:R-:W-:-:S04]  /*8690*/  ISETP.NE.AND P3, PT, R19, 0x2, PT ;  /* 0x000000021300780c */ /* 0x000fc80003f65270 */
[----:B0-----:R-:W-:Y:S02]  /*86a0*/  SEL R12, RZ, 0x1, P3 ;  /* 0x00000001ff0c7807 */ /* 0x001fe40001800000 */
[----:B------:R-:W-:Y:S02]  /*86b0*/  SEL R19, R19, RZ, P3 ;  /* 0x000000ff13137207 */ /* 0x000fe40001800000 */
[----:B------:R-:W-:Y:S01]  /*86c0*/  LOP3.LUT R189, R189, R12, RZ, 0x3c, !PT ;  /* 0x0000000cbdbd7212 */ /* 0x000fe200078e3cff */
[----:B-1----:R-:W-:Y:S06]  /*86d0*/  @P4 BRA `(.L_x_2984) ;  /* 0xffffff9800544947 */ /* 0x002fec000383ffff */
[----:B------:R-:W0:Y:S01]  /*86e0*/  S2R R11, SR_TID.X ;  /* 0x00000000000b7919 */ /* 0x000e220000002100 */
[----:B------:R-:W-:Y:S02]  /*86f0*/  PLOP3.LUT P0, PT, PT, PT, PT, 0x8, 0x0 ;  /* 0x000000000000781c */ /* 0x000fe40003f0e170 */
[----:B0-----:R-:W-:-:S04]  /*8700*/  SHF.R.U32.HI R11, RZ, 0x7, R11 ;  /* 0x00000007ff0b7819 */ /* 0x001fc8000001160b */
[----:B------:R-:W-:-:S13]  /*8710*/  ISETP.NE.AND P4, PT, R11, 0x1, PT ;  /* 0x000000010b00780c */ /* 0x000fda0003f85270 */
[----:B------:R-:W-:Y:S06]  /*8720*/  @!P4 BAR.ARV 0x9, 0x100 ;  /* 0x024400000000cb1d */ /* 0x000fec0000002000 */
.L_x_2882:
[----:B------:R-:W0:Y:S01]  /*8730*/  LDC R0, c[0x0][0x448] ;  /* 0x00011200ff007b82 */ /* 0x000e220000000800 */
[----:B------:R-:W-:Y:S02]  /*8740*/  CS2R R150, SRZ ;  /* 0x0000000000967805 */ /* 0x000fe4000001ff00 */
[----:B------:R-:W-:Y:S02]  /*8750*/  CS2R R148, SRZ ;  /* 0x0000000000947805 */ /* 0x000fe4000001ff00 */
[----:B------:R-:W-:Y:S02]  /*8760*/  CS2R R146, SRZ ;  /* 0x0000000000927805 */ /* 0x000fe4000001ff00 */
[----:B------:R-:W-:Y:S02]  /*8770*/  CS2R R144, SRZ ;  /* 0x0000000000907805 */ /* 0x000fe4000001ff00 */
[----:B------:R-:W-:Y:S01]  /*8780*/  CS2R R34, SRZ ;  /* 0x0000000000227805 */ /* 0x000fe2000001ff00 */
[----:B------:R-:W-:Y:S01]  /*8790*/  IMAD.MOV.U32 R142, RZ, RZ, RZ ;  /* 0x000000ffff8e7224 */ /* 0x000fe200078e00ff */
        /* <DEDUP_REMOVED lines=17> */
[----:B0-----:R-:W-:Y:S01]  /*88b0*/  ISETP.NE.AND P1, PT, R0, 0x1, PT ;  /* 0x000000010000780c */ /* 0x001fe20003f25270 */
[----:B------:R-:W-:Y:S01]  /*88c0*/  VIADD R0, R191, 0x7f ;  /* 0x0000007fbf007836 */ /* 0x000fe20000000000 */
[----:B------:R-:W-:Y:S02]  /*88d0*/  CS2R R110, SRZ ;  /* 0x00000000006e7805 */ /* 0x000fe4000001ff00 */
[----:B------:R-:W-:Y:S02]  /*88e0*/  CS2R R108, SRZ ;  /* 0x00000000006c7805 */ /* 0x000fe4000001ff00 */
[----:B---3--:R-:W-:-:S02]  /*88f0*/  CS2R R106, SRZ ;  /* 0x00000000006a7805 */ /* 0x008fc4000001ff00 */
        /* <DEDUP_REMOVED lines=8> */
[----:B------:R-:W0:Y:S01]  /*8980*/  @P1 LDC R3, c[0x0][0x44c] ;  /* 0x00011300ff031b82 */ /* 0x000e220000000800 */
[----:B------:R-:W-:-:S07]  /*8990*/  IMAD.MOV.U32 R93, RZ, RZ, RZ ;  /* 0x000000ffff5d7224 */ /* 0x000fce00078e00ff */
[----:B------:R-:W1:Y:S01]  /*89a0*/  @P1 LDC R4, c[0x0][0x450] ;  /* 0x00011400ff041b82 */ /* 0x000e620000000800 */
[----:B0-----:R-:W-:-:S05]  /*89b0*/  @P1 IMAD.HI.U32 R3, R0, R3, RZ ;  /* 0x0000000300031227 */ /* 0x001fca00078e00ff */
[----:B-1----:R-:W-:Y:S02]  /*89c0*/  @P1 SHF.R.U32.HI R0, RZ, R4, R3 ;  /* 0x00000004ff001219 */ /* 0x002fe40000011603 */
[----:B------:R-:W-:-:S03]  /*89d0*/  PLOP3.LUT P1, PT, PT, PT, PT, 0x80, 0x0 ;  /* 0x000000000000781c */ /* 0x000fc60003f2f070 */
[----:B------:R-:W-:-:S05]  /*89e0*/  IMAD.IADD R0, R95, 0x1, R0 ;  /* 0x000000015f007824 */ /* 0x000fca00078e0200 */
[----:B------:R-:W-:-:S04]  /*89f0*/  SHF.R.S32.HI R3, RZ, 0x1f, R0 ;  /* 0x0000001fff037819 */ /* 0x000fc80000011400 */
[----:B------:R-:W-:Y:S01]  /*8a00*/  LEA.HI R3, R3, R0, RZ, 0x7 ;  /* 0x0000000003037211 */ /* 0x000fe200078f38ff */
[----:B------:R-:W-:-:S03]  /*8a10*/  IMAD.MOV.U32 R0, RZ, RZ, RZ ;  /* 0x000000ffff007224 */ /* 0x000fc600078e00ff */
[----:B------:R-:W-:-:S04]  /*8a20*/  SHF.R.S32.HI R3, RZ, 0x7, R3 ;  /* 0x00000007ff037819 */ /* 0x000fc80000011403 */
[----:B------:R-:W-:Y:S01]  /*8a30*/  VIMNMX R96, R96, R3, PT ;  /* 0x0000000360607248 */ /* 0x000fe20003fe0100 */
[----:B------:R-:W-:-:S03]  /*8a40*/  IMAD.MOV.U32 R3, RZ, RZ, RZ ;  /* 0x000000ffff037224 */ /* 0x000fc600078e00ff */
[----:B------:R-:W-:Y:S01]  /*8a50*/  ISETP.GE.AND P2, PT, R96, 0x1, PT ;  /* 0x000000016000780c */ /* 0x000fe20003f46270 */
[----:B------:R-:W-:-:S12]  /*8a60*/  @P0 BRA `(.L_x_2985) ;  /* 0x00000000000c0947 */ /* 0x000fd80003800000 */
[----:B------:R-:W0:Y:S01]  /*8a70*/  FENCE.VIEW.ASYNC.G ;  /* 0x00000000000073c6 */ /* 0x000e220000000100 */
[----:B------:R-:W-:Y:S05]  /*8a80*/  WARPSYNC.ALL ;  /* 0x0000000000007948 */ /* 0x000fea0003800000 */
[----:B0-----:R-:W-:Y:S06]  /*8a90*/  BAR.ARV 0xc, 0x180 ;  /* 0x0306000000007b1d */ /* 0x001fec0000002000 */
.L_x_2985:
[----:B------:R-:W-:Y:S01]  /*8aa0*/  CS2R R88, SRZ ;  /* 0x0000000000587805 */ /* 0x000fe2000001ff00 */
[----:B------:R-:W-:Y:S06]  /*8ab0*/  @!P2 BRA `(.L_x_2986) ;  /* 0x000000d40044a947 */ /* 0x000fec0003800000 */
[----:B------:R-:W-:-:S03]  /*8ac0*/  UMOV UR4, 0xffffffff ;  /* 0xffffffff00047882 */ /* 0x000fc60000000000 */
[----:B------:R-:W-:Y:S05]  /*8ad0*/  BRA.DIV UR4, `(.L_x_2987) ;  /* 0x0000017204547947 */ /* 0x000fea000b800000 */
[----:B------:R0:W1:Y:S02]  /*8ae0*/  SHFL.IDX PT, R190, R220, RZ, 0x1f ;  /* 0x00001fffdcbe7589 */ /* 0x00006400000e0000 */
.L_x_3274:
[----:B-1----:R-:W-:-:S04]  /*8af0*/  LEA.HI R0, R190, R190, RZ, 0x1 ;  /* 0x000000bebe007211 */ /* 0x002fc800078f08ff */
[----:B------:R-:W-:Y:S01]  /*8b00*/  LOP3.LUT R3, R0, 0x1e, RZ, 0xc0, !PT ;  /* 0x0000001e00037812 */ /* 0x000fe200078ec0ff */
[----:B------:R-:W-:-:S03]  /*8b10*/  IMAD.U32 R0, RZ, RZ, UR40 ;  /* 0x00000028ff007e24 */ /* 0x000fc6000f8e00ff */
[----:B------:R-:W-:Y:S02]  /*8b20*/  IADD3 R3, R190, -R3, RZ ;  /* 0x80000003be037210 */ /* 0x000fe40007ffe0ff */
[----:B------:R-:W-:Y:S02]  /*8b30*/  LOP3.LUT P0, RZ, R0, 0x3ff, RZ, 0xc0, !PT ;  /* 0x000003ff00ff7812 */ /* 0x000fe4000780c0ff */
[----:B------:R-:W-:Y:S02]  /*8b40*/  LEA R3, R3, UR40, 0xd ;  /* 0x0000002803037c11 */ /* 0x000fe4000f8e68ff */
[----:B------:R-:W-:Y:S02]  /*8b50*/  P2R R25, PR, RZ, 0x1 ;  /* 0x00000001ff197803 */ /* 0x000fe40000000000 */
[----:B------:R-:W-:-:S04]  /*8b60*/  SHF.R.U32.HI R3, RZ, 0x4, R3 ;  /* 0x00000004ff037819 */ /* 0x000fc80000011603 */
[----:B------:R-:W-:-:S03]  /*8b70*/  LOP3.LUT R42, R3, 0x3fff, RZ, 0xc0, !PT ;  /* 0x00003fff032a7812 */ /* 0x000fc600078ec0ff */
[----:B------:R-:W-:Y:S05]  /*8b80*/  @!P0 BRA `(.L_x_2988) ;  /* 0x0000000000408947 */ /* 0x000fea0003800000 */
[----:B------:R-:W-:Y:S01]  /*8b90*/  MOV R0, 0x0 ;  /* 0x0000000000007802 */ /* 0x000fe20000000f00 */
[----:B------:R-:W-:Y:S01]  /*8ba0*/  ULDC.64 UR4, c[0x4][0x80] ;  /* 0x0100200000047ab9 */ /* 0x000fe20000000a00 */
[----:B------:R-:W-:Y:S01]  /*8bb0*/  ULDC.64 UR6, c[0x4][0x88] ;  /* 0x0100220000067ab9 */ /* 0x000fe20000000a00 */
[----:B------:R-:W-:Y:S01]  /*8bc0*/  IMAD.U32 R4, RZ, RZ, UR4 ;  /* 0x00000004ff047e24 */ /* 0x000fe2000f8e00ff */
[----:B------:R1:W3:Y:S01]  /*8bd0*/  LDC.64 R14, c[0x4][R0] ;  /* 0x01000000000e7b82 */ /* 0x0002e20000000a00 */
        /* <DEDUP_REMOVED lines=8> */
[----:B-1--4-:R-:W-:-:S07]  /*8c60*/  IMAD.MOV.U32 R13, RZ, RZ, RZ ;  /* 0x000000ffff0d7224 */ /* 0x012fce00078e00ff */
[----:B------:R-:W-:-:S07]  /*8c70*/  LEPC R20, `(.L_x_2988) ;  /* 0x000000001014794e */ /* 0x000fce0000000000 */
[----:B0-23-5:R-:W-:Y:S05]  /*8c80*/  CALL.ABS.NOINC R14 ;  /* 0x000000000e007343 */ /* 0x02dfea0003c00000 */
.L_x_2988:
        /* <DEDUP_REMOVED lines=8> */
[----:B------:R1:W3:Y:S03]  /*8d10*/  SYNCS.PHASECHK.TRANS64.TRYWAIT P0, [R18+URZ+0x28800], R3 ;  /* 0x02880003120075a7 */ /* 0x0002e6000800017f */
[----:B---3--:R-:W-:Y:S05]  /*8d20*/  @!P0 NANOSLEEP.SYNCS 0x989680 ;  /* 0x009896800000895d */ /* 0x008fea0003900000 */
[----:B------:R-:W3:Y:S01]  /*8d30*/  @!P0 SYNCS.PHASECHK.TRANS64 P0, [R18+URZ+0x28800], R3 ;  /* 0x02880003120085a7 */ /* 0x000ee2000800007f */
[----:B------:R-:W-:Y:S04]  /*8d40*/  BSSY B0, `(.L_x_2990) ;  /* 0x0000006000007945 */ /* 0x000fe80003800000 */
[----:B---3--:R-:W-:Y:S05]  /*8d50*/  @P0 BRA `(.L_x_2991) ;  /* 0x0000000000100947 */ /* 0x008fea0003800000 */
.L_x_2992:
[----:B---3--:R3:W0:Y:S02]  /*8d60*/  SYNCS.PHASECHK.TRANS64.TRYWAIT P0, [R18+URZ+0x28800], R3 ;  /* 0x02880003120075a7 */ /* 0x008624000800017f */
[----:B0-----:R-:W-:Y:S05]  /*8d70*/  @!P0 NANOSLEEP.SYNCS 0x989680 ;  /* 0x009896800000895d */ /* 0x001fea0003900000 */
[----:B------:R-:W0:Y:S02]  /*8d80*/  @!P0 SYNCS.PHASECHK.TRANS64 P0, [R18+URZ+0x28800], R3 ;  /* 0x02880003120085a7 */ /* 0x000e24000800007f */
[----:B0-----:R-:W-:Y:S05]  /*8d90*/  @!P0 BRA `(.L_x_2992) ;  /* 0xfffffffc00f08947 */ /* 0x001fea000383ffff */
.L_x_2991:
[----:B------:R-:W-:Y:S05]  /*8da0*/  BSYNC B0 ;  /* 0x0000000000007941 */ /* 0x000fea0003800000 */
.L_x_2990:
[----:B------:R-:W-:Y:S05]  /*8db0*/  BRA `(.L_x_2993) ;  /* 0x0000005000f07947 */ /* 0x000fea0003800000 */
.L_x_2989:
        /* <DEDUP_REMOVED lines=28> */
[----:B0-23--:R-:W-:Y:S05]  /*8f80*/  CALL.ABS.NOINC R14 ;  /* 0x000000000e007343 */ /* 0x00dfea0003c00000 */
.L_x_2994:
[----:B------:R-:W-:Y:S01]  /*8f90*/  ULDC.U8 UR4, c[0x0][0x410] ;  /* 0x0001040000047ab9 */ /* 0x000fe20000000000 */
[----:B------:R-:W-:Y:S01]  /*8fa0*/  IMAD.IADD R57, R187, 0x1, R191 ;  /* 0x00000001bb397824 */ /* 0x000fe200078e02bf */
[----:B------:R-:W-:Y:S01]  /*8fb0*/  ISETP.NE.AND P0, PT, RZ, UR4, PT ;  /* 0x00000004ff007c0c */ /* 0x000fe2000bf05270 */
[----:B------:R-:W-:Y:S02]  /*8fc0*/  BSSY B0, `(.L_x_2995) ;  /* 0x0000513000007945 */ /* 0x000fe40003800000 */
[----:B------:R-:W-:-:S10]  /*8fd0*/  IMAD R3, R206, 0x20, R57 ;  /* 0x00000020ce037824 */ /* 0x000fd400078e0239 */
[----:B------:R-:W-:Y:S05]  /*8fe0*/  @!P0 BRA `(.L_x_2996) ;  /* 0x00000028005c8947 */ /* 0x000fea0003800000 */
[----:B------:R-:W1:Y:S01]  /*8ff0*/  LDC R21, c[0x0][0x448] ;  /* 0x00011200ff157b82 */ /* 0x000e620000000800 */
[----:B------:R-:W-:Y:S01]  /*9000*/  ULDC.64 UR4, c[0x0][0x3f8] ;  /* 0x0000fe0000047ab9 */ /* 0x000fe20000000a00 */
[----:B------:R-:W-:Y:S01]  /*9010*/  MOV R8, R26 ;  /* 0x0000001a00087202 */ /* 0x000fe20000000f00 */
[----:B------:R-:W-:Y:S01]  /*9020*/  ULDC.64 UR6, c[0x0][0x408] ;  /* 0x0001020000067ab9 */ /* 0x000fe20000000a00 */
[----:B------:R-:W-:Y:S02]  /*9030*/  IMAD.MOV.U32 R9, RZ, RZ, R29 ;  /* 0x000000ffff097224 */ /* 0x000fe400078e001d */
[----:B------:R-:W-:Y:S02]  /*9040*/  IMAD.MOV.U32 R10, RZ, RZ, R24 ;  /* 0x000000ffff0a7224 */ /* 0x000fe400078e0018 */
[----:B------:R-:W-:Y:S01]  /*9050*/  IMAD.MOV.U32 R11, RZ, RZ, R31 ;  /* 0x000000ffff0b7224 */ /* 0x000fe200078e001f */
[----:B-1----:R-:W-:-:S13]  /*9060*/  ISETP.NE.AND P0, PT, R21, 0x1, PT ;  /* 0x000000011500780c */ /* 0x002fda0003f05270 */
[----:B------:R-:W1:Y:S08]  /*9070*/  @P0 LDC R0, c[0x0][0x44c] ;  /* 0x00011300ff000b82 */ /* 0x000e700000000800 */
[----:B------:R-:W3:Y:S01]  /*9080*/  @P0 LDC R5, c[0x0][0x450] ;  /* 0x00011400ff050b82 */ /* 0x000ee20000000800 */
[----:B-1----:R-:W-:-:S05]  /*9090*/  @P0 IMAD.HI.U32 R0, R3, R0, RZ ;  /* 0x0000000003000227 */ /* 0x002fca00078e00ff */
[----:B---3--:R-:W-:-:S04]  /*90a0*/  @P0 SHF.R.U32.HI R3, RZ, R5, R0 ;  /* 0x00000005ff030219 */ /* 0x008fc80000011600 */
[----:B------:R-:W-:Y:S01]  /*90b0*/  SHF.R.S32.HI R0, RZ, 0x1f, R3 ;  /* 0x0000001fff007819 */ /* 0x000fe20000011403 */
[----:B------:R-:W-:-:S04]  /*90c0*/  IMAD.WIDE.U32 R8, R3, UR4, R8 ;  /* 0x0000000403087c25 */ /* 0x000fc8000f8e0008 */
[C---:B------:R-:W-:Y:S02]  /*90d0*/  IMAD R4, R0.reuse, UR4, RZ ;  /* 0x0000000400047c24 */ /* 0x040fe4000f8e02ff */
[----:B------:R-:W-:Y:S02]  /*90e0*/  IMAD R0, R0, UR6, RZ ;  /* 0x0000000600007c24 */ /* 0x000fe4000f8e02ff */
[C---:B----4-:R-:W-:Y:S01]  /*90f0*/  IMAD R13, R3.reuse, UR5, R4 ;  /* 0x00000005030d7c24 */ /* 0x050fe2000f8e0204 */
        /* <DEDUP_REMOVED lines=16> */
.L_x_3280:
[----:B------:R-:W-:Y:S01]  /*9200*/  IMAD R74, R192, R21, RZ ;  /* 0x00000015c04a7224 */ /* 0x000fe200078e02ff */
[----:B------:R-:W-:Y:S01]  /*9210*/  BSSY B1, `(.L_x_2998) ;  /* 0x000001e000017945 */ /* 0x000fe20003800000 */
[----:B------:R-:W-:Y:S02]  /*9220*/  CS2R R48, SRZ ;  /* 0x0000000000307805 */ /* 0x000fe4000001ff00 */
[----:B------:R-:W-:Y:S02]  /*9230*/  CS2R R44, SRZ ;  /* 0x00000000002c7805 */ /* 0x000fe4000001ff00 */
[----:B--2---:R-:W-:Y:S02]  /*9240*/  CS2R R46, SRZ ;  /* 0x00000000002e7805 */ /* 0x004fe4000001ff00 */
        /* <DEDUP_REMOVED lines=26> */
.L_x_2999:
[----:B------:R-:W-:Y:S05]  /*93f0*/  BSYNC B1 ;  /* 0x0000000000017941 */ /* 0x000fea0003800000 */
.L_x_2998:
        /* <DEDUP_REMOVED lines=22> */
[----:B--2---:R2:W0:Y:S02]  /*9560*/  SHFL.IDX PT, R14, R7, 0x1, 0x181f ;  /* 0x00381f00070e7f89 */ /* 0x00442400000e0000 */
.L_x_3286:
        /* <DEDUP_REMOVED lines=23> */
[----:B------:R-:W-:Y:S01]  /*96e0*/  @!P4 IMAD.X R11, R0, 0x1, R9, P0 ;  /* 0x00000001000bc824 */ /* 0x000fe200000e0609 */
[C---:B------:R-:W-:Y:S01]  /*96f0*/  @!P4 IADD3.X R13, R4.reuse, R9, RZ, P1, !PT ;  /* 0x00000009040dc210 */ /* 0x040fe20000ffe4ff */
[----:B------:R-:W-:Y:S01]  /*9700*/  @!P5 IMAD.X R15, R4, 0x1, R15, P3 ;  /* 0x00000001040fd824 */ /* 0x000fe200018e060f */
[----:B------:R0:W5:Y:S04]  /*9710*/  @!P5 LD.E.64 R32, desc[UR42][R20.64] ;  /* 0x0000002a1420d980 */ /* 0x000168000c101b00 */
[----:B------:R0:W5:Y:S04]  /*9720*/  @!P5 LD.E.64 R34, desc[UR42][R14.64] ;  /* 0x0000002a0e22d980 */ /* 0x000168000c101b00 */
[----:B------:R0:W5:Y:S04]  /*9730*/  @!P4 LD.E.64 R36, desc[UR42][R10.64] ;  /* 0x0000002a0a24c980 */ /* 0x000168000c101b00 */
[----:B------:R0:W5:Y:S02]  /*9740*/  @!P4 LD.E.64 R38, desc[UR42][R12.64] ;  /* 0x0000002a0c26c980 */ /* 0x000164000c101b00 */
.L_x_3002:
[----:B------:R-:W-:Y:S05]  /*9750*/  BSYNC B1 ;  /* 0x0000000000017941 */ /* 0x000fea0003800000 */
.L_x_3001:
        /* <DEDUP_REMOVED lines=22> */
.L_x_3292:
        /* <DEDUP_REMOVED lines=31> */
.L_x_3005:
[----:B------:R-:W-:Y:S05]  /*9ab0*/  BSYNC B1 ;  /* 0x0000000000017941 */ /* 0x000fea0003800000 */
.L_x_3004:
        /* <DEDUP_REMOVED lines=23> */
.L_x_3298:
[----:B------:R-:W-:Y:S01]  /*9c30*/  IADD3 R57, R57, 0x60, RZ ;  /* 0x0000006039397810 */ /* 0x000fe20007ffe0ff */
[----:B------:R-:W-:Y:S01]  /*9c40*/  BSSY B1, `(.L_x_3007) ;  /* 0x000001d000017945 */ /* 0x000fe20003800000 */
[----:B------:R-:W-:Y:S02]  /*9c50*/  CS2R R10, SRZ ;  /* 0x00000000000a7805 */ /* 0x000fe4000001ff00 */
[----:B------:R-:W-:Y:S02]  /*9c60*/  CS2R R12, SRZ ;  /* 0x00000000000c7805 */ /* 0x000fe4000001ff00 */
[----:B------:R-:W-:Y:S02]  /*9c70*/  ISETP.GE.AND P0, PT, R57, R74, PT ;  /* 0x0000004a3900720c */ /* 0x000fe40003f06270 */
[----:B01----:R-:W-:-:S11]  /*9c80*/  CS2R R8, SRZ ;  /* 0x0000000000087805 */ /* 0x003fd6000001ff00 */
        /* <DEDUP_REMOVED lines=15> */
[C---:B--23--:R-:W-:Y:S02]  /*9d80*/  @!P4 IMAD.X R7, R0.reuse, 0x1, R5, P0 ;  /* 0x000000010007c824 */ /* 0x04cfe400000e0605 */
        /* <DEDUP_REMOVED lines=8> */
.L_x_3008:
[----:B------:R-:W-:Y:S05]  /*9e10*/  BSYNC B1 ;  /* 0x0000000000017941 */ /* 0x000fea0003800000 */
.L_x_3007:
        /* <DEDUP_REMOVED lines=9> */
[----:B--2---:R-:W-:Y:S01]  /*9eb0*/  IMAD.MOV.U32 R7, RZ, RZ, R13 ;  /* 0x000000ffff077224 */ /* 0x004fe200078e000d */
        /* <DEDUP_REMOVED lines=13> */
.L_x_3299:
[----:B------:R-:W-:Y:S05]  /*9f90*/  BSYNC B1 ;  /* 0x0000000000017941 */ /* 0x000fea0003800000 */
.L_x_3009:
[----:B------:R-:W-:Y:S01]  /*9fa0*/  BSSY B1, `(.L_x_3011) ;  /* 0x0000067000017945 */ /* 0x000fe20003800000 */
        /* <DEDUP_REMOVED lines=9> */
[----:B------:R-:W-:Y:S02]  /*a040*/  SHF.R.U32.HI R78, RZ, 0x10, R49 ;  /* 0x00000010ff4e7819 */ /* 0x000fe40000011631 */
[----:B------:R-:W-:Y:S02]  /*a050*/  SHF.R.U32.HI R75, RZ, 0x10, R47 ;  /* 0x00000010ff4b7819 */ /* 0x000fe4000001162f */
[----:B------:R-:W-:Y:S02]  /*a060*/  PRMT R78, R43, 0x5432, R78 ;  /* 0x000054322b4e7816 */ /* 0x000fe4000000004e */
[----:B------:R-:W-:Y:S02]  /*a070*/  SHF.R.U64 R77, R48, 0x10, R49 ;  /* 0x00000010304d7819 */ /* 0x000fe40000001231 */
[----:B------:R-:W-:Y:S01]  /*a080*/  PRMT R75, R79, 0x5410, R75 ;  /* 0x000054104f4b7816 */ /* 0x000fe2000000004b */
[----:B------:R-:W-:Y:S01]  /*a090*/  IMAD.U32 R79, R78, 0x10000, RZ ;  /* 0x000100004e4f7824 */ /* 0x000fe200078e00ff */
[----:B------:R-:W-:-:S02]  /*a0a0*/  SHF.R.U64 R74, R46, 0x10, R47 ;  /* 0x000000102e4a7819 */ /* 0x000fc4000000122f */
[----:B------:R-:W-:Y:S01]  /*a0b0*/  PRMT R77, R76, 0x5410, R77 ;  /* 0x000054104c4d7816 */ /* 0x000fe2000000004d */
[C---:B------:R-:W-:Y:S01]  /*a0c0*/  IMAD.U32 R76, R75.reuse, 0x10000, RZ ;  /* 0x000100004b4c7824 */ /* 0x040fe200078e00ff */
[----:B------:R-:W-:Y:S02]  /*a0d0*/  LOP3.LUT R78, R78, 0xffff0000, RZ, 0xc0, !PT ;  /* 0xffff00004e4e7812 */ /* 0x000fe400078ec0ff */
        /* <DEDUP_REMOVED lines=35> */
.L_x_3014:
[----:B------:R-:W-:Y:S05]  /*a310*/  BSYNC B2 ;  /* 0x0000000000027941 */ /* 0x000fea0003800000 */
.L_x_3013:
[----:B------:R-:W-:Y:S05]  /*a320*/  @P1 BRA `(.L_x_3012) ;  /* 0x0000000000b81947 */ /* 0x000fea0003800000 */
[----:B01----:R-:W0:Y:S01]  /*a330*/  LDS.128 R4, [R202+0x4000] ;  /* 0x00400000ca047984 */ /* 0x003e220000000c00 */
        /* <DEDUP_REMOVED lines=15> */
[----:B------:R-:W-:Y:S01]  /*a430*/  IMAD.U32 R6, R4, 0x10000, RZ ;  /* 0x0001000004067824 */ /* 0x000fe200078e00ff */
[----:B------:R-:W-:Y:S01]  /*a440*/  SHF.L.U32 R44, R7, 0x10, RZ ;  /* 0x00000010072c7819 */ /* 0x000fe200000006ff */
[C---:B------:R-:W-:Y:S01]  /*a450*/  FMUL.FTZ R74, R41.reuse, R46 ;  /* 0x0000002e294a7220 */ /* 0x040fe20000410000 */
[----:B------:R-:W-:Y:S01]  /*a460*/  FMUL.FTZ R49, R41, R47 ;  /* 0x0000002f29317220 */ /* 0x000fe20000410000 */
[----:B------:R-:W-:Y:S01]  /*a470*/  FMUL.FTZ R41, R45, R70 ;  /* 0x000000462d297220 */ /* 0x000fe20000410000 */
[----:B------:R-:W-:-:S02]  /*a480*/  IMAD.U32 R7, R5, 0x10000, RZ ;  /* 0x0001000005077824 */ /* 0x000fc400078e00ff */
[----:B------:R-:W-:Y:S01]  /*a490*/  FFMA.FTZ R75, R40, R47, R74 ;  /* 0x0000002f284b7223 */ /* 0x000fe2000001004a */
[-C--:B------:R-:W-:Y:S01]  /*a4a0*/  FMUL.FTZ R47, R45, R73.reuse ;  /* 0x000000492d2f7220 */ /* 0x080fe20000410000 */
[----:B------:R-:W-:Y:S01]  /*a4b0*/  FFMA.FTZ R73, R44, R73, -R41 ;  /* 0x000000492c497223 */ /* 0x000fe20000010829 */
        /* <DEDUP_REMOVED lines=9> */
[----:B------:R-:W-:-:S02]  /*a550*/  FMUL.FTZ R44, R4, R41 ;  /* 0x00000029042c7220 */ /* 0x000fc40000410000 */
[C---:B------:R-:W-:Y:S01]  /*a560*/  FMUL.FTZ R46, R5.reuse, R40 ;  /* 0x00000028052e7220 */ /* 0x040fe20000410000 */
[C---:B------:R-:W-:Y:S01]  /*a570*/  FFMA.FTZ R4, R6.reuse, R41, -R47 ;  /* 0x0000002906047223 */ /* 0x040fe2000001082f */
[-C--:B------:R-:W-:Y:S01]  /*a580*/  FMUL.FTZ R49, R5, R72.reuse ;  /* 0x0000004805317220 */ /* 0x080fe20000410000 */
[----:B------:R-:W-:Y:S01]  /*a590*/  FFMA.FTZ R45, R6, R45, R44 ;  /* 0x0000002d062d7223 */ /* 0x000fe2000001002c */
[----:B------:R-:W-:Y:S01]  /*a5a0*/  FFMA.FTZ R5, R7, R72, -R46 ;  /* 0x0000004807057223 */ /* 0x000fe2000001082e */
[----:B------:R-:W-:Y:S01]  /*a5b0*/  F2FP.BF16.F32.PACK_AB R6, R75, R48 ;  /* 0x000000304b06723e */ /* 0x000fe200000010ff */
[----:B------:R-:W-:Y:S01]  /*a5c0*/  FFMA.FTZ R40, R7, R40, R49 ;  /* 0x0000002807287223 */ /* 0x000fe20000010031 */
[----:B------:R-:W-:Y:S02]  /*a5d0*/  F2FP.BF16.F32.PACK_AB R7, R70, R73 ;  /* 0x000000494607723e */ /* 0x000fe400000010ff */
[----:B------:R-:W-:Y:S02]  /*a5e0*/  F2FP.BF16.F32.PACK_AB R4, R45, R4 ;  /* 0x000000042d04723e */ /* 0x000fe400000010ff */
[----:B------:R-:W-:-:S05]  /*a5f0*/  F2FP.BF16.F32.PACK_AB R5, R40, R5 ;  /* 0x000000052805723e */ /* 0x000fca00000010ff */
[----:B------:R2:W-:Y:S02]  /*a600*/  STS.128 [R202+0x4000], R4 ;  /* 0x00400004ca007388 */ /* 0x0005e40000000c00 */
.L_x_3012:
[----:B------:R-:W-:Y:S05]  /*a610*/  BSYNC B1 ;  /* 0x0000000000017941 */ /* 0x000fea0003800000 */
.L_x_3011:
        /* <DEDUP_REMOVED lines=54> */
.L_x_3018:
[----:B------:R-:W-:Y:S05]  /*a980*/  BSYNC B2 ;  /* 0x0000000000027941 */ /* 0x000fea0003800000 */
.L_x_3017:
        /* <DEDUP_REMOVED lines=47> */
.L_x_3016:
[----:B------:R-:W-:Y:S05]  /*ac80*/  BSYNC B1 ;  /* 0x0000000000017941 */ /* 0x000fea0003800000 */
.L_x_3015:
        /* <DEDUP_REMOVED lines=33> */
[----:B------:R-:W-:Y:S01]  /*aea0*/  IMAD.U32 R31, R58, 0x10000, RZ ;  /* 0x000100003a1f7824 */ /* 0x000fe200078e00ff */
[----:B------:R-:W-:Y:S01]  /*aeb0*/  LOP3.LUT R4, R4, 0xffff0000, RZ, 0xc0, !PT ;  /* 0xffff000004047812 */ /* 0x000fe200078ec0ff */
[----:B------:R-:W-:Y:S01]  /*aec0*/  IMAD.U32 R29, R60, 0x10000, RZ ;  /* 0x000100003c1d7824 */ /* 0x000fe200078e00ff */
[----:B------:R-:W-:Y:S01]  /*aed0*/  LOP3.LUT R5, R5, 0xffff0000, RZ, 0xc0, !PT ;  /* 0xffff000005057812 */ /* 0x000fe200078ec0ff */
[----:B------:R-:W-:Y:S01]  /*aee0*/  FFMA.FTZ R32, R28, R32, -R35 ;  /* 0x000000201c207223 */ /* 0x000fe20000010823 */
        /* <DEDUP_REMOVED lines=16> */
.L_x_3022:
[----:B------:R-:W-:Y:S05]  /*aff0*/  BSYNC B2 ;  /* 0x0000000000027941 */ /* 0x000fea0003800000 */
.L_x_3021:
        /* <DEDUP_REMOVED lines=47> */
.L_x_3020:
[----:B------:R-:W-:Y:S05]  /*b2f0*/  BSYNC B1 ;  /* 0x0000000000017941 */ /* 0x000fea0003800000 */
.L_x_3019:
[----:B------:R-:W-:-:S13]  /*b300*/  ISETP.GE.AND P0, PT, R217, R0, PT ;  /* 0x00000000d900720c */ /* 0x000fda0003f06270 */
[----:B------:R-:W-:Y:S05]  /*b310*/  @P0 BRA `(.L_x_3023) ;  /* 0x0000002c00740947 */ /* 0x000fea0003800000 */
[----:B------:R-:W5:Y:S01]  /*b320*/  LDC R0, c[0x0][0x3f4] ;  /* 0x0000fd00ff007b82 */ /* 0x000f620000000800 */
[----:B------:R-:W-:Y:S01]  /*b330*/  BSSY B1, `(.L_x_3024) ;  /* 0x0000032000017945 */ /* 0x000fe20003800000 */
[-C--:B-----5:R-:W-:Y:S02]  /*b340*/  ISETP.GE.AND P0, PT, R22, R0.reuse, PT ;  /* 0x000000001600720c */ /* 0x0a0fe40003f06270 */
[----:B------:R-:W-:-:S11]  /*b350*/  ISETP.GE.AND P1, PT, R185, R0, PT ;  /* 0x00000000b900720c */ /* 0x000fd60003f26270 */
[----:B------:R-:W-:Y:S05]  /*b360*/  @P0 BRA `(.L_x_3025) ;  /* 0x0000000000b80947 */ /* 0x000fea0003800000 */
[----:B01234-:R-:W0:Y:S01]  /*b370*/  LDS.128 R4, [R202+0x3000] ;  /* 0x00300000ca047984 */ /* 0x01fe220000000c00 */
[--C-:B------:R-:W-:Y:S02]  /*b380*/  SHF.R.U64 R21, R12, 0x10, R13.reuse ;  /* 0x000000100c157819 */ /* 0x100fe4000000120d */
[----:B------:R-:W-:Y:S02]  /*b390*/  SHF.R.U32.HI R12, RZ, 0x10, R13 ;  /* 0x00000010ff0c7819 */ /* 0x000fe4000001160d */
[--C-:B------:R-:W-:Y:S02]  /*b3a0*/  SHF.R.U64 R13, R26, 0x10, R27.reuse ;  /* 0x000000101a0d7819 */ /* 0x100fe4000000121b */
[----:B------:R-:W-:Y:S02]  /*b3b0*/  SHF.R.U32.HI R26, RZ, 0x10, R27 ;  /* 0x00000010ff1a7819 */ /* 0x000fe4000001161b */
[----:B------:R-:W-:Y:S02]  /*b3c0*/  PRMT R69, R69, 0x5410, R12 ;  /* 0x0000541045457816 */ /* 0x000fe4000000000c */
[----:B------:R-:W-:-:S02]  /*b3d0*/  PRMT R67, R67, 0x5410, R26 ;  /* 0x0000541043437816 */ /* 0x000fc4000000001a */
[----:B------:R-:W-:Y:S02]  /*b3e0*/  PRMT R66, R66, 0x5410, R13 ;  /* 0x0000541042427816 */ /* 0x000fe4000000000d */
[----:B------:R-:W-:Y:S01]  /*b3f0*/  PRMT R68, R68, 0x5410, R21 ;  /* 0x0000541044447816 */ /* 0x000fe20000000015 */
[C---:B------:R-:W-:Y:S01]  /*b400*/  IMAD.U32 R24, R67.reuse, 0x10000, RZ ;  /* 0x0001000043187824 */ /* 0x040fe200078e00ff */
[----:B------:R-:W-:Y:S01]  /*b410*/  LOP3.LUT R67, R67, 0xffff0000, RZ, 0xc0, !PT ;  /* 0xffff000043437812 */ /* 0x000fe200078ec0ff */
[C---:B------:R-:W-:Y:S01]  /*b420*/  IMAD.U32 R21, R69.reuse, 0x10000, RZ ;  /* 0x0001000045157824 */ /* 0x040fe200078e00ff */
[----:B------:R-:W-:Y:S02]  /*b430*/  LOP3.LUT R69, R69, 0xffff0000, RZ, 0xc0, !PT ;  /* 0xffff000045457812 */ /* 0x000fe400078ec0ff */
        /* <DEDUP_REMOVED lines=33> */
.L_x_3025:
[----:B------:R-:W-:Y:S05]  /*b650*/  BSYNC B1 ;  /* 0x0000000000017941 */ /* 0x000fea0003800000 */
.L_x_3024:
[----:B------:R-:W-:Y:S05]  /*b660*/  @P1 BRA `(.L_x_3023) ;  /* 0x0000002800a01947 */ /* 0x000fea0003800000 */
[----:B01234-:R-:W0:Y:S01]  /*b670*/  LDS.128 R4, [R202+0x7000] ;  /* 0x00700000ca047984 */ /* 0x01fe220000000c00 */
[----:B------:R-:W-:Y:S02]  /*b680*/  SHF.R.U64 R12, R10, 0x10, R11 ;  /* 0x000000100a0c7819 */ /* 0x000fe4000000120b */
[----:B------:R-:W-:Y:S02]  /*b690*/  SHF.R.U64 R0, R8, 0x10, R9 ;  /* 0x0000001008007819 */ /* 0x000fe40000001209 */
[----:B------:R-:W-:Y:S02]  /*b6a0*/  SHF.R.U32.HI R11, RZ, 0x10, R11 ;  /* 0x00000010ff0b7819 */ /* 0x000fe4000001160b */
[----:B------:R-:W-:Y:S02]  /*b6b0*/  SHF.R.U32.HI R8, RZ, 0x10, R9 ;  /* 0x00000010ff087819 */ /* 0x000fe40000011609 */
[----:B------:R-:W-:Y:S02]  /*b6c0*/  PRMT R14, R14, 0x5410, R11 ;  /* 0x000054100e0e7816 */ /* 0x000fe4000000000b */
[----:B------:R-:W-:-:S02]  /*b6d0*/  PRMT R57, R57, 0x5410, R8 ;  /* 0x0000541039397816 */ /* 0x000fc40000000008 */
[C---:B------:R-:W-:Y:S02]  /*b6e0*/  SHF.L.U32 R13, R14.reuse, 0x10, RZ ;  /* 0x000000100e0d7819 */ /* 0x040fe400000006ff */
[----:B------:R-:W-:Y:S01]  /*b6f0*/  LOP3.LUT R14, R14, 0xffff0000, RZ, 0xc0, !PT ;  /* 0xffff00000e0e7812 */ /* 0x000fe200078ec0ff */
[C---:B------:R-:W-:Y:S01]  /*b700*/  IMAD.U32 R11, R57.reuse, 0x10000, RZ ;  /* 0x00010000390b7824 */ /* 0x040fe200078e00ff */
[----:B------:R-:W-:Y:S02]  /*b710*/  LOP3.LUT R10, R57, 0xffff0000, RZ, 0xc0, !PT ;  /* 0xffff0000390a7812 */ /* 0x000fe400078ec0ff */
[----:B------:R-:W-:Y:S02]  /*b720*/  PRMT R12, R3, 0x5410, R12 ;  /* 0x00005410030c7816 */ /* 0x000fe4000000000c */
        /* <DEDUP_REMOVED lines=35> */
.L_x_2996:
[----:B------:R-:W1:Y:S01]  /*b960*/  LDC R5, c[0x0][0x448] ;  /* 0x00011200ff057b82 */ /* 0x000e620000000800 */
[----:B------:R-:W-:Y:S01]  /*b970*/  ULDC.64 UR4, c[0x0][0x3f8] ;  /* 0x0000fe0000047ab9 */ /* 0x000fe20000000a00 */
[----:B------:R-:W-:Y:S01]  /*b980*/  ULDC.64 UR6, c[0x0][0x408] ;  /* 0x0001020000067ab9 */ /* 0x000fe20000000a00 */
        /* <DEDUP_REMOVED lines=24> */
[----:B--2---:R-:W1:Y:S01]  /*bb10*/  LDC R47, c[0x0][0x3f4] ;  /* 0x0000fd00ff2f7b82 */ /* 0x004e620000000800 */
[----:B------:R-:W2:Y:S01]  /*bb20*/  SHFL.IDX PT, R4, R32, RZ, 0x181f ;  /* 0x00181fff20047589 */ /* 0x000ea200000e0000 */
[----:B------:R-:W-:-:S03]  /*bb30*/  IMAD R0, R192, R5, RZ ;  /* 0x00000005c0007224 */ /* 0x000fc600078e02ff */
[----:B------:R-:W3:Y:S04]  /*bb40*/  SHFL.IDX PT, R3, R35, RZ, 0x181f ;  /* 0x00181fff23037589 */ /* 0x000ee800000e0000 */
[----:B------:R-:W5:Y:S04]  /*bb50*/  SHFL.IDX PT, R14, R34, RZ, 0x181f ;  /* 0x00181fff220e7589 */ /* 0x000f6800000e0000 */
[----:B------:R-:W0:Y:S01]  /*bb60*/  SHFL.IDX PT, R5, R33, RZ, 0x181f ;  /* 0x00181fff21057589 */ /* 0x000e2200000e0000 */
[----:B-1----:R-:W-:-:S04]  /*bb70*/  ISETP.GE.AND P0, PT, R16, R47, PT ;  /* 0x0000002f1000720c */ /* 0x002fc80003f06270 */
[----:B------:R-:W-:-:S13]  /*bb80*/  ISETP.GE.OR P1, PT, R57, R0, P0 ;  /* 0x000000003900720c */ /* 0x000fda0000726670 */
[C---:B------:R-:W-:Y:S01]  /*bb90*/  @!P1 IMAD.SHL.U32 R7, R16.reuse, 0x2, RZ ;  /* 0x0000000210079824 */ /* 0x040fe200078e00ff */
[----:B------:R-:W-:-:S04]  /*bba0*/  @!P1 SHF.L.U64.HI R6, R16, 0x1, R17 ;  /* 0x0000000110069819 */ /* 0x000fc80000010211 */
[----:B--2---:R-:W-:-:S05]  /*bbb0*/  @!P1 IADD3 R4, P2, R4, R7, RZ ;  /* 0x0000000704049210 */ /* 0x004fca0007f5e0ff */
[----:B---3--:R-:W-:Y:S02]  /*bbc0*/  @!P1 IMAD.X R3, R3, 0x1, R6, P2 ;  /* 0x0000000103039824 */ /* 0x008fe400010e0606 */
[----:B------:R-:W-:Y:S02]  /*bbd0*/  @!P1 IMAD.MOV.U32 R24, RZ, RZ, R4 ;  /* 0x000000ffff189224 */ /* 0x000fe400078e0004 */
[----:B------:R-:W-:-:S06]  /*bbe0*/  @!P1 IMAD.MOV.U32 R25, RZ, RZ, R3 ;  /* 0x000000ffff199224 */ /* 0x000fcc00078e0003 */
[----:B------:R-:W2:Y:S01]  /*bbf0*/  @!P1 LD.E.128 R24, desc[UR42][R24.64] ;  /* 0x0000002a18189980 */ /* 0x000ea2000c101d00 */
[----:B-----5:R-:W-:-:S05]  /*bc00*/  @!P1 IADD3 R14, P2, R14, R7, RZ ;  /* 0x000000070e0e9210 */ /* 0x020fca0007f5e0ff */
[----:B0-----:R-:W-:Y:S02]  /*bc10*/  @!P1 IMAD.X R5, R5, 0x1, R6, P2 ;  /* 0x0000000105059824 */ /* 0x001fe400010e0606 */
[----:B------:R-:W-:-:S06]  /*bc20*/  @!P1 IMAD.MOV.U32 R4, RZ, RZ, R14 ;  /* 0x000000ffff049224 */ /* 0x000fcc00078e000e */
[----:B------:R-:W3:Y:S01]  /*bc30*/  @!P1 LD.E.128 R4, desc[UR42][R4.64] ;  /* 0x0000002a04049980 */ /* 0x000ee2000c101d00 */
[----:B------:R-:W-:Y:S02]  /*bc40*/  CS2R R48, SRZ ;  /* 0x0000000000307805 */ /* 0x000fe4000001ff00 */
[----:B------:R-:W-:Y:S02]  /*bc50*/  CS2R R36, SRZ ;  /* 0x0000000000247805 */ /* 0x000fe4000001ff00 */
[----:B------:R-:W-:Y:S01]  /*bc60*/  CS2R R50, SRZ ;  /* 0x0000000000327805 */ /* 0x000fe2000001ff00 */
[----:B------:R0:W1:Y:S01]  /*bc70*/  SHFL.IDX PT, R9, R33, 0x1, 0x181f ;  /* 0x00381f0021097f89 */ /* 0x00006200000e0000 */
[----:B------:R-:W-:-:S03]  /*bc80*/  CS2R R20, SRZ ;  /* 0x0000000000147805 */ /* 0x000fc6000001ff00 */
[----:B------:R0:W0:Y:S01]  /*bc90*/  SHFL.IDX PT, R14, R34, 0x1, 0x181f ;  /* 0x00381f00220e7f89 */ /* 0x00002200000e0000 */
[----:B--2---:R-:W-:Y:S02]  /*bca0*/  @!P1 IMAD.MOV.U32 R48, RZ, RZ, R24 ;  /* 0x000000ffff309224 */ /* 0x004fe400078e0018 */
        /* <DEDUP_REMOVED lines=9> */
[----:B------:R-:W-:Y:S01]  /*bd40*/  IMAD.MOV.U32 R10, RZ, RZ, R50 ;  /* 0x000000ffff0a7224 */ /* 0x000fe200078e0032 */
[----:B---3--:R-:W-:Y:S01]  /*bd50*/  @!P1 MOV R36, R6 ;  /* 0x0000000600249202 */ /* 0x008fe20000000f00 */
[----:B------:R-:W-:Y:S01]  /*bd60*/  @!P1 IMAD.MOV.U32 R20, RZ, RZ, R4 ;  /* 0x000000ffff149224 */ /* 0x000fe200078e0004 */
[----:B------:R2:W3:Y:S01]  /*bd70*/  SHFL.IDX PT, R8, R32, 0x1, 0x181f ;  /* 0x00381f0020087f89 */ /* 0x0004e200000e0000 */
[----:B------:R-:W-:Y:S01]  /*bd80*/  @!P1 IMAD.MOV.U32 R21, RZ, RZ, R5 ;  /* 0x000000ffff159224 */ /* 0x000fe200078e0005 */
[----:B------:R-:W-:Y:S01]  /*bd90*/  PRMT R43, R10, 0x7610, R43 ;  /* 0x000076100a2b7816 */ /* 0x000fe2000000002b */
[----:B------:R-:W-:-:S02]  /*bda0*/  @!P1 IMAD.MOV.U32 R37, RZ, RZ, R7 ;  /* 0x000000ffff259224 */ /* 0x000fc400078e0007 */
[----:B------:R-:W-:Y:S02]  /*bdb0*/  IMAD.MOV.U32 R11, RZ, RZ, R51 ;  /* 0x000000ffff0b7224 */ /* 0x000fe400078e0033 */
[----:B------:R-:W-:Y:S02]  /*bdc0*/  IMAD.MOV.U32 R4, RZ, RZ, R20 ;  /* 0x000000ffff047224 */ /* 0x000fe400078e0014 */
[----:B------:R-:W-:Y:S01]  /*bdd0*/  IMAD.MOV.U32 R5, RZ, RZ, R21 ;  /* 0x000000ffff057224 */ /* 0x000fe200078e0015 */
[----:B------:R-:W-:Y:S01]  /*bde0*/  PRMT R44, R11, 0x7610, R44 ;  /* 0x000076100b2c7816 */ /* 0x000fe2000000002c */
[----:B------:R-:W-:Y:S01]  /*bdf0*/  IMAD.MOV.U32 R6, RZ, RZ, R36 ;  /* 0x000000ffff067224 */ /* 0x000fe200078e0024 */
[----:B------:R-:W-:Y:S01]  /*be00*/  PRMT R78, R4, 0x7610, R78 ;  /* 0x00007610044e7816 */ /* 0x000fe2000000004e */
[----:B------:R-:W-:Y:S01]  /*be10*/  IMAD.MOV.U32 R7, RZ, RZ, R37 ;  /* 0x000000ffff077224 */ /* 0x000fe200078e0025 */
[----:B------:R-:W-:Y:S02]  /*be20*/  PRMT R79, R5, 0x7610, R79 ;  /* 0x00007610054f7816 */ /* 0x000fe4000000004f */
[----:B------:R-:W-:-:S02]  /*be30*/  PRMT R80, R6, 0x7610, R80 ;  /* 0x0000761006507816 */ /* 0x000fc40000000050 */
[----:B-12---:R-:W-:-:S07]  /*be40*/  PRMT R81, R7, 0x7610, R81 ;  /* 0x0000761007517816 */ /* 0x006fce0000000051 */
.L_x_3309:
        /* <DEDUP_REMOVED lines=13> */
[-C--:B---3--:R-:W-:Y:S02]  /*bf20*/  IADD3 R4, P1, R8, R15.reuse, RZ ;  /* 0x0000000f08047210 */ /* 0x088fe40007f3e0ff */
[----:B0-----:R-:W-:-:S03]  /*bf30*/  IADD3 R14, P2, R14, R15, RZ ;  /* 0x0000000f0e0e7210 */ /* 0x001fc60007f5e0ff */
[--C-:B------:R-:W-:Y:S02]  /*bf40*/  IMAD.X R5, R3, 0x1, R6.reuse, P1 ;  /* 0x0000000103057824 */ /* 0x100fe400008e0606 */
[----:B------:R-:W-:-:S04]  /*bf50*/  IMAD.X R15, R9, 0x1, R6, P2 ;  /* 0x00000001090f7824 */ /* 0x000fc800010e0606 */
[----:B------:R-:W5:Y:S04]  /*bf60*/  LD.E.128 R4, desc[UR42][R4.64] ;  /* 0x0000002a04047980 */ /* 0x000f68000c101d00 */
[----:B------:R1:W5:Y:S02]  /*bf70*/  LD.E.128 R24, desc[UR42][R14.64] ;  /* 0x0000002a0e187980 */ /* 0x000364000c101d00 */
.L_x_3028:
[----:B------:R-:W-:Y:S05]  /*bf80*/  BSYNC B1 ;  /* 0x0000000000017941 */ /* 0x000fea0003800000 */
.L_x_3027:
[----:B0----5:R-:W-:Y:S01]  /*bf90*/  IMAD.MOV.U32 R3, RZ, RZ, R24 ;  /* 0x000000ffff037224 */ /* 0x021fe200078e0018 */
[----:B------:R-:W-:Y:S01]  /*bfa0*/  UMOV UR4, 0xffffffff ;  /* 0xffffffff00047882 */ /* 0x000fe20000000000 */
[----:B---3--:R-:W-:Y:S02]  /*bfb0*/  IMAD.MOV.U32 R8, RZ, RZ, R25 ;  /* 0x000000ffff087224 */ /* 0x008fe400078e0019 */
        /* <DEDUP_REMOVED lines=15> */
[----:B------:R-:W0:Y:S01]  /*c0b0*/  SHFL.IDX PT, R8, R32, 0x2, 0x181f ;  /* 0x00581f0020087f89 */ /* 0x000e2200000e0000 */
[----:B------:R-:W-:-:S03]  /*c0c0*/  VIADD R9, R57, 0x40 ;  /* 0x0000004039097836 */ /* 0x000fc60000000000 */
[----:B------:R-:W2:Y:S02]  /*c0d0*/  SHFL.IDX PT, R3, R35, 0x2, 0x181f ;  /* 0x00581f0023037f89 */ /* 0x000ea400000e0000 */
[----:B------:R-:W-:Y:S02]  /*c0e0*/  ISETP.GE.OR P1, PT, R9, R0, P0 ;  /* 0x000000000900720c */ /* 0x000fe40000726670 */
[----:B-1----:R-:W1:Y:S04]  /*c0f0*/  SHFL.IDX PT, R14, R34, 0x2, 0x181f ;  /* 0x00581f00220e7f89 */ /* 0x002e6800000e0000 */
[----:B------:R-:W3:Y:S07]  /*c100*/  SHFL.IDX PT, R28, R33, 0x2, 0x181f ;  /* 0x00581f00211c7f89 */ /* 0x000eee00000e0000 */
[C---:B------:R-:W-:Y:S01]  /*c110*/  @!P1 IMAD.SHL.U32 R31, R16.reuse, 0x2, RZ ;  /* 0x00000002101f9824 */ /* 0x040fe200078e00ff */
[----:B------:R-:W-:-:S04]  /*c120*/  @!P1 SHF.L.U64.HI R29, R16, 0x1, R17 ;  /* 0x00000001101d9819 */ /* 0x000fc80000010211 */
[----:B0-----:R-:W-:-:S05]  /*c130*/  @!P1 IADD3 R8, P2, R8, R31, RZ ;  /* 0x0000001f08089210 */ /* 0x001fca0007f5e0ff */
[----:B--2---:R-:W-:-:S06]  /*c140*/  @!P1 IMAD.X R9, R3, 0x1, R29, P2 ;  /* 0x0000000103099824 */ /* 0x004fcc00010e061d */
[----:B------:R-:W2:Y:S01]  /*c150*/  @!P1 LD.E.128 R8, desc[UR42][R8.64] ;  /* 0x0000002a08089980 */ /* 0x000ea2000c101d00 */
[----:B-1----:R-:W-:-:S05]  /*c160*/  @!P1 IADD3 R14, P2, R14, R31, RZ ;  /* 0x0000001f0e0e9210 */ /* 0x002fca0007f5e0ff */
[----:B---3--:R-:W-:-:S04]  /*c170*/  @!P1 IMAD.X R3, R28, 0x1, R29, P2 ;  /* 0x000000011c039824 */ /* 0x008fc800010e061d */
[----:B------:R-:W-:-:S05]  /*c180*/  @!P1 IMAD.MOV.U32 R15, RZ, RZ, R3 ;  /* 0x000000ffff0f9224 */ /* 0x000fca00078e0003 */
[----:B------:R-:W3:Y:S01]  /*c190*/  @!P1 LD.E.128 R28, desc[UR42][R14.64] ;  /* 0x0000002a0e1c9980 */ /* 0x000ee2000c101d00 */
[----:B------:R-:W-:Y:S02]  /*c1a0*/  CS2R R52, SRZ ;  /* 0x0000000000347805 */ /* 0x000fe4000001ff00 */
[----:B------:R-:W-:Y:S02]  /*c1b0*/  CS2R R54, SRZ ;  /* 0x0000000000367805 */ /* 0x000fe4000001ff00 */
[----:B------:R-:W-:Y:S01]  /*c1c0*/  CS2R R38, SRZ ;  /* 0x0000000000267805 */ /* 0x000fe2000001ff00 */
[----:B------:R-:W0:Y:S01]  /*c1d0*/  SHFL.IDX PT, R32, R32, 0x3, 0x181f ;  /* 0x00781f0020207f89 */ /* 0x000e2200000e0000 */
[----:B------:R-:W-:-:S03]  /*c1e0*/  CS2R R40, SRZ ;  /* 0x0000000000287805 */ /* 0x000fc6000001ff00 */
[----:B------:R-:W1:Y:S04]  /*c1f0*/  SHFL.IDX PT, R34, R34, 0x3, 0x181f ;  /* 0x00781f0022227f89 */ /* 0x000e6800000e0000 */
[----:B------:R-:W0:Y:S01]  /*c200*/  SHFL.IDX PT, R33, R33, 0x3, 0x181f ;  /* 0x00781f0021217f89 */ /* 0x000e2200000e0000 */
[----:B--2---:R-:W-:Y:S02]  /*c210*/  @!P1 IMAD.MOV.U32 R52, RZ, RZ, R8 ;  /* 0x000000ffff349224 */ /* 0x004fe400078e0008 */
[----:B------:R-:W-:Y:S02]  /*c220*/  @!P1 IMAD.MOV.U32 R54, RZ, RZ, R10 ;  /* 0x000000ffff369224 */ /* 0x000fe400078e000a */
[----:B------:R-:W-:Y:S01]  /*c230*/  @!P1 IMAD.MOV.U32 R55, RZ, RZ, R11 ;  /* 0x000000ffff379224 */ /* 0x000fe200078e000b */
[----:B------:R-:W-:Y:S01]  /*c240*/  MOV R3, R52 ;  /* 0x0000003400037202 */ /* 0x000fe20000000f00 */
[----:B------:R-:W-:-:S02]  /*c250*/  @!P1 IMAD.MOV.U32 R53, RZ, RZ, R9 ;  /* 0x000000ffff359224 */ /* 0x000fc400078e0009 */
[----:B------:R-:W-:Y:S01]  /*c260*/  IMAD.MOV.U32 R8, RZ, RZ, R54 ;  /* 0x000000ffff087224 */ /* 0x000fe200078e0036 */
[----:B------:R-:W-:Y:S01]  /*c270*/  PRMT R65, R3, 0x7610, R65 ;  /* 0x0000761003417816 */ /* 0x000fe20000000041 */
[----:B------:R-:W-:Y:S01]  /*c280*/  IMAD.MOV.U32 R9, RZ, RZ, R55 ;  /* 0x000000ffff097224 */ /* 0x000fe200078e0037 */
[----:B------:R2:W0:Y:S01]  /*c290*/  SHFL.IDX PT, R3, R35, 0x3, 0x181f ;  /* 0x00781f0023037f89 */ /* 0x00042200000e0000 */
[----:B------:R-:W-:Y:S01]  /*c2a0*/  IMAD.MOV.U32 R12, RZ, RZ, R53 ;  /* 0x000000ffff0c7224 */ /* 0x000fe200078e0035 */
[----:B------:R-:W-:Y:S01]  /*c2b0*/  PRMT R45, R8, 0x7610, R45 ;  /* 0x00007610082d7816 */ /* 0x000fe2000000002d */
[----:B---3--:R-:W-:Y:S01]  /*c2c0*/  @!P1 IMAD.MOV.U32 R38, RZ, RZ, R28 ;  /* 0x000000ffff269224 */ /* 0x008fe200078e001c */
[----:B------:R-:W-:Y:S01]  /*c2d0*/  PRMT R46, R9, 0x7610, R46 ;  /* 0x00007610092e7816 */ /* 0x000fe2000000002e */
[----:B------:R-:W-:Y:S01]  /*c2e0*/  @!P1 IMAD.MOV.U32 R39, RZ, RZ, R29 ;  /* 0x000000ffff279224 */ /* 0x000fe200078e001d */
[----:B------:R-:W-:Y:S01]  /*c2f0*/  PRMT R66, R12, 0x7610, R66 ;  /* 0x000076100c427816 */ /* 0x000fe20000000042 */
[----:B------:R-:W-:-:S02]  /*c300*/  @!P1 IMAD.MOV.U32 R40, RZ, RZ, R30 ;  /* 0x000000ffff289224 */ /* 0x000fc400078e001e */
[----:B------:R-:W-:Y:S02]  /*c310*/  @!P1 IMAD.MOV.U32 R41, RZ, RZ, R31 ;  /* 0x000000ffff299224 */ /* 0x000fe400078e001f */
[----:B------:R-:W-:Y:S02]  /*c320*/  IMAD.MOV.U32 R8, RZ, RZ, R38 ;  /* 0x000000ffff087224 */ /* 0x000fe400078e0026 */
[----:B------:R-:W-:Y:S02]  /*c330*/  IMAD.MOV.U32 R9, RZ, RZ, R39 ;  /* 0x000000ffff097224 */ /* 0x000fe400078e0027 */
[----:B------:R-:W-:Y:S01]  /*c340*/  IMAD.MOV.U32 R10, RZ, RZ, R40 ;  /* 0x000000ffff0a7224 */ /* 0x000fe200078e0028 */
[----:B------:R-:W-:Y:S01]  /*c350*/  PRMT R72, R8, 0x7610, R72 ;  /* 0x0000761008487816 */ /* 0x000fe20000000048 */
[----:B------:R-:W-:Y:S01]  /*c360*/  IMAD.MOV.U32 R11, RZ, RZ, R41 ;  /* 0x000000ffff0b7224 */ /* 0x000fe200078e0029 */
[----:B------:R-:W-:Y:S02]  /*c370*/  PRMT R73, R9, 0x7610, R73 ;  /* 0x0000761009497816 */ /* 0x000fe40000000049 */
[----:B------:R-:W-:-:S02]  /*c380*/  CS2R R8, SRZ ;  /* 0x0000000000087805 */ /* 0x000fc4000001ff00 */
[----:B------:R-:W-:Y:S02]  /*c390*/  PRMT R74, R10, 0x7610, R74 ;  /* 0x000076100a4a7816 */ /* 0x000fe4000000004a */
[----:B012---:R-:W-:-:S07]  /*c3a0*/  PRMT R75, R11, 0x7610, R75 ;  /* 0x000076100b4b7816 */ /* 0x007fce000000004b */
.L_x_3319:
[----:B------:R-:W-:Y:S01]  /*c3b0*/  VIADD R57, R57, 0x60 ;  /* 0x0000006039397836 */ /* 0x000fe20000000000 */
[----:B------:R-:W-:Y:S01]  /*c3c0*/  BSSY B1, `(.L_x_3030) ;  /* 0x0000012000017945 */ /* 0x000fe20003800000 */
[----:B------:R-:W-:Y:S02]  /*c3d0*/  CS2R R10, SRZ ;  /* 0x00000000000a7805 */ /* 0x000fe4000001ff00 */
[----:B----4-:R-:W-:Y:S02]  /*c3e0*/  CS2R R12, SRZ ;  /* 0x00000000000c7805 */ /* 0x010fe4000001ff00 */
        /* <DEDUP_REMOVED lines=15> */
.L_x_3031:
[----:B------:R-:W-:Y:S05]  /*c4e0*/  BSYNC B1 ;  /* 0x0000000000017941 */ /* 0x000fea0003800000 */
.L_x_3030:
        /* <DEDUP_REMOVED lines=19> */
[----:B------:R-:W-:Y:S02]  /*c620*/  PRMT R68, R0, 0x7610, R68 ;  /* 0x0000761000447816 */ /* 0x000fe40000000044 */
[----:B------:R-:W0:Y:S01]  /*c630*/  SYNCS.PHASECHK.TRANS64.TRYWAIT P4, [R18+URZ+0x28800], R29 ;  /* 0x0288001d120075a7 */ /* 0x000e22000808017f */
[----:B------:R-:W-:Y:S01]  /*c640*/  PRMT R69, R3, 0x7610, R69 ;  /* 0x0000761003457816 */ /* 0x000fe20000000045 */
[----:B------:R-:W-:Y:S01]  /*c650*/  IMAD.MOV.U32 R3, RZ, RZ, R15 ;  /* 0x000000ffff037224 */ /* 0x000fe200078e000f */
[----:B------:R-:W-:-:S02]  /*c660*/  PRMT R70, R28, 0x7610, R70 ;  /* 0x000076101c467816 */ /* 0x000fc40000000046 */
[----:B------:R-:W-:Y:S02]  /*c670*/  PRMT R71, R30, 0x7610, R71 ;  /* 0x000076101e477816 */ /* 0x000fe40000000047 */
[----:B------:R-:W-:Y:S01]  /*c680*/  MOV R0, R14 ;  /* 0x0000000e00007202 */ /* 0x000fe20000000f00 */
[----:B0-----:R-:W-:Y:S06]  /*c690*/  @!P4 BRA `(.L_x_3033) ;  /* 0x000001480040c947 */ /* 0x001fec0003800000 */
.L_x_3320:
[----:B------:R-:W-:Y:S05]  /*c6a0*/  BSYNC B1 ;  /* 0x0000000000017941 */ /* 0x000fea0003800000 */
.L_x_3032:
        /* <DEDUP_REMOVED lines=20> */
[----:B------:R-:W-:Y:S02]  /*c7f0*/  SHF.R.U32.HI R83, RZ, 0x10, R51 ;  /* 0x00000010ff537819 */ /* 0x000fe40000011633 */
[----:B------:R-:W-:Y:S02]  /*c800*/  PRMT R76, R76, 0x5410, R85 ;  /* 0x000054104c4c7816 */ /* 0x000fe40000000055 */
[----:B------:R-:W1:Y:S01]  /*c810*/  LDS.128 R32, [R82+0x10400] ;  /* 0x0104000052207984 */ /* 0x000e620000000c00 */
[----:B------:R-:W-:-:S02]  /*c820*/  SHF.R.U64 R21, R36, 0x10, R37 ;  /* 0x0000001024157819 */ /* 0x000fc40000001225 */
[----:B------:R-:W-:Y:S01]  /*c830*/  PRMT R51, R43, 0x5410, R48 ;  /* 0x000054102b337816 */ /* 0x000fe20000000030 */
[----:B------:R-:W-:Y:S01]  /*c840*/  IMAD.U32 R50, R76, 0x10000, RZ ;  /* 0x000100004c327824 */ /* 0x000fe200078e00ff */
[----:B------:R-:W-:Y:S01]  /*c850*/  PRMT R84, R79, 0x5410, R84 ;  /* 0x000054104f547816 */ /* 0x000fe20000000054 */
[----:B------:R-:W-:Y:S01]  /*c860*/  IMAD.U32 R79, R78, 0x10000, RZ ;  /* 0x000100004e4f7824 */ /* 0x000fe200078e00ff */
[----:B------:R-:W-:Y:S02]  /*c870*/  SHF.R.U32.HI R36, RZ, 0x10, R37 ;  /* 0x00000010ff247819 */ /* 0x000fe40000011625 */
[----:B------:R-:W-:Y:S02]  /*c880*/  PRMT R77, R77, 0x5410, R86 ;  /* 0x000054104d4d7816 */ /* 0x000fe40000000056 */
[----:B------:R-:W-:Y:S01]  /*c890*/  PRMT R85, R81, 0x5410, R36 ;  /* 0x0000541051557816 */ /* 0x000fe20000000024 */
[----:B------:R-:W-:Y:S01]  /*c8a0*/  IMAD.U32 R81, R84, 0x10000, RZ ;  /* 0x0001000054517824 */ /* 0x000fe200078e00ff */
[----:B------:R-:W-:-:S02]  /*c8b0*/  PRMT R83, R44, 0x5410, R83 ;  /* 0x000054102c537816 */ /* 0x000fc40000000053 */
[----:B------:R-:W-:Y:S02]  /*c8c0*/  LOP3.LUT R78, R78, 0xffff0000, RZ, 0xc0, !PT ;  /* 0xffff00004e4e7812 */ /* 0x000fe400078ec0ff */
[----:B------:R-:W-:Y:S02]  /*c8d0*/  LOP3.LUT R76, R76, 0xffff0000, RZ, 0xc0, !PT ;  /* 0xffff00004c4c7812 */ /* 0x000fe400078ec0ff */
[----:B------:R-:W-:Y:S02]  /*c8e0*/  PRMT R80, R80, 0x5410, R21 ;  /* 0x0000541050507816 */ /* 0x000fe40000000015 */
        /* <DEDUP_REMOVED lines=14> */
[----:B------:R-:W-:Y:S01]  /*c9d0*/  FMUL.FTZ R89, R43, R50 ;  /* 0x000000322b597220 */ /* 0x000fe20000410000 */
[----:B------:R-:W-:-:S02]  /*c9e0*/  IMAD.U32 R43, R77, 0x10000, RZ ;  /* 0x000100004d2b7824 */ /* 0x000fc400078e00ff */
[----:B------:R-:W-:Y:S01]  /*c9f0*/  FMUL.FTZ R91, R44, R81 ;  /* 0x000000512c5b7220 */ /* 0x000fe20000410000 */
[C---:B------:R-:W-:Y:S01]  /*ca00*/  FFMA.FTZ R87, R20.reuse, R50, -R87 ;  /* 0x0000003214577223 */ /* 0x040fe20000010857 */
[----:B------:R-:W-:Y:S02]  /*ca10*/  IMAD.U32 R49, R35, 0x10000, RZ ;  /* 0x0001000023317824 */ /* 0x000fe400078e00ff */
[----:B------:R-:W-:Y:S01]  /*ca20*/  FFMA.FTZ R89, R20, R79, R89 ;  /* 0x0000004f14597223 */ /* 0x000fe20000010059 */
[----:B------:R-:W-:Y:S02]  /*ca30*/  IMAD.U32 R50, R85, 0x10000, RZ ;  /* 0x0001000055327824 */ /* 0x000fe400078e00ff */
[-C--:B------:R-:W-:Y:S01]  /*ca40*/  FMUL.FTZ R79, R44, R43.reuse ;  /* 0x0000002b2c4f7220 */ /* 0x080fe20000410000 */
[----:B------:R-:W-:Y:S02]  /*ca50*/  IMAD.U32 R20, R83, 0x10000, RZ ;  /* 0x0001000053147824 */ /* 0x000fe400078e00ff */
[C---:B------:R-:W-:Y:S01]  /*ca60*/  FFMA.FTZ R91, R36.reuse, R43, -R91 ;  /* 0x0000002b245b7223 */ /* 0x040fe2000001085b */
[C---:B------:R-:W-:Y:S01]  /*ca70*/  FMUL.FTZ R44, R49.reuse, R50 ;  /* 0x00000032312c7220 */ /* 0x040fe20000410000 */
[----:B------:R-:W-:Y:S01]  /*ca80*/  FFMA.FTZ R79, R36, R81, R79 ;  /* 0x00000051244f7223 */ /* 0x000fe2000001004f */
[-C--:B------:R-:W-:Y:S01]  /*ca90*/  FMUL.FTZ R49, R49, R20.reuse ;  /* 0x0000001431317220 */ /* 0x080fe20000410000 */
[----:B------:R-:W-:Y:S01]  /*caa0*/  LOP3.LUT R77, R77, 0xffff0000, RZ, 0xc0, !PT ;  /* 0xffff00004d4d7812 */ /* 0x000fe200078ec0ff */
[----:B------:R-:W-:Y:S01]  /*cab0*/  FFMA.FTZ R43, R37, R20, -R44 ;  /* 0x00000014252b7223 */ /* 0x000fe2000001082c */
[C---:B------:R-:W-:Y:S01]  /*cac0*/  FMUL.FTZ R20, R32.reuse, R78 ;  /* 0x0000004e20147220 */ /* 0x040fe20000410000 */
[----:B------:R-:W-:Y:S01]  /*cad0*/  FMUL.FTZ R36, R32, R76 ;  /* 0x0000004c20247220 */ /* 0x000fe20000410000 */
[----:B------:R-:W-:-:S02]  /*cae0*/  IMAD.U32 R48, R34, 0x10000, RZ ;  /* 0x0001000022307824 */ /* 0x000fc400078e00ff */
[----:B------:R-:W-:Y:S01]  /*caf0*/  FFMA.FTZ R49, R37, R50, R49 ;  /* 0x0000003225317223 */ /* 0x000fe20000010031 */
[----:B------:R-:W-:Y:S02]  /*cb00*/  IMAD.U32 R32, R80, 0x10000, RZ ;  /* 0x0001000050207824 */ /* 0x000fe400078e00ff */
[----:B------:R-:W-:Y:S01]  /*cb10*/  FMUL.FTZ R37, R33, R84 ;  /* 0x0000005421257220 */ /* 0x000fe20000410000 */
[----:B------:R-:W-:Y:S01]  /*cb20*/  FFMA.FTZ R76, R21, R76, -R20 ;  /* 0x0000004c154c7223 */ /* 0x000fe20000010814 */
[-C--:B------:R-:W-:Y:S01]  /*cb30*/  FMUL.FTZ R33, R33, R77.reuse ;  /* 0x0000004d21217220 */ /* 0x080fe20000410000 */
[----:B------:R-:W-:Y:S02]  /*cb40*/  IMAD.U32 R20, R51, 0x10000, RZ ;  /* 0x0001000033147824 */ /* 0x000fe400078e00ff */
[----:B------:R-:W-:Y:S01]  /*cb50*/  FMUL.FTZ R50, R48, R32 ;  /* 0x0000002030327220 */ /* 0x000fe20000410000 */
[----:B------:R-:W-:Y:S01]  /*cb60*/  FFMA.FTZ R36, R21, R78, R36 ;  /* 0x0000004e15247223 */ /* 0x000fe20000010024 */
[C---:B------:R-:W-:Y:S01]  /*cb70*/  FFMA.FTZ R44, R28.reuse, R77, -R37 ;  /* 0x0000004d1c2c7223 */ /* 0x040fe20000010825 */
[----:B------:R-:W-:Y:S01]  /*cb80*/  FFMA.FTZ R84, R28, R84, R33 ;  /* 0x000000541c547223 */ /* 0x000fe20000010021 */
[----:B------:R-:W-:Y:S01]  /*cb90*/  LOP3.LUT R34, R34, 0xffff0000, RZ, 0xc0, !PT ;  /* 0xffff000022227812 */ /* 0x000fe200078ec0ff */
[-C--:B------:R-:W-:Y:S01]  /*cba0*/  FMUL.FTZ R48, R48, R20.reuse ;  /* 0x0000001430307220 */ /* 0x080fe20000410000 */
[----:B------:R-:W-:Y:S01]  /*cbb0*/  LOP3.LUT R35, R35, 0xffff0000, RZ, 0xc0, !PT ;  /* 0xffff000023237812 */ /* 0x000fe200078ec0ff */
[C---:B------:R-:W-:Y:S01]  /*cbc0*/  FFMA.FTZ R50, R29.reuse, R20, -R50 ;  /* 0x000000141d327223 */ /* 0x040fe20000010832 */
[----:B------:R-:W-:Y:S01]  /*cbd0*/  LOP3.LUT R21, R80, 0xffff0000, RZ, 0xc0, !PT ;  /* 0xffff000050157812 */ /* 0x000fe200078ec0ff */
[----:B------:R-:W-:Y:S01]  /*cbe0*/  FFMA.FTZ R48, R29, R32, R48 ;  /* 0x000000201d307223 */ /* 0x000fe20000010030 */
[----:B------:R-:W-:-:S02]  /*cbf0*/  LOP3.LUT R28, R85, 0xffff0000, RZ, 0xc0, !PT ;  /* 0xffff0000551c7812 */ /* 0x000fc400078ec0ff */
[----:B------:R-:W-:Y:S01]  /*cc00*/  LOP3.LUT R51, R51, 0xffff0000, RZ, 0xc0, !PT ;  /* 0xffff000033337812 */ /* 0x000fe200078ec0ff */
[----:B------:R-:W-:Y:S01]  /*cc10*/  FMUL.FTZ R29, R34, R21 ;  /* 0x00000015221d7220 */ /* 0x000fe20000410000 */
[----:B------:R-:W-:Y:S01]  /*cc20*/  LOP3.LUT R20, R83, 0xffff0000, RZ, 0xc0, !PT ;  /* 0xffff000053147812 */ /* 0x000fe200078ec0ff */
[C---:B------:R-:W-:Y:S01]  /*cc30*/  FMUL.FTZ R32, R35.reuse, R28 ;  /* 0x0000001c23207220 */ /* 0x040fe20000410000 */
[----:B------:R-:W-:Y:S01]  /*cc40*/  F2FP.BF16.F32.PACK_AB R33, R84, R79 ;  /* 0x0000004f5421723e */ /* 0x000fe200000010ff */
[-C--:B------:R-:W-:Y:S01]  /*cc50*/  FMUL.FTZ R34, R34, R51.reuse ;  /* 0x0000003322227220 */ /* 0x080fe20000410000 */
[C---:B------:R-:W-:Y:S01]  /*cc60*/  FFMA.FTZ R51, R30.reuse, R51, -R29 ;  /* 0x000000331e337223 */ /* 0x040fe2000001081d */
[-C--:B------:R-:W-:Y:S01]  /*cc70*/  FMUL.FTZ R35, R35, R20.reuse ;  /* 0x0000001423237220 */ /* 0x080fe20000410000 */
[C---:B------:R-:W-:Y:S01]  /*cc80*/  FFMA.FTZ R20, R31.reuse, R20, -R32 ;  /* 0x000000141f147223 */ /* 0x040fe20000010820 */
        /* <DEDUP_REMOVED lines=11> */
.L_x_3035:
[----:B------:R-:W-:Y:S05]  /*cd40*/  BSYNC B1 ;  /* 0x0000000000017941 */ /* 0x000fea0003800000 */
.L_x_3034:
[----:B------:R-:W-:Y:S04]  /*cd50*/  BSSY B1, `(.L_x_3036) ;  /* 0x0000068000017945 */ /* 0x000fe80003800000 */
[----:B------:R-:W-:Y:S05]  /*cd60*/  @P2 BRA `(.L_x_3037) ;  /* 0x0000000400982947 */ /* 0x000fea0003800000 */
[----:B------:R-:W-:Y:S02]  /*cd70*/  LEA.HI R20, R47, R206, RZ, 0x1d ;  /* 0x000000ce2f147211 */ /* 0x000fe400078fe8ff */
[----:B------:R-:W-:Y:S02]  /*cd80*/  SHF.R.U32.HI R37, RZ, 0x10, R5 ;  /* 0x00000010ff257819 */ /* 0x000fe40000011605 */
[----:B01----:R-:W-:Y:S01]  /*cd90*/  SHF.R.S32.HI R29, RZ, 0x1f, R20 ;  /* 0x0000001fff1d7819 */ /* 0x003fe20000011414 */
[----:B------:R-:W-:Y:S01]  /*cda0*/  IMAD.SHL.U32 R21, R20, 0x8, RZ ;  /* 0x0000000814157824 */ /* 0x000fe200078e00ff */
[----:B------:R-:W-:Y:S02]  /*cdb0*/  SHF.R.U64 R6, R6, 0x10, R7 ;  /* 0x0000001006067819 */ /* 0x000fe40000001207 */
[----:B------:R-:W-:Y:S02]  /*cdc0*/  LEA.HI R29, R29, R20, RZ, 0x3 ;  /* 0x000000141d1d7211 */ /* 0x000fe400078f18ff */
[----:B------:R-:W-:-:S02]  /*cdd0*/  LOP3.LUT R20, R196, 0x38, R21, 0xf8, !PT ;  /* 0x00000038c4147812 */ /* 0x000fc400078ef815 */
[----:B------:R-:W-:Y:S01]  /*cde0*/  SHF.R.U32.HI R7, RZ, 0x10, R7 ;  /* 0x00000010ff077819 */ /* 0x000fe20000011607 */
[----:B------:R-:W-:Y:S01]  /*cdf0*/  IMAD.SHL.U32 R29, R29, 0x400, RZ ;  /* 0x000004001d1d7824 */ /* 0x000fe200078e00ff */
[----:B------:R-:W-:Y:S02]  /*ce00*/  LOP3.LUT R20, R20, R227, RZ, 0x3c, !PT ;  /* 0x000000e314147212 */ /* 0x000fe400078e3cff */
[----:B------:R-:W-:Y:S02]  /*ce10*/  PRMT R62, R62, 0x5410, R37 ;  /* 0x000054103e3e7816 */ /* 0x000fe40000000025 */
[----:B------:R-:W-:Y:S02]  /*ce20*/  LOP3.LUT R21, R29, 0x7fffe000, RZ, 0xc0, !PT ;  /* 0x7fffe0001d157812 */ /* 0x000fe400078ec0ff */
[----:B------:R-:W0:Y:S01]  /*ce30*/  LDS.128 R28, [R216] ;  /* 0x00000000d81c7984 */ /* 0x000e220000000c00 */
[----:B------:R-:W-:Y:S02]  /*ce40*/  PRMT R64, R64, 0x5410, R7 ;  /* 0x0000541040407816 */ /* 0x000fe40000000007 */
[----:B------:R-:W-:-:S02]  /*ce50*/  IADD3 R21, R20, R21, R199 ;  /* 0x0000001514157210 */ /* 0x000fc40007ffe0c7 */
[----:B------:R-:W-:Y:S02]  /*ce60*/  SHF.R.U64 R20, R4, 0x10, R5 ;  /* 0x0000001004147819 */ /* 0x000fe40000001205 */
[--C-:B------:R-:W-:Y:S01]  /*ce70*/  SHF.R.U64 R5, R24, 0x10, R25.reuse ;  /* 0x0000001018057819 */ /* 0x100fe20000001219 */
[----:B------:R-:W-:Y:S01]  /*ce80*/  IMAD R21, R21, 0x2, R18 ;  /* 0x0000000215157824 */ /* 0x000fe200078e0212 */
[----:B------:R-:W-:Y:S02]  /*ce90*/  SHF.R.U32.HI R25, RZ, 0x10, R25 ;  /* 0x00000010ff197819 */ /* 0x000fe40000011619 */
[----:B------:R-:W-:Y:S02]  /*cea0*/  SHF.R.U64 R4, R26, 0x10, R27 ;  /* 0x000000101a047819 */ /* 0x000fe4000000121b */
[----:B------:R-:W1:Y:S01]  /*ceb0*/  LDS.128 R32, [R21+0x10400] ;  /* 0x0104000015207984 */ /* 0x000e620000000c00 */
[----:B------:R-:W-:Y:S02]  /*cec0*/  PRMT R56, R56, 0x5410, R5 ;  /* 0x0000541038387816 */ /* 0x000fe40000000005 */
[----:B------:R-:W-:-:S02]  /*ced0*/  SHF.R.U32.HI R27, RZ, 0x10, R27 ;  /* 0x00000010ff1b7819 */ /* 0x000fc4000001161b */
[----:B------:R-:W-:Y:S01]  /*cee0*/  PRMT R61, R61, 0x5410, R20 ;  /* 0x000054103d3d7816 */ /* 0x000fe20000000014 */
[----:B------:R-:W-:Y:S01]  /*cef0*/  IMAD.U32 R37, R56, 0x10000, RZ ;  /* 0x0001000038257824 */ /* 0x000fe200078e00ff */
[----:B------:R-:W-:Y:S02]  /*cf00*/  PRMT R58, R58, 0x5410, R25 ;  /* 0x000054103a3a7816 */ /* 0x000fe40000000019 */
[----:B------:R-:W-:Y:S01]  /*cf10*/  PRMT R59, R59, 0x5410, R4 ;  /* 0x000054103b3b7816 */ /* 0x000fe20000000004 */
[----:B------:R-:W-:Y:S01]  /*cf20*/  IMAD.U32 R36, R61, 0x10000, RZ ;  /* 0x000100003d247824 */ /* 0x000fe200078e00ff */
[----:B------:R-:W-:Y:S02]  /*cf30*/  PRMT R63, R63, 0x5410, R6 ;  /* 0x000054103f3f7816 */ /* 0x000fe40000000006 */
[----:B------:R-:W-:Y:S02]  /*cf40*/  PRMT R60, R60, 0x5410, R27 ;  /* 0x000054103c3c7816 */ /* 0x000fe4000000001b */
[----:B------:R-:W-:-:S02]  /*cf50*/  LOP3.LUT R56, R56, 0xffff0000, RZ, 0xc0, !PT ;  /* 0xffff000038387812 */ /* 0x000fc400078ec0ff */
[----:B------:R-:W-:Y:S01]  /*cf60*/  LOP3.LUT R61, R61, 0xffff0000, RZ, 0xc0, !PT ;  /* 0xffff00003d3d7812 */ /* 0x000fe200078ec0ff */
[C---:B0-----:R-:W-:Y:S01]  /*cf70*/  IMAD.U32 R4, R28.reuse, 0x10000, RZ ;  /* 0x000100001c047824 */ /* 0x041fe200078e00ff */
[----:B------:R-:W-:Y:S01]  /*cf80*/  LOP3.LUT R5, R28, 0xffff0000, RZ, 0xc0, !PT ;  /* 0xffff00001c057812 */ /* 0x000fe200078ec0ff */
[C---:B------:R-:W-:Y:S01]  /*cf90*/  IMAD.U32 R7, R30.reuse, 0x10000, RZ ;  /* 0x000100001e077824 */ /* 0x040fe200078e00ff */
[----:B------:R-:W-:Y:S01]  /*cfa0*/  LOP3.LUT R20, R30, 0xffff0000, RZ, 0xc0, !PT ;  /* 0xffff00001e147812 */ /* 0x000fe200078ec0ff */
[----:B------:R-:W-:Y:S01]  /*cfb0*/  IMAD.U32 R24, R31, 0x10000, RZ ;  /* 0x000100001f187824 */ /* 0x000fe200078e00ff */
[C---:B------:R-:W-:Y:S02]  /*cfc0*/  SHF.L.U32 R6, R29.reuse, 0x10, RZ ;  /* 0x000000101d067819 */ /* 0x040fe400000006ff */
[----:B------:R-:W-:Y:S02]  /*cfd0*/  LOP3.LUT R28, R29, 0xffff0000, RZ, 0xc0, !PT ;  /* 0xffff00001d1c7812 */ /* 0x000fe400078ec0ff */
[----:B------:R-:W-:Y:S01]  /*cfe0*/  LOP3.LUT R30, R31, 0xffff0000, RZ, 0xc0, !PT ;  /* 0xffff00001f1e7812 */ /* 0x000fe200078ec0ff */
        /* <DEDUP_REMOVED lines=8> */
[----:B------:R-:W-:Y:S01]  /*d070*/  FMUL.FTZ R43, R25, R37 ;  /* 0x00000025192b7220 */ /* 0x000fe20000410000 */
[----:B------:R-:W-:-:S02]  /*d080*/  IMAD.U32 R35, R58, 0x10000, RZ ;  /* 0x000100003a237824 */ /* 0x000fc400078e00ff */
[-C--:B------:R-:W-:Y:S01]  /*d090*/  FMUL.FTZ R49, R25, R36.reuse ;  /* 0x0000002419317220 */ /* 0x080fe20000410000 */
[----:B------:R-:W-:Y:S02]  /*d0a0*/  IMAD.U32 R25, R62, 0x10000, RZ ;  /* 0x000100003e197824 */ /* 0x000fe400078e00ff */
[----:B------:R-:W-:Y:S01]  /*d0b0*/  FFMA.FTZ R43, R4, R36, -R43 ;  /* 0x00000024042b7223 */ /* 0x000fe2000001082b */
[C---:B------:R-:W-:Y:S01]  /*d0c0*/  FMUL.FTZ R51, R27.reuse, R35 ;  /* 0x000000231b337220 */ /* 0x040fe20000410000 */
[----:B------:R-:W-:Y:S02]  /*d0d0*/  IMAD.U32 R36, R60, 0x10000, RZ ;  /* 0x000100003c247824 */ /* 0x000fe400078e00ff */
[----:B------:R-:W-:Y:S01]  /*d0e0*/  FFMA.FTZ R49, R4, R37, R49 ;  /* 0x0000002504317223 */ /* 0x000fe20000010031 */
[-C--:B------:R-:W-:Y:S01]  /*d0f0*/  FMUL.FTZ R27, R27, R25.reuse ;  /* 0x000000191b1b7220 */ /* 0x080fe20000410000 */
[----:B------:R-:W-:Y:S01]  /*d100*/  FFMA.FTZ R51, R6, R25, -R51 ;  /* 0x0000001906337223 */ /* 0x000fe20000010833 */
[----:B------:R-:W-:-:S02]  /*d110*/  IMAD.U32 R4, R64, 0x10000, RZ ;  /* 0x0001000040047824 */ /* 0x000fc400078e00ff */
[C---:B------:R-:W-:Y:S01]  /*d120*/  FMUL.FTZ R25, R33.reuse, R36 ;  /* 0x0000002421197220 */ /* 0x040fe20000410000 */
[----:B------:R-:W-:Y:S01]  /*d130*/  FFMA.FTZ R35, R6, R35, R27 ;  /* 0x0000002306237223 */ /* 0x000fe2000001001b */
[----:B------:R-:W-:Y:S01]  /*d140*/  LOP3.LUT R27, R58, 0xffff0000, RZ, 0xc0, !PT ;  /* 0xffff00003a1b7812 */ /* 0x000fe200078ec0ff */
[-C--:B------:R-:W-:Y:S01]  /*d150*/  FMUL.FTZ R33, R33, R4.reuse ;  /* 0x0000000421217220 */ /* 0x080fe20000410000 */
[----:B------:R-:W-:Y:S01]  /*d160*/  FFMA.FTZ R37, R24, R4, -R25 ;  /* 0x0000000418257223 */ /* 0x000fe20000010819 */
[----:B------:R-:W-:Y:S01]  /*d170*/  LOP3.LUT R25, R62, 0xffff0000, RZ, 0xc0, !PT ;  /* 0xffff00003e197812 */ /* 0x000fe200078ec0ff */
[----:B------:R-:W-:Y:S01]  /*d180*/  FMUL.FTZ R4, R26, R56 ;  /* 0x000000381a047220 */ /* 0x000fe20000410000 */
[----:B------:R-:W-:Y:S01]  /*d190*/  FFMA.FTZ R48, R24, R36, R33 ;  /* 0x0000002418307223 */ /* 0x000fe20000010021 */
[C---:B------:R-:W-:Y:S01]  /*d1a0*/  FMUL.FTZ R33, R32.reuse, R27 ;  /* 0x0000001b20217220 */ /* 0x040fe20000410000 */
[----:B------:R-:W-:Y:S02]  /*d1b0*/  IMAD.U32 R6, R59, 0x10000, RZ ;  /* 0x000100003b067824 */ /* 0x000fe400078e00ff */
[----:B------:R-:W-:Y:S01]  /*d1c0*/  FFMA.FTZ R24, R5, R61, -R4 ;  /* 0x0000003d05187223 */ /* 0x000fe20000010804 */
[----:B------:R-:W-:Y:S01]  /*d1d0*/  FMUL.FTZ R36, R32, R25 ;  /* 0x0000001920247220 */ /* 0x000fe20000410000 */
[----:B------:R-:W-:-:S02]  /*d1e0*/  IMAD.U32 R4, R63, 0x10000, RZ ;  /* 0x000100003f047824 */ /* 0x000fc400078e00ff */
[----:B------:R-:W-:Y:S01]  /*d1f0*/  FMUL.FTZ R26, R26, R61 ;  /* 0x0000003d1a1a7220 */ /* 0x000fe20000410000 */
[C---:B------:R-:W-:Y:S01]  /*d200*/  FFMA.FTZ R32, R28.reuse, R25, -R33 ;  /* 0x000000191c207223 */ /* 0x040fe20000010821 */
[----:B------:R-:W-:Y:S01]  /*d210*/  FFMA.FTZ R36, R28, R27, R36 ;  /* 0x0000001b1c247223 */ /* 0x000fe20000010024 */
[C---:B------:R-:W-:Y:S01]  /*d220*/  FMUL.FTZ R44, R29.reuse, R6 ;  /* 0x000000061d2c7220 */ /* 0x040fe20000410000 */
[----:B------:R-:W-:Y:S01]  /*d230*/  FMUL.FTZ R28, R29, R4 ;  /* 0x000000041d1c7220 */ /* 0x000fe20000410000 */
[----:B------:R-:W-:Y:S01]  /*d240*/  LOP3.LUT R59, R59, 0xffff0000, RZ, 0xc0, !PT ;  /* 0xffff00003b3b7812 */ /* 0x000fe200078ec0ff */
[----:B------:R-:W-:Y:S01]  /*d250*/  FFMA.FTZ R26, R5, R56, R26 ;  /* 0x00000038051a7223 */ /* 0x000fe2000001001a */
[----:B------:R-:W-:Y:S01]  /*d260*/  LOP3.LUT R63, R63, 0xffff0000, RZ, 0xc0, !PT ;  /* 0xffff00003f3f7812 */ /* 0x000fe200078ec0ff */
[C---:B------:R-:W-:Y:S01]  /*d270*/  FFMA.FTZ R44, R7.reuse, R4, -R44 ;  /* 0x00000004072c7223 */ /* 0x040fe2000001082c */
[----:B------:R-:W-:Y:S01]  /*d280*/  LOP3.LUT R25, R60, 0xffff0000, RZ, 0xc0, !PT ;  /* 0xffff00003c197812 */ /* 0x000fe200078ec0ff */
[----:B------:R-:W-:Y:S01]  /*d290*/  FFMA.FTZ R28, R7, R6, R28 ;  /* 0x00000006071c7223 */ /* 0x000fe2000001001c */
[----:B------:R-:W-:Y:S01]  /*d2a0*/  LOP3.LUT R5, R64, 0xffff0000, RZ, 0xc0, !PT ;  /* 0xffff000040057812 */ /* 0x000fe200078ec0ff */
[C---:B------:R-:W-:Y:S01]  /*d2b0*/  FMUL.FTZ R7, R31.reuse, R59 ;  /* 0x0000003b1f077220 */ /* 0x040fe20000410000 */
[----:B------:R-:W-:Y:S01]  /*d2c0*/  FMUL.FTZ R4, R31, R63 ;  /* 0x0000003f1f047220 */ /* 0x000fe20000410000 */
[----:B------:R-:W-:-:S02]  /*d2d0*/  FMUL.FTZ R27, R34, R25 ;  /* 0x00000019221b7220 */ /* 0x000fc40000410000 */
[----:B------:R-:W-:Y:S01]  /*d2e0*/  FMUL.FTZ R34, R34, R5 ;  /* 0x0000000522227220 */ /* 0x000fe20000410000 */
[C---:B------:R-:W-:Y:S01]  /*d2f0*/  FFMA.FTZ R7, R20.reuse, R63, -R7 ;  /* 0x0000003f14077223 */ /* 0x040fe20000010807 */
[----:B------:R-:W-:Y:S01]  /*d300*/  FFMA.FTZ R59, R20, R59, R4 ;  /* 0x0000003b143b7223 */ /* 0x000fe20000010004 */
[C---:B------:R-:W-:Y:S01]  /*d310*/  FFMA.FTZ R20, R30.reuse, R5, -R27 ;  /* 0x000000051e147223 */ /* 0x040fe2000001081b */
[----:B------:R-:W-:Y:S01]  /*d320*/  FFMA.FTZ R27, R30, R25, R34 ;  /* 0x000000191e1b7223 */ /* 0x000fe20000010022 */
[----:B------:R-:W-:Y:S02]  /*d330*/  F2FP.BF16.F32.PACK_AB R4, R24, R43 ;  /* 0x0000002b1804723e */ /* 0x000fe400000010ff */
[----:B------:R-:W-:Y:S02]  /*d340*/  F2FP.BF16.F32.PACK_AB R6, R7, R44 ;  /* 0x0000002c0706723e */ /* 0x000fe400000010ff */
[----:B------:R-:W-:Y:S02]  /*d350*/  F2FP.BF16.F32.PACK_AB R24, R26, R49 ;  /* 0x000000311a18723e */ /* 0x000fe400000010ff */
[----:B------:R-:W-:-:S02]  /*d360*/  F2FP.BF16.F32.PACK_AB R5, R32, R51 ;  /* 0x000000332005723e */ /* 0x000fc400000010ff */
[----:B------:R-:W-:Y:S02]  /*d370*/  F2FP.BF16.F32.PACK_AB R7, R20, R37 ;  /* 0x000000251407723e */ /* 0x000fe400000010ff */
[----:B------:R-:W-:Y:S02]  /*d380*/  F2FP.BF16.F32.PACK_AB R25, R36, R35 ;  /* 0x000000232419723e */ /* 0x000fe400000010ff */
[----:B------:R-:W-:Y:S01]  /*d390*/  F2FP.BF16.F32.PACK_AB R26, R59, R28 ;  /* 0x0000001c3b1a723e */ /* 0x000fe200000010ff */
[----:B------:R2:W-:Y:S01]  /*d3a0*/  STS.128 [R216], R4 ;  /* 0x00000004d8007388 */ /* 0x0005e20000000c00 */
[----:B------:R-:W-:-:S05]  /*d3b0*/  F2FP.BF16.F32.PACK_AB R27, R27, R48 ;  /* 0x000000301b1b723e */ /* 0x000fca00000010ff */
[----:B------:R2:W-:Y:S02]  /*d3c0*/  STS.128 [R21+0x10400], R24 ;  /* 0x0104001815007388 */ /* 0x0005e40000000c00 */
.L_x_3037:
[----:B------:R-:W-:Y:S05]  /*d3d0*/  BSYNC B1 ;  /* 0x0000000000017941 */ /* 0x000fea0003800000 */
.L_x_3036:
        /* <DEDUP_REMOVED lines=14> */
[----:B------:R-:W-:Y:S01]  /*d4c0*/  PRMT R65, R65, 0x5410, R28 ;  /* 0x0000541041417816 */ /* 0x000fe2000000001c */
[----:B------:R-:W-:Y:S01]  /*d4d0*/  IMAD.U32 R36, R72, 0x10000, RZ ;  /* 0x0001000048247824 */ /* 0x000fe200078e00ff */
[----:B------:R-:W-:-:S02]  /*d4e0*/  IADD3 R21, R5, R4, R198 ;  /* 0x0000000405157210 */ /* 0x000fc40007ffe0c6 */
[----:B------:R-:W1:Y:S01]  /*d4f0*/  LDS.128 R4, [R215] ;  /* 0x00000000d7047984 */ /* 0x000e620000000c00 */
[----:B------:R-:W-:Y:S02]  /*d500*/  SHF.R.U32.HI R53, RZ, 0x10, R53 ;  /* 0x00000010ff357819 */ /* 0x000fe40000011635 */
[----:B------:R-:W-:Y:S01]  /*d510*/  IMAD R21, R21, 0x2, R18 ;  /* 0x0000000215157824 */ /* 0x000fe200078e0212 */
[----:B------:R-:W-:Y:S02]  /*d520*/  SHF.R.U64 R20, R54, 0x10, R55 ;  /* 0x0000001036147819 */ /* 0x000fe40000001237 */
[--C-:B0-----:R-:W-:Y:S02]  /*d530*/  SHF.R.U64 R29, R40, 0x10, R41.reuse ;  /* 0x00000010281d7819 */ /* 0x101fe40000001229 */
[----:B------:R-:W0:Y:S01]  /*d540*/  LDS.128 R24, [R21+0x10400] ;  /* 0x0104000015187984 */ /* 0x000e220000000c00 */
[----:B------:R-:W-:Y:S02]  /*d550*/  PRMT R73, R73, 0x5410, R38 ;  /* 0x0000541049497816 */ /* 0x000fe40000000026 */
[----:B------:R-:W-:-:S02]  /*d560*/  SHF.R.U32.HI R40, RZ, 0x10, R41 ;  /* 0x00000010ff287819 */ /* 0x000fc40000011629 */
[----:B------:R-:W-:Y:S01]  /*d570*/  SHF.L.U32 R35, R65, 0x10, RZ ;  /* 0x0000001041237819 */ /* 0x000fe200000006ff */
[----:B------:R-:W-:Y:S01]  /*d580*/  IMAD.U32 R37, R73, 0x10000, RZ ;  /* 0x0001000049257824 */ /* 0x000fe200078e00ff */
[----:B------:R-:W-:Y:S02]  /*d590*/  PRMT R66, R66, 0x5410, R53 ;  /* 0x0000541042427816 */ /* 0x000fe40000000035 */
[----:B------:R-:W-:Y:S02]  /*d5a0*/  PRMT R45, R45, 0x5410, R20 ;  /* 0x000054102d2d7816 */ /* 0x000fe40000000014 */
[----:B------:R-:W-:Y:S02]  /*d5b0*/  SHF.R.U32.HI R55, RZ, 0x10, R55 ;  /* 0x00000010ff377819 */ /* 0x000fe40000011637 */
[----:B------:R-:W-:Y:S02]  /*d5c0*/  PRMT R75, R75, 0x5410, R40 ;  /* 0x000054104b4b7816 */ /* 0x000fe40000000028 */
[----:B------:R-:W-:-:S02]  /*d5d0*/  PRMT R46, R46, 0x5410, R55 ;  /* 0x000054102e2e7816 */ /* 0x000fc40000000037 */
[----:B------:R-:W-:Y:S02]  /*d5e0*/  LOP3.LUT R65, R65, 0xffff0000, RZ, 0xc0, !PT ;  /* 0xffff000041417812 */ /* 0x000fe400078ec0ff */
        /* <DEDUP_REMOVED lines=16> */
[----:B------:R-:W-:Y:S01]  /*d6f0*/  FMUL.FTZ R43, R32, R37 ;  /* 0x00000025202b7220 */ /* 0x000fe20000410000 */
[----:B------:R-:W-:Y:S01]  /*d700*/  FFMA.FTZ R38, R20, R35, -R39 ;  /* 0x0000002314267223 */ /* 0x000fe20000010827 */
[----:B------:R-:W-:Y:S02]  /*d710*/  IMAD.U32 R34, R27, 0x10000, RZ ;  /* 0x000100001b227824 */ /* 0x000fe400078e00ff */
[-C--:B------:R-:W-:Y:S01]  /*d720*/  FMUL.FTZ R49, R32, R31.reuse ;  /* 0x0000001f20317220 */ /* 0x080fe20000410000 */
[----:B------:R-:W-:Y:S02]  /*d730*/  IMAD.U32 R39, R75, 0x10000, RZ ;  /* 0x000100004b277824 */ /* 0x000fe400078e00ff */
[----:B------:R-:W-:Y:S01]  /*d740*/  FFMA.FTZ R43, R28, R31, -R43 ;  /* 0x0000001f1c2b7223 */ /* 0x000fe2000001082b */
[----:B------:R-:W-:Y:S01]  /*d750*/  IMAD.U32 R35, R46, 0x10000, RZ ;  /* 0x000100002e237824 */ /* 0x000fe200078e00ff */
[----:B------:R-:W-:Y:S01]  /*d760*/  LOP3.LUT R31, R72, 0xffff0000, RZ, 0xc0, !PT ;  /* 0xffff0000481f7812 */ /* 0x000fe200078ec0ff */
[----:B------:R-:W-:Y:S01]  /*d770*/  FMUL.FTZ R51, R34, R39 ;  /* 0x0000002722337220 */ /* 0x000fe20000410000 */
[----:B------:R-:W-:Y:S01]  /*d780*/  FFMA.FTZ R49, R28, R37, R49 ;  /* 0x000000251c317223 */ /* 0x000fe20000010031 */
[----:B------:R-:W-:Y:S01]  /*d790*/  LOP3.LUT R28, R73, 0xffff0000, RZ, 0xc0, !PT ;  /* 0xffff0000491c7812 */ /* 0x000fe200078ec0ff */
[-C--:B------:R-:W-:Y:S01]  /*d7a0*/  FMUL.FTZ R34, R34, R35.reuse ;  /* 0x0000002322227220 */ /* 0x080fe20000410000 */
[----:B------:R-:W-:Y:S01]  /*d7b0*/  FFMA.FTZ R51, R30, R35, -R51 ;  /* 0x000000231e337223 */ /* 0x000fe20000010833 */
[----:B------:R-:W-:Y:S01]  /*d7c0*/  LOP3.LUT R66, R66, 0xffff0000, RZ, 0xc0, !PT ;  /* 0xffff000042427812 */ /* 0x000fe200078ec0ff */
[C---:B------:R-:W-:Y:S01]  /*d7d0*/  FMUL.FTZ R35, R24.reuse, R31 ;  /* 0x0000001f18237220 */ /* 0x040fe20000410000 */
[----:B------:R-:W-:Y:S01]  /*d7e0*/  FMUL.FTZ R37, R24, R65 ;  /* 0x0000004118257220 */ /* 0x000fe20000410000 */
[----:B------:R-:W-:-:S02]  /*d7f0*/  IMAD.U32 R33, R26, 0x10000, RZ ;  /* 0x000100001a217824 */ /* 0x000fc400078e00ff */
[----:B------:R-:W-:Y:S01]  /*d800*/  FFMA.FTZ R41, R20, R36, R41 ;  /* 0x0000002414297223 */ /* 0x000fe20000010029 */
[----:B------:R-:W-:Y:S02]  /*d810*/  IMAD.U32 R24, R74, 0x10000, RZ ;  /* 0x000100004a187824 */ /* 0x000fe400078e00ff */
[----:B------:R-:W-:Y:S01]  /*d820*/  FFMA.FTZ R39, R30, R39, R34 ;  /* 0x000000271e277223 */ /* 0x000fe20000010022 */
[----:B------:R-:W-:Y:S01]  /*d830*/  FMUL.FTZ R32, R25, R28 ;  /* 0x0000001c19207220 */ /* 0x000fe20000410000 */
[C---:B------:R-:W-:Y:S01]  /*d840*/  FFMA.FTZ R35, R4.reuse, R65, -R35 ;  /* 0x0000004104237223 */ /* 0x040fe20000010823 */
[----:B------:R-:W-:Y:S02]  /*d850*/  IMAD.U32 R20, R45, 0x10000, RZ ;  /* 0x000100002d147824 */ /* 0x000fe400078e00ff */
[----:B------:R-:W-:Y:S01]  /*d860*/  FMUL.FTZ R25, R25, R66 ;  /* 0x0000004219197220 */ /* 0x000fe20000410000 */
[----:B------:R-:W-:Y:S01]  /*d870*/  FFMA.FTZ R30, R4, R31, R37 ;  /* 0x0000001f041e7223 */ /* 0x000fe20000010025 */
[----:B------:R-:W-:Y:S01]  /*d880*/  FMUL.FTZ R4, R33, R24 ;  /* 0x0000001821047220 */ /* 0x000fe20000410000 */
[C---:B------:R-:W-:Y:S01]  /*d890*/  FFMA.FTZ R32, R5.reuse, R66, -R32 ;  /* 0x0000004205207223 */ /* 0x040fe20000010820 */
[----:B------:R-:W-:Y:S01]  /*d8a0*/  FFMA.FTZ R28, R5, R28, R25 ;  /* 0x0000001c051c7223 */ /* 0x000fe20000010019 */
        /* <DEDUP_REMOVED lines=8> */
[----:B------:R-:W-:Y:S02]  /*d930*/  LOP3.LUT R4, R75, 0xffff0000, RZ, 0xc0, !PT ;  /* 0xffff00004b047812 */ /* 0x000fe400078ec0ff */
[----:B------:R-:W-:Y:S01]  /*d940*/  LOP3.LUT R46, R46, 0xffff0000, RZ, 0xc0, !PT ;  /* 0xffff00002e2e7812 */ /* 0x000fe200078ec0ff */
[-C--:B------:R-:W-:Y:S01]  /*d950*/  FMUL.FTZ R26, R26, R45.reuse ;  /* 0x0000002d1a1a7220 */ /* 0x080fe20000410000 */
[----:B------:R-:W-:Y:S01]  /*d960*/  FFMA.FTZ R45, R6, R45, -R25 ;  /* 0x0000002d062d7223 */ /* 0x000fe20000010819 */
[C---:B------:R-:W-:Y:S01]  /*d970*/  FMUL.FTZ R24, R27.reuse, R4 ;  /* 0x000000041b187220 */ /* 0x040fe20000410000 */
        /* <DEDUP_REMOVED lines=14> */
.L_x_3039:
[----:B------:R-:W-:Y:S05]  /*da60*/  BSYNC B1 ;  /* 0x0000000000017941 */ /* 0x000fea0003800000 */
.L_x_3038:
[----:B------:R-:W-:Y:S01]  /*da70*/  PRMT R20, R3, 0x5410, R0 ;  /* 0x0000541003147816 */ /* 0x000fe20000000000 */
[----:B------:R-:W-:Y:S06]  /*da80*/  @P0 BRA `(.L_x_3023) ;  /* 0x0000000400980947 */ /* 0x000fec0003800000 */
[----:B------:R-:W-:Y:S01]  /*da90*/  LEA.HI R47, R47, R206, RZ, 0x1d ;  /* 0x000000ce2f2f7211 */ /* 0x000fe200078fe8ff */
[----:B--23--:R-:W2:Y:S01]  /*daa0*/  LDS.128 R4, [R214] ;  /* 0x00000000d6047984 */ /* 0x00cea20000000c00 */
[----:B------:R-:W-:Y:S02]  /*dab0*/  SHF.R.U64 R21, R12, 0x10, R13 ;  /* 0x000000100c157819 */ /* 0x000fe4000000120d */
[----:B------:R-:W-:Y:S01]  /*dac0*/  SHF.R.S32.HI R0, RZ, 0x1f, R47 ;  /* 0x0000001fff007819 */ /* 0x000fe2000001142f */
[----:B------:R-:W-:Y:S01]  /*dad0*/  IMAD.SHL.U32 R3, R47, 0x8, RZ ;  /* 0x000000082f037824 */ /* 0x000fe200078e00ff */
[----:B------:R-:W-:Y:S02]  /*dae0*/  SHF.R.U32.HI R12, RZ, 0x10, R13 ;  /* 0x00000010ff0c7819 */ /* 0x000fe4000001160d */
[----:B------:R-:W-:Y:S02]  /*daf0*/  LEA.HI R47, R0, R47, RZ, 0x3 ;  /* 0x0000002f002f7211 */ /* 0x000fe400078f18ff */
[----:B------:R-:W-:-:S02]  /*db00*/  LOP3.LUT R0, R194, 0x38, R3, 0xf8, !PT ;  /* 0x00000038c2007812 */ /* 0x000fc400078ef803 */
[----:B------:R-:W-:Y:S01]  /*db10*/  PRMT R71, R71, 0x5410, R12 ;  /* 0x0000541047477816 */ /* 0x000fe2000000000c */
[----:B------:R-:W-:Y:S01]  /*db20*/  IMAD.SHL.U32 R47, R47, 0x400, RZ ;  /* 0x000004002f2f7824 */ /* 0x000fe200078e00ff */
[----:B------:R-:W-:Y:S02]  /*db30*/  LOP3.LUT R0, R0, R225, RZ, 0x3c, !PT ;  /* 0x000000e100007212 */ /* 0x000fe400078e3cff */
[--C-:B-1----:R-:W-:Y:S02]  /*db40*/  SHF.R.U64 R28, R14, 0x10, R15.reuse ;  /* 0x000000100e1c7819 */ /* 0x102fe4000000120f */
[----:B------:R-:W-:Y:S02]  /*db50*/  LOP3.LUT R3, R47, 0x7fffe000, RZ, 0xc0, !PT ;  /* 0x7fffe0002f037812 */ /* 0x000fe400078ec0ff */
[----:B0-----:R-:W-:Y:S02]  /*db60*/  SHF.R.U32.HI R29, RZ, 0x10, R15 ;  /* 0x00000010ff1d7819 */ /* 0x001fe4000001160f */
[----:B------:R-:W-:-:S02]  /*db70*/  IADD3 R3, R0, R3, R197 ;  /* 0x0000000300037210 */ /* 0x000fc40007ffe0c5 */
[--C-:B------:R-:W-:Y:S02]  /*db80*/  SHF.R.U64 R0, R8, 0x10, R9.reuse ;  /* 0x0000001008007819 */ /* 0x100fe40000001209 */
[----:B------:R-:W-:Y:S01]  /*db90*/  SHF.R.U32.HI R8, RZ, 0x10, R9 ;  /* 0x00000010ff087819 */ /* 0x000fe20000011609 */
[----:B------:R-:W-:Y:S01]  /*dba0*/  IMAD R3, R3, 0x2, R18 ;  /* 0x0000000203037824 */ /* 0x000fe200078e0212 */
[----:B------:R-:W-:Y:S02]  /*dbb0*/  PRMT R57, R57, 0x5410, R0 ;  /* 0x0000541039397816 */ /* 0x000fe40000000000 */
[--C-:B------:R-:W-:Y:S02]  /*dbc0*/  SHF.R.U64 R9, R10, 0x10, R11.reuse ;  /* 0x000000100a097819 */ /* 0x100fe4000000120b */
[----:B------:R-:W0:Y:S01]  /*dbd0*/  LDS.128 R24, [R3+0x10400] ;  /* 0x0104000003187984 */ /* 0x000e220000000c00 */
[----:B------:R-:W-:Y:S02]  /*dbe0*/  SHF.R.U32.HI R10, RZ, 0x10, R11 ;  /* 0x00000010ff0a7819 */ /* 0x000fe4000001160b */
[----:B------:R-:W-:-:S02]  /*dbf0*/  PRMT R70, R70, 0x5410, R21 ;  /* 0x0000541046467816 */ /* 0x000fc40000000015 */
[----:B------:R-:W-:Y:S02]  /*dc00*/  PRMT R67, R67, 0x5410, R8 ;  /* 0x0000541043437816 */ /* 0x000fe40000000008 */
[----:B------:R-:W-:Y:S01]  /*dc10*/  PRMT R28, R20, 0x5432, R28 ;  /* 0x00005432141c7816 */ /* 0x000fe2000000001c */
[----:B------:R-:W-:Y:S01]  /*dc20*/  IMAD.U32 R21, R70, 0x10000, RZ ;  /* 0x0001000046157824 */ /* 0x000fe200078e00ff */
[----:B------:R-:W-:Y:S01]  /*dc30*/  PRMT R29, R20, 0x5410, R29 ;  /* 0x00005410141d7816 */ /* 0x000fe2000000001d */
[----:B--2---:R-:W-:Y:S01]  /*dc40*/  IMAD.U32 R0, R4, 0x10000, RZ ;  /* 0x0001000004007824 */ /* 0x004fe200078e00ff */
[----:B------:R-:W-:Y:S01]  /*dc50*/  PRMT R69, R69, 0x5410, R10 ;  /* 0x0000541045457816 */ /* 0x000fe2000000000a */
[----:B------:R-:W-:Y:S01]  /*dc60*/  IMAD.U32 R8, R5, 0x10000, RZ ;  /* 0x0001000005087824 */ /* 0x000fe200078e00ff */
[----:B------:R-:W-:Y:S01]  /*dc70*/  PRMT R68, R68, 0x5410, R9 ;  /* 0x0000541044447816 */ /* 0x000fe20000000009 */
[----:B------:R-:W-:Y:S01]  /*dc80*/  IMAD.U32 R10, R7, 0x10000, RZ ;  /* 0x00010000070a7824 */ /* 0x000fe200078e00ff */
[----:B------:R-:W-:Y:S01]  /*dc90*/  LOP3.LUT R4, R4, 0xffff0000, RZ, 0xc0, !PT ;  /* 0xffff000004047812 */ /* 0x000fe200078ec0ff */
[----:B------:R-:W-:Y:S01]  /*dca0*/  IMAD.U32 R9, R6, 0x10000, RZ ;  /* 0x0001000006097824 */ /* 0x000fe200078e00ff */
[----:B------:R-:W-:-:S02]  /*dcb0*/  LOP3.LUT R5, R5, 0xffff0000, RZ, 0xc0, !PT ;  /* 0xffff000005057812 */ /* 0x000fc400078ec0ff */
[----:B------:R-:W-:Y:S02]  /*dcc0*/  LOP3.LUT R6, R6, 0xffff0000, RZ, 0xc0, !PT ;  /* 0xffff000006067812 */ /* 0x000fe400078ec0ff */
[----:B------:R-:W-:Y:S01]  /*dcd0*/  LOP3.LUT R7, R7, 0xffff0000, RZ, 0xc0, !PT ;  /* 0xffff000007077812 */ /* 0x000fe200078ec0ff */
[C---:B0-----:R-:W-:Y:S01]  /*dce0*/  IMAD.U32 R11, R24.reuse, 0x10000, RZ ;  /* 0x00010000180b7824 */ /* 0x041fe200078e00ff */
        /* <DEDUP_REMOVED lines=8> */
[----:B------:R-:W-:Y:S01]  /*dd70*/  FMUL.FTZ R31, R11, R25 ;  /* 0x000000190b1f7220 */ /* 0x000fe20000410000 */
[----:B------:R-:W-:Y:S02]  /*dd80*/  IMAD.U32 R27, R67, 0x10000, RZ ;  /* 0x00010000431b7824 */ /* 0x000fe400078e00ff */
[-C--:B------:R-:W-:Y:S01]  /*dd90*/  FMUL.FTZ R33, R11, R21.reuse ;  /* 0x000000150b217220 */ /* 0x080fe20000410000 */
[----:B------:R-:W-:Y:S02]  /*dda0*/  IMAD.U32 R11, R71, 0x10000, RZ ;  /* 0x00010000470b7824 */ /* 0x000fe400078e00ff */
[----:B------:R-:W-:Y:S01]  /*ddb0*/  FFMA.FTZ R30, R0, R21, -R31 ;  /* 0x00000015001e7223 */ /* 0x000fe2000001081f */
[----:B------:R-:W-:Y:S01]  /*ddc0*/  FMUL.FTZ R35, R13, R27 ;  /* 0x0000001b0d237220 */ /* 0x000fe20000410000 */
[----:B------:R-:W-:Y:S01]  /*ddd0*/  IMAD.U32 R31, R69, 0x10000, RZ ;  /* 0x00010000451f7824 */ /* 0x000fe200078e00ff */
[----:B------:R-:W-:Y:S01]  /*dde0*/  SHF.L.U32 R21, R29, 0x10, RZ ;  /* 0x000000101d157819 */ /* 0x000fe200000006ff */
[-C--:B------:R-:W-:Y:S01]  /*ddf0*/  FMUL.FTZ R13, R13, R11.reuse ;  /* 0x0000000b0d0d7220 */ /* 0x080fe20000410000 */
        /* <DEDUP_REMOVED lines=8> */
[----:B------:R-:W-:Y:S01]  /*de80*/  LOP3.LUT R67, R67, 0xffff0000, RZ, 0xc0, !PT ;  /* 0xffff000043437812 */ /* 0x000fe200078ec0ff */
[C---:B------:R-:W-:Y:S01]  /*de90*/  FMUL.FTZ R13, R12.reuse, R57 ;  /* 0x000000390c0d7220 */ /* 0x040fe20000410000 */
[----:B------:R-:W-:Y:S01]  /*dea0*/  LOP3.LUT R71, R71, 0xffff0000, RZ, 0xc0, !PT ;  /* 0xffff000047477812 */ /* 0x000fe200078ec0ff */
[----:B------:R-:W-:Y:S01]  /*deb0*/  FMUL.FTZ R21, R12, R11 ;  /* 0x0000000b0c157220 */ /* 0x000fe20000410000 */
[----:B------:R-:W-:-:S02]  /*dec0*/  IMAD.U32 R8, R68, 0x10000, RZ ;  /* 0x0001000044087824 */ /* 0x000fc400078e00ff */
[----:B------:R-:W-:Y:S01]  /*ded0*/  FFMA.FTZ R31, R10, R31, R0 ;  /* 0x0000001f0a1f7223 */ /* 0x000fe20000010000 */
[----:B------:R-:W-:Y:S01]  /*dee0*/  FFMA.FTZ R13, R4, R11, -R13 ;  /* 0x0000000b040d7223 */ /* 0x000fe2000001080d */
[----:B------:R-:W-:Y:S02]  /*def0*/  IMAD.U32 R0, R28, 0x10000, RZ ;  /* 0x000100001c007824 */ /* 0x000fe400078e00ff */
[----:B------:R-:W-:Y:S01]  /*df00*/  FMUL.FTZ R12, R24, R67 ;  /* 0x00000043180c7220 */ /* 0x000fe20000410000 */
[----:B------:R-:W-:Y:S01]  /*df10*/  FFMA.FTZ R10, R4, R57, R21 ;  /* 0x00000039040a7223 */ /* 0x000fe20000010015 */
[-C--:B------:R-:W-:Y:S01]  /*df20*/  FMUL.FTZ R24, R24, R71.reuse ;  /* 0x0000004718187220 */ /* 0x080fe20000410000 */
[----:B------:R-:W-:Y:S01]  /*df30*/  FMUL.FTZ R4, R14, R8 ;  /* 0x000000080e047220 */ /* 0x000fe20000410000 */
[----:B------:R-:W-:Y:S01]  /*df40*/  LOP3.LUT R68, R68, 0xffff0000, RZ, 0xc0, !PT ;  /* 0xffff000044447812 */ /* 0x000fe200078ec0ff */
[-C--:B------:R-:W-:Y:S01]  /*df50*/  FMUL.FTZ R14, R14, R0.reuse ;  /* 0x000000000e0e7220 */ /* 0x080fe20000410000 */
[----:B------:R-:W-:Y:S01]  /*df60*/  LOP3.LUT R69, R69, 0xffff0000, RZ, 0xc0, !PT ;  /* 0xffff000045457812 */ /* 0x000fe200078ec0ff */
[C---:B------:R-:W-:Y:S01]  /*df70*/  FFMA.FTZ R12, R5.reuse, R71, -R12 ;  /* 0x00000047050c7223 */ /* 0x040fe2000001080c */
        /* <DEDUP_REMOVED lines=9> */
[----:B------:R-:W-:Y:S01]  /*e010*/  FFMA.FTZ R29, R7, R29, -R4 ;  /* 0x0000001d071d7223 */ /* 0x000fe20000010804 */
[----:B------:R-:W-:Y:S01]  /*e020*/  FFMA.FTZ R14, R9, R8, R14 ;  /* 0x00000008090e7223 */ /* 0x000fe2000001000e */
        /* <DEDUP_REMOVED lines=12> */
.L_x_3023:
[----:B------:R-:W-:Y:S05]  /*e0f0*/  BSYNC B0 ;  /* 0x0000000000007941 */ /* 0x000fea0003800000 */
.L_x_2995:
        /* <DEDUP_REMOVED lines=8> */
.L_x_2993:
[----:B------:R-:W-:-:S05]  /*e180*/  IMAD.U32 R0, RZ, RZ, UR39 ;  /* 0x00000027ff007e24 */ /* 0x000fca000f8e00ff */
[----:B------:R-:W-:-:S13]  /*e190*/  ISETP.NE.AND P0, PT, R0, 0x3, PT ;  /* 0x000000030000780c */ /* 0x000fda0003f05270 */
[----:B------:R-:W-:Y:S05]  /*e1a0*/  @!P0 BRA `(.L_x_3040) ;  /* 0x0000000000048947 */ /* 0x000fea0003800000 */
[----:B------:R-:W-:Y:S01]  /*e1b0*/  BPT.TRAP 0x1 ;  /* 0x000000040000795c */ /* 0x000fe20000300000 */
.L_x_3040:
[----:B------:R-:W-:Y:S01]  /*e1c0*/  IMAD R0, R186, 0x8, R18 ;  /* 0x00000008ba007824 */ /* 0x000fe200078e0212 */
[----:B-1-34-:R-:W-:-:S04]  /*e1d0*/  SHF.L.U32 R3, R188, 0x1f, RZ ;  /* 0x0000001fbc037819 */ /* 0x01afc800000006ff */
[----:B------:R1:W3:Y:S01]  /*e1e0*/  SYNCS.PHASECHK.TRANS64.TRYWAIT P1, [R0+URZ+0x28830], R3 ;  /* 0x02883003000075a7 */ /* 0x0002e2000802017f */
[----:B------:R-:W-:Y:S05]  /*e1f0*/  @!P0 BRA `(.L_x_3041) ;  /* 0x0000000000048947 */ /* 0x000fea0003800000 */
[----:B------:R-:W-:Y:S01]  /*e200*/  BPT.TRAP 0x1 ;  /* 0x000000040000795c */ /* 0x000fe20000300000 */
.L_x_3041:
[----:B---3--:R-:W-:Y:S05]  /*e210*/  @P1 BRA `(.L_x_3042) ;  /* 0x0000000000081947 */ /* 0x008fea0003800000 */
[----:B------:R-:W3:Y:S02]  /*e220*/  SYNCS.PHASECHK.TRANS64.TRYWAIT P1, [R0+URZ+0x28830], R3 ;  /* 0x02883003000075a7 */ /* 0x000ee4000802017f */
[----:B---3--:R-:W-:Y:S05]  /*e230*/  @!P1 BRA `(.L_x_3043) ;  /* 0x0000012c006c9947 */ /* 0x008fea0003800000 */
.L_x_3042:
[----:B------:R-:W-:Y:S05]  /*e240*/  WARPSYNC.ALL ;  /* 0x0000000000007948 */ /* 0x000fea0003800000 */
[----:B-1-3--:R-:W-:Y:S01]  /*e250*/  VIADD R3, R18, 0x18400 ;  /* 0x0001840012037836 */ /* 0x00afe20000000000 */
[----:B------:R-:W-:Y:S01]  /*e260*/  R2UR UR32, R42 ;  /* 0x000000002a2072ca */ /* 0x000fe200000e0000 */
[----:B0-2---:R-:W-:Y:S01]  /*e270*/  IMAD.MOV.U32 R7, RZ, RZ, 0x40000040 ;  /* 0x40000040ff077424 */ /* 0x005fe200078e00ff */
        /* <DEDUP_REMOVED lines=76> */
.L_x_3044:
[----:B------:R-:W0:Y:S01]  /*e740*/  LDC R3, c[0x0][0x448] ;  /* 0x00011200ff037b82 */ /* 0x000e220000000800 */
[----:B------:R-:W-:Y:S01]  /*e750*/  ULDC UR46, c[0x0][0x988] ;  /* 0x00026200002e7ab9 */ /* 0x000fe20000000800 */
[----:B------:R-:W-:Y:S01]  /*e760*/  VIADD R0, R0, 0x28840 ;  /* 0x0002884000007836 */ /* 0x000fe20000000000 */
[----:B------:R-:W-:Y:S01]  /*e770*/  ULDC UR44, c[0x0][0x988] ;  /* 0x00026200002c7ab9 */ /* 0x000fe20000000800 */
[----:B------:R-:W-:Y:S01]  /*e780*/  ULDC UR45, c[0x0][0x988] ;  /* 0x00026200002d7ab9 */ /* 0x000fe20000000800 */
        /* <DEDUP_REMOVED lines=19> */
[----:B0-----:R-:W-:Y:S01]  /*e8c0*/  ISETP.NE.AND P1, PT, R3, 0x1, PT ;  /* 0x000000010300780c */ /* 0x001fe20003f25270 */
[----:B------:R-:W-:Y:S01]  /*e8d0*/  IMAD.IADD R3, R204, 0x1, R191 ;  /* 0x00000001cc037824 */ /* 0x000fe200078e02bf */
        /* <DEDUP_REMOVED lines=9> */
[----:B------:R-:W0:Y:S08]  /*e970*/  @P1 LDC R6, c[0x0][0x44c] ;  /* 0x00011300ff061b82 */ /* 0x000e300000000800 */
[----:B------:R-:W1:Y:S01]  /*e980*/  @P1 LDC R8, c[0x0][0x450] ;  /* 0x00011400ff081b82 */ /* 0x000e620000000800 */
[----:B0-----:R-:W-:-:S04]  /*e990*/  @P1 IMAD.HI.U32 R5, R3, R6, RZ ;  /* 0x0000000603051227 */ /* 0x001fc800078e00ff */
[----:B------:R-:W-:Y:S02]  /*e9a0*/  IMAD.MOV.U32 R6, RZ, RZ, R3 ;  /* 0x000000ffff067224 */ /* 0x000fe400078e0003 */
[----:B------:R-:W-:Y:S01]  /*e9b0*/  IMAD.MOV.U32 R3, RZ, RZ, -0x80 ;  /* 0xffffff80ff037424 */ /* 0x000fe200078e00ff */
[----:B-1----:R-:W-:-:S03]  /*e9c0*/  @P1 SHF.R.U32.HI R6, RZ, R8, R5 ;  /* 0x00000008ff061219 */ /* 0x002fc60000011605 */
[----:B------:R-:W-:Y:S02]  /*e9d0*/  IMAD R8, R96, R3, 0x80 ;  /* 0x0000008060087424 */ /* 0x000fe400078e0203 */
[----:B------:R-:W0:Y:S03]  /*e9e0*/  SHFL.IDX PT, R5, R6, 0x1, 0x1c1f ;  /* 0x003c1f0006057f89 */ /* 0x000e2600000e0000 */
[----:B------:R-:W-:Y:S01]  /*e9f0*/  IADD3 R10, R8, 0x1, RZ ;  /* 0x00000001080a7810 */ /* 0x000fe20007ffe0ff */
[----:B------:R-:W-:Y:S01]  /*ea00*/  IMAD.IADD R8, R193, 0x1, R8 ;  /* 0x00000001c1087824 */ /* 0x000fe200078e0208 */
[----:B------:R-:W1:Y:S03]  /*ea10*/  SHFL.IDX PT, R6, R6, RZ, 0x1c1f ;  /* 0x001c1fff06067589 */ /* 0x000e6600000e0000 */
[----:B------:R-:W-:-:S02]  /*ea20*/  IMAD R3, R203, -0x2, R10 ;  /* 0xfffffffecb037824 */ /* 0x000fc400078e020a */
[----:B------:R-:W-:-:S03]  /*ea30*/  IMAD R10, R203, -0x2, R8 ;  /* 0xfffffffecb0a7824 */ /* 0x000fc600078e0208 */
[----:B------:R-:W-:-:S04]  /*ea40*/  IADD3 R11, -R192, R3, R193 ;  /* 0x00000003c00b7210 */ /* 0x000fc80007ffe1c1 */
[----:B0-----:R-:W-:-:S04]  /*ea50*/  VIADDMNMX R5, R5, R11, R10, PT ;  /* 0x0000000b05057246 */ /* 0x001fc8000380010a */
[C---:B------:R-:W-:Y:S02]  /*ea60*/  ISETP.GT.AND P2, PT, R5.reuse, RZ, PT ;  /* 0x000000ff0500720c */ /* 0x040fe40003f44270 */
[C---:B------:R-:W-:Y:S02]  /*ea70*/  ISETP.GT.AND P3, PT, R5.reuse, 0x1, PT ;  /* 0x000000010500780c */ /* 0x040fe40003f64270 */
[----:B------:R-:W-:Y:S02]  /*ea80*/  ISETP.GT.AND P4, PT, R5, 0x8, PT ;  /* 0x000000080500780c */ /* 0x000fe40003f84270 */
[----:B------:R-:W-:Y:S02]  /*ea90*/  FSEL R13, R26, -INF , P2 ;  /* 0xff8000001a0d7808 */ /* 0x000fe40001000000 */
[----:B------:R-:W-:Y:S02]  /*eaa0*/  FSEL R27, R27, -INF , P3 ;  /* 0xff8000001b1b7808 */ /* 0x000fe40001800000 */
[----:B------:R-:W-:-:S02]  /*eab0*/  ISETP.GT.AND P2, PT, R5, 0x9, PT ;  /* 0x000000090500780c */ /* 0x000fc40003f44270 */
[----:B------:R-:W-:Y:S02]  /*eac0*/  FSEL R21, R30, -INF , P4 ;  /* 0xff8000001e157808 */ /* 0x000fe40002000000 */
[----:B------:R-:W-:Y:S02]  /*ead0*/  FMNMX.FTZ R8, R13, R27, !PT ;  /* 0x0000001b0d087209 */ /* 0x000fe40007810000 */
[----:B------:R-:W-:Y:S02]  /*eae0*/  ISETP.GT.AND P3, PT, R5, 0x10, PT ;  /* 0x000000100500780c */ /* 0x000fe40003f64270 */
[----:B------:R-:W-:Y:S02]  /*eaf0*/  FSEL R31, R31, -INF , P2 ;  /* 0xff8000001f1f7808 */ /* 0x000fe40001000000 */
[----:B------:R-:W-:Y:S02]  /*eb00*/  FMNMX.FTZ R8, R21, R8, !PT ;  /* 0x0000000815087209 */ /* 0x000fe40007810000 */
        /* <DEDUP_REMOVED lines=81> */
[----:B------:R-:W-:Y:S02]  /*f020*/  FSEL R87, R87, -INF , P2 ;  /* 0xff80000057577808 */ /* 0x000fe40001000000 */
[----:B------:R-:W-:Y:S02]  /*f030*/  FMNMX.FTZ R8, R3, R8, !PT ;  /* 0x0000000803087209 */ /* 0x000fe40007810000 */
[----:B-1----:R-:W-:Y:S02]  /*f040*/  VIADDMNMX R15, R6, R11, R10, PT ;  /* 0x0000000b060f7246 */ /* 0x002fe4000380010a */
[----:B------:R-:W-:-:S02]  /*f050*/  FMNMX.FTZ R12, R87, R8, !PT ;  /* 0x00000008570c7209 */ /* 0x000fc40007810000 */
[C---:B------:R-:W-:Y:S02]  /*f060*/  ISETP.GT.AND P3, PT, R15.reuse, 0x1, PT ;  /* 0x000000010f00780c */ /* 0x040fe40003f64270 */
[----:B------:R-:W-:Y:S01]  /*f070*/  ISETP.GT.AND P4, PT, R15, 0x8, PT ;  /* 0x000000080f00780c */ /* 0x000fe20003f84270 */
[----:B------:R-:W0:Y:S01]  /*f080*/  SHFL.BFLY PT, R5, R12, 0x2, 0x1f ;  /* 0x0c401f000c057f89 */ /* 0x000e2200000e0000 */
[----:B------:R-:W-:Y:S02]  /*f090*/  FSEL R30, R25, -INF , P3 ;  /* 0xff800000191e7808 */ /* 0x000fe40001800000 */
[----:B------:R-:W-:Y:S02]  /*f0a0*/  FSEL R11, R28, -INF , P4 ;  /* 0xff8000001c0b7808 */ /* 0x000fe40002000000 */
[----:B------:R-:W-:-:S04]  /*f0b0*/  ISETP.GT.AND P3, PT, R15, 0x10, PT ;  /* 0x000000100f00780c */ /* 0x000fc80003f64270 */
[----:B------:R-:W-:Y:S02]  /*f0c0*/  FSEL R32, R32, -INF , P3 ;  /* 0xff80000020207808 */ /* 0x000fe40001800000 */
[----:B------:R-:W-:-:S04]  /*f0d0*/  ISETP.GT.AND P3, PT, R15, 0x18, PT ;  /* 0x000000180f00780c */ /* 0x000fc80003f64270 */
[----:B------:R-:W-:Y:S02]  /*f0e0*/  FSEL R36, R36, -INF , P3 ;  /* 0xff80000024247808 */ /* 0x000fe40001800000 */
[----:B------:R-:W-:-:S04]  /*f0f0*/  ISETP.GT.AND P3, PT, R15, 0x20, PT ;  /* 0x000000200f00780c */ /* 0x000fc80003f64270 */
[----:B------:R-:W-:Y:S02]  /*f100*/  FSEL R40, R40, -INF , P3 ;  /* 0xff80000028287808 */ /* 0x000fe40001800000 */
[C---:B------:R-:W-:Y:S02]  /*f110*/  ISETP.GT.AND P3, PT, R15.reuse, 0x28, PT ;  /* 0x000000280f00780c */ /* 0x040fe40003f64270 */
[----:B0-----:R-:W-:Y:S02]  /*f120*/  FMNMX.FTZ R14, R12, R5, !PT ;  /* 0x000000050c0e7209 */ /* 0x001fe40007810000 */
[----:B------:R-:W-:Y:S02]  /*f130*/  FSEL R44, R44, -INF , P3 ;  /* 0xff8000002c2c7808 */ /* 0x000fe40001800000 */
[----:B------:R-:W-:Y:S01]  /*f140*/  ISETP.GT.AND P3, PT, R15, 0x30, PT ;  /* 0x000000300f00780c */ /* 0x000fe20003f64270 */
[----:B------:R-:W0:Y:S03]  /*f150*/  SHFL.BFLY PT, R5, R14, 0x1, 0x1f ;  /* 0x0c201f000e057f89 */ /* 0x000e2600000e0000 */
[----:B------:R-:W-:-:S02]  /*f160*/  FSEL R48, R48, -INF , P3 ;  /* 0xff80000030307808 */ /* 0x000fc40001800000 */
[----:B------:R-:W-:-:S04]  /*f170*/  ISETP.GT.AND P3, PT, R15, 0x38, PT ;  /* 0x000000380f00780c */ /* 0x000fc80003f64270 */
[----:B------:R-:W-:Y:S02]  /*f180*/  FSEL R52, R52, -INF , P3 ;  /* 0xff80000034347808 */ /* 0x000fe40001800000 */
[----:B------:R-:W-:-:S04]  /*f190*/  ISETP.GT.AND P3, PT, R15, 0x40, PT ;  /* 0x000000400f00780c */ /* 0x000fc80003f64270 */
[----:B------:R-:W-:Y:S02]  /*f1a0*/  FSEL R56, R56, -INF , P3 ;  /* 0xff80000038387808 */ /* 0x000fe40001800000 */
[----:B------:R-:W-:-:S04]  /*f1b0*/  ISETP.GT.AND P3, PT, R15, 0x48, PT ;  /* 0x000000480f00780c */ /* 0x000fc80003f64270 */
[----:B------:R-:W-:Y:S02]  /*f1c0*/  FSEL R60, R60, -INF , P3 ;  /* 0xff8000003c3c7808 */ /* 0x000fe40001800000 */
[----:B------:R-:W-:Y:S02]  /*f1d0*/  ISETP.GT.AND P3, PT, R15, 0x50, PT ;  /* 0x000000500f00780c */ /* 0x000fe40003f64270 */
[----:B0-----:R-:W-:Y:S02]  /*f1e0*/  FMNMX.FTZ R5, R14, R5, !PT ;  /* 0x000000050e057209 */ /* 0x001fe40007810000 */
[----:B------:R-:W-:Y:S02]  /*f1f0*/  FSEL R64, R64, -INF , P3 ;  /* 0xff80000040407808 */ /* 0x000fe40001800000 */
[C---:B------:R-:W-:Y:S01]  /*f200*/  FSETP.NEU.FTZ.AND P2, PT, R5.reuse, -INF , PT ;  /* 0xff8000000500780b */ /* 0x040fe20003f5d000 */
[----:B------:R-:W-:Y:S01]  /*f210*/  FMUL.FTZ R8, R5, UR46 ;  /* 0x0000002e05087c20 */ /* 0x000fe20008410000 */
[----:B------:R-:W-:-:S04]  /*f220*/  ISETP.GT.AND P3, PT, R15, 0x58, PT ;  /* 0x000000580f00780c */ /* 0x000fc80003f64270 */
[----:B------:R-:W-:Y:S02]  /*f230*/  FSEL R8, R8, RZ, P2 ;  /* 0x000000ff08087208 */ /* 0x000fe40001000000 */
[----:B------:R-:W-:Y:S02]  /*f240*/  ISETP.GT.AND P2, PT, R15, RZ, PT ;  /* 0x000000ff0f00720c */ /* 0x000fe40003f44270 */
[----:B------:R-:W-:Y:S01]  /*f250*/  FSEL R68, R68, -INF , P3 ;  /* 0xff80000044447808 */ /* 0x000fe20001800000 */
[--C-:B------:R-:W-:Y:S01]  /*f260*/  FFMA.FTZ R181, R13, UR46, -R8.reuse ;  /* 0x0000002e0db57c23 */ /* 0x100fe20008010808 */
[----:B------:R-:W-:Y:S01]  /*f270*/  FSEL R13, R24, -INF , P2 ;  /* 0xff800000180d7808 */ /* 0x000fe20001000000 */
[--C-:B------:R-:W-:Y:S01]  /*f280*/  FFMA.FTZ R183, R21, UR46, -R8.reuse ;  /* 0x0000002e15b77c23 */ /* 0x100fe20008010808 */
[----:B------:R-:W-:Y:S01]  /*f290*/  ISETP.GT.AND P2, PT, R15, 0x9, PT ;  /* 0x000000090f00780c */ /* 0x000fe20003f44270 */
[--C-:B------:R-:W-:Y:S01]  /*f2a0*/  FFMA.FTZ R175, R9, UR46, -R8.reuse ;  /* 0x0000002e09af7c23 */ /* 0x100fe20008010808 */
[----:B------:R-:W-:Y:S01]  /*f2b0*/  FMNMX.FTZ R6, R13, R30, !PT ;  /* 0x0000001e0d067209 */ /* 0x000fe20007810000 */
[--C-:B------:R-:W-:Y:S01]  /*f2c0*/  FFMA.FTZ R169, R7, UR46, -R8.reuse ;  /* 0x0000002e07a97c23 */ /* 0x100fe20008010808 */
[----:B------:R-:W-:Y:S01]  /*f2d0*/  FSEL R29, R29, -INF , P2 ;  /* 0xff8000001d1d7808 */ /* 0x000fe20001000000 */
[--C-:B------:R-:W-:Y:S01]  /*f2e0*/  FFMA.FTZ R161, R66, UR46, -R8.reuse ;  /* 0x0000002e42a17c23 */ /* 0x100fe20008010808 */
[----:B------:R-:W-:Y:S01]  /*f2f0*/  FMNMX.FTZ R6, R11, R6, !PT ;  /* 0x000000060b067209 */ /* 0x000fe20007810000 */
[--C-:B------:R-:W-:Y:S01]  /*f300*/  FFMA.FTZ R10, R27, UR46, -R8.reuse ;  /* 0x0000002e1b0a7c23 */ /* 0x100fe20008010808 */
[----:B------:R-:W-:Y:S01]  /*f310*/  ISETP.GT.AND P2, PT, R15, 0x11, PT ;  /* 0x000000110f00780c */ /* 0x000fe20003f44270 */
[--C-:B------:R-:W-:Y:S01]  /*f320*/  FFMA.FTZ R155, R3, UR46, -R8.reuse ;  /* 0x0000002e039b7c23 */ /* 0x100fe20008010808 */
[----:B------:R-:W-:Y:S01]  /*f330*/  FMNMX.FTZ R21, R29, R6, !PT ;  /* 0x000000061d157209 */ /* 0x000fe20007810000 */
[----:B------:R-:W-:Y:S01]  /*f340*/  MUFU.EX2 R181, R181 ;  /* 0x000000b500b57308 */ /* 0x000fe20000000800 */
[----:B------:R-:W-:Y:S01]  /*f350*/  FSEL R33, R33, -INF , P2 ;  /* 0xff80000021217808 */ /* 0x000fe20001000000 */
[--C-:B------:R-:W-:Y:S01]  /*f360*/  FFMA.FTZ R12, R31, UR46, -R8.reuse ;  /* 0x0000002e1f0c7c23 */ /* 0x100fe20008010808 */
[----:B------:R-:W-:Y:S01]  /*f370*/  FMNMX.FTZ R6, R32, R21, !PT ;  /* 0x0000001520067209 */ /* 0x000fe20007810000 */
[--C-:B------:R-:W-:Y:S01]  /*f380*/  FFMA.FTZ R177, R89, UR46, -R8.reuse ;  /* 0x0000002e59b17c23 */ /* 0x100fe20008010808 */
[----:B------:R-:W-:Y:S01]  /*f390*/  ISETP.GT.AND P2, PT, R15, 0x19, PT ;  /* 0x000000190f00780c */ /* 0x000fe20003f44270 */
[--C-:B------:R-:W-:Y:S01]  /*f3a0*/  FFMA.FTZ R14, R35, UR46, -R8.reuse ;  /* 0x0000002e230e7c23 */ /* 0x100fe20008010808 */
[----:B------:R-:W-:Y:S01]  /*f3b0*/  FMNMX.FTZ R21, R33, R6, !PT ;  /* 0x0000000621157209 */ /* 0x000fe20007810000 */
[----:B------:R-:W0:Y:S01]  /*f3c0*/  MUFU.EX2 R10, R10 ;  /* 0x0000000a000a7308 */ /* 0x000e220000000800 */
        /* <DEDUP_REMOVED lines=57> */
[----:B------:R-:W-:Y:S01]  /*f760*/  FFMA.FTZ R8, R87, UR46, -R8 ;  /* 0x0000002e57087c23 */ /* 0x000fe20008010808 */
[----:B------:R-:W-:-:S02]  /*f770*/  FMNMX.FTZ R6, R64, R9, !PT ;  /* 0x0000000940067209 */ /* 0x000fc40007810000 */
[----:B------:R-:W-:Y:S02]  /*f780*/  CS2R R92, SRZ ;  /* 0x00000000005c7805 */ /* 0x000fe4000001ff00 */
[----:B------:R-:W-:Y:S02]  /*f790*/  ISETP.GT.AND P2, PT, R15, 0x59, PT ;  /* 0x000000590f00780c */ /* 0x000fe40003f44270 */
[----:B------:R-:W-:Y:S02]  /*f7a0*/  CS2R R90, SRZ ;  /* 0x00000000005a7805 */ /* 0x000fe4000001ff00 */
[----:B------:R-:W-:Y:S01]  /*f7b0*/  FMNMX.FTZ R9, R65, R6, !PT ;  /* 0x0000000641097209 */ /* 0x000fe20007810000 */
[----:B------:R-:W-:Y:S01]  /*f7c0*/  MUFU.EX2 R24, R24 ;  /* 0x0000001800187308 */ /* 0x000fe20000000800 */
[----:B------:R-:W-:Y:S02]  /*f7d0*/  ISETP.GT.AND P3, PT, R15, 0x60, PT ;  /* 0x000000600f00780c */ /* 0x000fe40003f64270 */
[----:B------:R-:W-:-:S02]  /*f7e0*/  CS2R R88, SRZ ;  /* 0x0000000000587805 */ /* 0x000fc4000001ff00 */
[----:B------:R-:W-:Y:S02]  /*f7f0*/  FSEL R69, R69, -INF , P2 ;  /* 0xff80000045457808 */ /* 0x000fe40001000000 */
[----:B------:R-:W-:Y:S02]  /*f800*/  FMNMX.FTZ R6, R68, R9, !PT ;  /* 0x0000000944067209 */ /* 0x000fe40007810000 */
[----:B------:R-:W-:Y:S01]  /*f810*/  ISETP.GT.AND P2, PT, R15, 0x61, PT ;  /* 0x000000610f00780c */ /* 0x000fe20003f44270 */
[----:B------:R-:W-:Y:S01]  /*f820*/  MUFU.EX2 R175, R175 ;  /* 0x000000af00af7308 */ /* 0x000fe20000000800 */
[----:B------:R-:W-:Y:S02]  /*f830*/  FSEL R72, R72, -INF , P3 ;  /* 0xff80000048487808 */ /* 0x000fe40001800000 */
[----:B------:R-:W-:Y:S02]  /*f840*/  FMNMX.FTZ R7, R69, R6, !PT ;  /* 0x0000000645077209 */ /* 0x000fe40007810000 */
[----:B------:R-:W-:-:S02]  /*f850*/  ISETP.GT.AND P3, PT, R15, 0x68, PT ;  /* 0x000000680f00780c */ /* 0x000fc40003f64270 */
[----:B------:R-:W-:Y:S01]  /*f860*/  FSEL R73, R73, -INF , P2 ;  /* 0xff80000049497808 */ /* 0x000fe20001000000 */
[----:B------:R-:W-:Y:S01]  /*f870*/  MUFU.EX2 R26, R26 ;  /* 0x0000001a001a7308 */ /* 0x000fe20000000800 */
[----:B------:R-:W-:Y:S02]  /*f880*/  FMNMX.FTZ R6, R72, R7, !PT ;  /* 0x0000000748067209 */ /* 0x000fe40007810000 */
[----:B------:R-:W-:Y:S02]  /*f890*/  ISETP.GT.AND P2, PT, R15, 0x69, PT ;  /* 0x000000690f00780c */ /* 0x000fe40003f44270 */
[----:B------:R-:W-:Y:S02]  /*f8a0*/  FSEL R76, R76, -INF , P3 ;  /* 0xff8000004c4c7808 */ /* 0x000fe40001800000 */
[----:B------:R-:W-:Y:S01]  /*f8b0*/  FMNMX.FTZ R7, R73, R6, !PT ;  /* 0x0000000649077209 */ /* 0x000fe20007810000 */
[----:B------:R-:W-:Y:S01]  /*f8c0*/  MUFU.EX2 R169, R169 ;  /* 0x000000a900a97308 */ /* 0x000fe20000000800 */
[----:B------:R-:W-:-:S02]  /*f8d0*/  ISETP.GT.AND P3, PT, R15, 0x70, PT ;  /* 0x000000700f00780c */ /* 0x000fc40003f64270 */
        /* <DEDUP_REMOVED lines=14> */
[----:B------:R-:W-:-:S02]  /*f9c0*/  FSEL R85, R85, -INF , P2 ;  /* 0xff80000055557808 */ /* 0x000fc40001000000 */
[----:B------:R-:W-:-:S04]  /*f9d0*/  FMNMX.FTZ R6, R84, R7, !PT ;  /* 0x0000000754067209 */ /* 0x000fc80007810000 */
[----:B------:R-:W-:Y:S01]  /*f9e0*/  FMNMX.FTZ R6, R85, R6, !PT ;  /* 0x0000000655067209 */ /* 0x000fe20007810000 */
[----:B------:R-:W-:Y:S04]  /*f9f0*/  MUFU.EX2 R165, R165 ;  /* 0x000000a500a57308 */ /* 0x000fe80000000800 */
[----:B------:R-:W1:Y:S04]  /*fa00*/  SHFL.BFLY PT, R7, R6, 0x2, 0x1f ;  /* 0x0c401f0006077f89 */ /* 0x000e6800000e0000 */
[----:B------:R-:W-:Y:S08]  /*fa10*/  MUFU.EX2 R38, R38 ;  /* 0x0000002600267308 */ /* 0x000ff00000000800 */
[----:B------:R-:W-:Y:S08]  /*fa20*/  MUFU.EX2 R167, R167 ;  /* 0x000000a700a77308 */ /* 0x000ff00000000800 */
[----:B------:R-:W-:Y:S01]  /*fa30*/  MUFU.EX2 R42, R42 ;  /* 0x0000002a002a7308 */ /* 0x000fe20000000800 */
[----:B-1----:R-:W-:-:S07]  /*fa40*/  FMNMX.FTZ R7, R6, R7, !PT ;  /* 0x0000000706077209 */ /* 0x002fce0007810000 */
[----:B------:R-:W-:Y:S01]  /*fa50*/  MUFU.EX2 R161, R161 ;  /* 0x000000a100a17308 */ /* 0x000fe20000000800 */
[----:B------:R-:W1:Y:S07]  /*fa60*/  SHFL.BFLY PT, R6, R7, 0x1, 0x1f ;  /* 0x0c201f0007067f89 */ /* 0x000e6e00000e0000 */
[----:B------:R-:W-:Y:S08]  /*fa70*/  MUFU.EX2 R46, R46 ;  /* 0x0000002e002e7308 */ /* 0x000ff00000000800 */
[----:B------:R-:W-:Y:S08]  /*fa80*/  MUFU.EX2 R163, R163 ;  /* 0x000000a300a37308 */ /* 0x000ff00000000800 */
[----:B------:R-:W-:Y:S01]  /*fa90*/  MUFU.EX2 R50, R50 ;  /* 0x0000003200327308 */ /* 0x000fe20000000800 */
[----:B-1----:R-:W-:-:S04]  /*faa0*/  FMNMX.FTZ R6, R7, R6, !PT ;  /* 0x0000000607067209 */ /* 0x002fc80007810000 */
[C---:B------:R-:W-:Y:S01]  /*fab0*/  FSETP.NEU.FTZ.AND P2, PT, R6.reuse, -INF , PT ;  /* 0xff8000000600780b */ /* 0x040fe20003f5d000 */
[----:B------:R-:W-:Y:S02]  /*fac0*/  FMUL.FTZ R7, R6, UR46 ;  /* 0x0000002e06077c20 */ /* 0x000fe40008410000 */
[----:B------:R-:W-:Y:S03]  /*fad0*/  MUFU.EX2 R157, R157 ;  /* 0x0000009d009d7308 */ /* 0x000fe60000000800 */
[----:B------:R-:W-:Y:S01]  /*fae0*/  FSEL R66, R7, RZ, P2 ;  /* 0x000000ff07427208 */ /* 0x000fe20001000000 */
[----:B------:R-:W-:-:S04]  /*faf0*/  IMAD.U32 R7, RZ, RZ, UR38 ;  /* 0x00000026ff077e24 */ /* 0x000fc8000f8e00ff */
[--C-:B------:R-:W-:Y:S01]  /*fb00*/  FFMA.FTZ R9, R30, UR46, -R66.reuse ;  /* 0x0000002e1e097c23 */ /* 0x100fe20008010842 */
[--C-:B------:R-:W-:Y:S01]  /*fb10*/  FFMA.FTZ R180, R13, UR46, -R66.reuse ;  /* 0x0000002e0db47c23 */ /* 0x100fe20008010842 */
[----:B------:R-:W1:Y:S01]  /*fb20*/  @P1 LDC R30, c[0x0][0x44c] ;  /* 0x00011300ff1e1b82 */ /* 0x000e620000000800 */
[--C-:B------:R-:W-:Y:S01]  /*fb30*/  FFMA.FTZ R176, R32, UR46, -R66.reuse ;  /* 0x0000002e20b07c23 */ /* 0x100fe20008010842 */
[--C-:B------:R-:W-:Y:S01]  /*fb40*/  FFMA.FTZ R182, R11, UR46, -R66.reuse ;  /* 0x0000002e0bb67c23 */ /* 0x100fe20008010842 */
[--C-:B------:R-:W-:Y:S01]  /*fb50*/  FFMA.FTZ R3, R29, UR46, -R66.reuse ;  /* 0x0000002e1d037c23 */ /* 0x100fe20008010842 */
[----:B------:R-:W-:Y:S01]  /*fb60*/  MUFU.EX2 R9, R9 ;  /* 0x0000000900097308 */ /* 0x000fe20000000800 */
[--C-:B------:R-:W-:Y:S01]  /*fb70*/  FFMA.FTZ R33, R33, UR46, -R66.reuse ;  /* 0x0000002e21217c23 */ /* 0x100fe20008010842 */
[----:B------:R-:W-:Y:S01]  /*fb80*/  FFMA.FTZ R36, R36, UR46, -R66 ;  /* 0x0000002e24247c23 */ /* 0x000fe20008010842 */
[----:B------:R-:W-:Y:S01]  /*fb90*/  PRMT R0, R7, 0x654, R0 ;  /* 0x0000065407007816 */ /* 0x000fe20000000000 */
[----:B------:R-:W2:Y:S01]  /*fba0*/  @P1 LDC R32, c[0x0][0x450] ;  /* 0x00011400ff201b82 */ /* 0x000ea20000000800 */
[----:B------:R-:W-:Y:S01]  /*fbb0*/  FFMA.FTZ R37, R37, UR46, -R66 ;  /* 0x0000002e25257c23 */ /* 0x000fe20008010842 */
[----:B------:R-:W-:-:S02]  /*fbc0*/  IMAD.MOV.U32 R11, RZ, RZ, R191 ;  /* 0x000000ffff0b7224 */ /* 0x000fc400078e00bf */
[--C-:B------:R-:W-:Y:S01]  /*fbd0*/  FFMA.FTZ R40, R40, UR46, -R66.reuse ;  /* 0x0000002e28287c23 */ /* 0x100fe20008010842 */
[----:B------:R-:W3:Y:S01]  /*fbe0*/  MUFU.EX2 R180, R180 ;  /* 0x000000b400b47308 */ /* 0x000ee20000000800 */
[--C-:B------:R-:W-:Y:S01]  /*fbf0*/  FFMA.FTZ R41, R41, UR46, -R66.reuse ;  /* 0x0000002e29297c23 */ /* 0x100fe20008010842 */
[--C-:B------:R-:W-:Y:S01]  /*fc00*/  FFMA.FTZ R44, R44, UR46, -R66.reuse ;  /* 0x0000002e2c2c7c23 */ /* 0x100fe20008010842 */
[--C-:B------:R-:W-:Y:S01]  /*fc10*/  FFMA.FTZ R45, R45, UR46, -R66.reuse ;  /* 0x0000002e2d2d7c23 */ /* 0x100fe20008010842 */
[----:B------:R0:W-:Y:S01]  /*fc20*/  SYNCS.ARRIVE.TRANS64.RED.A1T0 RZ, [R0+URZ], RZ ;  /* 0x000000ff00ff79a7 */ /* 0x0001e2000810043f */
[--C-:B------:R-:W-:Y:S01]  /*fc30*/  FFMA.FTZ R48, R48, UR46, -R66.reuse ;  /* 0x0000002e30307c23 */ /* 0x100fe20008010842 */
[--C-:B------:R-:W-:Y:S01]  /*fc40*/  FFMA.FTZ R49, R49, UR46, -R66.reuse ;  /* 0x0000002e31317c23 */ /* 0x100fe20008010842 */
[--C-:B------:R-:W-:Y:S01]  /*fc50*/  FFMA.FTZ R52, R52, UR46, -R66.reuse ;  /* 0x0000002e34347c23 */ /* 0x100fe20008010842 */
[----:B------:R-:W4:Y:S01]  /*fc60*/  MUFU.EX2 R182, R182 ;  /* 0x000000b600b67308 */ /* 0x000f220000000800 */
[--C-:B------:R-:W-:Y:S01]  /*fc70*/  FFMA.FTZ R53, R53, UR46, -R66.reuse ;  /* 0x0000002e35357c23 */ /* 0x100fe20008010842 */
[--C-:B------:R-:W-:Y:S01]  /*fc80*/  FFMA.FTZ R56, R56, UR46, -R66.reuse ;  /* 0x0000002e38387c23 */ /* 0x100fe20008010842 */
[----:B------:R-:W-:Y:S01]  /*fc90*/  FFMA.FTZ R57, R57, UR46, -R66 ;  /* 0x0000002e39397c23 */ /* 0x000fe20008010842 */
[----:B-1----:R-:W-:-:S04]  /*fca0*/  @P1 IMAD.HI.U32 R13, R191, R30, RZ ;  /* 0x0000001ebf0d1227 */ /* 0x002fc800078e00ff */
[----:B0-----:R-:W-:Y:S01]  /*fcb0*/  FADD.FTZ R0, R181, R10 ;  /* 0x0000000ab5007221 */ /* 0x001fe20000010000 */
[--C-:B------:R-:W-:Y:S01]  /*fcc0*/  FFMA.FTZ R60, R60, UR46, -R66.reuse ;  /* 0x0000002e3c3c7c23 */ /* 0x100fe20008010842 */
[--C-:B------:R-:W-:Y:S01]  /*fcd0*/  FFMA.FTZ R61, R61, UR46, -R66.reuse ;  /* 0x0000002e3d3d7c23 */ /* 0x100fe20008010842 */
[----:B------:R-:W0:Y:S01]  /*fce0*/  MUFU.EX2 R3, R3 ;  /* 0x0000000300037308 */ /* 0x000e220000000800 */
[----:B---3--:R-:W-:Y:S01]  /*fcf0*/  FADD.FTZ R7, R180, R9 ;  /* 0x00000009b4077221 */ /* 0x008fe20000010000 */
[----:B------:R-:W-:Y:S01]  /*fd00*/  F2FP.BF16.F32.PACK_AB R181, R10, R181 ;  /* 0x000000b50ab5723e */ /* 0x000fe200000010ff */
[--C-:B------:R-:W-:Y:S01]  /*fd10*/  FFMA.FTZ R64, R64, UR46, -R66.reuse ;  /* 0x0000002e40407c23 */ /* 0x100fe20008010842 */
[----:B--2---:R-:W-:Y:S01]  /*fd20*/  @P1 SHF.R.U32.HI R11, RZ, R32, R13 ;  /* 0x00000020ff0b1219 */ /* 0x004fe2000001160d */
[--C-:B------:R-:W-:Y:S01]  /*fd30*/  FFMA.FTZ R65, R65, UR46, -R66.reuse ;  /* 0x0000002e41417c23 */ /* 0x100fe20008010842 */
[----:B------:R-:W-:Y:S01]  /*fd40*/  FFMA.FTZ R68, R68, UR46, -R66 ;  /* 0x0000002e44447c23 */ /* 0x000fe20008010842 */
[----:B------:R-:W-:Y:S01]  /*fd50*/  F2FP.BF16.F32.PACK_AB R180, R9, R180 ;  /* 0x000000b409b4723e */ /* 0x000fe200000010ff */
[----:B------:R-:W1:Y:S01]  /*fd60*/  MUFU.EX2 R176, R176 ;  /* 0x000000b000b07308 */ /* 0x000e620000000800 */
[----:B----4-:R-:W-:Y:S01]  /*fd70*/  FADD.FTZ R30, R182, R7 ;  /* 0x00000007b61e7221 */ /* 0x010fe20000010000 */
[----:B------:R-:W-:Y:S01]  /*fd80*/  IADD3 R13, R11, R193, -R192 ;  /* 0x000000c10b0d7210 */ /* 0x000fe20007ffe8c0 */
[----:B------:R-:W-:Y:S01]  /*fd90*/  FADD.FTZ R7, R183, R0 ;  /* 0x00000000b7077221 */ /* 0x000fe20000010000 */
[--C-:B------:R-:W-:Y:S01]  /*fda0*/  FFMA.FTZ R69, R69, UR46, -R66.reuse ;  /* 0x0000002e45457c23 */ /* 0x100fe20008010842 */
[----:B------:R-:W-:Y:S01]  /*fdb0*/  FFMA.FTZ R72, R72, UR46, -R66 ;  /* 0x0000002e48487c23 */ /* 0x000fe20008010842 */
[----:B------:R-:W-:Y:S01]  /*fdc0*/  SHF.R.S32.HI R32, RZ, 0x1f, R13 ;  /* 0x0000001fff207819 */ /* 0x000fe2000001140d */
[----:B------:R-:W-:Y:S01]  /*fdd0*/  FADD.FTZ R0, R12, R7 ;  /* 0x000000070c007221 */ /* 0x000fe20000010000 */
[----:B------:R-:W2:Y:S01]  /*fde0*/  MUFU.EX2 R33, R33 ;  /* 0x0000002100217308 */ /* 0x000ea20000000800 */
[----:B0-----:R-:W-:Y:S01]  /*fdf0*/  FADD.FTZ R11, R3, R30 ;  /* 0x0000001e030b7221 */ /* 0x001fe20000010000 */
[----:B------:R-:W-:Y:S01]  /*fe00*/  FFMA.FTZ R73, R73, UR46, -R66 ;  /* 0x0000002e49497c23 */ /* 0x000fe20008010842 */
[----:B------:R-:W-:Y:S01]  /*fe10*/  FADD.FTZ R7, R177, R0 ;  /* 0x00000000b1077221 */ /* 0x000fe20000010000 */
[----:B------:R-:W-:Y:S01]  /*fe20*/  F2FP.BF16.F32.PACK_AB R182, R3, R182 ;  /* 0x000000b603b6723e */ /* 0x000fe200000010ff */
[--C-:B------:R-:W-:Y:S01]  /*fe30*/  FFMA.FTZ R76, R76, UR46, -R66.reuse ;  /* 0x0000002e4c4c7c23 */ /* 0x100fe20008010842 */
[--C-:B------:R-:W-:Y:S01]  /*fe40*/  FFMA.FTZ R77, R77, UR46, -R66.reuse ;  /* 0x0000002e4d4d7c23 */ /* 0x100fe20008010842 */
[----:B------:R-:W-:Y:S01]  /*fe50*/  FADD.FTZ R0, R14, R7 ;  /* 0x000000070e007221 */ /* 0x000fe20000010000 */
[----:B------:R-:W0:Y:S01]  /*fe60*/  MUFU.EX2 R36, R36 ;  /* 0x0000002400247308 */ /* 0x000e220000000800 */
[----:B-1----:R-:W-:Y:S01]  /*fe70*/  FADD.FTZ R30, R176, R11 ;  /* 0x0000000bb01e7221 */ /* 0x002fe20000010000 */
[----:B------:R-:W-:Y:S01]  /*fe80*/  FFMA.FTZ R80, R80, UR46, -R66 ;  /* 0x0000002e50507c23 */ /* 0x000fe20008010842 */
[----:B------:R-:W-:Y:S01]  /*fe90*/  FADD.FTZ R7, R179, R0 ;  /* 0x00000000b3077221 */ /* 0x000fe20000010000 */
[--C-:B------:R-:W-:Y:S01]  /*fea0*/  FFMA.FTZ R81, R81, UR46, -R66.reuse ;  /* 0x0000002e51517c23 */ /* 0x100fe20008010842 */
[--C-:B------:R-:W-:Y:S01]  /*feb0*/  FFMA.FTZ R84, R84, UR46, -R66.reuse ;  /* 0x0000002e54547c23 */ /* 0x100fe20008010842 */
[----:B------:R-:W-:Y:S01]  /*fec0*/  FFMA.FTZ R66, R85, UR46, -R66 ;  /* 0x0000002e55427c23 */ /* 0x000fe20008010842 */
[----:B------:R-:W-:Y:S01]  /*fed0*/  FADD.FTZ R0, R20, R7 ;  /* 0x0000000714007221 */ /* 0x000fe20000010000 */
[----:B------:R-:W1:Y:S01]  /*fee0*/  MUFU.EX2 R37, R37 ;  /* 0x0000002500257308 */ /* 0x000e620000000800 */
[----:B--2---:R-:W-:Y:S01]  /*fef0*/  FADD.FTZ R11, R33, R30 ;  /* 0x0000001e210b7221 */ /* 0x004fe20000010000 */
[----:B------:R-:W-:Y:S01]  /*ff00*/  F2FP.BF16.F32.PACK_AB R183, R12, R183 ;  /* 0x000000b70cb7723e */ /* 0x000fe200000010ff */
[----:B------:R-:W-:Y:S01]  /*ff10*/  FADD.FTZ R7, R173, R0 ;  /* 0x00000000ad077221 */ /* 0x000fe20000010000 */
[----:B------:R-:W-:-:S02]  /*ff20*/  F2FP.BF16.F32.PACK_AB R177, R14, R177 ;  /* 0x000000b10eb1723e */ /* 0x000fc400000010ff */
[----:B------:R-:W-:Y:S01]  /*ff30*/  F2FP.BF16.F32.PACK_AB R179, R20, R179 ;  /* 0x000000b314b3723e */ /* 0x000fe200000010ff */
[----:B------:R-:W-:Y:S01]  /*ff40*/  FADD.FTZ R0, R24, R7 ;  /* 0x0000000718007221 */ /* 0x000fe20000010000 */
[----:B------:R-:W2:Y:S01]  /*ff50*/  MUFU.EX2 R40, R40 ;  /* 0x0000002800287308 */ /* 0x000ea20000000800 */
[----:B0-----:R-:W-:Y:S01]  /*ff60*/  FADD.FTZ R30, R36, R11 ;  /* 0x0000000b241e7221 */ /* 0x001fe20000010000 */
[----:B------:R-:W-:Y:S01]  /*ff70*/  F2FP.BF16.F32.PACK_AB R173, R24, R173 ;  /* 0x000000ad18ad723e */ /* 0x000fe200000010ff */
[----:B------:R-:W-:Y:S01]  /*ff80*/  FADD.FTZ R7, R175, R0 ;  /* 0x00000000af077221 */ /* 0x000fe20000010000 */
[C---:B------:R-:W-:Y:S02]  /*ff90*/  F2FP.BF16.F32.PACK_AB R175, R26.reuse, R175 ;  /* 0x000000af1aaf723e */ /* 0x040fe400000010ff */
[----:B------:R-:W-:Y:S01]  /*ffa0*/  F2FP.BF16.F32.PACK_AB R176, R33, R176 ;  /* 0x000000b021b0723e */ /* 0x000fe200000010ff */
[----:B------:R-:W-:Y:S01]  /*ffb0*/  FADD.FTZ R0, R26, R7 ;  /* 0x000000071a007221 */ /* 0x000fe20000010000 */
[----:B------:R-:W0:Y:S01]  /*ffc0*/  MUFU.EX2 R41, R41 ;  /* 0x0000002900297308 */ /* 0x000e220000000800 */
[----:B-1----:R-:W-:Y:S01]  /*ffd0*/  FADD.FTZ R11, R37, R30 ;  /* 0x0000001e250b7221 */ /* 0x002fe20000010000 */
[----:B------:R-:W-:-:S02]  /*ffe0*/  LEA.HI R7, R32, R13, RZ, 0x7 ;  /* 0x0000000d20077211 */ /* 0x000fc400078f38ff */
[----:B------:R-:W-:Y:S02]  /*fff0*/  F2FP.BF16.F32.PACK_AB R178, R37, R36 ;  /* 0x0000002425b2723e */ /* 0x000fe400000010ff */
[----:B------:R-:W-:Y:S02]  /*10000*/  SHF.R.S32.HI R7, RZ, 0x7, R7 ;  /* 0x00000007ff077819 */ /* 0x000fe40000011407 */
        /* <DEDUP_REMOVED lines=30> */
[C---:B------:R-:W-:Y:S01]  /*101f0*/  F2FP.BF16.F32.PACK_AB R167, R42.reuse, R167 ;  /* 0x000000a72aa7723e */ /* 0x040fe200000010ff */
[----:B------:R-:W-:Y:S02]  /*10200*/  FADD.FTZ R0, R42, R3 ;  /* 0x000000032a007221 */ /* 0x000fe40000010000 */
[----:B------:R-:W0:Y:S01]  /*10210*/  MUFU.EX2 R60, R60 ;  /* 0x0000003c003c7308 */ /* 0x000e220000000800 */
[----:B-1----:R-:W-:Y:S01]  /*10220*/  FADD.FTZ R10, R56, R13 ;  /* 0x0000000d380a7221 */ /* 0x002fe20000010000 */
[----:B------:R-:W-:Y:S01]  /*10230*/  FADD.FTZ R3, R161, R0 ;  /* 0x00000000a1037221 */ /* 0x000fe20000010000 */
[----:B------:R-:W-:Y:S01]  /*10240*/  VIADD R13, R96, 0xfffffffe ;  /* 0xfffffffe600d7836 */ /* 0x000fe20000000000 */
[----:B------:R-:W-:-:S02]  /*10250*/  F2FP.BF16.F32.PACK_AB R161, R46, R161 ;  /* 0x000000a12ea1723e */ /* 0x000fc400000010ff */
[----:B------:R-:W-:Y:S01]  /*10260*/  CS2R R96, SRZ ;  /* 0x0000000000607805 */ /* 0x000fe2000001ff00 */
[----:B------:R-:W-:Y:S01]  /*10270*/  FADD.FTZ R0, R46, R3 ;  /* 0x000000032e007221 */ /* 0x000fe20000010000 */
[----:B------:R-:W1:Y:S01]  /*10280*/  MUFU.EX2 R61, R61 ;  /* 0x0000003d003d7308 */ /* 0x000e620000000800 */
[----:B--2---:R-:W-:Y:S02]  /*10290*/  FADD.FTZ R9, R57, R10 ;  /* 0x0000000a39097221 */ /* 0x004fe40000010000 */
[----:B------:R-:W-:Y:S01]  /*102a0*/  FADD.FTZ R3, R163, R0 ;  /* 0x00000000a3037221 */ /* 0x000fe20000010000 */
[----:B------:R-:W-:Y:S02]  /*102b0*/  F2FP.BF16.F32.PACK_AB R164, R57, R56 ;  /* 0x0000003839a4723e */ /* 0x000fe400000010ff */
[C---:B------:R-:W-:Y:S01]  /*102c0*/  F2FP.BF16.F32.PACK_AB R163, R50.reuse, R163 ;  /* 0x000000a332a3723e */ /* 0x040fe200000010ff */
[----:B------:R-:W-:Y:S01]  /*102d0*/  FADD.FTZ R0, R50, R3 ;  /* 0x0000000332007221 */ /* 0x000fe20000010000 */
[----:B------:R-:W2:Y:S01]  /*102e0*/  MUFU.EX2 R64, R64 ;  /* 0x0000004000407308 */ /* 0x000ea20000000800 */
[----:B0-----:R-:W-:-:S02]  /*102f0*/  FADD.FTZ R10, R60, R9 ;  /* 0x000000093c0a7221 */ /* 0x001fc40000010000 */
[----:B------:R-:W-:-:S05]  /*10300*/  FADD.FTZ R3, R157, R0 ;  /* 0x000000009d037221 */ /* 0x000fca0000010000 */
        /* <DEDUP_REMOVED lines=45> */
[----:B------:R-:W-:Y:S02]  /*105e0*/  VIMNMX R10, RZ, R7, !PT ;  /* 0x00000007ff0a7248 */ /* 0x000fe40007fe0100 */
[----:B------:R-:W-:Y:S02]  /*105f0*/  F2FP.BF16.F32.PACK_AB R154, R9, R84 ;  /* 0x00000054099a723e */ /* 0x000fe400000010ff */
[----:B------:R-:W-:Y:S01]  /*10600*/  ISETP.GE.AND P2, PT, R13, R10, PT ;  /* 0x0000000a0d00720c */ /* 0x000fe20003f46270 */
[----:B-1----:R-:W-:-:S04]  /*10610*/  FADD.FTZ R11, R155, R0 ;  /* 0x000000009b0b7221 */ /* 0x002fc80000010000 */
[C---:B--2---:R-:W-:Y:S01]  /*10620*/  FADD.FTZ R0, R8.reuse, R11 ;  /* 0x0000000b08007221 */ /* 0x044fe20000010000 */
[----:B------:R-:W-:-:S07]  /*10630*/  F2FP.BF16.F32.PACK_AB R155, R8, R155 ;  /* 0x0000009b089b723e */ /* 0x000fce00000010ff */
[----:B------:R-:W-:Y:S05]  /*10640*/  @!P2 BRA `(.L_x_3045) ;  /* 0x0000002800fca947 */ /* 0x000fea0003800000 */
[----:B------:R-:W-:Y:S02]  /*10650*/  IMAD.MOV.U32 R11, RZ, RZ, R5 ;  /* 0x000000ffff0b7224 */ /* 0x000fe400078e0005 */
[----:B------:R-:W-:Y:S02]  /*10660*/  IMAD.MOV.U32 R12, RZ, RZ, R6 ;  /* 0x000000ffff0c7224 */ /* 0x000fe400078e0006 */
[----:B------:R-:W-:Y:S02]  /*10670*/  IMAD.MOV.U32 R15, RZ, RZ, R188 ;  /* 0x000000ffff0f7224 */ /* 0x000fe400078e00bc */
[----:B------:R-:W-:Y:S02]  /*10680*/  IMAD.MOV.U32 R14, RZ, RZ, R186 ;  /* 0x000000ffff0e7224 */ /* 0x000fe400078e00ba */
[----:B------:R-:W-:-:S07]  /*10690*/  IMAD.MOV.U32 R151, RZ, RZ, RZ ;  /* 0x000000ffff977224 */ /* 0x000fce00078e00ff */
.L_x_3057:
        /* <DEDUP_REMOVED lines=8> */
.L_x_3047:
[----:B------:R-:W-:Y:S01]  /*10720*/  VIADD R5, R14, 0x1 ;  /* 0x000000010e057836 */ /* 0x000fe20000000000 */
[----:B------:R-:W-:-:S04]  /*10730*/  SHF.L.U32 R6, R188, 0x1f, RZ ;  /* 0x0000001fbc067819 */ /* 0x000fc800000006ff */
[----:B------:R-:W-:-:S04]  /*10740*/  ISETP.NE.AND P3, PT, R5, 0x2, PT ;  /* 0x000000020500780c */ /* 0x000fc80003f65270 */
[----:B------:R-:W-:-:S05]  /*10750*/  SEL R5, R5, RZ, P3 ;  /* 0x000000ff05057207 */ /* 0x000fca0001800000 */
[----:B------:R-:W-:-:S04]  /*10760*/  IMAD R5, R5, 0x8, R18 ;  /* 0x0000000805057824 */ /* 0x000fc800078e0212 */
[----:B------:R0:W1:Y:S01]  /*10770*/  SYNCS.PHASECHK.TRANS64.TRYWAIT P3, [R5+URZ+0x28830], R6 ;  /* 0x02883006050075a7 */ /* 0x000062000806017f */
[----:B------:R-:W-:Y:S05]  /*10780*/  @!P0 BRA `(.L_x_3048) ;  /* 0x0000000000048947 */ /* 0x000fea0003800000 */
[----:B------:R-:W-:Y:S01]  /*10790*/  BPT.TRAP 0x1 ;  /* 0x000000040000795c */ /* 0x000fe20000300000 */
.L_x_3048:
[----:B------:R-:W-:Y:S04]  /*107a0*/  BSSY B0, `(.L_x_3046) ;  /* 0x0000004000007945 */ /* 0x000fe80003800000 */
[----:B-1----:R-:W-:Y:S05]  /*107b0*/  @P3 BRA `(.L_x_3049) ;  /* 0x0000000000083947 */ /* 0x002fea0003800000 */
[----:B------:R-:W1:Y:S02]  /*107c0*/  SYNCS.PHASECHK.TRANS64.TRYWAIT P3, [R5+URZ+0x28830], R6 ;  /* 0x02883006050075a7 */ /* 0x000e64000806017f */
[----:B-1----:R-:W-:Y:S05]  /*107d0*/  @!P3 BRA `(.L_x_3050) ;  /* 0x000001080018b947 */ /* 0x002fea0003800000 */
.L_x_3049:
[----:B------:R-:W-:Y:S05]  /*107e0*/  BSYNC B0 ;  /* 0x0000000000007941 */ /* 0x000fea0003800000 */
.L_x_3046:
        /* <DEDUP_REMOVED lines=32> */
[----:B------:R-:W-:-:S02]  /*109f0*/  R2UR UR18, R8 ;  /* 0x00000000081272ca */ /* 0x000fc400000e0000 */
[----:B------:R-:W-:Y:S02]  /*10a00*/  IADD3 R8, R6, 0x402, RZ ;  /* 0x0000040206087810 */ /* 0x000fe40007ffe0ff */
[----:B------:R-:W-:Y:S02]  /*10a10*/  R2UR UR27, R9 ;  /* 0x00000000091b72ca */ /* 0x000fe400000e0000 */
        /* <DEDUP_REMOVED lines=32> */
.L_x_3052:
[----:B------:R-:W-:Y:S01]  /*10c20*/  SHF.L.U32 R5, R15, 0x1f, RZ ;  /* 0x0000001f0f057819 */ /* 0x000fe200000006ff */
[----:B------:R-:W-:-:S04]  /*10c30*/  IMAD R6, R14, 0x8, R18 ;  /* 0x000000080e067824 */ /* 0x000fc800078e0212 */
[----:B------:R0:W1:Y:S01]  /*10c40*/  SYNCS.PHASECHK.TRANS64.TRYWAIT P2, [R6+URZ+0x28850], R5 ;  /* 0x02885005060075a7 */ /* 0x000062000804017f */
[----:B------:R-:W-:Y:S05]  /*10c50*/  @!P0 BRA `(.L_x_3053) ;  /* 0x0000000000048947 */ /* 0x000fea0003800000 */
[----:B------:R-:W-:Y:S01]  /*10c60*/  BPT.TRAP 0x1 ;  /* 0x000000040000795c */ /* 0x000fe20000300000 */
.L_x_3053:
[----:B-1----:R-:W-:Y:S05]  /*10c70*/  @P2 BRA `(.L_x_3051) ;  /* 0x0000000000082947 */ /* 0x002fea0003800000 */
[----:B------:R-:W1:Y:S02]  /*10c80*/  SYNCS.PHASECHK.TRANS64.TRYWAIT P2, [R6+URZ+0x28850], R5 ;  /* 0x02885005060075a7 */ /* 0x000e64000804017f */
[----:B-1----:R-:W-:Y:S05]  /*10c90*/  @!P2 BRA `(.L_x_3054) ;  /* 0x0000010000fca947 */ /* 0x002fea0003800000 */
.L_x_3051:
        /* <DEDUP_REMOVED lines=67> */
.L_x_3055:
[----:B------:R-:W1:Y:S01]  /*110d0*/  @P1 LDC R6, c[0x0][0x44c] ;  /* 0x00011300ff061b82 */ /* 0x000e620000000800 */
[----:B------:R-:W-:Y:S01]  /*110e0*/  IMAD.IADD R9, R204, 0x1, R191 ;  /* 0x00000001cc097824 */ /* 0x000fe200078e02bf */
[----:B------:R-:W-:-:S06]  /*110f0*/  UMOV UR46, UR45 ;  /* 0x0000002d002e7c82 */ /* 0x000fcc0008000000 */
[----:B0-----:R-:W0:Y:S01]  /*11100*/  @P1 LDC R5, c[0x0][0x450] ;  /* 0x00011400ff051b82 */ /* 0x001e220000000800 */
[----:B-1----:R-:W-:-:S05]  /*11110*/  @P1 IMAD.HI.U32 R6, R9, R6, RZ ;  /* 0x0000000609061227 */ /* 0x002fca00078e00ff */
[----:B0-----:R-:W-:Y:S02]  /*11120*/  @P1 SHF.R.U32.HI R9, RZ, R5, R6 ;  /* 0x00000005ff091219 */ /* 0x001fe40000011606 */
[----:B------:R-:W-:-:S03]  /*11130*/  MOV R6, 0xffffff80 ;  /* 0xffffff8000067802 */ /* 0x000fc60000000f00 */
[----:B------:R-:W0:Y:S02]  /*11140*/  SHFL.IDX PT, R8, R9, RZ, 0x1c1f ;  /* 0x001c1fff09087589 */ /* 0x000e2400000e0000 */
[----:B------:R-:W-:Y:S02]  /*11150*/  IMAD R6, R13, R6, 0x1 ;  /* 0x000000010d067424 */ /* 0x000fe400078e0206 */
[----:B------:R-:W1:Y:S02]  /*11160*/  SHFL.IDX PT, R20, R9, 0x1, 0x1c1f ;  /* 0x003c1f0009147f89 */ /* 0x000e6400000e0000 */
[----:B------:R-:W-:-:S05]  /*11170*/  IMAD R5, R203, -0x2, R6 ;  /* 0xfffffffecb057824 */ /* 0x000fca00078e0206 */
[----:B------:R-:W-:-:S05]  /*11180*/  IADD3 R5, -R192, R5, R193 ;  /* 0x00000005c0057210 */ /* 0x000fca0007ffe1c1 */
[C---:B0-----:R-:W-:Y:S02]  /*11190*/  IMAD.IADD R6, R5.reuse, 0x1, R8 ;  /* 0x0000000105067824 */ /* 0x041fe400078e0208 */
[----:B-1----:R-:W-:-:S03]  /*111a0*/  IMAD.IADD R5, R5, 0x1, R20 ;  /* 0x0000000105057824 */ /* 0x002fc600078e0214 */
[C---:B------:R-:W-:Y:S02]  /*111b0*/  ISETP.GT.AND P2, PT, R6.reuse, RZ, PT ;  /* 0x000000ff0600720c */ /* 0x040fe40003f44270 */
[----:B------:R-:W-:Y:S02]  /*111c0*/  ISETP.GT.AND P3, PT, R6, 0x1, PT ;  /* 0x000000010600780c */ /* 0x000fe40003f64270 */
        /* <DEDUP_REMOVED lines=95> */
[C---:B------:R-:W-:Y:S02]  /*117c0*/  ISETP.GT.AND P4, PT, R5.reuse, 0x1, PT ;  /* 0x000000010500780c */ /* 0x040fe40003f84270 */
[----:B------:R-:W-:Y:S01]  /*117d0*/  FSEL R26, R26, -INF , P3 ;  /* 0xff8000001a1a7808 */ /* 0x000fe20001800000 */
[----:B------:R-:W0:Y:S01]  /*117e0*/  SHFL.BFLY PT, R153, R24, 0x2, 0x1f ;  /* 0x0c401f0018997f89 */ /* 0x000e2200000e0000 */
[----:B------:R-:W-:Y:S02]  /*117f0*/  ISETP.GT.AND P3, PT, R5, 0x8, PT ;  /* 0x000000080500780c */ /* 0x000fe40003f64270 */
[----:B------:R-:W-:Y:S02]  /*11800*/  FSEL R27, R27, -INF , P4 ;  /* 0xff8000001b1b7808 */ /* 0x000fe40002000000 */
[----:B------:R-:W-:-:S02]  /*11810*/  FMNMX.FTZ R20, R26, R11, !PT ;  /* 0x0000000b1a147209 */ /* 0x000fc40007810000 */
[C---:B------:R-:W-:Y:S02]  /*11820*/  ISETP.GT.AND P4, PT, R5.reuse, 0x9, PT ;  /* 0x000000090500780c */ /* 0x040fe40003f84270 */
[----:B------:R-:W-:Y:S02]  /*11830*/  FSEL R30, R30, -INF , P3 ;  /* 0xff8000001e1e7808 */ /* 0x000fe40001800000 */
[----:B------:R-:W-:Y:S02]  /*11840*/  ISETP.GT.AND P3, PT, R5, 0x10, PT ;  /* 0x000000100500780c */ /* 0x000fe40003f64270 */
[----:B------:R-:W-:Y:S02]  /*11850*/  FSEL R31, R31, -INF , P4 ;  /* 0xff8000001f1f7808 */ /* 0x000fe40002000000 */
[----:B------:R-:W-:Y:S02]  /*11860*/  ISETP.GT.AND P4, PT, R5, 0x11, PT ;  /* 0x000000110500780c */ /* 0x000fe40003f84270 */
[----:B------:R-:W-:-:S02]  /*11870*/  FSEL R34, R34, -INF , P3 ;  /* 0xff80000022227808 */ /* 0x000fc40001800000 */
[----:B------:R-:W-:Y:S02]  /*11880*/  ISETP.GT.AND P3, PT, R5, 0x18, PT ;  /* 0x000000180500780c */ /* 0x000fe40003f64270 */
[----:B------:R-:W-:Y:S02]  /*11890*/  FSEL R35, R35, -INF , P4 ;  /* 0xff80000023237808 */ /* 0x000fe40002000000 */
[C---:B------:R-:W-:Y:S02]  /*118a0*/  ISETP.GT.AND P4, PT, R5.reuse, 0x19, PT ;  /* 0x000000190500780c */ /* 0x040fe40003f84270 */
[----:B0-----:R-:W-:Y:S02]  /*118b0*/  FMNMX.FTZ R153, R24, R153, !PT ;  /* 0x0000009918997209 */ /* 0x001fe40007810000 */
[----:B------:R-:W-:Y:S02]  /*118c0*/  FSEL R38, R38, -INF , P3 ;  /* 0xff80000026267808 */ /* 0x000fe40001800000 */
[----:B------:R-:W-:Y:S01]  /*118d0*/  ISETP.GT.AND P3, PT, R5, 0x20, PT ;  /* 0x000000200500780c */ /* 0x000fe20003f64270 */
[----:B------:R-:W0:Y:S01]  /*118e0*/  SHFL.BFLY PT, R6, R153, 0x1, 0x1f ;  /* 0x0c201f0099067f89 */ /* 0x000e2200000e0000 */
[----:B------:R-:W-:-:S02]  /*118f0*/  FSEL R39, R39, -INF , P4 ;  /* 0xff80000027277808 */ /* 0x000fc40002000000 */
        /* <DEDUP_REMOVED lines=9> */
[----:B------:R-:W-:Y:S02]  /*11990*/  FSEL R50, R50, -INF , P3 ;  /* 0xff80000032327808 */ /* 0x000fe40001800000 */
[----:B------:R-:W-:Y:S02]  /*119a0*/  ISETP.GT.AND P3, PT, R5, 0x38, PT ;  /* 0x000000380500780c */ /* 0x000fe40003f64270 */
[----:B0-----:R-:W-:-:S02]  /*119b0*/  FMNMX.FTZ R6, R153, R6, !PT ;  /* 0x0000000699067209 */ /* 0x001fc40007810000 */
[----:B------:R-:W-:Y:S02]  /*119c0*/  FSEL R51, R51, -INF , P4 ;  /* 0xff80000033337808 */ /* 0x000fe40002000000 */
[C---:B------:R-:W-:Y:S01]  /*119d0*/  FSETP.NEU.FTZ.AND P2, PT, R6.reuse, -INF , PT ;  /* 0xff8000000600780b */ /* 0x040fe20003f5d000 */
[----:B------:R-:W-:Y:S01]  /*119e0*/  FMUL.FTZ R8, R6, UR46 ;  /* 0x0000002e06087c20 */ /* 0x000fe20008410000 */
[C---:B------:R-:W-:Y:S02]  /*119f0*/  ISETP.GT.AND P4, PT, R5.reuse, 0x39, PT ;  /* 0x000000390500780c */ /* 0x040fe40003f84270 */
[----:B------:R-:W-:Y:S02]  /*11a00*/  FSEL R54, R54, -INF , P3 ;  /* 0xff80000036367808 */ /* 0x000fe40001800000 */
[----:B------:R-:W-:Y:S02]  /*11a10*/  FSEL R8, R8, RZ, P2 ;  /* 0x000000ff08087208 */ /* 0x000fe40001000000 */
[----:B------:R-:W-:-:S02]  /*11a20*/  ISETP.GT.AND P3, PT, R5, 0x40, PT ;  /* 0x000000400500780c */ /* 0x000fc40003f64270 */
[----:B------:R-:W-:Y:S01]  /*11a30*/  FSEL R55, R55, -INF , P4 ;  /* 0xff80000037377808 */ /* 0x000fe20002000000 */
[--C-:B------:R-:W-:Y:S01]  /*11a40*/  FFMA.FTZ R182, R21, UR46, -R8.reuse ;  /* 0x0000002e15b67c23 */ /* 0x100fe20008010808 */
[----:B------:R-:W-:Y:S01]  /*11a50*/  FMNMX.FTZ R21, R27, R20, !PT ;  /* 0x000000141b157209 */ /* 0x000fe20007810000 */
[--C-:B------:R-:W-:Y:S01]  /*11a60*/  FFMA.FTZ R176, R15, UR46, -R8.reuse ;  /* 0x0000002e0fb07c23 */ /* 0x100fe20008010808 */
[--C-:B------:R-:W-:Y:S01]  /*11a70*/  FFMA.FTZ R180, R25, UR46, -R8.reuse ;  /* 0x0000002e19b47c23 */ /* 0x100fe20008010808 */
[--C-:B------:R-:W-:Y:S01]  /*11a80*/  FFMA.FTZ R9, R29, UR46, -R8.reuse ;  /* 0x0000002e1d097c23 */ /* 0x100fe20008010808 */
[----:B------:R-:W-:Y:S01]  /*11a90*/  FMNMX.FTZ R20, R30, R21, !PT ;  /* 0x000000151e147209 */ /* 0x000fe20007810000 */
        /* <DEDUP_REMOVED lines=34> */
[----:B------:R-:W-:Y:S01]  /*11cc0*/  FFMA.FTZ R154, R84, UR46, -R8 ;  /* 0x0000002e549a7c23 */ /* 0x000fe20008010808 */
[----:B------:R-:W-:Y:S01]  /*11cd0*/  FMNMX.FTZ R25, R47, R20, !PT ;  /* 0x000000142f197209 */ /* 0x000fe20007810000 */
[----:B------:R-:W-:Y:S01]  /*11ce0*/  MUFU.EX2 R7, R7 ;  /* 0x0000000700077308 */ /* 0x000fe20000000800 */
[----:B------:R-:W-:-:S02]  /*11cf0*/  FSEL R66, R66, -INF , P3 ;  /* 0xff80000042427808 */ /* 0x000fc40001800000 */
[----:B------:R-:W-:Y:S01]  /*11d00*/  FMNMX.FTZ R20, R50, R25, !PT ;  /* 0x0000001932147209 */ /* 0x000fe20007810000 */
[----:B------:R-:W-:Y:S01]  /*11d10*/  FFMA.FTZ R25, R41, UR46, -R8 ;  /* 0x0000002e29197c23 */ /* 0x000fe20008010808 */
[----:B------:R-:W-:Y:S02]  /*11d20*/  ISETP.GT.AND P3, PT, R5, 0x58, PT ;  /* 0x000000580500780c */ /* 0x000fe40003f64270 */
[----:B------:R-:W-:Y:S01]  /*11d30*/  FMNMX.FTZ R29, R51, R20, !PT ;  /* 0x00000014331d7209 */ /* 0x000fe20007810000 */
[----:B------:R-:W-:Y:S01]  /*11d40*/  MUFU.EX2 R180, R180 ;  /* 0x000000b400b47308 */ /* 0x000fe20000000800 */
[----:B------:R-:W-:Y:S02]  /*11d50*/  FSEL R70, R70, -INF , P3 ;  /* 0xff80000046467808 */ /* 0x000fe40001800000 */
[----:B------:R-:W-:Y:S02]  /*11d60*/  FMNMX.FTZ R20, R54, R29, !PT ;  /* 0x0000001d36147209 */ /* 0x000fe40007810000 */
[----:B------:R-:W-:-:S02]  /*11d70*/  ISETP.GT.AND P3, PT, R5, 0x60, PT ;  /* 0x000000600500780c */ /* 0x000fc40003f64270 */
[----:B------:R-:W-:Y:S01]  /*11d80*/  FMNMX.FTZ R29, R55, R20, !PT ;  /* 0x00000014371d7209 */ /* 0x000fe20007810000 */
[----:B------:R-:W-:Y:S01]  /*11d90*/  MUFU.EX2 R182, R182 ;  /* 0x000000b600b67308 */ /* 0x000fe20000000800 */
[----:B------:R-:W-:Y:S02]  /*11da0*/  FSEL R74, R74, -INF , P3 ;  /* 0xff8000004a4a7808 */ /* 0x000fe40001800000 */
[----:B------:R-:W-:Y:S01]  /*11db0*/  FMNMX.FTZ R20, R58, R29, !PT ;  /* 0x0000001d3a147209 */ /* 0x000fe20007810000 */
[--C-:B------:R-:W-:Y:S01]  /*11dc0*/  FFMA.FTZ R29, R45, UR46, -R8.reuse ;  /* 0x0000002e2d1d7c23 */ /* 0x100fe20008010808 */
[----:B------:R-:W-:Y:S01]  /*11dd0*/  ISETP.GT.AND P3, PT, R5, 0x68, PT ;  /* 0x000000680500780c */ /* 0x000fe20003f64270 */
[----:B------:R-:W-:Y:S01]  /*11de0*/  FFMA.FTZ R45, R77, UR46, -R8 ;  /* 0x0000002e4d2d7c23 */ /* 0x000fe20008010808 */
[----:B------:R-:W-:Y:S01]  /*11df0*/  FMNMX.FTZ R33, R59, R20, !PT ;  /* 0x000000143b217209 */ /* 0x000fe20007810000 */
[----:B------:R-:W-:Y:S01]  /*11e00*/  MUFU.EX2 R9, R9 ;  /* 0x0000000900097308 */ /* 0x000fe20000000800 */
[----:B------:R-:W-:-:S02]  /*11e10*/  FSEL R78, R78, -INF , P3 ;  /* 0xff8000004e4e7808 */ /* 0x000fc40001800000 */
[----:B------:R-:W-:Y:S02]  /*11e20*/  FMNMX.FTZ R20, R62, R33, !PT ;  /* 0x000000213e147209 */ /* 0x000fe40007810000 */
[----:B------:R-:W-:Y:S02]  /*11e30*/  ISETP.GT.AND P3, PT, R5, 0x70, PT ;  /* 0x000000700500780c */ /* 0x000fe40003f64270 */
[----:B------:R-:W-:Y:S01]  /*11e40*/  FMNMX.FTZ R33, R63, R20, !PT ;  /* 0x000000143f217209 */ /* 0x000fe20007810000 */
[----:B------:R-:W-:Y:S01]  /*11e50*/  MUFU.EX2 R176, R176 ;  /* 0x000000b000b07308 */ /* 0x000fe20000000800 */
        /* <DEDUP_REMOVED lines=12> */
[----:B------:R0:W-:Y:S01]  /*11f20*/  MUFU.EX2 R33, R49 ;  /* 0x0000003100217308 */ /* 0x0001e20000000800 */
[----:B------:R-:W-:Y:S02]  /*11f30*/  FSEL R75, R75, -INF , P4 ;  /* 0xff8000004b4b7808 */ /* 0x000fe40002000000 */
[----:B------:R-:W-:Y:S01]  /*11f40*/  FMNMX.FTZ R24, R74, R37, !PT ;  /* 0x000000254a187209 */ /* 0x000fe20007810000 */
[--C-:B------:R-:W-:Y:S01]  /*11f50*/  FFMA.FTZ R37, R53, UR46, -R8.reuse ;  /* 0x0000002e35257c23 */ /* 0x100fe20008010808 */
[----:B------:R-:W-:Y:S01]  /*11f60*/  ISETP.GT.AND P4, PT, R5, 0x69, PT ;  /* 0x000000690500780c */ /* 0x000fe20003f84270 */
[--C-:B------:R-:W-:Y:S01]  /*11f70*/  FFMA.FTZ R53, R69, UR46, -R8.reuse ;  /* 0x0000002e45357c23 */ /* 0x100fe20008010808 */
[----:B------:R-:W-:Y:S01]  /*11f80*/  FMNMX.FTZ R41, R75, R24, !PT ;  /* 0x000000184b297209 */ /* 0x000fe20007810000 */
[----:B------:R-:W-:Y:S01]  /*11f90*/  MUFU.EX2 R178, R178 ;  /* 0x000000b200b27308 */ /* 0x000fe20000000800 */
[----:B------:R-:W-:Y:S01]  /*11fa0*/  FSEL R79, R79, -INF , P4 ;  /* 0xff8000004f4f7808 */ /* 0x000fe20002000000 */
[----:B0-----:R-:W-:Y:S01]  /*11fb0*/  FFMA.FTZ R49, R73, UR46, -R8 ;  /* 0x0000002e49317c23 */ /* 0x001fe20008010808 */
        /* <DEDUP_REMOVED lines=8> */
[----:B------:R-:W-:Y:S01]  /*12040*/  FFMA.FTZ R41, R81, UR46, -R8 ;  /* 0x0000002e51297c23 */ /* 0x000fe20008010808 */
[----:B------:R-:W-:Y:S01]  /*12050*/  ISETP.GT.AND P4, PT, R5, 0x79, PT ;  /* 0x000000790500780c */ /* 0x000fe20003f84270 */
[----:B------:R-:W-:Y:S01]  /*12060*/  MUFU.EX2 R172, R172 ;  /* 0x000000ac00ac7308 */ /* 0x000fe20000000800 */
[----:B------:R-:W-:-:S02]  /*12070*/  FSEL R86, R86, -INF , P3 ;  /* 0xff80000056567808 */ /* 0x000fc40001800000 */
[----:B------:R-:W-:Y:S02]  /*12080*/  FMNMX.FTZ R5, R83, R24, !PT ;  /* 0x0000001853057209 */ /* 0x000fe40007810000 */
[----:B------:R-:W-:Y:S02]  /*12090*/  FSEL R87, R87, -INF , P4 ;  /* 0xff80000057577808 */ /* 0x000fe40002000000 */
        /* <DEDUP_REMOVED lines=9> */
[----:B------:R-:W0:Y:S07]  /*12130*/  SHFL.BFLY PT, R5, R28, 0x1, 0x1f ;  /* 0x0c201f001c057f89 */ /* 0x000e2e00000e0000 */
[----:B------:R-:W-:Y:S08]  /*12140*/  MUFU.EX2 R37, R37 ;  /* 0x0000002500257308 */ /* 0x000ff00000000800 */
[----:B------:R-:W-:Y:S08]  /*12150*/  MUFU.EX2 R164, R164 ;  /* 0x000000a400a47308 */ /* 0x000ff00000000800 */
[----:B------:R-:W-:Y:S01]  /*12160*/  MUFU.EX2 R67, R67 ;  /* 0x0000004300437308 */ /* 0x000fe20000000800 */
[----:B0-----:R-:W-:-:S04]  /*12170*/  FMNMX.FTZ R5, R28, R5, !PT ;  /* 0x000000051c057209 */ /* 0x001fc80007810000 */
[C---:B------:R-:W-:Y:S01]  /*12180*/  FSETP.NEU.FTZ.AND P3, PT, R5.reuse, -INF , PT ;  /* 0xff8000000500780b */ /* 0x040fe20003f7d000 */
[----:B------:R-:W-:Y:S02]  /*12190*/  FMUL.FTZ R69, R5, UR46 ;  /* 0x0000002e05457c20 */ /* 0x000fe40008410000 */
[----:B------:R-:W-:Y:S03]  /*121a0*/  MUFU.EX2 R166, R166 ;  /* 0x000000a600a67308 */ /* 0x000fe60000000800 */
[----:B------:R-:W-:-:S05]  /*121b0*/  FSEL R69, R69, RZ, P3 ;  /* 0x000000ff45457208 */ /* 0x000fca0001800000 */
[----:B------:R-:W-:Y:S01]  /*121c0*/  MUFU.EX2 R61, R61 ;  /* 0x0000003d003d7308 */ /* 0x000fe20000000800 */
[--C-:B------:R-:W-:Y:S01]  /*121d0*/  FFMA.FTZ R181, R27, UR46, -R69.reuse ;  /* 0x0000002e1bb57c23 */ /* 0x100fe20008010845 */
[----:B------:R-:W-:Y:S01]  /*121e0*/  FSEL R27, R6, RZ, P2 ;  /* 0x000000ff061b7208 */ /* 0x000fe20001000000 */
[--C-:B------:R-:W-:Y:S01]  /*121f0*/  FFMA.FTZ R24, R26, UR46, -R69.reuse ;  /* 0x0000002e1a187c23 */ /* 0x100fe20008010845 */
[--C-:B------:R-:W-:Y:S01]  /*12200*/  FFMA.FTZ R183, R30, UR46, -R69.reuse ;  /* 0x0000002e1eb77c23 */ /* 0x100fe20008010845 */
[--C-:B------:R-:W-:Y:S01]  /*12210*/  FFMA.FTZ R26, R31, UR46, -R69.reuse ;  /* 0x0000002e1f1a7c23 */ /* 0x100fe20008010845 */
[--C-:B------:R-:W-:Y:S01]  /*12220*/  FFMA.FTZ R177, R34, UR46, -R69.reuse ;  /* 0x0000002e22b17c23 */ /* 0x100fe20008010845 */
[----:B------:R-:W-:Y:S01]  /*12230*/  FADD.FTZ R27, -R27, R12 ;  /* 0x0000000c1b1b7221 */ /* 0x000fe20000010100 */
[----:B------:R-:W-:Y:S01]  /*12240*/  FSEL R12, R5, RZ, P3 ;  /* 0x000000ff050c7208 */ /* 0x000fe20001800000 */
[----:B------:R-:W-:Y:S01]  /*12250*/  MUFU.EX2 R24, R24 ;  /* 0x0000001800187308 */ /* 0x000fe20000000800 */
[--C-:B------:R-:W-:Y:S01]  /*12260*/  FFMA.FTZ R28, R35, UR46, -R69.reuse ;  /* 0x0000002e231c7c23 */ /* 0x100fe20008010845 */
[----:B------:R-:W-:Y:S01]  /*12270*/  FMUL.FTZ R8, R27, UR46 ;  /* 0x0000002e1b087c20 */ /* 0x000fe20008410000 */
[----:B------:R-:W-:Y:S01]  /*12280*/  FFMA.FTZ R179, R38, UR46, -R69 ;  /* 0x0000002e26b37c23 */ /* 0x000fe20008010845 */
[----:B------:R-:W-:Y:S01]  /*12290*/  FADD.FTZ R12, -R12, R11 ;  /* 0x0000000b0c0c7221 */ /* 0x000fe20000010100 */
[--C-:B------:R-:W-:Y:S01]  /*122a0*/  FFMA.FTZ R30, R39, UR46, -R69.reuse ;  /* 0x0000002e271e7c23 */ /* 0x100fe20008010845 */
[--C-:B------:R-:W-:Y:S01]  /*122b0*/  FFMA.FTZ R173, R42, UR46, -R69.reuse ;  /* 0x0000002e2aad7c23 */ /* 0x100fe20008010845 */
[--C-:B------:R-:W-:Y:S01]  /*122c0*/  FFMA.FTZ R32, R43, UR46, -R69.reuse ;  /* 0x0000002e2b207c23 */ /* 0x100fe20008010845 */
[----:B------:R-:W-:Y:S01]  /*122d0*/  FMUL.FTZ R11, R12, UR46 ;  /* 0x0000002e0c0b7c20 */ /* 0x000fe20008410000 */
[----:B------:R-:W0:Y:S01]  /*122e0*/  MUFU.EX2 R8, R8 ;  /* 0x0000000800087308 */ /* 0x000e220000000800 */
[--C-:B------:R-:W-:Y:S01]  /*122f0*/  FFMA.FTZ R175, R46, UR46, -R69.reuse ;  /* 0x0000002e2eaf7c23 */ /* 0x100fe20008010845 */
        /* <DEDUP_REMOVED lines=8> */
[--C-:B------:R-:W-:Y:S01]  /*12380*/  FFMA.FTZ R167, R62, UR46, -R69.reuse ;  /* 0x0000002e3ea77c23 */ /* 0x100fe20008010845 */
[--C-:B------:R-:W-:Y:S01]  /*12390*/  FFMA.FTZ R40, R63, UR46, -R69.reuse ;  /* 0x0000002e3f287c23 */ /* 0x100fe20008010845 */
[--C-:B------:R-:W-:Y:S01]  /*123a0*/  FFMA.FTZ R161, R66, UR46, -R69.reuse ;  /* 0x0000002e42a17c23 */ /* 0x100fe20008010845 */
[--C-:B------:R-:W-:Y:S01]  /*123b0*/  FFMA.FTZ R20, R20, UR46, -R69.reuse ;  /* 0x0000002e14147c23 */ /* 0x100fe20008010845 */
[--C-:B------:R-:W-:Y:S01]  /*123c0*/  FFMA.FTZ R163, R70, UR46, -R69.reuse ;  /* 0x0000002e46a37c23 */ /* 0x100fe20008010845 */
[----:B------:R-:W-:Y:S01]  /*123d0*/  FFMA.FTZ R157, R74, UR46, -R69 ;  /* 0x0000002e4a9d7c23 */ /* 0x000fe20008010845 */
[----:B------:R-:W2:Y:S01]  /*123e0*/  MUFU.EX2 R181, R181 ;  /* 0x000000b500b57308 */ /* 0x000ea20000000800 */
[----:B0-----:R-:W-:Y:S01]  /*123f0*/  FFMA.FTZ R3, R8, R3, R7 ;  /* 0x0000000308037223 */ /* 0x001fe20000010007 */
[--C-:B------:R-:W-:Y:S01]  /*12400*/  FFMA.FTZ R159, R78, UR46, -R69.reuse ;  /* 0x0000002e4e9f7c23 */ /* 0x100fe20008010845 */
[----:B------:R-:W-:Y:S01]  /*12410*/  FFMA.FTZ R153, R82, UR46, -R69 ;  /* 0x0000002e52997c23 */ /* 0x000fe20008010845 */
[----:B------:R-:W-:-:S02]  /*12420*/  IMAD R31, R186, 0x8, R18 ;  /* 0x00000008ba1f7824 */ /* 0x000fc400078e0212 */
[----:B------:R-:W-:Y:S01]  /*12430*/  FADD.FTZ R3, R180, R3 ;  /* 0x00000003b4037221 */ /* 0x000fe20000010000 */
[----:B------:R-:W-:Y:S01]  /*12440*/  FFMA.FTZ R155, R86, UR46, -R69 ;  /* 0x0000002e569b7c23 */ /* 0x000fe20008010845 */
[----:B------:R-:W-:Y:S01]  /*12450*/  IMAD.U32 R35, RZ, RZ, UR38 ;  /* 0x00000026ff237e24 */ /* 0x000fe2000f8e00ff */
[----:B------:R-:W0:Y:S01]  /*12460*/  MUFU.EX2 R183, R183 ;  /* 0x000000b700b77308 */ /* 0x000e220000000800 */
[----:B-1----:R-:W-:Y:S01]  /*12470*/  FFMA.FTZ R0, R11, R0, R24 ;  /* 0x000000000b007223 */ /* 0x002fe20000010018 */
        /* <DEDUP_REMOVED lines=13> */
[----:B------:R-:W-:Y:S01]  /*12550*/  FADD.FTZ R27, R25, R42 ;  /* 0x0000002a191b7221 */ /* 0x000fe20000010000 */
[----:B------:R-:W-:Y:S01]  /*12560*/  FFMA.FTZ R42, R71, UR46, -R69 ;  /* 0x0000002e472a7c23 */ /* 0x000fe20008010845 */
[----:B------:R-:W1:Y:S01]  /*12570*/  MUFU.EX2 R179, R179 ;  /* 0x000000b300b37308 */ /* 0x000e620000000800 */
[----:B--2---:R-:W-:Y:S01]  /*12580*/  FADD.FTZ R3, R177, R0 ;  /* 0x00000000b1037221 */ /* 0x004fe20000010000 */
[----:B------:R-:W-:-:S04]  /*12590*/  FADD.FTZ R44, R174, R27 ;  /* 0x0000001bae2c7221 */ /* 0x000fc80000010000 */
[----:B------:R-:W-:Y:S02]  /*125a0*/  FADD.FTZ R27, R29, R44 ;  /* 0x0000002c1d1b7221 */ /* 0x000fe40000010000 */
[----:B------:R-:W2:Y:S01]  /*125b0*/  MUFU.EX2 R30, R30 ;  /* 0x0000001e001e7308 */ /* 0x000ea20000000800 */
[----:B0-----:R-:W-:Y:S01]  /*125c0*/  FADD.FTZ R0, R28, R3 ;  /* 0x000000031c007221 */ /* 0x001fe20000010000 */
[----:B------:R-:W-:-:S04]  /*125d0*/  FADD.FTZ R44, R168, R27 ;  /* 0x0000001ba82c7221 */ /* 0x000fc80000010000 */
[----:B------:R-:W-:Y:S01]  /*125e0*/  FADD.FTZ R27, R33, R44 ;  /* 0x0000002c211b7221 */ /* 0x000fe20000010000 */
[----:B------:R-:W-:Y:S01]  /*125f0*/  FFMA.FTZ R44, R75, UR46, -R69 ;  /* 0x0000002e4b2c7c23 */ /* 0x000fe20008010845 */
[----:B------:R-:W0:Y:S01]  /*12600*/  MUFU.EX2 R173, R173 ;  /* 0x000000ad00ad7308 */ /* 0x000e220000000800 */
[----:B-1----:R-:W-:Y:S01]  /*12610*/  FADD.FTZ R3, R179, R0 ;  /* 0x00000000b3037221 */ /* 0x002fe20000010000 */
[----:B------:R-:W-:-:S04]  /*12620*/  FADD.FTZ R46, R170, R27 ;  /* 0x0000001baa2e7221 */ /* 0x000fc80000010000 */
[----:B------:R-:W-:Y:S02]  /*12630*/  FADD.FTZ R27, R37, R46 ;  /* 0x0000002e251b7221 */ /* 0x000fe40000010000 */
[----:B------:R-:W1:Y:S01]  /*12640*/  MUFU.EX2 R32, R32 ;  /* 0x0000002000207308 */ /* 0x000e620000000800 */
[----:B--2---:R-:W-:Y:S01]  /*12650*/  FADD.FTZ R0, R30, R3 ;  /* 0x000000031e007221 */ /* 0x004fe20000010000 */
[----:B------:R-:W-:-:S04]  /*12660*/  FADD.FTZ R46, R164, R27 ;  /* 0x0000001ba42e7221 */ /* 0x000fc80000010000 */
[----:B------:R-:W-:Y:S01]  /*12670*/  FADD.FTZ R27, R67, R46 ;  /* 0x0000002e431b7221 */ /* 0x000fe20000010000 */
[----:B------:R-:W-:Y:S01]  /*12680*/  FFMA.FTZ R46, R79, UR46, -R69 ;  /* 0x0000002e4f2e7c23 */ /* 0x000fe20008010845 */
        /* <DEDUP_REMOVED lines=47> */
[----:B------:R-:W-:-:S05]  /*12980*/  VIADD R0, R31, 0x28840 ;  /* 0x000288401f007836 */ /* 0x000fca0000000000 */
[----:B------:R-:W-:Y:S01]  /*12990*/  PRMT R0, R35, 0x654, R0 ;  /* 0x0000065423007816 */ /* 0x000fe20000000000 */
[----:B------:R-:W0:Y:S01]  /*129a0*/  MUFU.EX2 R158, R158 ;  /* 0x0000009e009e7308 */ /* 0x000e220000000800 */
[----:B-1----:R-:W-:Y:S01]  /*129b0*/  FADD.FTZ R27, R49, R50 ;  /* 0x00000032311b7221 */ /* 0x002fe20000010000 */
[----:B------:R-:W-:Y:S01]  /*129c0*/  FFMA.FTZ R50, R87, UR46, -R69 ;  /* 0x0000002e57327c23 */ /* 0x000fe20008010845 */
[----:B------:R1:W-:Y:S05]  /*129d0*/  SYNCS.ARRIVE.TRANS64.RED.A1T0 RZ, [R0+URZ], RZ ;  /* 0x000000ff00ff79a7 */ /* 0x0003ea000810043f */
[----:B------:R-:W3:Y:S01]  /*129e0*/  MUFU.EX2 R159, R159 ;  /* 0x0000009f009f7308 */ /* 0x000ee20000000800 */
[----:B--2---:R-:W-:-:S07]  /*129f0*/  FADD.FTZ R52, R44, R3 ;  /* 0x000000032c347221 */ /* 0x004fce0000010000 */
[----:B------:R-:W2:Y:S01]  /*12a00*/  MUFU.EX2 R45, R45 ;  /* 0x0000002d002d7308 */ /* 0x000ea20000000800 */
[----:B0-----:R-:W-:-:S07]  /*12a10*/  FADD.FTZ R54, R158, R27 ;  /* 0x0000001b9e367221 */ /* 0x001fce0000010000 */
[----:B------:R-:W1:Y:S01]  /*12a20*/  MUFU.EX2 R46, R46 ;  /* 0x0000002e002e7308 */ /* 0x000e620000000800 */
[----:B---3--:R-:W-:-:S07]  /*12a30*/  FADD.FTZ R3, R159, R52 ;  /* 0x000000349f037221 */ /* 0x008fce0000010000 */
        /* <DEDUP_REMOVED lines=20> */
.L_x_3056:
[----:B------:R-:W-:Y:S01]  /*12b80*/  IMAD R14, R14, 0x8, R18 ;  /* 0x000000080e0e7824 */ /* 0x000fe200078e0212 */
[----:B------:R-:W-:Y:S01]  /*12b90*/  ISETP.GT.AND P2, PT, R13, R10, PT ;  /* 0x0000000a0d00720c */ /* 0x000fe20003f44270 */
[----:B------:R-:W-:Y:S01]  /*12ba0*/  IMAD.U32 R27, RZ, RZ, UR38 ;  /* 0x00000026ff1b7e24 */ /* 0x000fe2000f8e00ff */
[----:B------:R-:W-:Y:S01]  /*12bb0*/  F2FP.BF16.F32.PACK_AB R176, R15, R176 ;  /* 0x000000b00fb0723e */ /* 0x000fe200000010ff */
[----:B------:R-:W-:Y:S01]  /*12bc0*/  VIADD R14, R14, 0x28860 ;  /* 0x000288600e0e7836 */ /* 0x000fe20000000000 */
[----:B------:R-:W-:Y:S01]  /*12bd0*/  F2FP.BF16.F32.PACK_AB R171, R12, R171 ;  /* 0x000000ab0cab723e */ /* 0x000fe200000010ff */
        /* <DEDUP_REMOVED lines=102> */
.L_x_3045:
[----:B------:R-:W-:-:S13]  /*13240*/  ISETP.GE.AND P1, PT, R13, RZ, PT ;  /* 0x000000ff0d00720c */ /* 0x000fda0003f26270 */
[----:B------:R-:W-:Y:S05]  /*13250*/  @!P1 BRA `(.L_x_3058) ;  /* 0x00000020009c9947 */ /* 0x000fea0003800000 */
[----:B------:R-:W-:Y:S02]  /*13260*/  IMAD.MOV.U32 R10, RZ, RZ, R5 ;  /* 0x000000ffff0a7224 */ /* 0x000fe400078e0005 */
[----:B------:R-:W-:Y:S02]  /*13270*/  IMAD.MOV.U32 R11, RZ, RZ, R6 ;  /* 0x000000ffff0b7224 */ /* 0x000fe400078e0006 */
[----:B------:R-:W-:Y:S02]  /*13280*/  IMAD.MOV.U32 R14, RZ, RZ, R188 ;  /* 0x000000ffff0e7224 */ /* 0x000fe400078e00bc */
[----:B------:R-:W-:-:S07]  /*13290*/  IMAD.MOV.U32 R12, RZ, RZ, R186 ;  /* 0x000000ffff0c7224 */ /* 0x000fce00078e00ba */
.L_x_3070:
        /* <DEDUP_REMOVED lines=10> */
.L_x_3060:
[----:B------:R-:W-:Y:S01]  /*13340*/  IMAD R5, R186, 0x8, R18 ;  /* 0x00000008ba057824 */ /* 0x000fe200078e0212 */
[----:B------:R-:W-:-:S04]  /*13350*/  SHF.L.U32 R6, R188, 0x1f, RZ ;  /* 0x0000001fbc067819 */ /* 0x000fc800000006ff */
[----:B------:R0:W1:Y:S01]  /*13360*/  SYNCS.PHASECHK.TRANS64.TRYWAIT P1, [R5+URZ+0x28830], R6 ;  /* 0x02883006050075a7 */ /* 0x000062000802017f */
[----:B------:R-:W-:Y:S05]  /*13370*/  @!P0 BRA `(.L_x_3061) ;  /* 0x0000000000048947 */ /* 0x000fea0003800000 */
[----:B------:R-:W-:Y:S01]  /*13380*/  BPT.TRAP 0x1 ;  /* 0x000000040000795c */ /* 0x000fe20000300000 */
.L_x_3061:
[----:B------:R-:W-:Y:S04]  /*13390*/  BSSY B0, `(.L_x_3059) ;  /* 0x0000004000007945 */ /* 0x000fe80003800000 */
[----:B-1----:R-:W-:Y:S05]  /*133a0*/  @P1 BRA `(.L_x_3062) ;  /* 0x0000000000081947 */ /* 0x002fea0003800000 */
[----:B------:R-:W1:Y:S02]  /*133b0*/  SYNCS.PHASECHK.TRANS64.TRYWAIT P1, [R5+URZ+0x28830], R6 ;  /* 0x02883006050075a7 */ /* 0x000e64000802017f */
[----:B-1----:R-:W-:Y:S05]  /*133c0*/  @!P1 BRA `(.L_x_3063) ;  /* 0x000000dc00449947 */ /* 0x002fea0003800000 */
.L_x_3062:
[----:B------:R-:W-:Y:S05]  /*133d0*/  BSYNC B0 ;  /* 0x0000000000007941 */ /* 0x000fea0003800000 */
.L_x_3059:
[----:B01----:R-:W0:Y:S01]  /*133e0*/  S2R R5, SR_TID.X ;  /* 0x0000000000057919 */ /* 0x003e220000002100 */
[----:B------:R-:W-:Y:S05]  /*133f0*/  WARPSYNC.ALL ;  /* 0x0000000000007948 */ /* 0x000fea0003800000 */
[----:B------:R-:W-:Y:S02]  /*13400*/  IMAD R6, R186, 0x800, R4 ;  /* 0x00000800ba067824 */ /* 0x000fe400078e0204 */
[----:B------:R-:W-:Y:S02]  /*13410*/  IMAD.MOV.U32 R7, RZ, RZ, 0x40000040 ;  /* 0x40000040ff077424 */ /* 0x000fe400078e00ff */
[C---:B------:R-:W-:Y:S01]  /*13420*/  VIADD R8, R6.reuse, 0x2 ;  /* 0x0000000206087836 */ /* 0x040fe20000000000 */
[----:B------:R-:W-:Y:S01]  /*13430*/  R2UR UR34, R6 ;  /* 0x00000000062272ca */ /* 0x000fe200000e0000 */
[----:B------:R-:W-:Y:S01]  /*13440*/  IMAD.MOV.U32 R9, RZ, RZ, 0x40000040 ;  /* 0x40000040ff097424 */ /* 0x000fe200078e00ff */
[----:B------:R-:W-:Y:S01]  /*13450*/  R2UR UR35, R7 ;  /* 0x00000000072372ca */ /* 0x000fe200000e0000 */
[----:B------:R-:W-:Y:S01]  /*13460*/  IMAD.MOV.U32 R7, RZ, RZ, 0x40000040 ;  /* 0x40000040ff077424 */ /* 0x000fe200078e00ff */
[----:B------:R-:W-:-:S02]  /*13470*/  R2UR UR6, R8 ;  /* 0x00000000080672ca */ /* 0x000fc400000e0000 */
[----:B------:R-:W-:Y:S01]  /*13480*/  R2UR UR7, R9 ;  /* 0x00000000090772ca */ /* 0x000fe200000e0000 */
[----:B------:R-:W-:Y:S01]  /*13490*/  IMAD.MOV.U32 R9, RZ, RZ, 0x40000040 ;  /* 0x40000040ff097424 */ /* 0x000fe200078e00ff */
[----:B------:R-:W-:Y:S02]  /*134a0*/  IADD3 R8, R6, 0x4, RZ ;  /* 0x0000000406087810 */ /* 0x000fe40007ffe0ff */
[----:B------:R-:W-:Y:S02]  /*134b0*/  R2UR UR31, R7 ;  /* 0x00000000071f72ca */ /* 0x000fe400000e0000 */
[----:B------:R-:W-:Y:S01]  /*134c0*/  R2UR UR10, R8 ;  /* 0x00000000080a72ca */ /* 0x000fe200000e0000 */
[----:B------:R-:W-:Y:S01]  /*134d0*/  VIADD R8, R6, 0x6 ;  /* 0x0000000606087836 */ /* 0x000fe20000000000 */
[----:B------:R-:W-:Y:S01]  /*134e0*/  R2UR UR11, R9 ;  /* 0x00000000090b72ca */ /* 0x000fe200000e0000 */
[----:B------:R-:W-:-:S03]  /*134f0*/  IMAD.MOV.U32 R9, RZ, RZ, 0x40000040 ;  /* 0x40000040ff097424 */ /* 0x000fc600078e00ff */
[----:B------:R-:W-:Y:S01]  /*13500*/  R2UR UR14, R8 ;  /* 0x00000000080e72ca */ /* 0x000fe200000e0000 */
[----:B------:R-:W-:Y:S01]  /*13510*/  VIADD R8, R6, 0x400 ;  /* 0x0000040006087836 */ /* 0x000fe20000000000 */
[----:B------:R-:W-:Y:S01]  /*13520*/  R2UR UR15, R9 ;  /* 0x00000000090f72ca */ /* 0x000fe200000e0000 */
[----:B------:R-:W-:Y:S01]  /*13530*/  IMAD.MOV.U32 R9, RZ, RZ, 0x40000040 ;  /* 0x40000040ff097424 */ /* 0x000fe200078e00ff */
[----:B0-----:R-:W-:Y:S02]  /*13540*/  SHF.R.U32.HI R5, RZ, 0x7, R5 ;  /* 0x00000007ff057819 */ /* 0x001fe40000011605 */
[----:B------:R-:W-:Y:S01]  /*13550*/  R2UR UR18, R8 ;  /* 0x00000000081272ca */ /* 0x000fe200000e0000 */
[----:B------:R-:W-:Y:S01]  /*13560*/  VIADD R8, R6, 0x402 ;  /* 0x0000040206087836 */ /* 0x000fe20000000000 */
[----:B------:R-:W-:Y:S01]  /*13570*/  R2UR UR19, R9 ;  /* 0x00000000091372ca */ /* 0x000fe200000e0000 */
[----:B------:R-:W-:Y:S02]  /*13580*/  VIADD R5, R5, 0x8 ;  /* 0x0000000805057836 */ /* 0x000fe40000000000 */
[----:B------:R-:W-:Y:S01]  /*13590*/  IMAD.MOV.U32 R9, RZ, RZ, 0x40000040 ;  /* 0x40000040ff097424 */ /* 0x000fe200078e00ff */
[----:B------:R-:W-:Y:S01]  /*135a0*/  R2UR UR22, R8 ;  /* 0x00000000081672ca */ /* 0x000fe200000e0000 */
[C---:B------:R-:W-:Y:S01]  /*135b0*/  VIADD R8, R6.reuse, 0x404 ;  /* 0x0000040406087836 */ /* 0x040fe20000000000 */
[----:B------:R0:W-:Y:S01]  /*135c0*/  BAR.SYNC.DEFER_BLOCKING R5, 0x100 ;  /* 0x000400050000751d */ /* 0x0001e20000010000 */
[----:B------:R-:W-:Y:S01]  /*135d0*/  VIADD R6, R6, 0x406 ;  /* 0x0000040606067836 */ /* 0x000fe20000000000 */
[----:B------:R-:W-:Y:S01]  /*135e0*/  R2UR UR23, R9 ;  /* 0x00000000091772ca */ /* 0x000fe200000e0000 */
[----:B------:R-:W-:Y:S01]  /*135f0*/  IMAD.MOV.U32 R9, RZ, RZ, 0x40000040 ;  /* 0x40000040ff097424 */ /* 0x000fe200078e00ff */
        /* <DEDUP_REMOVED lines=30> */
.L_x_3065:
[----:B------:R-:W-:Y:S01]  /*137e0*/  SHF.L.U32 R5, R14, 0x1f, RZ ;  /* 0x0000001f0e057819 */ /* 0x000fe200000006ff */
[----:B------:R-:W-:-:S04]  /*137f0*/  IMAD R6, R12, 0x8, R18 ;  /* 0x000000080c067824 */ /* 0x000fc800078e0212 */
[----:B------:R0:W1:Y:S01]  /*13800*/  SYNCS.PHASECHK.TRANS64.TRYWAIT P1, [R6+URZ+0x28850], R5 ;  /* 0x02885005060075a7 */ /* 0x000062000802017f */
[----:B------:R-:W-:Y:S05]  /*13810*/  @!P0 BRA `(.L_x_3066) ;  /* 0x0000000000048947 */ /* 0x000fea0003800000 */
[----:B------:R-:W-:Y:S01]  /*13820*/  BPT.TRAP 0x1 ;  /* 0x000000040000795c */ /* 0x000fe20000300000 */
.L_x_3066:
[----:B-1----:R-:W-:Y:S05]  /*13830*/  @P1 BRA `(.L_x_3064) ;  /* 0x0000000000081947 */ /* 0x002fea0003800000 */
[----:B------:R-:W1:Y:S02]  /*13840*/  SYNCS.PHASECHK.TRANS64.TRYWAIT P1, [R6+URZ+0x28850], R5 ;  /* 0x02885005060075a7 */ /* 0x000e64000802017f */
[----:B-1----:R-:W-:Y:S05]  /*13850*/  @!P1 BRA `(.L_x_3067) ;  /* 0x000000d800349947 */ /* 0x002fea0003800000 */
.L_x_3064:
        /* <DEDUP_REMOVED lines=40> */
[----:B------:R-:W-:Y:S02]  /*13ae0*/  R2UR UR7, R9 ;  /* 0x00000000090772ca */ /* 0x000fe400000e0000 */
[----:B------:R-:W-:Y:S01]  /*13af0*/  MOV R9, 0x40000040 ;  /* 0x4000004000097802 */ /* 0x000fe20000000f00 */
[----:B------:R-:W-:Y:S02]  /*13b00*/  WARPGROUP.DEPBAR.LE gsb0, 0x0 ;  /* 0x00008000000079c5 */ /* 0x000fe40000010000 */
[----:B------:R-:W-:-:S08]  /*13b10*/  WARPGROUP.ARRIVE ;  /* 0x00000000000079c5 */ /* 0x000fd00000000000 */
        /* <DEDUP_REMOVED lines=23> */
.L_x_3068:
[----:B------:R-:W-:Y:S01]  /*13c90*/  FMNMX.FTZ R6, R24, R11, !PT ;  /* 0x0000000b18067209 */ /* 0x000fe20007810000 */
[----:B------:R-:W-:Y:S01]  /*13ca0*/  UMOV UR46, UR44 ;  /* 0x0000002c002e7c82 */ /* 0x000fe20008000000 */
[----:B------:R-:W-:Y:S02]  /*13cb0*/  FMNMX.FTZ R8, R26, R10, !PT ;  /* 0x0000000a1a087209 */ /* 0x000fe40007810000 */
[----:B0-----:R-:W-:Y:S02]  /*13cc0*/  FMNMX.FTZ R5, R25, R6, !PT ;  /* 0x0000000619057209 */ /* 0x001fe40007810000 */
        /* <DEDUP_REMOVED lines=69> */
[C---:B------:R-:W-:Y:S02]  /*14120*/  FADD.FTZ R11, -R6.reuse, R11 ;  /* 0x0000000b060b7221 */ /* 0x040fe40000010100 */
[----:B------:R-:W-:Y:S01]  /*14130*/  FADD.FTZ R7, -R5, R10 ;  /* 0x0000000a05077221 */ /* 0x000fe20000010100 */
[----:B------:R-:W-:Y:S01]  /*14140*/  FMUL.FTZ R10, R6, UR46 ;  /* 0x0000002e060a7c20 */ /* 0x000fe20008410000 */
[----:B------:R-:W-:Y:S02]  /*14150*/  FMUL.FTZ R11, R11, UR46 ;  /* 0x0000002e0b0b7c20 */ /* 0x000fe40008410000 */
[----:B------:R-:W-:Y:S01]  /*14160*/  FMUL.FTZ R7, R7, UR46 ;  /* 0x0000002e07077c20 */ /* 0x000fe20008410000 */
[--C-:B------:R-:W-:Y:S01]  /*14170*/  FFMA.FTZ R153, R45, UR46, -R10.reuse ;  /* 0x0000002e2d997c23 */ /* 0x100fe2000801080a */
[----:B------:R0:W-:Y:S01]  /*14180*/  MUFU.EX2 R8, R11 ;  /* 0x0000000b00087308 */ /* 0x0001e20000000800 */
        /* <DEDUP_REMOVED lines=28> */
[--C-:B0-----:R-:W-:Y:S01]  /*14350*/  FFMA.FTZ R11, R81, UR46, -R10.reuse ;  /* 0x0000002e510b7c23 */ /* 0x101fe2000801080a */
[--C-:B------:R-:W-:Y:S01]  /*14360*/  FFMA.FTZ R154, R84, UR46, -R10.reuse ;  /* 0x0000002e549a7c23 */ /* 0x100fe2000801080a */
[----:B------:R-:W-:Y:S01]  /*14370*/  FFMA.FTZ R49, R85, UR46, -R10 ;  /* 0x0000002e55317c23 */ /* 0x000fe2000801080a */
[----:B------:R-:W-:Y:S01]  /*14380*/  FMUL.FTZ R10, R5, UR46 ;  /* 0x0000002e050a7c20 */ /* 0x000fe20008410000 */
[----:B------:R-:W0:Y:S01]  /*14390*/  MUFU.EX2 R9, R9 ;  /* 0x0000000900097308 */ /* 0x000e220000000800 */
[----:B------:R-:W-:-:S02]  /*143a0*/  IMAD.U32 R52, RZ, RZ, UR38 ;  /* 0x00000026ff347e24 */ /* 0x000fc4000f8e00ff */
[--C-:B------:R-:W-:Y:S01]  /*143b0*/  FFMA.FTZ R14, R26, UR46, -R10.reuse ;  /* 0x0000002e1a0e7c23 */ /* 0x100fe2000801080a */
[--C-:B------:R-:W-:Y:S01]  /*143c0*/  FFMA.FTZ R181, R27, UR46, -R10.reuse ;  /* 0x0000002e1bb57c23 */ /* 0x100fe2000801080a */
        /* <DEDUP_REMOVED lines=12> */
[----:B0-----:R-:W-:Y:S01]  /*14490*/  FFMA.FTZ R3, R8, R3, R9 ;  /* 0x0000000308037223 */ /* 0x001fe20000010009 */
[--C-:B------:R-:W-:Y:S01]  /*144a0*/  FFMA.FTZ R169, R50, UR46, -R10.reuse ;  /* 0x0000002e32a97c23 */ /* 0x100fe2000801080a */
[--C-:B------:R-:W-:Y:S01]  /*144b0*/  FFMA.FTZ R32, R51, UR46, -R10.reuse ;  /* 0x0000002e33207c23 */ /* 0x100fe2000801080a */
[--C-:B------:R-:W-:Y:S01]  /*144c0*/  FFMA.FTZ R171, R54, UR46, -R10.reuse ;  /* 0x0000002e36ab7c23 */ /* 0x100fe2000801080a */
[--C-:B------:R-:W-:Y:S01]  /*144d0*/  FFMA.FTZ R34, R55, UR46, -R10.reuse ;  /* 0x0000002e37227c23 */ /* 0x100fe2000801080a */
[--C-:B------:R-:W-:Y:S01]  /*144e0*/  FFMA.FTZ R165, R58, UR46, -R10.reuse ;  /* 0x0000002e3aa57c23 */ /* 0x100fe2000801080a */
[--C-:B------:R-:W-:Y:S01]  /*144f0*/  FFMA.FTZ R36, R59, UR46, -R10.reuse ;  /* 0x0000002e3b247c23 */ /* 0x100fe2000801080a */
[----:B------:R-:W0:Y:S01]  /*14500*/  MUFU.EX2 R180, R180 ;  /* 0x000000b400b47308 */ /* 0x000e220000000800 */
[--C-:B------:R-:W-:Y:S01]  /*14510*/  FFMA.FTZ R167, R62, UR46, -R10.reuse ;  /* 0x0000002e3ea77c23 */ /* 0x100fe2000801080a */
[--C-:B------:R-:W-:Y:S01]  /*14520*/  FFMA.FTZ R38, R63, UR46, -R10.reuse ;  /* 0x0000002e3f267c23 */ /* 0x100fe2000801080a */
[--C-:B------:R-:W-:Y:S01]  /*14530*/  FFMA.FTZ R27, R66, UR46, -R10.reuse ;  /* 0x0000002e421b7c23 */ /* 0x100fe2000801080a */
[----:B------:R-:W-:Y:S01]  /*14540*/  FFMA.FTZ R163, R70, UR46, -R10 ;  /* 0x0000002e46a37c23 */ /* 0x000fe2000801080a */
[----:B------:R-:W-:-:S03]  /*14550*/  IMAD R51, R186, 0x8, R18 ;  /* 0x00000008ba337824 */ /* 0x000fc600078e0212 */
[----:B------:R-:W2:Y:S01]  /*14560*/  MUFU.EX2 R181, R181 ;  /* 0x000000b500b57308 */ /* 0x000ea20000000800 */
[----:B-1----:R-:W-:Y:S01]  /*14570*/  FFMA.FTZ R0, R7, R0, R14 ;  /* 0x0000000007007223 */ /* 0x002fe2000001000e */
[----:B------:R-:W-:-:S05]  /*14580*/  VIADD R51, R51, 0x28840 ;  /* 0x0002884033337836 */ /* 0x000fca0000000000 */
[----:B------:R-:W-:Y:S01]  /*14590*/  PRMT R51, R52, 0x654, R51 ;  /* 0x0000065434337816 */ /* 0x000fe20000000033 */
[----:B------:R-:W1:Y:S01]  /*145a0*/  MUFU.EX2 R182, R182 ;  /* 0x000000b600b67308 */ /* 0x000e620000000800 */
[----:B0-----:R-:W-:Y:S02]  /*145b0*/  FADD.FTZ R3, R180, R3 ;  /* 0x00000003b4037221 */ /* 0x001fe40000010000 */
[----:B------:R0:W-:Y:S05]  /*145c0*/  SYNCS.ARRIVE.TRANS64.RED.A1T0 RZ, [R51+URZ], RZ ;  /* 0x000000ff33ff79a7 */ /* 0x0001ea000810043f */
[----:B------:R-:W3:Y:S01]  /*145d0*/  MUFU.EX2 R183, R183 ;  /* 0x000000b700b77308 */ /* 0x000ee20000000800 */
[----:B--2---:R-:W-:-:S07]  /*145e0*/  FADD.FTZ R0, R181, R0 ;  /* 0x00000000b5007221 */ /* 0x004fce0000010000 */
[----:B------:R-:W2:Y:S01]  /*145f0*/  MUFU.EX2 R161, R161 ;  /* 0x000000a100a17308 */ /* 0x000ea20000000800 */
[----:B-1----:R-:W-:-:S07]  /*14600*/  FADD.FTZ R40, R182, R3 ;  /* 0x00000003b6287221 */ /* 0x002fce0000010000 */
[----:B------:R-:W1:Y:S01]  /*14610*/  MUFU.EX2 R20, R20 ;  /* 0x0000001400147308 */ /* 0x000e620000000800 */
[----:B---3--:R-:W-:-:S07]  /*14620*/  FADD.FTZ R3, R183, R0 ;  /* 0x00000000b7037221 */ /* 0x008fce0000010000 */
        /* <DEDUP_REMOVED lines=9> */
[----:B-1----:R-:W-:Y:S01]  /*146c0*/  FADD.FTZ R31, R159, R40 ;  /* 0x000000289f1f7221 */ /* 0x002fe20000010000 */
[----:B------:R-:W-:-:S06]  /*146d0*/  FFMA.FTZ R40, R67, UR46, -R10 ;  /* 0x0000002e43287c23 */ /* 0x000fcc000801080a */
        /* <DEDUP_REMOVED lines=15> */
[----:B--2---:R-:W-:Y:S01]  /*147d0*/  FADD.FTZ R31, R155, R42 ;  /* 0x0000002a9b1f7221 */ /* 0x004fe20000010000 */
[----:B------:R-:W-:-:S06]  /*147e0*/  FFMA.FTZ R42, R71, UR46, -R10 ;  /* 0x0000002e472a7c23 */ /* 0x000fcc000801080a */
[----:B------:R-:W2:Y:S01]  /*147f0*/  MUFU.EX2 R175, R175 ;  /* 0x000000af00af7308 */ /* 0x000ea20000000800 */
[----:B-1----:R-:W-:-:S07]  /*14800*/  FADD.FTZ R0, R28, R3 ;  /* 0x000000031c007221 */ /* 0x002fce0000010000 */
[----:B------:R-:W1:Y:S01]  /*14810*/  MUFU.EX2 R153, R153 ;  /* 0x0000009900997308 */ /* 0x000e620000000800 */
[----:B---3--:R-:W-:Y:S01]  /*14820*/  FADD.FTZ R44, R174, R31 ;  /* 0x0000001fae2c7221 */ /* 0x008fe20000010000 */
[----:B------:R-:W-:-:S06]  /*14830*/  FFMA.FTZ R31, R74, UR46, -R10 ;  /* 0x0000002e4a1f7c23 */ /* 0x000fcc000801080a */
        /* <DEDUP_REMOVED lines=53> */
[--C-:B------:R-:W-:Y:S01]  /*14b90*/  FFMA.FTZ R43, R86, UR46, -R10.reuse ;  /* 0x0000002e562b7c23 */ /* 0x100fe2000801080a */
[----:B------:R-:W-:-:S05]  /*14ba0*/  FFMA.FTZ R10, R87, UR46, -R10 ;  /* 0x0000002e570a7c23 */ /* 0x000fca000801080a */
        /* <DEDUP_REMOVED lines=34> */
[----:B---3--:R-:W-:-:S03]  /*14dd0*/  FADD.FTZ R3, R49, R50 ;  /* 0x0000003231037221 */ /* 0x008fc60000010000 */
[----:B--2---:R-:W-:Y:S01]  /*14de0*/  FADD.FTZ R0, R10, R47 ;  /* 0x0000002f0a007221 */ /* 0x004fe20000010000 */
[----:B0-----:R-:W-:Y:S06]  /*14df0*/  @!P0 BRA `(.L_x_3069) ;  /* 0x0000000000048947 */ /* 0x001fec0003800000 */
[----:B------:R-:W-:Y:S01]  /*14e00*/  BPT.TRAP 0x1 ;  /* 0x000000040000795c */ /* 0x000fe20000300000 */
.L_x_3069:
[----:B------:R-:W-:Y:S01]  /*14e10*/  IMAD R12, R12, 0x8, R18 ;  /* 0x000000080c0c7824 */ /* 0x000fe200078e0212 */
[----:B------:R-:W-:Y:S01]  /*14e20*/  ISETP.GT.AND P1, PT, R13, RZ, PT ;  /* 0x000000ff0d00720c */ /* 0x000fe20003f24270 */
        /* <DEDUP_REMOVED lines=8> */
[----:B------:R-:W-:Y:S01]  /*14eb0*/  FMUL.FTZ R92, R92, R8 ;  /* 0x000000085c5c7220 */ /* 0x000fe20000410000 */
[----:B------:R-:W-:Y:S01]  /*14ec0*/  F2FP.BF16.F32.PACK_AB R176, R159, R176 ;  /* 0x000000b09fb0723e */ /* 0x000fe200000010ff */
[----:B------:R-:W-:Y:S01]  /*14ed0*/  FMUL.FTZ R93, R93, R8 ;  /* 0x000000085d5d7220 */ /* 0x000fe20000410000 */
[----:B------:R0:W-:Y:S01]  /*14ee0*/  SYNCS.ARRIVE.TRANS64.RED.A1T0 RZ, [R12+URZ], RZ ;  /* 0x000000ff0cff79a7 */ /* 0x0001e2000810043f */
        /* <DEDUP_REMOVED lines=94> */
.L_x_3058:
[----:B------:R-:W-:Y:S05]  /*154d0*/  WARPSYNC.ALL ;  /* 0x0000000000007948 */ /* 0x000fea0003800000 */
[----:B------:R-:W-:Y:S06]  /*154e0*/  BAR.ARV 0x8, 0x180 ;  /* 0x0206000000007b1d */ /* 0x000fec0000002000 */
[----:B------:R-:W-:Y:S05]  /*154f0*/  @!P0 BRA `(.L_x_3071) ;  /* 0x0000000000048947 */ /* 0x000fea0003800000 */
[----:B------:R-:W-:Y:S01]  /*15500*/  BPT.TRAP 0x1 ;  /* 0x000000040000795c */ /* 0x000fe20000300000 */
.L_x_3071:
[----:B------:R-:W-:Y:S01]  /*15510*/  IMAD R13, R186, 0x8, R18 ;  /* 0x00000008ba0d7824 */ /* 0x000fe200078e0212 */
[----:B------:R-:W-:-:S04]  /*15520*/  SHF.L.U32 R4, R188, 0x1f, RZ ;  /* 0x0000001fbc047819 */ /* 0x000fc800000006ff */
[----:B------:R0:W1:Y:S01]  /*15530*/  SYNCS.PHASECHK.TRANS64.TRYWAIT P1, [R13+URZ+0x28850], R4 ;  /* 0x028850040d0075a7 */ /* 0x000062000802017f */
[----:B------:R-:W-:Y:S05]  /*15540*/  @!P0 BRA `(.L_x_3072) ;  /* 0x0000000000048947 */ /* 0x000fea0003800000 */
[----:B------:R-:W-:Y:S01]  /*15550*/  BPT.TRAP 0x1 ;  /* 0x000000040000795c */ /* 0x000fe20000300000 */
.L_x_3072:
[----:B------:R-:W-:-:S05]  /*15560*/  VIADD R18, R18, 0x400 ;  /* 0x0000040012127836 */ /* 0x000fca0000000000 */
[----:B------:R-:W-:-:S04]  /*15570*/  SHF.R.U32.HI R18, RZ, 0x4, R18 ;  /* 0x00000004ff127819 */ /* 0x000fc80000011612 */
[----:B------:R-:W-:-:S04]  /*15580*/  LOP3.LUT R18, R18, 0x3fff, RZ, 0xc0, !PT ;  /* 0x00003fff12127812 */ /* 0x000fc800078ec0ff */
[----:B------:R-:W-:Y:S01]  /*15590*/  LOP3.LUT R9, R18, 0x4000000, RZ, 0xfc, !PT ;  /* 0x0400000012097812 */ /* 0x000fe200078efcff */
[----:B-1----:R-:W-:Y:S06]  /*155a0*/  @P1 BRA `(.L_x_3073) ;  /* 0x0000000000081947 */ /* 0x002fec0003800000 */
[----:B------:R-:W1:Y:S02]  /*155b0*/  SYNCS.PHASECHK.TRANS64.TRYWAIT P1, [R13+URZ+0x28850], R4 ;  /* 0x028850040d0075a7 */ /* 0x000e64000802017f */
[----:B-1----:R-:W-:Y:S05]  /*155c0*/  @!P1 BRA `(.L_x_3074) ;  /* 0x000000b800ec9947 */ /* 0x002fea0003800000 */
.L_x_3073:
[----:B------:R-:W-:Y:S01]  /*155d0*/  IMAD R8, R186, 0x800, R9 ;  /* 0x00000800ba087824 */ /* 0x000fe200078e0209 */
[----:B------:R-:W-:Y:S05]  /*155e0*/  WARPSYNC.ALL ;  /* 0x0000000000007948 */ /* 0x000fea0003800000 */
[----:B------:R-:W-:Y:S01]  /*155f0*/  IMAD.MOV.U32 R9, RZ, RZ, 0x40000040 ;  /* 0x40000040ff097424 */ /* 0x000fe200078e00ff */
[C---:B------:R-:W-:Y:S01]  /*15600*/  R2UR UR6, R8.reuse ;  /* 0x00000000080672ca */ /* 0x040fe200000e0000 */
[----:B------:R-:W-:Y:S01]  /*15610*/  WARPGROUP.ARRIVE ;  /* 0x00000000000079c5 */ /* 0x000fe20000000000 */
[----:B------:R-:W-:Y:S01]  /*15620*/  VIADD R10, R8, 0x80 ;  /* 0x00000080080a7836 */ /* 0x000fe20000000000 */
[----:B01----:R-:W0:Y:S01]  /*15630*/  SHFL.BFLY PT, R4, R3, 0x2, 0x1f ;  /* 0x0c401f0003047f89 */ /* 0x003e2200000e0000 */
[----:B------:R-:W-:Y:S01]  /*15640*/  R2UR UR7, R9 ;  /* 0x00000000090772ca */ /* 0x000fe200000e0000 */
[----:B------:R-:W-:-:S02]  /*15650*/  IMAD.MOV.U32 R11, RZ, RZ, 0x40000040 ;  /* 0x40000040ff0b7424 */ /* 0x000fc400078e00ff */
[----:B------:R-:W-:Y:S01]  /*15660*/  IMAD.MOV.U32 R9, RZ, RZ, 0x40000040 ;  /* 0x40000040ff097424 */ /* 0x000fe200078e00ff */
[----:B------:R-:W1:Y:S01]  /*15670*/  SHFL.BFLY PT, R7, R0, 0x2, 0x1f ;  /* 0x0c401f0000077f89 */ /* 0x000e6200000e0000 */
[----:B------:R-:W-:Y:S02]  /*15680*/  IMAD.MOV.U32 R12, RZ, RZ, RZ ;  /* 0x000000ffff0c7224 */ /* 0x000fe400078e00ff */
[----:B------:R-:W-:-:S06]  /*15690*/  IMAD.U32 R21, RZ, RZ, UR46 ;  /* 0x0000002eff157e24 */ /* 0x000fcc000f8e00ff */
[----:B------:R-:W-:Y:S01]  /*156a0*/  HGMMA.64x128x16.F32.BF16 R88, R180, gdesc[UR4].tnspB, R88, gsb0 ;  /* 0x41e00004b4587df0 */ /* 0x000fe20008001858 */
[----:B------:R-:W-:Y:S01]  /*156b0*/  R2UR UR6, R10 ;  /* 0x000000000a0672ca */ /* 0x000fe200000e0000 */
[----:B------:R-:W-:Y:S01]  /*156c0*/  VIADD R10, R8, 0x100 ;  /* 0x00000100080a7836 */ /* 0x000fe20000000000 */
[----:B------:R-:W-:Y:S01]  /*156d0*/  R2UR UR7, R11 ;  /* 0x000000000b0772ca */ /* 0x000fe200000e0000 */
[----:B------:R-:W-:Y:S02]  /*156e0*/  IMAD.MOV.U32 R11, RZ, RZ, 0x40000040 ;  /* 0x40000040ff0b7424 */ /* 0x000fe400078e00ff */
[----:B0-----:R-:W-:Y:S01]  /*156f0*/  FADD.FTZ R4, R4, R3 ;  /* 0x0000000304047221 */ /* 0x001fe20000010000 */
[----:B------:R-:W-:Y:S01]  /*15700*/  IMAD.MOV.U32 R3, RZ, RZ, -0x800000 ;  /* 0xff800000ff037424 */ /* 0x000fe200078e00ff */
[----:B------:R-:W-:Y:S02]  /*15710*/  WARPGROUP.DEPBAR.LE gsb0, 0x0 ;  /* 0x00008000000079c5 */ /* 0x000fe40000010000 */
[----:B------:R-:W-:-:S06]  /*15720*/  WARPGROUP.ARRIVE ;  /* 0x00000000000079c5 */ /* 0x000fcc0000000000 */
        /* <DEDUP_REMOVED lines=36> */
[----:B-1----:R-:W-:Y:S01]  /*15970*/  FADD.FTZ R8, R7, R0 ;  /* 0x0000000007087221 */ /* 0x002fe20000010000 */
[----:B------:R-:W-:Y:S01]  /*15980*/  R2UR UR7, R9 ;  /* 0x00000000090772ca */ /* 0x000fe200000e0000 */
[----:B------:R-:W0:Y:S01]  /*15990*/  SHFL.BFLY PT, R7, R4, 0x1, 0x1f ;  /* 0x0c201f0004077f89 */ /* 0x000e2200000e0000 */
[----:B------:R-:W-:-:S03]  /*159a0*/  IMAD.MOV.U32 R0, RZ, RZ, -0x800000 ;  /* 0xff800000ff007424 */ /* 0x000fc600078e00ff */
[----:B------:R-:W1:Y:S01]  /*159b0*/  SHFL.BFLY PT, R9, R8, 0x1, 0x1f ;  /* 0x0c201f0008097f89 */ /* 0x000e6200000e0000 */
[----:B0-----:R-:W-:Y:S01]  /*159c0*/  FADD.FTZ R14, R4, R7 ;  /* 0x00000007040e7221 */ /* 0x001fe20000010000 */
[----:B------:R-:W-:Y:S02]  /*159d0*/  IMAD.MOV.U32 R7, RZ, RZ, RZ ;  /* 0x000000ffff077224 */ /* 0x000fe400078e00ff */
[----:B-1----:R-:W-:Y:S02]  /*159e0*/  FADD.FTZ R15, R8, R9 ;  /* 0x00000009080f7221 */ /* 0x002fe40000010000 */
[----:B------:R-:W-:Y:S01]  /*159f0*/  FSETP.NE.FTZ.AND P1, PT, R14, RZ, PT ;  /* 0x000000ff0e00720b */ /* 0x000fe20003f35000 */
[----:B------:R-:W-:Y:S02]  /*15a00*/  IMAD.U32 R9, RZ, RZ, UR46 ;  /* 0x0000002eff097e24 */ /* 0x000fe4000f8e00ff */
[----:B------:R-:W-:-:S10]  /*15a10*/  FSETP.NE.FTZ.AND P2, PT, R15, RZ, PT ;  /* 0x000000ff0f00720b */ /* 0x000fd40003f55000 */
[----:B------:R-:W0:Y:S01]  /*15a20*/  @P1 MUFU.LG2 R10, R14 ;  /* 0x0000000e000a1308 */ /* 0x000e220000000c00 */
[----:B------:R-:W-:Y:S02]  /*15a30*/  @P1 FMUL.FTZ R9, R9, 0.69314718246459960938 ;  /* 0x3f31721809091820 */ /* 0x000fe40000410000 */
        /* <DEDUP_REMOVED lines=14> */
.L_x_3075:
        /* <DEDUP_REMOVED lines=13> */
[----:B------:R-:W-:Y:S01]  /*15bf0*/  SEL R5, RZ, 0x1, P0 ;  /* 0x00000001ff057807 */ /* 0x000fe20000000000 */
        /* <DEDUP_REMOVED lines=60> */
[----:B-1----:R-:W-:-:S11]  /*15fc0*/  SEL R186, R186, RZ, P0 ;  /* 0x000000ffbaba7207 */ /* 0x002fd60000000000 */
.L_x_2986:
[----:B------:R-:W-:Y:S05]  /*15fd0*/  WARPSYNC.ALL ;  /* 0x0000000000007948 */ /* 0x000fea0003800000 */
[----:B------:R-:W0:Y:S08]  /*15fe0*/  S2UR UR38, SR_CgaCtaId ;  /* 0x00000000002679c3 */ /* 0x000e300000008800 */
[----:B------:R-:W-:Y:S06]  /*15ff0*/  BAR.SYNC.DEFER_BLOCKING 0x5, 0x180 ;  /* 0x0146000000007b1d */ /* 0x000fec0000010000 */
[----:B------:R-:W-:Y:S01]  /*16000*/  UMOV UR4, 0x400 ;  /* 0x0000040000047882 */ /* 0x000fe20000000000 */
[----:B------:R-:W-:Y:S01]  /*16010*/  BSSY B0, `(.L_x_3076) ;  /* 0x00001f9000007945 */ /* 0x000fe20003800000 */
[----:B0-----:R-:W-:-:S06]  /*16020*/  ULEA UR4, UR38, UR4, 0x18 ;  /* 0x0000000426047291 */ /* 0x001fcc000f8ec03f */
[----:B------:R-:W-:-:S05]  /*16030*/  IMAD.U32 R18, RZ, RZ, UR4 ;  /* 0x00000004ff127e24 */ /* 0x000fca000f8e00ff */
[----:B------:R0:W1:Y:S01]  /*16040*/  LDS.128 R40, [R18+0x288d0] ;  /* 0x0288d00012287984 */ /* 0x0000620000000c00 */
[----:B------:R-:W-:Y:S06]  /*16050*/  BAR.ARV 0x4, 0x180 ;  /* 0x0106000000007b1d */ /* 0x000fec0000002000 */
[----:B------:R-:W-:Y:S05]  /*16060*/  @P1 BRA `(.L_x_3077) ;  /* 0x0000001400001947 */ /* 0x000fea0003800000 */
[----:B------:R-:W3:Y:S01]  /*16070*/  S2R R5, SR_SWINHI ;  /* 0x0000000000057919 */ /* 0x000ee20000002f00 */
[----:B------:R-:W-:Y:S05]  /*16080*/  WARPSYNC.ALL ;  /* 0x0000000000007948 */ /* 0x000fea0003800000 */
[----:B------:R-:W-:Y:S01]  /*16090*/  BAR.SYNC.DEFER_BLOCKING 0x1, 0x100 ;  /* 0x0044000000007b1d */ /* 0x000fe20000010000 */
[----:B------:R-:W-:Y:S01]  /*160a0*/  F2FP.BF16.F32.PACK_AB R10, R93, R10 ;  /* 0x0000000a5d0a723e */ /* 0x000fe200000010ff */
[----:B------:R-:W-:Y:S01]  /*160b0*/  IMAD.MOV.U32 R48, RZ, RZ, RZ ;  /* 0x000000ffff307224 */ /* 0x000fe200078e00ff */
[----:B------:R-:W-:Y:S02]  /*160c0*/  F2FP.BF16.F32.PACK_AB R11, R11, R94 ;  /* 0x0000005e0b0b723e */ /* 0x000fe400000010ff */
[----:B------:R-:W-:Y:S01]  /*160d0*/  F2FP.BF16.F32.PACK_AB R30, R133, R30 ;  /* 0x0000001e851e723e */ /* 0x000fe200000010ff */
[----:B------:R-:W-:Y:S01]  /*160e0*/  ULDC.64 UR4, c[0x0][0xc00] ;  /* 0x0003000000047ab9 */ /* 0x000fe20000000a00 */
[----:B------:R-:W-:Y:S01]  /*160f0*/  F2FP.BF16.F32.PACK_AB R32, R137, R32 ;  /* 0x000000208920723e */ /* 0x000fe200000010ff */
[----:B------:R-:W0:Y:S01]  /*16100*/  LDC R55, c[0x0][0xbe8] ;  /* 0x0002fa00ff377b82 */ /* 0x000e220000000800 */
[----:B------:R-:W-:-:S02]  /*16110*/  F2FP.BF16.F32.PACK_AB R33, R33, R138 ;  /* 0x0000008a2121723e */ /* 0x000fc400000010ff */
[----:B------:R-:W-:Y:S02]  /*16120*/  F2FP.BF16.F32.PACK_AB R34, R141, R34 ;  /* 0x000000228d22723e */ /* 0x000fe400000010ff */
[----:B------:R-:W-:Y:S02]  /*16130*/  F2FP.BF16.F32.PACK_AB R35, R35, R142 ;  /* 0x0000008e2323723e */ /* 0x000fe400000010ff */
[----:B------:R-:W-:Y:S02]  /*16140*/  MOV R20, R18 ;  /* 0x0000001200147202 */ /* 0x000fe40000000f00 */
[----:B---3--:R-:W-:-:S03]  /*16150*/  MOV R21, R5 ;  /* 0x0000000500157202 */ /* 0x008fc60000000f00 */
[----:B------:R-:W-:-:S03]  /*16160*/  IMAD.WIDE R8, R222, 0x2, R20 ;  /* 0x00000002de087825 */ /* 0x000fc600078e0214 */
[C---:B------:R-:W-:Y:S02]  /*16170*/  LOP3.LUT R29, R8.reuse, 0x380, RZ, 0xc0, !PT ;  /* 0x00000380081d7812 */ /* 0x040fe400078ec0ff */
[C---:B------:R-:W-:Y:S02]  /*16180*/  IADD3 R37, P5, R8.reuse, 0x20, RZ ;  /* 0x0000002008257810 */ /* 0x040fe40007fbe0ff */
[C---:B------:R-:W-:Y:S02]  /*16190*/  IADD3 R39, P0, R8.reuse, 0x40, RZ ;  /* 0x0000004008277810 */ /* 0x040fe40007f1e0ff */
[----:B------:R-:W-:Y:S01]  /*161a0*/  IADD3 R45, P1, R8, 0x60, RZ ;  /* 0x00000060082d7810 */ /* 0x000fe20007f3e0ff */
[--C-:B------:R-:W-:Y:S01]  /*161b0*/  IMAD.X R5, RZ, RZ, R9.reuse, P5 ;  /* 0x000000ffff057224 */ /* 0x100fe200028e0609 */
[----:B------:R-:W-:Y:S01]  /*161c0*/  SHF.R.U64 R29, R29, 0x3, RZ ;  /* 0x000000031d1d7819 */ /* 0x000fe200000012ff */
[--C-:B------:R-:W-:Y:S01]  /*161d0*/  IMAD.X R7, RZ, RZ, R9.reuse, P0 ;  /* 0x000000ffff077224 */ /* 0x100fe200000e0609 */
[----:B------:R-:W-:Y:S01]  /*161e0*/  LOP3.LUT R4, R37, 0x380, RZ, 0xc0, !PT ;  /* 0x0000038025047812 */ /* 0x000fe200078ec0ff */
[----:B----4-:R-:W-:Y:S01]  /*161f0*/  IMAD.X R13, RZ, RZ, R9, P1 ;  /* 0x000000ffff0d7224 */ /* 0x010fe200008e0609 */
[----:B------:R-:W-:-:S02]  /*16200*/  LOP3.LUT R6, R39, 0x380, RZ, 0xc0, !PT ;  /* 0x0000038027067812 */ /* 0x000fc400078ec0ff */
[C---:B--2---:R-:W-:Y:S02]  /*16210*/  IADD3 R47, P2, R8.reuse, 0x4000, RZ ;  /* 0x00004000082f7810 */ /* 0x044fe40007f5e0ff */
[C---:B------:R-:W-:Y:S02]  /*16220*/  IADD3 R49, P3, R8.reuse, 0x4020, RZ ;  /* 0x0000402008317810 */ /* 0x040fe40007f7e0ff */
[C---:B------:R-:W-:Y:S01]  /*16230*/  IADD3 R51, P4, R8.reuse, 0x4040, RZ ;  /* 0x0000404008337810 */ /* 0x040fe20007f9e0ff */
[--C-:B------:R-:W-:Y:S01]  /*16240*/  IMAD.X R15, RZ, RZ, R9.reuse, P2 ;  /* 0x000000ffff0f7224 */ /* 0x100fe200010e0609 */
[----:B------:R-:W-:Y:S01]  /*16250*/  IADD3 R53, P5, R8, 0x4060, RZ ;  /* 0x0000406008357810 */ /* 0x000fe20007fbe0ff */
[--C-:B------:R-:W-:Y:S01]  /*16260*/  IMAD.X R25, RZ, RZ, R9.reuse, P3 ;  /* 0x000000ffff197224 */ /* 0x100fe200018e0609 */
[----:B------:R-:W-:Y:S01]  /*16270*/  LOP3.LUT R12, R45, 0x380, RZ, 0xc0, !PT ;  /* 0x000003802d0c7812 */ /* 0x000fe200078ec0ff */
[----:B------:R-:W-:Y:S01]  /*16280*/  IMAD.X R27, RZ, RZ, R9, P4 ;  /* 0x000000ffff1b7224 */ /* 0x000fe200020e0609 */
[----:B------:R-:W-:-:S02]  /*16290*/  LOP3.LUT R8, R29, R8, RZ, 0x3c, !PT ;  /* 0x000000081d087212 */ /* 0x000fc400078e3cff */
[----:B------:R-:W-:Y:S02]  /*162a0*/  SHF.R.U64 R4, R4, 0x3, RZ ;  /* 0x0000000304047819 */ /* 0x000fe400000012ff */
[----:B------:R-:W-:Y:S02]  /*162b0*/  SHF.R.U64 R6, R6, 0x3, RZ ;  /* 0x0000000306067819 */ /* 0x000fe400000012ff */
[----:B------:R-:W-:Y:S02]  /*162c0*/  LOP3.LUT R14, R47, 0x380, RZ, 0xc0, !PT ;  /* 0x000003802f0e7812 */ /* 0x000fe400078ec0ff */
[----:B------:R-:W-:Y:S02]  /*162d0*/  IADD3.X R29, RZ, R9, RZ, P5, !PT ;  /* 0x00000009ff1d7210 */ /* 0x000fe40002ffe4ff */
[----:B------:R-:W-:Y:S02]  /*162e0*/  SHF.R.U64 R12, R12, 0x3, RZ ;  /* 0x000000030c0c7819 */ /* 0x000fe400000012ff */
[----:B-----5:R-:W-:-:S02]  /*162f0*/  LOP3.LUT R24, R49, 0x380, RZ, 0xc0, !PT ;  /* 0x0000038031187812 */ /* 0x020fc400078ec0ff */
[----:B------:R-:W-:Y:S02]  /*16300*/  LOP3.LUT R26, R51, 0x380, RZ, 0xc0, !PT ;  /* 0x00000380331a7812 */ /* 0x000fe400078ec0ff */
[----:B------:R-:W-:Y:S02]  /*16310*/  MOV R46, R8 ;  /* 0x00000008002e7202 */ /* 0x000fe40000000f00 */
[----:B------:R-:W-:Y:S02]  /*16320*/  LOP3.LUT R4, R4, R37, RZ, 0x3c, !PT ;  /* 0x0000002504047212 */ /* 0x000fe400078e3cff */
[----:B------:R-:W-:Y:S02]  /*16330*/  LOP3.LUT R6, R6, R39, RZ, 0x3c, !PT ;  /* 0x0000002706067212 */ /* 0x000fe400078e3cff */
[----:B------:R-:W-:Y:S02]  /*16340*/  LOP3.LUT R28, R53, 0x380, RZ, 0xc0, !PT ;  /* 0x00000380351c7812 */ /* 0x000fe400078ec0ff */
[----:B------:R-:W-:-:S02]  /*16350*/  F2FP.BF16.F32.PACK_AB R8, R89, R88 ;  /* 0x000000585908723e */ /* 0x000fc400000010ff */
[----:B------:R-:W-:Y:S02]  /*16360*/  F2FP.BF16.F32.PACK_AB R9, R91, R90 ;  /* 0x0000005a5b09723e */ /* 0x000fe400000010ff */
[----:B------:R-:W-:Y:S02]  /*16370*/  SHF.R.U64 R14, R14, 0x3, RZ ;  /* 0x000000030e0e7819 */ /* 0x000fe400000012ff */
[----:B------:R-:W-:Y:S01]  /*16380*/  LOP3.LUT R12, R12, R45, RZ, 0x3c, !PT ;  /* 0x0000002d0c0c7212 */ /* 0x000fe200078e3cff */
        /* <DEDUP_REMOVED lines=11> */
[----:B--2---:R-:W-:Y:S01]  /*16440*/  F2FP.BF16.F32.PACK_AB R8, R105, R104 ;  /* 0x000000686908723e */ /* 0x004fe200000010ff */
[----:B------:R-:W-:Y:S01]  /*16450*/  STSM.16.M88.4 [R45], R4 ;  /* 0x000000042d007844 */ /* 0x000fe20000000200 */
[----:B------:R-:W-:Y:S02]  /*16460*/  F2FP.BF16.F32.PACK_AB R9, R107, R106 ;  /* 0x0000006a6b09723e */ /* 0x000fe400000010ff */
[----:B------:R-:W-:Y:S02]  /*16470*/  F2FP.BF16.F32.PACK_AB R10, R109, R108 ;  /* 0x0000006c6d0a723e */ /* 0x000fe400000010ff */
[----:B------:R-:W-:Y:S02]  /*16480*/  F2FP.BF16.F32.PACK_AB R11, R111, R110 ;  /* 0x0000006e6f0b723e */ /* 0x000fe400000010ff */
[----:B------:R-:W-:-:S02]  /*16490*/  LOP3.LUT R24, R24, R49, RZ, 0x3c, !PT ;  /* 0x0000003118187212 */ /* 0x000fc400078e3cff */
[----:B------:R-:W-:Y:S01]  /*164a0*/  LOP3.LUT R26, R26, R51, RZ, 0x3c, !PT ;  /* 0x000000331a1a7212 */ /* 0x000fe200078e3cff */
[----:B------:R2:W-:Y:S01]  /*164b0*/  STSM.16.M88.4 [R44], R8 ;  /* 0x000000082c007844 */ /* 0x0005e20000000200 */
[----:B------:R-:W-:Y:S02]  /*164c0*/  LOP3.LUT R28, R28, R53, RZ, 0x3c, !PT ;  /* 0x000000351c1c7212 */ /* 0x000fe400078e3cff */
[----:B-1----:R-:W-:Y:S02]  /*164d0*/  MOV R40, R12 ;  /* 0x0000000c00287202 */ /* 0x002fe40000000f00 */
[----:B------:R-:W-:Y:S02]  /*164e0*/  MOV R39, R14 ;  /* 0x0000000e00277202 */ /* 0x000fe40000000f00 */
[----:B------:R-:W-:Y:S02]  /*164f0*/  MOV R38, R24 ;  /* 0x0000001800267202 */ /* 0x000fe40000000f00 */
[----:B------:R-:W-:-:S02]  /*16500*/  MOV R37, R26 ;  /* 0x0000001a00257202 */ /* 0x000fc40000000f00 */
[----:B------:R-:W-:Y:S02]  /*16510*/  F2FP.BF16.F32.PACK_AB R12, R113, R112 ;  /* 0x00000070710c723e */ /* 0x000fe400000010ff */
[----:B------:R-:W-:Y:S02]  /*16520*/  F2FP.BF16.F32.PACK_AB R13, R115, R114 ;  /* 0x00000072730d723e */ /* 0x000fe400000010ff */
[----:B------:R-:W-:Y:S02]  /*16530*/  F2FP.BF16.F32.PACK_AB R14, R117, R116 ;  /* 0x00000074750e723e */ /* 0x000fe400000010ff */
[----:B------:R-:W-:Y:S02]  /*16540*/  F2FP.BF16.F32.PACK_AB R15, R119, R118 ;  /* 0x00000076770f723e */ /* 0x000fe400000010ff */
[----:B------:R-:W-:Y:S02]  /*16550*/  F2FP.BF16.F32.PACK_AB R24, R121, R120 ;  /* 0x000000787918723e */ /* 0x000fe400000010ff */
[----:B------:R-:W-:Y:S01]  /*16560*/  F2FP.BF16.F32.PACK_AB R25, R123, R122 ;  /* 0x0000007a7b19723e */ /* 0x000fe200000010ff */
[----:B------:R-:W-:Y:S01]  /*16570*/  STSM.16.M88.4 [R40], R12 ;  /* 0x0000000c28007844 */ /* 0x000fe20000000200 */
[----:B------:R-:W-:-:S02]  /*16580*/  F2FP.BF16.F32.PACK_AB R26, R125, R124 ;  /* 0x0000007c7d1a723e */ /* 0x000fc400000010ff */
[----:B------:R-:W-:Y:S02]  /*16590*/  F2FP.BF16.F32.PACK_AB R27, R127, R126 ;  /* 0x0000007e7f1b723e */ /* 0x000fe400000010ff */
[----:B------:R-:W-:Y:S02]  /*165a0*/  MOV R36, R28 ;  /* 0x0000001c00247202 */ /* 0x000fe40000000f00 */
[----:B------:R-:W-:Y:S01]  /*165b0*/  ISETP.NE.U32.AND P0, PT, RZ, UR4, PT ;  /* 0x00000004ff007c0c */ /* 0x000fe2000bf05070 */
[----:B------:R-:W-:Y:S01]  /*165c0*/  STSM.16.M88.4 [R39], R24 ;  /* 0x0000001827007844 */ /* 0x000fe20000000200 */
[----:B--2---:R-:W-:Y:S02]  /*165d0*/  IADD3 R8, P1, R208, UR4, RZ ;  /* 0x00000004d0087c10 */ /* 0x004fe4000ff3e0ff */
[----:B------:R-:W-:Y:S02]  /*165e0*/  F2FP.BF16.F32.PACK_AB R28, R129, R128 ;  /* 0x00000080811c723e */ /* 0x000fe400000010ff */
[----:B------:R-:W-:-:S02]  /*165f0*/  F2FP.BF16.F32.PACK_AB R29, R131, R130 ;  /* 0x00000082831d723e */ /* 0x000fc400000010ff */
        /* <DEDUP_REMOVED lines=19> */
[----:B0-----:R-:W-:Y:S01]  /*16730*/  ISETP.NE.AND P1, PT, R55, 0x1, PT ;  /* 0x000000013700780c */ /* 0x001fe20003f25270 */
[----:B------:R-:W-:Y:S02]  /*16740*/  IMAD.IADD R13, R204, 0x1, R191 ;  /* 0x00000001cc0d7824 */ /* 0x000fe400078e02bf */
[----:B------:R1:W5:Y:S10]  /*16750*/  @P2 LDG.E R6, desc[UR42][R208.64] ;  /* 0x0000002ad0062981 */ /* 0x000374000c1e1900 */
[----:B------:R-:W0:Y:S08]  /*16760*/  @P1 LDC R10, c[0x0][0xbec] ;  /* 0x0002fb00ff0a1b82 */ /* 0x000e300000000800 */
[----:B------:R-:W2:Y:S01]  /*16770*/  @P1 LDC R11, c[0x0][0xbf0] ;  /* 0x0002fc00ff0b1b82 */ /* 0x000ea20000000800 */
[----:B-1----:R-:W-:Y:S05]  /*16780*/  @P2 BRA `(.L_x_3078) ;  /* 0x0000000000102947 */ /* 0x002fea0003800000 */
[----:B------:R-:W-:Y:S05]  /*16790*/  @!P0 BRA `(.L_x_3078) ;  /* 0x00000000000c8947 */ /* 0x000fea0003800000 */
[----:B------:R-:W3:Y:S04]  /*167a0*/  LDG.E R5, desc[UR42][R8.64] ;  /* 0x0000002a08057981 */ /* 0x000ee8000c1e1900 */
[----:B-----5:R-:W3:Y:S02]  /*167b0*/  LDG.E R6, desc[UR42][R8.64+0x4] ;  /* 0x0000042a08067981 */ /* 0x020ee4000c1e1900 */
[----:B---3--:R-:W-:-:S07]  /*167c0*/  IMAD.IADD R6, R6, 0x1, -R5 ;  /* 0x0000000106067824 */ /* 0x008fce00078e0a05 */
.L_x_3078:
[----:B------:R-:W-:Y:S01]  /*167d0*/  SHF.R.S32.HI R54, RZ, 0x1f, R207 ;  /* 0x0000001fff367819 */ /* 0x000fe200000114cf */
[----:B0-----:R-:W-:Y:S01]  /*167e0*/  @P1 IMAD.HI.U32 R4, R13, R10, RZ ;  /* 0x0000000a0d041227 */ /* 0x001fe200078e00ff */
[----:B------:R-:W-:Y:S01]  /*167f0*/  ULDC.64 UR4, c[0x0][0xb90] ;  /* 0x0002e40000047ab9 */ /* 0x000fe20000000a00 */
[----:B-----5:R-:W-:Y:S02]  /*16800*/  SHF.R.S32.HI R49, RZ, 0x1f, R48 ;  /* 0x0000001fff317819 */ /* 0x020fe40000011430 */
[----:B------:R-:W-:Y:S01]  /*16810*/  IMAD R8, R54, UR4, RZ ;  /* 0x0000000436087c24 */ /* 0x000fe2000f8e02ff */
[----:B------:R-:W-:Y:S01]  /*16820*/  SEL R40, R211, RZ, !P0 ;  /* 0x000000ffd3287207 */ /* 0x000fe20004000000 */
[----:B------:R-:W-:Y:S01]  /*16830*/  IMAD.MOV.U32 R7, RZ, RZ, R13 ;  /* 0x000000ffff077224 */ /* 0x000fe200078e000d */
[----:B--2---:R-:W-:Y:S01]  /*16840*/  @P1 SHF.R.U32.HI R7, RZ, R11, R4 ;  /* 0x0000000bff071219 */ /* 0x004fe20000011604 */
[----:B------:R-:W-:Y:S01]  /*16850*/  IMAD.WIDE.U32 R4, R207, UR4, R48 ;  /* 0x00000004cf047c25 */ /* 0x000fe2000f8e0030 */
[----:B------:R-:W-:-:S03]  /*16860*/  SEL R57, R210, RZ, !P0 ;  /* 0x000000ffd2397207 */ /* 0x000fc60004000000 */
[----:B------:R-:W-:Y:S01]  /*16870*/  IMAD R9, R207, UR5, R8 ;  /* 0x00000005cf097c24 */ /* 0x000fe2000f8e0208 */
[----:B------:R-:W-:Y:S01]  /*16880*/  ULDC.64 UR4, c[0x0][0xb98] ;  /* 0x0002e60000047ab9 */ /* 0x000fe20000000a00 */
[----:B------:R-:W-:Y:S02]  /*16890*/  IMAD.MOV R8, RZ, RZ, -R7 ;  /* 0x000000ffff087224 */ /* 0x000fe400078e0a07 */
[----:B------:R-:W-:Y:S02]  /*168a0*/  IMAD.IADD R5, R5, 0x1, R9 ;  /* 0x0000000105057824 */ /* 0x000fe400078e0209 */
[----:B------:R-:W-:Y:S02]  /*168b0*/  IMAD R9, R55, R8, R13 ;  /* 0x0000000837097224 */ /* 0x000fe400078e020d */
[----:B------:R-:W-:Y:S02]  /*168c0*/  IMAD.IADD R11, R16, 0x1, R224 ;  /* 0x00000001100b7824 */ /* 0x000fe400078e02e0 */
        /* <DEDUP_REMOVED lines=26> */
[----:B------:R-:W-:Y:S01]  /*16a70*/  IMAD.IADD R4, R221, 0x1, R191 ;  /* 0x00000001dd047824 */ /* 0x000fe200078e02bf */
[----:B------:R-:W-:Y:S01]  /*16a80*/  LOP3.LUT R8, R7, 0x380, RZ, 0xc0, !PT ;  /* 0x0000038007087812 */ /* 0x000fe200078ec0ff */
[----:B------:R-:W0:Y:S01]  /*16a90*/  SHFL.IDX PT, R51, R11, RZ, 0x1c1f ;  /* 0x001c1fff0b337589 */ /* 0x000e2200000e0000 */
[----:B------:R-:W-:Y:S01]  /*16aa0*/  LOP3.LUT R24, R25, 0x380, RZ, 0xc0, !PT ;  /* 0x0000038019187812 */ /* 0x000fe200078ec0ff */
[----:B------:R-:W-:Y:S01]  /*16ab0*/  ULDC.64 UR4, c[0x0][0xaa0] ;  /* 0x0002a80000047ab9 */ /* 0x000fe20000000a00 */
[----:B------:R-:W-:Y:S01]  /*16ac0*/  SHF.R.U64 R28, R28, 0x3, RZ ;  /* 0x000000031c1c7819 */ /* 0x000fe200000012ff */
[----:B------:R-:W-:Y:S01]  /*16ad0*/  SHFL.IDX PT, R52, R10, 0x1, 0x1c1f ;  /* 0x003c1f000a347f89 */ /* 0x000fe200000e0000 */
[----:B------:R-:W-:-:S02]  /*16ae0*/  SHF.R.U64 R24, R24, 0x3, RZ ;  /* 0x0000000318187819 */ /* 0x000fc400000012ff */
[----:B------:R-:W-:Y:S01]  /*16af0*/  SHF.R.U64 R12, R12, 0x3, RZ ;  /* 0x000000030c0c7819 */ /* 0x000fe200000012ff */
[----:B------:R-:W1:Y:S01]  /*16b00*/  SHFL.IDX PT, R53, R11, 0x1, 0x1c1f ;  /* 0x003c1f000b357f89 */ /* 0x000e6200000e0000 */
[----:B------:R-:W-:Y:S01]  /*16b10*/  LOP3.LUT R24, R24, R25, RZ, 0x3c, !PT ;  /* 0x0000001918187212 */ /* 0x000fe200078e3cff */
[--C-:B------:R-:W-:Y:S01]  /*16b20*/  IMAD.X R25, RZ, RZ, R21.reuse, P2 ;  /* 0x000000ffff197224 */ /* 0x100fe200010e0615 */
[C---:B------:R-:W-:Y:S01]  /*16b30*/  ISETP.GE.OR P2, PT, R4.reuse, R59, P0 ;  /* 0x0000003b0400720c */ /* 0x040fe20000746670 */
[----:B------:R-:W-:Y:S01]  /*16b40*/  VIADD R4, R4, 0x8 ;  /* 0x0000000804047836 */ /* 0x000fe20000000000 */
[----:B------:R-:W-:Y:S02]  /*16b50*/  SHF.R.U64 R8, R8, 0x3, RZ ;  /* 0x0000000308087819 */ /* 0x000fe400000012ff */
[----:B------:R-:W-:Y:S01]  /*16b60*/  LOP3.LUT R28, R28, R29, RZ, 0x3c, !PT ;  /* 0x0000001d1c1c7212 */ /* 0x000fe200078e3cff */
[--C-:B------:R-:W-:Y:S01]  /*16b70*/  IMAD.X R29, RZ, RZ, R21.reuse, P3 ;  /* 0x000000ffff1d7224 */ /* 0x100fe200018e0615 */
[----:B------:R-:W-:Y:S01]  /*16b80*/  LOP3.LUT R12, R12, R13, RZ, 0x3c, !PT ;  /* 0x0000000d0c0c7212 */ /* 0x000fe200078e3cff */
[----:B------:R-:W-:Y:S01]  /*16b90*/  IMAD.X R13, RZ, RZ, R21, P4 ;  /* 0x000000ffff0d7224 */ /* 0x000fe200020e0615 */
[----:B------:R-:W-:-:S02]  /*16ba0*/  LOP3.LUT R8, R8, R7, RZ, 0x3c, !PT ;  /* 0x0000000708087212 */ /* 0x000fc400078e3cff */
[----:B------:R-:W-:Y:S02]  /*16bb0*/  IADD3 R5, P3, R20, 0x7000, RZ ;  /* 0x0000700014057810 */ /* 0x000fe40007f7e0ff */
[----:B------:R-:W-:Y:S01]  /*16bc0*/  ISETP.GE.OR P0, PT, R4, R59, P0 ;  /* 0x0000003b0400720c */ /* 0x000fe20000706670 */
[----:B0-----:R0:W-:Y:S01]  /*16bd0*/  @!P2 ST.E desc[UR42][R50.64], R3 ;  /* 0x000000033200a985 */ /* 0x0011e2000c10192a */
[C---:B------:R-:W-:Y:S01]  /*16be0*/  IADD3 R33, P5, R20.reuse, 0x5000, RZ ;  /* 0x0000500014217810 */ /* 0x040fe20007fbe0ff */
[----:B------:R-:W-:Y:S01]  /*16bf0*/  IMAD.X R45, RZ, RZ, R21, P3 ;  /* 0x000000ffff2d7224 */ /* 0x000fe200018e0615 */
[C---:B------:R-:W-:Y:S02]  /*16c00*/  IADD3 R37, P4, R20.reuse, 0x6000, RZ ;  /* 0x0000600014257810 */ /* 0x040fe40007f9e0ff */
[----:B------:R-:W-:Y:S02]  /*16c10*/  LOP3.LUT R7, R20, 0x380, RZ, 0xc0, !PT ;  /* 0x0000038014077812 */ /* 0x000fe400078ec0ff */
[----:B------:R-:W-:-:S02]  /*16c20*/  LOP3.LUT R4, R5, 0x380, RZ, 0xc0, !PT ;  /* 0x0000038005047812 */ /* 0x000fc400078ec0ff */
[----:B------:R-:W-:Y:S02]  /*16c30*/  LOP3.LUT R32, R33, 0x380, RZ, 0xc0, !PT ;  /* 0x0000038021207812 */ /* 0x000fe400078ec0ff */
[----:B------:R-:W-:Y:S01]  /*16c40*/  LOP3.LUT R36, R37, 0x380, RZ, 0xc0, !PT ;  /* 0x0000038025247812 */ /* 0x000fe200078ec0ff */
[----:B0-----:R-:W0:Y:S01]  /*16c50*/  @P1 LDC R51, c[0x0][0xbec] ;  /* 0x0002fb00ff331b82 */ /* 0x001e220000000800 */
[----:B------:R-:W-:Y:S01]  /*16c60*/  IMAD R3, R49, UR4, RZ ;  /* 0x0000000431037c24 */ /* 0x000fe2000f8e02ff */
[----:B------:R-:W-:Y:S01]  /*16c70*/  SHF.R.U64 R7, R7, 0x3, RZ ;  /* 0x0000000307077819 */ /* 0x000fe200000012ff */
[----:B-1----:R1:W-:Y:S01]  /*16c80*/  @!P0 ST.E desc[UR42][R52.64], R0 ;  /* 0x0000000034008985 */ /* 0x0023e2000c10192a */
[----:B------:R-:W-:Y:S02]  /*16c90*/  SHF.R.U64 R4, R4, 0x3, RZ ;  /* 0x0000000304047819 */ /* 0x000fe400000012ff */
[----:B------:R-:W-:Y:S02]  /*16ca0*/  SHF.R.U64 R32, R32, 0x3, RZ ;  /* 0x0000000320207819 */ /* 0x000fe400000012ff */
[----:B------:R-:W2:Y:S01]  /*16cb0*/  @P1 LDC R49, c[0x0][0xbf0] ;  /* 0x0002fc00ff311b82 */ /* 0x000ea20000000800 */
[----:B------:R-:W-:Y:S01]  /*16cc0*/  SHF.R.U64 R36, R36, 0x3, RZ ;  /* 0x0000000324247819 */ /* 0x000fe200000012ff */
[----:B------:R-:W-:Y:S01]  /*16cd0*/  IMAD R3, R48, UR5, R3 ;  /* 0x0000000530037c24 */ /* 0x000fe2000f8e0203 */
[----:B------:R-:W-:Y:S01]  /*16ce0*/  LOP3.LUT R20, R7, R20, RZ, 0x3c, !PT ;  /* 0x0000001407147212 */ /* 0x000fe200078e3cff */
[----:B------:R-:W5:Y:S01]  /*16cf0*/  LD.E.128 R8, desc[UR42][R8.64] ;  /* 0x0000002a08087980 */ /* 0x000f62000c101d00 */
[----:B------:R-:W-:Y:S01]  /*16d00*/  LOP3.LUT R32, R32, R33, RZ, 0x3c, !PT ;  /* 0x0000002120207212 */ /* 0x000fe200078e3cff */
[--C-:B------:R-:W-:Y:S01]  /*16d10*/  IMAD.X R33, RZ, RZ, R21.reuse, P5 ;  /* 0x000000ffff217224 */ /* 0x100fe200028e0615 */
[----:B------:R-:W-:Y:S01]  /*16d20*/  LOP3.LUT R36, R36, R37, RZ, 0x3c, !PT ;  /* 0x0000002524247212 */ /* 0x000fe200078e3cff */
[----:B------:R-:W-:Y:S01]  /*16d30*/  IMAD.X R37, RZ, RZ, R21, P4 ;  /* 0x000000ffff257224 */ /* 0x000fe200020e0615 */
[----:B------:R-:W-:Y:S01]  /*16d40*/  LOP3.LUT R44, R4, R5, RZ, 0x3c, !PT ;  /* 0x00000005042c7212 */ /* 0x000fe200078e3cff */
[----:B------:R-:W5:Y:S04]  /*16d50*/  LD.E.128 R12, desc[UR42][R12.64] ;  /* 0x0000002a0c0c7980 */ /* 0x000f68000c101d00 */
[----:B------:R3:W5:Y:S04]  /*16d60*/  LD.E.128 R4, desc[UR42][R20.64] ;  /* 0x0000002a14047980 */ /* 0x000768000c101d00 */
[----:B------:R-:W5:Y:S04]  /*16d70*/  LD.E.128 R24, desc[UR42][R24.64] ;  /* 0x0000002a18187980 */ /* 0x000f68000c101d00 */
[----:B------:R-:W5:Y:S01]  /*16d80*/  LD.E.128 R28, desc[UR42][R28.64] ;  /* 0x0000002a1c1c7980 */ /* 0x000f62000c101d00 */
[----:B---3--:R-:W-:Y:S01]  /*16d90*/  IMAD.WIDE.U32 R20, R48, UR4, RZ ;  /* 0x0000000430147c25 */ /* 0x008fe2000f8e00ff */
[----:B------:R-:W-:-:S02]  /*16da0*/  ULDC.64 UR4, c[0x0][0xae8] ;  /* 0x0002ba0000047ab9 */ /* 0x000fc40000000a00 */
[----:B------:R-:W5:Y:S01]  /*16db0*/  LD.E.128 R32, desc[UR42][R32.64] ;  /* 0x0000002a20207980 */ /* 0x000f62000c101d00 */
[----:B------:R-:W-:Y:S02]  /*16dc0*/  IMAD R48, R206, 0x20, R187 ;  /* 0x00000020ce307824 */ /* 0x000fe400078e02bb */
[----:B------:R-:W-:Y:S01]  /*16dd0*/  IMAD.IADD R21, R21, 0x1, R3 ;  /* 0x0000000115157824 */ /* 0x000fe200078e0203 */
[----:B------:R-:W5:Y:S01]  /*16de0*/  LD.E.128 R36, desc[UR42][R36.64] ;  /* 0x0000002a24247980 */ /* 0x000f62000c101d00 */
[----:B-1----:R-:W-:Y:S02]  /*16df0*/  IMAD R0, R54, UR4, RZ ;  /* 0x0000000436007c24 */ /* 0x002fe4000f8e02ff */
[----:B------:R-:W-:Y:S01]  /*16e00*/  IMAD.IADD R48, R191, 0x1, R48 ;  /* 0x00000001bf307824 */ /* 0x000fe200078e0230 */
        /* <DEDUP_REMOVED lines=9> */
[----:B-1----:R-:W1:Y:S01]  /*16ea0*/  FENCE.VIEW.ASYNC.S ;  /* 0x00000000000073c6 */ /* 0x002e620000000000 */
[----:B0-----:R-:W-:-:S04]  /*16eb0*/  @P1 IMAD.HI.U32 R0, R48, R51, RZ ;  /* 0x0000003330001227 */ /* 0x001fc800078e00ff */
        /* <DEDUP_REMOVED lines=9> */
[----:B------:R-:W-:Y:S01]  /*16f50*/  IMAD R0, R0, UR4, RZ ;  /* 0x0000000400007c24 */ /* 0x000fe2000f8e02ff */
[----:B------:R-:W-:Y:S01]  /*16f60*/  IADD3 R21, R21, R49, RZ ;  /* 0x0000003115157210 */ /* 0x000fe20007ffe0ff */
[----:B------:R-:W-:Y:S02]  /*16f70*/  IMAD R49, R55, R40, R48 ;  /* 0x0000002837317224 */ /* 0x000fe400078e0230 */
[C---:B------:R-:W-:Y:S02]  /*16f80*/  IMAD R51, R3.reuse, UR5, R0 ;  /* 0x0000000503337c24 */ /* 0x040fe4000f8e0200 */
[----:B------:R-:W-:Y:S01]  /*16f90*/  IMAD.WIDE.U32 R20, R3, UR4, R20 ;  /* 0x0000000403147c25 */ /* 0x000fe2000f8e0014 */
[----:B------:R-:W-:Y:S01]  /*16fa0*/  SHF.R.S32.HI R0, RZ, 0x1f, R49 ;  /* 0x0000001fff007819 */ /* 0x000fe20000011431 */
[----:B------:R-:W-:-:S02]  /*16fb0*/  ULDC.64 UR4, c[0x0][0xad8] ;  /* 0x0002b60000047ab9 */ /* 0x000fc40000000a00 */
[----:B------:R-:W-:Y:S02]  /*16fc0*/  IMAD.IADD R50, R187, 0x1, R191 ;  /* 0x00000001bb327824 */ /* 0x000fe400078e02bf */
        /* <DEDUP_REMOVED lines=15> */
[----:B-1----:R0:W1:Y:S01]  /*170c0*/  SHFL.IDX PT, R21, R40, RZ, 0x181f ;  /* 0x00181fff28157589 */ /* 0x00206200000e0000 */
        /* <DEDUP_REMOVED lines=13> */
.L_x_3080:
[----:B------:R-:W-:Y:S05]  /*171a0*/  BSYNC B1 ;  /* 0x0000000000017941 */ /* 0x000fea0003800000 */
.L_x_3079:
        /* <DEDUP_REMOVED lines=13> */
.L_x_3082:
[----:B------:R-:W-:Y:S05]  /*17280*/  BSYNC B1 ;  /* 0x0000000000017941 */ /* 0x000fea0003800000 */
.L_x_3081:
        /* <DEDUP_REMOVED lines=13> */
.L_x_3084:
[----:B------:R-:W-:Y:S05]  /*17360*/  BSYNC B1 ;  /* 0x0000000000017941 */ /* 0x000fea0003800000 */
.L_x_3083:
[----:B------:R-:W-:Y:S01]  /*17370*/  VIADD R0, R50, 0x60 ;  /* 0x0000006032007836 */ /* 0x000fe20000000000 */
[----:B0--3--:R-:W3:Y:S04]  /*17380*/  SHFL.IDX PT, R3, R3, 0x3, 0x181f ;  /* 0x00781f0003037f89 */ /* 0x009ee800000e0000 */
[----:B------:R-:W-:Y:S01]  /*17390*/  ISETP.GE.AND P0, PT, R0, R59, PT ;  /* 0x0000003b0000720c */ /* 0x000fe20003f06270 */
[----:B----4-:R4:W0:-:S12]  /*173a0*/  SHFL.IDX PT, R7, R40, 0x3, 0x181f ;  /* 0x00781f0028077f89 */ /* 0x01081800000e0000 */
[----:B----4-:R-:W-:Y:S05]  /*173b0*/  @P0 BRA `(.L_x_3085) ;  /* 0x0000000800f80947 */ /* 0x010fea0003800000 */
[----:B------:R-:W-:Y:S02]  /*173c0*/  ULDC UR4, c[0x0][0xac8] ;  /* 0x0002b20000047ab9 */ /* 0x000fe40000000800 */
[----:B------:R-:W-:-:S13]  /*173d0*/  ISETP.GE.AND P1, PT, R16, UR4, PT ;  /* 0x0000000410007c0c */ /* 0x000fda000bf26270 */
[----:B0-----:R-:W-:-:S04]  /*173e0*/  @!P1 LEA R4, P0, R16, R7, 0x1 ;  /* 0x0000000710049211 */ /* 0x001fc800078008ff */
[----:B---3--:R-:W-:Y:S02]  /*173f0*/  @!P1 LEA.HI.X R5, R16, R3, R17, 0x1, P0 ;  /* 0x0000000310059211 */ /* 0x008fe400000f0c11 */
[----:B------:R-:W-:-:S03]  /*17400*/  ISETP.GE.AND P0, PT, R2, UR4, PT ;  /* 0x0000000402007c0c */ /* 0x000fc6000bf06270 */
[----:B------:R4:W-:Y:S10]  /*17410*/  @!P1 ST.E.128 desc[UR42][R4.64], R24 ;  /* 0x0000001804009985 */ /* 0x0009f4000c101d2a */
[----:B------:R-:W-:Y:S05]  /*17420*/  @P0 BRA `(.L_x_3085) ;  /* 0x0000000800dc0947 */ /* 0x000fea0003800000 */
[----:B----4-:R-:W-:-:S04]  /*17430*/  LEA R4, P0, R2, R7, 0x1 ;  /* 0x0000000702047211 */ /* 0x010fc800078008ff */
[----:B------:R-:W-:-:S05]  /*17440*/  LEA.HI.X R5, R2, R3, R184, 0x1, P0 ;  /* 0x0000000302057211 */ /* 0x000fca00000f0cb8 */
[----:B------:R0:W-:Y:S01]  /*17450*/  ST.E.128 desc[UR42][R4.64], R44 ;  /* 0x0000002c04007985 */ /* 0x0001e2000c101d2a */
[----:B------:R-:W-:Y:S05]  /*17460*/  BRA `(.L_x_3085) ;  /* 0x0000000800cc7947 */ /* 0x000fea0003800000 */
.L_x_3077:
[----:B------:R-:W-:Y:S01]  /*17470*/  ULDC.64 UR4, c[0x0][0xc00] ;  /* 0x0003000000047ab9 */ /* 0x000fe20000000a00 */
[----:B------:R-:W-:Y:S01]  /*17480*/  IMAD.MOV.U32 R0, RZ, RZ, RZ ;  /* 0x000000ffff007224 */ /* 0x000fe200078e00ff */
[----:B------:R-:W-:Y:S01]  /*17490*/  ISETP.NE.U32.AND P0, PT, RZ, UR4, PT ;  /* 0x00000004ff007c0c */ /* 0x000fe2000bf05070 */
[----:B------:R-:W3:Y:S01]  /*174a0*/  LDC R25, c[0x0][0xbe8] ;  /* 0x0002fa00ff197b82 */ /* 0x000ee20000000800 */
        /* <DEDUP_REMOVED lines=12> */
[----:B---3--:R-:W-:Y:S02]  /*17570*/  ISETP.NE.AND P2, PT, R25, 0x1, PT ;  /* 0x000000011900780c */ /* 0x008fe40003f45270 */
[----:B------:R-:W-:-:S11]  /*17580*/  ISETP.GE.AND P3, PT, R228, 0x80, PT ;  /* 0x00000080e400780c */ /* 0x000fd60003f66270 */
[----:B------:R-:W3:Y:S08]  /*17590*/  @P2 LDC R14, c[0x0][0xbec] ;  /* 0x0002fb00ff0e2b82 */ /* 0x000ef00000000800 */
[----:B------:R-:W0:Y:S01]  /*175a0*/  @P2 LDC R27, c[0x0][0xbf0] ;  /* 0x0002fc00ff1b2b82 */ /* 0x000e220000000800 */
[----:B------:R-:W-:Y:S05]  /*175b0*/  @P1 BRA `(.L_x_3086) ;  /* 0x0000000000101947 */ /* 0x000fea0003800000 */
[----:B------:R-:W-:Y:S05]  /*175c0*/  @!P0 BRA `(.L_x_3086) ;  /* 0x00000000000c8947 */ /* 0x000fea0003800000 */
[----:B------:R-:W2:Y:S04]  /*175d0*/  LDG.E R3, desc[UR42][R4.64] ;  /* 0x0000002a04037981 */ /* 0x000ea8000c1e1900 */
[----:B-----5:R-:W2:Y:S02]  /*175e0*/  LDG.E R8, desc[UR42][R4.64+0x4] ;  /* 0x0000042a04087981 */ /* 0x020ea4000c1e1900 */
[----:B--2---:R-:W-:-:S07]  /*175f0*/  IMAD.IADD R8, R8, 0x1, -R3 ;  /* 0x0000000108087824 */ /* 0x004fce00078e0a03 */
.L_x_3086:
[----:B------:R-:W-:Y:S01]  /*17600*/  BSSY B1, `(.L_x_3087) ;  /* 0x000002d000017945 */ /* 0x000fe20003800000 */
[----:B----4-:R-:W-:Y:S02]  /*17610*/  SHF.R.S32.HI R13, RZ, 0x1f, R207 ;  /* 0x0000001fff0d7819 */ /* 0x010fe400000114cf */
[----:B------:R-:W-:Y:S02]  /*17620*/  SEL R15, R210, RZ, !P0 ;  /* 0x000000ffd20f7207 */ /* 0x000fe40004000000 */
[----:B------:R-:W-:Y:S02]  /*17630*/  SEL R211, R211, RZ, !P0 ;  /* 0x000000ffd3d37207 */ /* 0x000fe40004000000 */
[----:B-----5:R-:W-:Y:S01]  /*17640*/  SHF.R.S32.HI R11, RZ, 0x1f, R0 ;  /* 0x0000001fff0b7819 */ /* 0x020fe20000011400 */
[----:B------:R-:W-:Y:S06]  /*17650*/  @P3 BRA `(.L_x_3088) ;  /* 0x00000000009c3947 */ /* 0x000fec0003800000 */
[----:B------:R-:W4:Y:S01]  /*17660*/  S2R R12, SR_TID.X ;  /* 0x00000000000c7919 */ /* 0x000f220000002100 */
[----:B------:R-:W5:Y:S02]  /*17670*/  LDC R9, c[0x0][0xbe8] ;  /* 0x0002fa00ff097b82 */ /* 0x000f640000000800 */
[----:B-----5:R-:W-:Y:S01]  /*17680*/  IMAD R3, R8, R9, RZ ;  /* 0x0000000908037224 */ /* 0x020fe200078e02ff */
[----:B----4-:R-:W-:-:S04]  /*17690*/  IADD3 R12, R191, -0x80, R12 ;  /* 0xffffff80bf0c7810 */ /* 0x010fc80007ffe00c */
[----:B------:R-:W-:-:S13]  /*176a0*/  ISETP.GE.AND P0, PT, R12, R3, PT ;  /* 0x000000030c00720c */ /* 0x000fda0003f06270 */
[----:B------:R-:W-:Y:S05]  /*176b0*/  @P0 BRA `(.L_x_3088) ;  /* 0x0000000000840947 */ /* 0x000fea0003800000 */
[----:B------:R-:W-:Y:S01]  /*176c0*/  ISETP.NE.AND P0, PT, R9, 0x1, PT ;  /* 0x000000010900780c */ /* 0x000fe20003f05270 */
[----:B------:R-:W-:Y:S01]  /*176d0*/  ULDC.64 UR4, c[0x0][0xb90] ;  /* 0x0002e40000047ab9 */ /* 0x000fe20000000a00 */
[----:B0-----:R-:W-:Y:S02]  /*176e0*/  IMAD.MOV.U32 R4, RZ, RZ, R0 ;  /* 0x000000ffff047224 */ /* 0x001fe400078e0000 */
[----:B------:R-:W-:Y:S02]  /*176f0*/  IMAD R10, R13, UR4, RZ ;  /* 0x000000040d0a7c24 */ /* 0x000fe4000f8e02ff */
[----:B------:R-:W-:Y:S02]  /*17700*/  IMAD.MOV.U32 R5, RZ, RZ, R11 ;  /* 0x000000ffff057224 */ /* 0x000fe400078e000b */
[----:B------:R-:W-:Y:S02]  /*17710*/  IMAD.MOV.U32 R3, RZ, RZ, R12 ;  /* 0x000000ffff037224 */ /* 0x000fe400078e000c */
[----:B------:R-:W-:-:S03]  /*17720*/  IMAD.WIDE.U32 R4, R207, UR4, R4 ;  /* 0x00000004cf047c25 */ /* 0x000fc6000f8e0004 */
[----:B------:R-:W0:Y:S08]  /*17730*/  @P0 LDC R7, c[0x0][0xbec] ;  /* 0x0002fb00ff070b82 */ /* 0x000e300000000800 */
[----:B------:R-:W4:Y:S01]  /*17740*/  @P0 LDC R21, c[0x0][0xbf0] ;  /* 0x0002fc00ff150b82 */ /* 0x000f220000000800 */
[----:B0-----:R-:W-:-:S04]  /*17750*/  @P0 IMAD.HI.U32 R6, R12, R7, RZ ;  /* 0x000000070c060227 */ /* 0x001fc800078e00ff */
[----:B------:R-:W-:Y:S01]  /*17760*/  IMAD R7, R207, UR5, R10 ;  /* 0x00000005cf077c24 */ /* 0x000fe2000f8e020a */
[----:B------:R-:W-:Y:S01]  /*17770*/  ULDC.64 UR4, c[0x0][0xb98] ;  /* 0x0002e60000047ab9 */ /* 0x000fe20000000a00 */
[----:B----4-:R-:W-:Y:S02]  /*17780*/  @P0 SHF.R.U32.HI R3, RZ, R21, R6 ;  /* 0x00000015ff030219 */ /* 0x010fe40000011606 */
[----:B------:R-:W-:Y:S02]  /*17790*/  IMAD.IADD R5, R5, 0x1, R7 ;  /* 0x0000000105057824 */ /* 0x000fe400078e0207 */
[----:B------:R-:W-:Y:S02]  /*177a0*/  IMAD R6, R211, UR4, RZ ;  /* 0x00000004d3067c24 */ /* 0x000fe4000f8e02ff */
[----:B------:R-:W-:Y:S02]  /*177b0*/  IMAD.MOV R7, RZ, RZ, -R3 ;  /* 0x000000ffff077224 */ /* 0x000fe400078e0a03 */
[----:B------:R-:W-:-:S04]  /*177c0*/  IMAD.WIDE.U32 R4, R15, UR4, R4 ;  /* 0x000000040f047c25 */ /* 0x000fc8000f8e0004 */
[----:B------:R-:W-:Y:S01]  /*177d0*/  IMAD R7, R9, R7, R12 ;  /* 0x0000000709077224 */ /* 0x000fe200078e020c */
[----:B------:R-:W-:Y:S01]  /*177e0*/  SHF.R.S32.HI R9, RZ, 0x1f, R3 ;  /* 0x0000001fff097819 */ /* 0x000fe20000011403 */
[----:B------:R-:W-:Y:S01]  /*177f0*/  IMAD R6, R15, UR5, R6 ;  /* 0x000000050f067c24 */ /* 0x000fe2000f8e0206 */
[----:B------:R-:W-:Y:S01]  /*17800*/  IADD3 R4, P0, R3, R4, RZ ;  /* 0x0000000403047210 */ /* 0x000fe20007f1e0ff */
[----:B------:R-:W-:Y:S01]  /*17810*/  ULDC.64 UR4, c[0x0][0xb88] ;  /* 0x0002e20000047ab9 */ /* 0x000fe20000000a00 */
        /* <DEDUP_REMOVED lines=11> */
.L_x_3088:
[----:B------:R-:W-:Y:S05]  /*178d0*/  BSYNC B1 ;  /* 0x0000000000017941 */ /* 0x000fea0003800000 */
.L_x_3087:
[----:B------:R-:W-:Y:S02]  /*178e0*/  ULDC.64 UR4, c[0x0][0xaa0] ;  /* 0x0002a80000047ab9 */ /* 0x000fe40000000a00 */
[----:B----4-:R-:W-:Y:S02]  /*178f0*/  IMAD R3, R11, UR4, RZ ;  /* 0x000000040b037c24 */ /* 0x010fe4000f8e02ff */
[----:B0-----:R-:W-:-:S04]  /*17900*/  IMAD.WIDE.U32 R4, R0, UR4, RZ ;  /* 0x0000000400047c25 */ /* 0x001fc8000f8e00ff */
[----:B------:R-:W-:Y:S01]  /*17910*/  IMAD R3, R0, UR5, R3 ;  /* 0x0000000500037c24 */ /* 0x000fe2000f8e0203 */
[----:B------:R-:W-:Y:S01]  /*17920*/  ULDC.64 UR4, c[0x0][0xae8] ;  /* 0x0002ba0000047ab9 */ /* 0x000fe20000000a00 */
[----:B------:R-:W-:Y:S02]  /*17930*/  IMAD R0, R206, 0x20, R187 ;  /* 0x00000020ce007824 */ /* 0x000fe400078e02bb */
[----:B------:R-:W-:Y:S02]  /*17940*/  IMAD.IADD R5, R5, 0x1, R3 ;  /* 0x0000000105057824 */ /* 0x000fe400078e0203 */
[----:B------:R-:W-:Y:S02]  /*17950*/  IMAD.IADD R9, R191, 0x1, R0 ;  /* 0x00000001bf097824 */ /* 0x000fe400078e0200 */
[----:B------:R-:W-:Y:S02]  /*17960*/  IMAD R6, R13, UR4, RZ ;  /* 0x000000040d067c24 */ /* 0x000fe4000f8e02ff */
[----:B---3--:R-:W-:-:S04]  /*17970*/  @P2 IMAD.HI.U32 R0, R9, R14, RZ ;  /* 0x0000000e09002227 */ /* 0x008fc800078e00ff */
        /* <DEDUP_REMOVED lines=19> */
[----:B------:R-:W-:Y:S01]  /*17ab0*/  IMAD.IADD R191, R187, 0x1, R191 ;  /* 0x00000001bbbf7824 */ /* 0x000fe200078e02bf */
[----:B------:R-:W-:Y:S01]  /*17ac0*/  IADD3 R5, R5, R9, RZ ;  /* 0x0000000905057210 */ /* 0x000fe20007ffe0ff */
        /* <DEDUP_REMOVED lines=9> */
[----:B------:R0:W3:Y:S04]  /*17b60*/  SHFL.IDX PT, R3, R4, RZ, 0x181f ;  /* 0x00181fff04037589 */ /* 0x0000e800000e0000 */
[----:B------:R0:W4:Y:S02]  /*17b70*/  SHFL.IDX PT, R14, R0, RZ, 0x181f ;  /* 0x00181fff000e7589 */ /* 0x00012400000e0000 */
.L_x_3323:
[----:B------:R-:W-:Y:S01]  /*17b80*/  IMAD R8, R8, R25, RZ ;  /* 0x0000001908087224 */ /* 0x000fe200078e02ff */
        /* <DEDUP_REMOVED lines=8> */
[-C--:B---3--:R-:W-:Y:S02]  /*17c10*/  @!P2 LEA.HI.X R7, R16, R3.reuse, R17, 0x1, P0 ;  /* 0x000000031007a211 */ /* 0x088fe400000f0c11 */
[----:B------:R-:W-:-:S03]  /*17c20*/  @!P3 LEA.HI.X R15, R2, R3, R184, 0x1, P1 ;  /* 0x00000003020fb211 */ /* 0x000fc600008f0cb8 */
[----:B------:R3:W-:Y:S04]  /*17c30*/  @!P2 ST.E.128 desc[UR42][R6.64], RZ ;  /* 0x000000ff0600a985 */ /* 0x0007e8000c101d2a */
[----:B------:R3:W-:Y:S02]  /*17c40*/  @!P3 ST.E.128 desc[UR42][R14.64], RZ ;  /* 0x000000ff0e00b985 */ /* 0x0007e4000c101d2a */
.L_x_3091:
[----:B------:R-:W-:Y:S05]  /*17c50*/  BSYNC B1 ;  /* 0x0000000000017941 */ /* 0x000fea0003800000 */
.L_x_3090:
[----:B------:R-:W-:-:S03]  /*17c60*/  UMOV UR4, 0xffffffff ;  /* 0xffffffff00047882 */ /* 0x000fc60000000000 */
[----:B------:R-:W-:Y:S05]  /*17c70*/  BRA.DIV UR4, `(.L_x_3092) ;  /* 0x0000009604887947 */ /* 0x000fea000b800000 */
[----:B---3--:R3:W0:Y:S04]  /*17c80*/  SHFL.IDX PT, R3, R4, 0x1, 0x181f ;  /* 0x00381f0004037f89 */ /* 0x00862800000e0000 */
[----:B----4-:R3:W4:Y:S02]  /*17c90*/  SHFL.IDX PT, R14, R0, 0x1, 0x181f ;  /* 0x00381f00000e7f89 */ /* 0x01072400000e0000 */
.L_x_3327:
        /* <DEDUP_REMOVED lines=13> */
.L_x_3094:
[----:B------:R-:W-:Y:S05]  /*17d70*/  BSYNC B1 ;  /* 0x0000000000017941 */ /* 0x000fea0003800000 */
.L_x_3093:
[----:B------:R-:W-:-:S03]  /*17d80*/  UMOV UR4, 0xffffffff ;  /* 0xffffffff00047882 */ /* 0x000fc60000000000 */
[----:B------:R-:W-:Y:S05]  /*17d90*/  BRA.DIV UR4, `(.L_x_3095) ;  /* 0x0000009604887947 */ /* 0x000fea000b800000 */
[----:B0-----:R0:W0:Y:S04]  /*17da0*/  SHFL.IDX PT, R3, R4, 0x2, 0x181f ;  /* 0x00581f0004037f89 */ /* 0x00102800000e0000 */
[----:B----4-:R4:W0:Y:S02]  /*17db0*/  SHFL.IDX PT, R14, R0, 0x2, 0x181f ;  /* 0x00581f00000e7f89 */ /* 0x01082400000e0000 */
.L_x_3331:
[----:B------:R-:W-:Y:S01]  /*17dc0*/  VIADD R5, R191, 0x40 ;  /* 0x00000040bf057836 */ /* 0x000fe20000000000 */
[----:B------:R-:W-:Y:S04]  /*17dd0*/  BSSY B1, `(.L_x_3096) ;  /* 0x000000c000017945 */ /* 0x000fe80003800000 */
        /* <DEDUP_REMOVED lines=11> */
.L_x_3097:
[----:B------:R-:W-:Y:S05]  /*17e90*/  BSYNC B1 ;  /* 0x0000000000017941 */ /* 0x000fea0003800000 */
.L_x_3096:
[----:B------:R-:W-:-:S03]  /*17ea0*/  UMOV UR4, 0xffffffff ;  /* 0xffffffff00047882 */ /* 0x000fc60000000000 */
[----:B------:R-:W-:Y:S05]  /*17eb0*/  BRA.DIV UR4, `(.L_x_3098) ;  /* 0x0000009604887947 */ /* 0x000fea000b800000 */
[----:B0-----:R0:W0:Y:S04]  /*17ec0*/  SHFL.IDX PT, R3, R4, 0x3, 0x181f ;  /* 0x00781f0004037f89 */ /* 0x00102800000e0000 */
[----:B------:R0:W0:Y:S02]  /*17ed0*/  SHFL.IDX PT, R14, R0, 0x3, 0x181f ;  /* 0x00781f00000e7f89 */ /* 0x00002400000e0000 */
.L_x_3335:
[----:B0--34-:R-:W-:-:S05]  /*17ee0*/  VIADD R0, R191, 0x60 ;  /* 0x00000060bf007836 */ /* 0x019fca0000000000 */
[----:B------:R-:W-:-:S13]  /*17ef0*/  ISETP.GE.AND P0, PT, R0, R8, PT ;  /* 0x000000080000720c */ /* 0x000fda0003f06270 */
[----:B------:R-:W-:Y:S05]  /*17f00*/  @P0 BRA `(.L_x_3085) ;  /* 0x0000000000240947 */ /* 0x000fea0003800000 */
[----:B------:R-:W-:Y:S02]  /*17f10*/  ULDC UR4, c[0x0][0xac8] ;  /* 0x0002b20000047ab9 */ /* 0x000fe40000000800 */
[----:B------:R-:W-:Y:S02]  /*17f20*/  ISETP.GE.AND P2, PT, R16, UR4, PT ;  /* 0x0000000410007c0c */ /* 0x000fe4000bf46270 */
[----:B------:R-:W-:-:S11]  /*17f30*/  ISETP.GE.AND P3, PT, R2, UR4, PT ;  /* 0x0000000402007c0c */ /* 0x000fd6000bf66270 */
[-C--:B------:R-:W-:Y:S02]  /*17f40*/  @!P2 LEA R4, P0, R16, R14.reuse, 0x1 ;  /* 0x0000000e1004a211 */ /* 0x080fe400078008ff */
[----:B------:R-:W-:Y:S02]  /*17f50*/  @!P3 LEA R14, P1, R2, R14, 0x1 ;  /* 0x0000000e020eb211 */ /* 0x000fe400078208ff */
[-C--:B------:R-:W-:Y:S02]  /*17f60*/  @!P2 LEA.HI.X R5, R16, R3.reuse, R17, 0x1, P0 ;  /* 0x000000031005a211 */ /* 0x080fe400000f0c11 */
[----:B------:R-:W-:-:S03]  /*17f70*/  @!P3 LEA.HI.X R15, R2, R3, R184, 0x1, P1 ;  /* 0x00000003020fb211 */ /* 0x000fc600008f0cb8 */
[----:B------:R0:W-:Y:S04]  /*17f80*/  @!P2 ST.E.128 desc[UR42][R4.64], RZ ;  /* 0x000000ff0400a985 */ /* 0x0001e8000c101d2a */
[----:B------:R0:W-:Y:S02]  /*17f90*/  @!P3 ST.E.128 desc[UR42][R14.64], RZ ;  /* 0x000000ff0e00b985 */ /* 0x0001e4000c101d2a */
.L_x_3085:
[----:B------:R-:W-:Y:S05]  /*17fa0*/  BSYNC B0 ;  /* 0x0000000000007941 */ /* 0x000fea0003800000 */
.L_x_3076:
[----:B------:R-:W-:Y:S02]  /*17fb0*/  ULDC UR4, c[0x0][0xc3c] ;  /* 0x00030f0000047ab9 */ /* 0x000fe40000000800 */
[----:B-1----:R-:W-:-:S13]  /*17fc0*/  ISETP.GE.AND P0, PT, R43, UR4, PT ;  /* 0x000000042b007c0c */ /* 0x002fda000bf06270 */
[----:B------:R-:W-:Y:S05]  /*17fd0*/  @!P0 BRA `(.L_x_3099) ;  /* 0xfffffe90004c8947 */ /* 0x000fea000383ffff */
[----:B------:R-:W-:Y:S05]  /*17fe0*/  BRA `(.L_x_2878) ;  /* 0x0000006c00387947 */ /* 0x000fea0003800000 */
.L_x_2876:
        /* <DEDUP_REMOVED lines=16> */
.L_x_3100:
        /* <DEDUP_REMOVED lines=41> */
.L_x_3106:
        /* <DEDUP_REMOVED lines=12> */
.L_x_3105:
[----:B------:R-:W-:Y:S05]  /*18440*/  BSYNC B0 ;  /* 0x0000000000007941 */ /* 0x000fea0003800000 */
.L_x_3104:
        /* <DEDUP_REMOVED lines=20> */
.L_x_3102:
[----:B------:R-:W-:-:S04]  /*18590*/  IMAD.IADD R13, R6, 0x1, -R3 ;  /* 0x00000001060d7824 */ /* 0x000fc800078e0a03 */
[----:B------:R-:W-:-:S05]  /*185a0*/  IMAD R2, R8, UR5, R13 ;  /* 0x0000000508027c24 */ /* 0x000fca000f8e020d */
[----:B------:R-:W-:Y:S02]  /*185b0*/  ISETP.GT.AND P0, PT, R2, UR6, PT ;  /* 0x0000000602007c0c */ /* 0x000fe4000bf04270 */
[----:B------:R-:W0:Y:S11]  /*185c0*/  LDC.64 R2, c[0x0][0xc90] ;  /* 0x00032400ff027b82 */ /* 0x000e360000000a00 */
[----:B------:R-:W-:-:S04]  /*185d0*/  VOTE.ANY R9, PT, !P0 ;  /* 0x0000000000097806 */ /* 0x000fc800040e0100 */
[----:B------:R-:W1:Y:S02]  /*185e0*/  POPC R15, R9 ;  /* 0x00000009000f7309 */ /* 0x000e640000000000 */
[----:B-1----:R-:W-:-:S05]  /*185f0*/  IADD3 R19, R15, UR4, RZ ;  /* 0x000000040f137c10 */ /* 0x002fca000fffe0ff */
        /* <DEDUP_REMOVED lines=13> */
.L_x_3107:
        /* <DEDUP_REMOVED lines=56> */
[----:B------:R-:W-:-:S03]  /*18a50*/  IMAD R18, R2, R18, R3 ;  /* 0x0000001202127224 */ /* 0x000fc600078e0203 */
[----:B------:R-:W-:Y:S01]  /*18a60*/  IADD3 R17, R4, R17, RZ ;  /* 0x0000001104117210 */ /* 0x000fe20007ffe0ff */
[----:B------:R-:W-:Y:S06]  /*18a70*/  BRA `(.L_x_3108) ;  /* 0x00000000000c7947 */ /* 0x000fec0003800000 */
.L_x_3103:
[----:B------:R-:W-:Y:S02]  /*18a80*/  IMAD.MOV.U32 R17, RZ, RZ, RZ ;  /* 0x000000ffff117224 */ /* 0x000fe400078e00ff */
[----:B------:R-:W-:Y:S02]  /*18a90*/  IMAD.U32 R16, RZ, RZ, UR6 ;  /* 0x00000006ff107e24 */ /* 0x000fe4000f8e00ff */
[----:B------:R-:W-:-:S07]  /*18aa0*/  IMAD.MOV.U32 R18, RZ, RZ, RZ ;  /* 0x000000ffff127224 */ /* 0x000fce00078e00ff */
.L_x_3108:
[----:B------:R-:W-:-:S13]  /*18ab0*/  ISETP.NE.AND P0, PT, R5, RZ, PT ;  /* 0x000000ff0500720c */ /* 0x000fda0003f05270 */
[----:B------:R-:W0:Y:S01]  /*18ac0*/  @!P0 S2R R3, SR_CgaCtaId ;  /* 0x0000000000038919 */ /* 0x000e220000008800 */
[----:B------:R-:W-:-:S04]  /*18ad0*/  @!P0 MOV R2, 0x400 ;  /* 0x0000040000028802 */ /* 0x000fc80000000f00 */
[----:B0-----:R-:W-:-:S05]  /*18ae0*/  @!P0 LEA R2, R3, R2, 0x18 ;  /* 0x0000000203028211 */ /* 0x001fca00078ec0ff */
[----:B------:R1:W-:Y:S01]  /*18af0*/  @!P0 STS.128 [R2+0x288d0], R16 ;  /* 0x0288d01002008388 */ /* 0x0003e20000000c00 */
[----:B------:R-:W-:Y:S06]  /*18b00*/  BAR.ARV 0x5, 0x180 ;  /* 0x0146000000007b1d */ /* 0x000fec0000002000 */
.L_x_3101:
[----:B------:R2:W-:Y:S01]  /*18b10*/  STL [R1+0x24], RZ ;  /* 0x000024ff01007387 */ /* 0x0005e20000100800 */
[----:B------:R-:W-:Y:S01]  /*18b20*/  ULDC UR4, c[0x0][0xc3c] ;  /* 0x00030f0000047ab9 */ /* 0x000fe20000000800 */
[----:B------:R-:W-:Y:S01]  /*18b30*/  IMAD.MOV.U32 R28, RZ, RZ, 0x1 ;  /* 0x00000001ff1c7424 */ /* 0x000fe200078e00ff */
[----:B0-----:R-:W-:Y:S01]  /*18b40*/  ISETP.GE.AND P0, PT, R19, UR4, PT ;  /* 0x0000000413007c0c */ /* 0x001fe2000bf06270 */
[----:B------:R-:W-:-:S12]  /*18b50*/  IMAD.MOV.U32 R25, RZ, RZ, RZ ;  /* 0x000000ffff197224 */ /* 0x000fd800078e00ff */
[----:B--2---:R-:W-:Y:S05]  /*18b60*/  @P0 BRA `(.L_x_3109) ;  /* 0x0000005c007c0947 */ /* 0x004fea0003800000 */
[----:B------:R-:W0:Y:S01]  /*18b70*/  S2UR UR5, SR_CgaCtaId ;  /* 0x00000000000579c3 */ /* 0x000e220000008800 */
[C---:B------:R-:W-:Y:S01]  /*18b80*/  IMAD.SHL.U32 R31, R0.reuse, 0x8, RZ ;  /* 0x00000008001f7824 */ /* 0x040fe200078e00ff */
[----:B-1----:R-:W-:Y:S01]  /*18b90*/  LOP3.LUT R2, R0, 0x7f, RZ, 0xc0, !PT ;  /* 0x0000007f00027812 */ /* 0x002fe200078ec0ff */
        /* <DEDUP_REMOVED lines=20> */
[----:B0-----:R-:W-:-:S06]  /*18ce0*/  ULEA UR4, UR5, UR4, 0x18 ;  /* 0x0000000405047291 */ /* 0x001fcc000f8ec03f */
[----:B------:R-:W-:-:S04]  /*18cf0*/  IMAD.U32 R22, RZ, RZ, UR4 ;  /* 0x00000004ff167e24 */ /* 0x000fc8000f8e00ff */
[----:B------:R-:W-:-:S05]  /*18d00*/  IMAD R0, R36, 0x2, R22 ;  /* 0x0000000224007824 */ /* 0x000fca00078e0216 */
[----:B------:R1:W-:Y:S02]  /*18d10*/  STL [R1+0x8], R0 ;  /* 0x0000080001007387 */ /* 0x0003e40000100800 */
.L_x_3208:
        /* <DEDUP_REMOVED lines=18> */
[----:B------:R1:W2:Y:S01]  /*18e40*/  @P0 LDG.E R11, desc[UR42][R2.64] ;  /* 0x0000002a020b0981 */ /* 0x0002a2000c1e1900 */
        /* <DEDUP_REMOVED lines=10> */
[----:B---3--:R-:W3:Y:S01]  /*18ef0*/  @P0 LDG.E R6, desc[UR42][R2.64] ;  /* 0x0000002a02060981 */ /* 0x008ee2000c1e1900 */
        /* <DEDUP_REMOVED lines=14> */
[----:B------:R-:W-:-:S03]  /*18fe0*/  UIMAD UR4, UR4, UR5, URZ ;  /* 0x00000005040472a4 */ /* 0x000fc6000f8e023f */
[----:B------:R-:W-:Y:S02]  /*18ff0*/  ULDC UR5, c[0x0][0x348] ;  /* 0x0000d20000057ab9 */ /* 0x000fe40000000800 */
[----:B0-----:R-:W-:Y:S01]  /*19000*/  IMAD.U32 R7, RZ, RZ, UR5 ;  /* 0x00000005ff077e24 */ /* 0x001fe2000f8e00ff */
[----:B---3--:R0:W-:Y:S04]  /*19010*/  STL [R1+0x14], R8 ;  /* 0x0000140801007387 */ /* 0x0081e80000100800 */
[----:B--2---:R1:W-:Y:S01]  /*19020*/  STL [R1], R11 ;  /* 0x0000000b01007387 */ /* 0x0043e20000100800 */
[----:B------:R-:W-:Y:S02]  /*19030*/  IMAD.MOV.U32 R10, RZ, RZ, R8 ;  /* 0x000000ffff0a7224 */ /* 0x000fe400078e0008 */
[----:B0-----:R-:W-:Y:S01]  /*19040*/  IMAD.U32 R8, RZ, RZ, UR4 ;  /* 0x00000004ff087e24 */ /* 0x001fe2000f8e00ff */
[----:B----4-:R-:W-:Y:S06]  /*19050*/  @P2 BRA `(.L_x_3110) ;  /* 0x0000000000142947 */ /* 0x010fec0003800000 */
[----:B------:R-:W-:Y:S05]  /*19060*/  @!P0 BRA `(.L_x_3110) ;  /* 0x0000000000108947 */ /* 0x000fea0003800000 */
[----:B------:R-:W2:Y:S04]  /*19070*/  LDG.E R9, desc[UR42][R2.64] ;  /* 0x0000002a02097981 */ /* 0x000ea8000c1e1900 */
[----:B------:R-:W2:Y:S02]  /*19080*/  LDG.E R6, desc[UR42][R2.64+0x4] ;  /* 0x0000042a02067981 */ /* 0x000ea4000c1e1900 */
[----:B--2---:R-:W-:-:S05]  /*19090*/  IMAD.IADD R10, R6, 0x1, -R9 ;  /* 0x00000001060a7824 */ /* 0x004fca00078e0a09 */
[----:B------:R0:W-:Y:S02]  /*190a0*/  STL [R1+0x14], R10 ;  /* 0x0000140a01007387 */ /* 0x0001e40000100800 */
.L_x_3110:
        /* <DEDUP_REMOVED lines=9> */
.L_x_3111:
[----:B------:R-:W-:Y:S02]  /*19140*/  ULDC.64 UR4, c[0x0][0xa08] ;  /* 0x0002820000047ab9 */ /* 0x000fe40000000a00 */
[----:B------:R-:W-:-:S04]  /*19150*/  ISETP.NE.U32.AND P0, PT, RZ, UR4, PT ;  /* 0x00000004ff007c0c */ /* 0x000fc8000bf05070 */
[----:B------:R-:W-:-:S13]  /*19160*/  ISETP.NE.AND.EX P0, PT, RZ, UR5, PT, P0 ;  /* 0x00000005ff007c0c */ /* 0x000fda000bf05300 */
[----:B------:R-:W-:Y:S05]  /*19170*/  @!P0 BRA `(.L_x_3112) ;  /* 0x0000000000148947 */ /* 0x000fea0003800000 */
[----:B------:R-:W2:Y:S02]  /*19180*/  LDC.64 R2, c[0x0][0xa08] ;  /* 0x00028200ff027b82 */ /* 0x000ea40000000a00 */
[----:B--2---:R-:W-:-:S05]  /*19190*/  IMAD.WIDE R2, R34, 0x4, R2 ;  /* 0x0000000422027825 */ /* 0x004fca00078e0202 */
[----:B------:R-:W2:Y:S04]  /*191a0*/  LDG.E R8, desc[UR42][R2.64] ;  /* 0x0000002a02087981 */ /* 0x000ea8000c1e1900 */
[----:B------:R-:W2:Y:S02]  /*191b0*/  LDG.E R9, desc[UR42][R2.64+0x4] ;  /* 0x0000042a02097981 */ /* 0x000ea4000c1e1900 */
[----:B--2---:R-:W-:-:S07]  /*191c0*/  IADD3 R8, -R8, R9, RZ ;  /* 0x0000000908087210 */ /* 0x004fce0007ffe1ff */
.L_x_3112:
[----:B--2---:R-:W2:Y:S01]  /*191d0*/  @P1 LDG.E R2, desc[UR42][R4.64] ;  /* 0x0000002a04021981 */ /* 0x004ea2000c1e1900 */
[----:B------:R-:W3:Y:S03]  /*191e0*/  LDC R3, c[0x0][0x448] ;  /* 0x00011200ff037b82 */ /* 0x000ee60000000800 */
[----:B------:R4:W2:Y:S01]  /*191f0*/  @P1 LDG.E R9, desc[UR42][R4.64+0x4] ;  /* 0x0000042a04091981 */ /* 0x0008a2000c1e1900 */
[----:B-----5:R-:W-:Y:S01]  /*19200*/  IMAD.IADD R8, R8, 0x1, -R11 ;  /* 0x0000000108087824 */ /* 0x020fe200078e0a0b */
[----:B------:R-:W-:Y:S03]  /*19210*/  BSSY B0, `(.L_x_3113) ;  /* 0x0000127000007945 */ /* 0x000fe60003800000 */
[----:B----4-:R-:W-:-:S05]  /*19220*/  IMAD.MOV R4, RZ, RZ, -R8 ;  /* 0x000000ffff047224 */ /* 0x010fca00078e0a08 */
[----:B------:R-:W-:Y:S02]  /*19230*/  VIMNMX R4, RZ, R4, !PT ;  /* 0x00000004ff047248 */ /* 0x000fe40007fe0100 */
[----:B---3--:R-:W-:-:S13]  /*19240*/  ISETP.NE.AND P0, PT, R3, 0x1, PT ;  /* 0x000000010300780c */ /* 0x008fda0003f05270 */
[----:B------:R-:W3:Y:S08]  /*19250*/  @P0 LDC R3, c[0x0][0x44c] ;  /* 0x00011300ff030b82 */ /* 0x000ef00000000800 */
[----:B------:R-:W4:Y:S01]  /*19260*/  @P0 LDC R6, c[0x0][0x450] ;  /* 0x00011400ff060b82 */ /* 0x000f220000000800 */
[----:B--2---:R-:W-:Y:S02]  /*19270*/  @P1 IMAD.IADD R7, R9, 0x1, -R2 ;  /* 0x0000000109071824 */ /* 0x004fe400078e0a02 */
[----:B------:R-:W-:-:S02]  /*19280*/  IMAD.SHL.U32 R2, R17, 0x80, RZ ;  /* 0x0000008011027824 */ /* 0x000fc400078e00ff */
[----:B------:R-:W-:Y:S02]  /*19290*/  IMAD.IADD R37, R8, 0x1, R7 ;  /* 0x0000000108257824 */ /* 0x000fe400078e0207 */
[----:B------:R-:W-:Y:S02]  /*192a0*/  VIADD R2, R2, 0x7f ;  /* 0x0000007f02027836 */ /* 0x000fe40000000000 */
[----:B------:R-:W-:Y:S02]  /*192b0*/  VIADD R5, R37, 0x7f ;  /* 0x0000007f25057836 */ /* 0x000fe40000000000 */
[----:B---3--:R-:W-:-:S04]  /*192c0*/  @P0 IMAD.HI.U32 R9, R2, R3, RZ ;  /* 0x0000000302090227 */ /* 0x008fc800078e00ff */
[----:B------:R-:W-:Y:S01]  /*192d0*/  IMAD.MOV.U32 R3, RZ, RZ, R2 ;  /* 0x000000ffff037224 */ /* 0x000fe200078e0002 */
[----:B----4-:R-:W-:Y:S02]  /*192e0*/  @P0 SHF.R.U32.HI R3, RZ, R6, R9 ;  /* 0x00000006ff030219 */ /* 0x010fe40000011609 */
[----:B------:R-:W-:Y:S02]  /*192f0*/  IADD3 R6, R37, 0x80, -R10 ;  /* 0x0000008025067810 */ /* 0x000fe40007ffe80a */
[----:B------:R-:W-:-:S03]  /*19300*/  SHF.R.S32.HI R2, RZ, 0x1f, R5 ;  /* 0x0000001fff027819 */ /* 0x000fc60000011405 */
[----:B------:R-:W-:Y:S01]  /*19310*/  IMAD.IADD R3, R6, 0x1, R3 ;  /* 0x0000000106037824 */ /* 0x000fe200078e0203 */
[----:B------:R-:W-:-:S04]  /*19320*/  LEA.HI R5, R2, R5, RZ, 0x7 ;  /* 0x0000000502057211 */ /* 0x000fc800078f38ff */
[----:B------:R-:W-:Y:S02]  /*19330*/  SHF.R.S32.HI R2, RZ, 0x1f, R3 ;  /* 0x0000001fff027819 */ /* 0x000fe40000011403 */
[----:B------:R-:W-:Y:S02]  /*19340*/  SHF.R.S32.HI R5, RZ, 0x7, R5 ;  /* 0x00000007ff057819 */ /* 0x000fe40000011405 */
[----:B------:R-:W-:-:S04]  /*19350*/  LEA.HI R2, R2, R3, RZ, 0x7 ;  /* 0x0000000302027211 */ /* 0x000fc800078f38ff */
[----:B------:R-:W-:-:S04]  /*19360*/  SHF.R.S32.HI R2, RZ, 0x7, R2 ;  /* 0x00000007ff027819 */ /* 0x000fc80000011402 */
[----:B------:R-:W-:-:S05]  /*19370*/  VIMNMX R3, R5, R2, PT ;  /* 0x0000000205037248 */ /* 0x000fca0003fe0100 */
[----:B------:R-:W-:-:S05]  /*19380*/  IMAD R2, R3, 0x80, -R8 ;  /* 0x0000008003027824 */ /* 0x000fca00078e0a08 */
[----:B------:R-:W-:-:S04]  /*19390*/  VIMNMX R7, R2, R7, PT ;  /* 0x0000000702077248 */ /* 0x000fc80003fe0100 */
[----:B------:R-:W-:Y:S02]  /*193a0*/  ISETP.GT.AND P0, PT, R7, R4, PT ;  /* 0x000000040700720c */ /* 0x000fe40003f04270 */
[----:B------:R-:W-:-:S11]  /*193b0*/  SHF.R.U32.HI R4, RZ, 0x7, R4 ;  /* 0x00000007ff047819 */ /* 0x000fd60000011604 */
        /* <DEDUP_REMOVED lines=11> */
[----:B------:R-:W2:Y:S02]  /*19470*/  S2R R7, SR_TID.X ;  /* 0x0000000000077919 */ /* 0x000ea40000002100 */
[----:B--2---:R-:W-:-:S04]  /*19480*/  SHF.R.U32.HI R7, RZ, 0x5, R7 ;  /* 0x00000005ff077819 */ /* 0x004fc80000011607 */
[----:B------:R-:W-:-:S05]  /*19490*/  LOP3.LUT R7, R7, 0x3, RZ, 0xc0, !PT ;  /* 0x0000000307077812 */ /* 0x000fca00078ec0ff */
[----:B------:R2:W3:Y:S02]  /*194a0*/  SHFL.IDX PT, R14, R7, RZ, 0x1f ;  /* 0x00001fff070e7589 */ /* 0x0004e400000e0000 */
.L_x_3338:
[----:B---3--:R-:W-:Y:S02]  /*194b0*/  ISETP.NE.AND P0, PT, R14, RZ, PT ;  /* 0x000000ff0e00720c */ /* 0x008fe40003f05270 */
[----:B------:R-:W-:-:S11]  /*194c0*/  PLOP3.LUT P6, PT, PT, PT, PT, 0x8, 0x0 ;  /* 0x000000000000781c */ /* 0x000fd60003fce170 */
[----:B------:R-:W-:Y:S05]  /*194d0*/  @P0 BRA `(.L_x_3116) ;  /* 0x00000000000c0947 */ /* 0x000fea0003800000 */
[----:B------:R-:W-:-:S03]  /*194e0*/  UMOV UR4, 0xffffffff ;  /* 0xffffffff00047882 */ /* 0x000fc60000000000 */
[----:B------:R-:W-:Y:S05]  /*194f0*/  BRA.DIV UR4, `(.L_x_3117) ;  /* 0x0000008204747947 */ /* 0x000fea000b800000 */
[----:B------:R-:W-:-:S13]  /*19500*/  ELECT P6, URZ, PT ;  /* 0x00000000003f782f */ /* 0x000fda00038c0000 */
.L_x_3116:
[----:B--2---:R-:W2:Y:S01]  /*19510*/  LDL R7, [R1+0x24] ;  /* 0x0000240001077983 */ /* 0x004ea20000100800 */
[----:B------:R-:W-:Y:S01]  /*19520*/  BSSY B1, `(.L_x_3118) ;  /* 0x0000008000017945 */ /* 0x000fe20003800000 */
[----:B--2---:R-:W-:-:S05]  /*19530*/  VIADD R7, R7, 0x1 ;  /* 0x0000000107077836 */ /* 0x004fca0000000000 */
[----:B------:R-:W-:-:S04]  /*19540*/  LEA.HI R8, R7, R7, RZ, 0x1 ;  /* 0x0000000707087211 */ /* 0x000fc800078f08ff */
[----:B------:R-:W-:-:S05]  /*19550*/  LOP3.LUT R8, R8, 0xfffffffe, RZ, 0xc0, !PT ;  /* 0xfffffffe08087812 */ /* 0x000fca00078ec0ff */
[----:B------:R-:W-:-:S05]  /*19560*/  IMAD.IADD R7, R7, 0x1, -R8 ;  /* 0x0000000107077824 */ /* 0x000fca00078e0a08 */
[----:B------:R-:W-:-:S04]  /*19570*/  SHF.L.U32 R7, R7, 0x1f, RZ ;  /* 0x0000001f07077819 */ /* 0x000fc800000006ff */
[----:B------:R-:W2:Y:S02]  /*19580*/  SYNCS.PHASECHK.TRANS64.TRYWAIT P0, [R22+URZ+0x28820], R7 ;  /* 0x02882007160075a7 */ /* 0x000ea4000800017f */
[----:B--2---:R-:W-:Y:S05]  /*19590*/  @!P0 BRA `(.L_x_3119) ;  /* 0x00000080006c8947 */ /* 0x004fea0003800000 */
.L_x_3341:
[----:B------:R-:W-:Y:S05]  /*195a0*/  BSYNC B1 ;  /* 0x0000000000017941 */ /* 0x000fea0003800000 */
.L_x_3118:
[----:B------:R-:W-:Y:S04]  /*195b0*/  BSSY B1, `(.L_x_3120) ;  /* 0x000006e000017945 */ /* 0x000fe80003800000 */
[----:B------:R-:W-:Y:S05]  /*195c0*/  @!P6 BRA `(.L_x_3121) ;  /* 0x0000000400b0e947 */ /* 0x000fea0003800000 */
[----:B--2---:R-:W-:Y:S01]  /*195d0*/  IMAD R7, R27, 0x8, R22 ;  /* 0x000000081b077824 */ /* 0x004fe200078e0216 */
[----:B------:R-:W-:Y:S01]  /*195e0*/  SHF.L.U32 R8, R29, 0x1f, RZ ;  /* 0x0000001f1d087819 */ /* 0x000fe200000006ff */
[----:B------:R-:W2:Y:S01]  /*195f0*/  S2R R9, SR_TID.X ;  /* 0x0000000000097919 */ /* 0x000ea20000002100 */
[----:B------:R-:W-:Y:S02]  /*19600*/  BSSY B2, `(.L_x_3122) ;  /* 0x0000005000027945 */ /* 0x000fe40003800000 */
[----:B------:R-:W3:Y:S01]  /*19610*/  SYNCS.PHASECHK.TRANS64.TRYWAIT P0, [R7+URZ+0x288a0], R8 ;  /* 0x0288a008070075a7 */ /* 0x000ee2000800017f */
[----:B--2---:R-:W-:-:S04]  /*19620*/  LOP3.LUT R9, R9, 0x7f, RZ, 0xc0, !PT ;  /* 0x0000007f09097812 */ /* 0x004fc800078ec0ff */
[----:B------:R-:W-:Y:S01]  /*19630*/  ISETP.NE.AND P1, PT, R9, RZ, PT ;  /* 0x000000ff0900720c */ /* 0x000fe20003f25270 */
[----:B---3--:R-:W-:-:S12]  /*19640*/  @!P0 BRA `(.L_x_3123) ;  /* 0x0000008000548947 */ /* 0x008fd80003800000 */
.L_x_3342:
[----:B------:R-:W-:Y:S05]  /*19650*/  BSYNC B2 ;  /* 0x0000000000027941 */ /* 0x000fea0003800000 */
.L_x_3122:
[----:B------:R-:W-:Y:S04]  /*19660*/  BSSY B2, `(.L_x_3124) ;  /* 0x0000009000027945 */ /* 0x000fe80003800000 */
[----:B------:R-:W-:Y:S05]  /*19670*/  @P1 BRA `(.L_x_3125) ;  /* 0x00000000001c1947 */ /* 0x000fea0003800000 */
[----:B0-----:R-:W0:Y:S01]  /*19680*/  S2R R10, SR_TID.X ;  /* 0x00000000000a7919 */ /* 0x001e220000002100 */
[----:B------:R-:W-:-:S04]  /*19690*/  IMAD.MOV.U32 R9, RZ, RZ, 0x8000 ;  /* 0x00008000ff097424 */ /* 0x000fc800078e00ff */
[----:B------:R3:W-:Y:S01]  /*196a0*/  SYNCS.ARRIVE.TRANS64 RZ, [R7+URZ+0x28890], R9 ;  /* 0x0288900907ff79a7 */ /* 0x0007e2000800003f */
[----:B0-----:R-:W-:-:S04]  /*196b0*/  LOP3.LUT R10, R10, 0x1f, RZ, 0xc0, !PT ;  /* 0x0000001f0a0a7812 */ /* 0x001fc800078ec0ff */
[----:B------:R-:W-:-:S13]  /*196c0*/  ISETP.NE.AND P0, PT, R10, RZ, PT ;  /* 0x000000ff0a00720c */ /* 0x000fda0003f05270 */
[----:B---3--:R-:W-:Y:S05]  /*196d0*/  @!P0 BRA `(.L_x_3125) ;  /* 0x0000000000048947 */ /* 0x008fea0003800000 */
[----:B------:R-:W-:Y:S01]  /*196e0*/  BPT.TRAP 0x1 ;  /* 0x000000040000795c */ /* 0x000fe20000300000 */
.L_x_3125:
[----:B------:R-:W-:Y:S05]  /*196f0*/  BSYNC B2 ;  /* 0x0000000000027941 */ /* 0x000fea0003800000 */
.L_x_3124:
        /* <DEDUP_REMOVED lines=8> */
[----:B-1----:R-:W-:Y:S01]  /*19780*/  IMAD.SHL.U32 R11, R27, 0x4000, RZ ;  /* 0x000040001b0b7824 */ /* 0x002fe200078e00ff */
[----:B------:R-:W-:Y:S01]  /*19790*/  UMOV UR6, 0x0 ;  /* 0x0000000000067882 */ /* 0x000fe20000000000 */
[----:B------:R-:W-:Y:S01]  /*197a0*/  VIADD R12, R7, 0x28890 ;  /* 0x00028890070c7836 */ /* 0x000fe20000000000 */
[----:B------:R-:W-:Y:S01]  /*197b0*/  UMOV UR7, 0x12f00000 ;  /* 0x12f0000000077882 */ /* 0x000fe20000000000 */
[----:B------:R-:W-:-:S08]  /*197c0*/  VIADD R13, R10, 0x18400 ;  /* 0x000184000a0d7836 */ /* 0x000fd00000000000 */
.L_x_3126:
        /* <DEDUP_REMOVED lines=12> */
[----:B------:R-:W-:Y:S01]  /*19890*/  UMOV UR6, 0x0 ;  /* 0x0000000000067882 */ /* 0x000fe20000000000 */
[----:B------:R-:W-:Y:S01]  /*198a0*/  IADD3 R10, R10, 0x1c400, RZ ;  /* 0x0001c4000a0a7810 */ /* 0x000fe20007ffe0ff */
[----:B------:R-:W-:Y:S01]  /*198b0*/  UMOV UR7, 0x12f00000 ;  /* 0x12f0000000077882 */ /* 0x000fe20000000000 */
[----:B------:R-:W-:-:S15]  /*198c0*/  R2UR UR10, R15 ;  /* 0x000000000f0a72ca */ /* 0x000fde00000e0000 */
.L_x_3127:
        /* <DEDUP_REMOVED lines=13> */
.L_x_3343:
[----:B------:R-:W-:Y:S05]  /*199a0*/  BSYNC B2 ;  /* 0x0000000000027941 */ /* 0x000fea0003800000 */
.L_x_3128:
[----:B------:R-:W-:Y:S01]  /*199b0*/  BSSY B2, `(.L_x_3130) ;  /* 0x000000b000027945 */ /* 0x000fe20003800000 */
[----:B------:R-:W-:Y:S02]  /*199c0*/  IMAD.MOV.U32 R12, RZ, RZ, 0x0 ;  /* 0x00000000ff0c7424 */ /* 0x000fe400078e00ff */
[----:B------:R-:W-:Y:S01]  /*199d0*/  IMAD.MOV.U32 R13, RZ, RZ, 0x12f00000 ;  /* 0x12f00000ff0d7424 */ /* 0x000fe200078e00ff */
[----:B------:R-:W-:Y:S06]  /*199e0*/  @P1 BRA `(.L_x_3131) ;  /* 0x00000000001c1947 */ /* 0x000fec0003800000 */
[----:B------:R-:W1:Y:S01]  /*199f0*/  S2R R10, SR_TID.X ;  /* 0x00000000000a7919 */ /* 0x000e620000002100 */
[----:B0-2---:R-:W-:-:S04]  /*19a00*/  IMAD.MOV.U32 R8, RZ, RZ, 0x8000 ;  /* 0x00008000ff087424 */ /* 0x005fc800078e00ff */
[----:B------:R3:W-:Y:S01]  /*19a10*/  SYNCS.ARRIVE.TRANS64 RZ, [R7+URZ+0x288b0], R8 ;  /* 0x0288b00807ff79a7 */ /* 0x0007e2000800003f */
[----:B-1----:R-:W-:-:S04]  /*19a20*/  LOP3.LUT R10, R10, 0x1f, RZ, 0xc0, !PT ;  /* 0x0000001f0a0a7812 */ /* 0x002fc800078ec0ff */
[----:B------:R-:W-:-:S13]  /*19a30*/  ISETP.NE.AND P0, PT, R10, RZ, PT ;  /* 0x000000ff0a00720c */ /* 0x000fda0003f05270 */
[----:B---3--:R-:W-:Y:S05]  /*19a40*/  @!P0 BRA `(.L_x_3131) ;  /* 0x0000000000048947 */ /* 0x008fea0003800000 */
[----:B------:R-:W-:Y:S01]  /*19a50*/  BPT.TRAP 0x1 ;  /* 0x000000040000795c */ /* 0x000fe20000300000 */
.L_x_3131:
[----:B------:R-:W-:Y:S05]  /*19a60*/  BSYNC B2 ;  /* 0x0000000000027941 */ /* 0x000fea0003800000 */
.L_x_3130:
[----:B------:R-:W-:Y:S01]  /*19a70*/  R2UR UR10, R14 ;  /* 0x000000000e0a72ca */ /* 0x000fe200000e0000 */
[----:B------:R-:W-:Y:S01]  /*19a80*/  IMAD R11, R11, 0x2, R22 ;  /* 0x000000020b0b7824 */ /* 0x000fe200078e0216 */
[----:B------:R-:W-:Y:S01]  /*19a90*/  R2UR UR6, R12 ;  /* 0x000000000c0672ca */ /* 0x000fe200000e0000 */
[----:B------:R-:W-:Y:S01]  /*19aa0*/  UIADD3 UR4, UP0, UR40, 0x670, URZ ;  /* 0x0000067028047890 */ /* 0x000fe2000ff1e03f */
[----:B------:R-:W-:Y:S01]  /*19ab0*/  R2UR UR7, R13 ;  /* 0x000000000d0772ca */ /* 0x000fe200000e0000 */
[----:B0-2---:R-:W-:Y:S01]  /*19ac0*/  VIADD R7, R7, 0x288b0 ;  /* 0x000288b007077836 */ /* 0x005fe20000000000 */
[----:B------:R-:W-:Y:S01]  /*19ad0*/  PLOP3.LUT P0, PT, PT, PT, PT, 0x80, 0x0 ;  /* 0x000000000000781c */ /* 0x000fe20003f0f070 */
[----:B------:R-:W-:Y:S01]  /*19ae0*/  VIADD R8, R11, 0x400 ;  /* 0x000004000b087836 */ /* 0x000fe20000000000 */
[----:B------:R-:W-:-:S12]  /*19af0*/  UIADD3.X UR5, URZ, UR41, URZ, UP0, !UPT ;  /* 0x000000293f057290 */ /* 0x000fd800087fe43f */
.L_x_3132:
        /* <DEDUP_REMOVED lines=15> */
.L_x_3133:
        /* <DEDUP_REMOVED lines=9> */
[----:B---3--:R-:W-:Y:S05]  /*19c80*/  @P0 BRA.U.ANY `(.L_x_3133) ;  /* 0xfffffffd00d80947 */ /* 0x008fea000393ffff */
.L_x_3121:
[----:B------:R-:W-:Y:S05]  /*19c90*/  BSYNC B1 ;  /* 0x0000000000017941 */ /* 0x000fea0003800000 */
.L_x_3120:
[----:B-1----:R-:W-:Y:S01]  /*19ca0*/  VIADD R11, R3, 0xfffffffe ;  /* 0xfffffffe030b7836 */ /* 0x002fe20000000000 */
        /* <DEDUP_REMOVED lines=8> */
.L_x_3148:
[----:B------:R-:W-:Y:S05]  /*19d30*/  YIELD ;  /* 0x0000000000007946 */ /* 0x000fea0003800000 */
        /* <DEDUP_REMOVED lines=10> */
.L_x_3344:
[----:B------:R-:W-:Y:S05]  /*19de0*/  BSYNC B2 ;  /* 0x0000000000027941 */ /* 0x000fea0003800000 */
.L_x_3136:
[----:B------:R-:W-:Y:S04]  /*19df0*/  BSSY B2, `(.L_x_3138) ;  /* 0x0000009000027945 */ /* 0x000fe80003800000 */
[----:B------:R-:W-:Y:S05]  /*19e00*/  @P2 BRA `(.L_x_3139) ;  /* 0x00000000001c2947 */ /* 0x000fea0003800000 */
[----:B--2---:R-:W1:Y:S01]  /*19e10*/  S2R R7, SR_TID.X ;  /* 0x0000000000077919 */ /* 0x004e620000002100 */
[----:B------:R-:W-:-:S04]  /*19e20*/  IMAD.MOV.U32 R3, RZ, RZ, 0x8000 ;  /* 0x00008000ff037424 */ /* 0x000fc800078e00ff */
[----:B------:R3:W-:Y:S01]  /*19e30*/  SYNCS.ARRIVE.TRANS64 RZ, [R10+URZ+0x28890], R3 ;  /* 0x028890030aff79a7 */ /* 0x0007e2000800003f */
[----:B-1----:R-:W-:-:S04]  /*19e40*/  LOP3.LUT R7, R7, 0x1f, RZ, 0xc0, !PT ;  /* 0x0000001f07077812 */ /* 0x002fc800078ec0ff */
[----:B------:R-:W-:-:S13]  /*19e50*/  ISETP.NE.AND P1, PT, R7, RZ, PT ;  /* 0x000000ff0700720c */ /* 0x000fda0003f25270 */
[----:B---3--:R-:W-:Y:S05]  /*19e60*/  @!P1 BRA `(.L_x_3139) ;  /* 0x0000000000049947 */ /* 0x008fea0003800000 */
[----:B------:R-:W-:Y:S01]  /*19e70*/  BPT.TRAP 0x1 ;  /* 0x000000040000795c */ /* 0x000fe20000300000 */
.L_x_3139:
[----:B------:R-:W-:Y:S05]  /*19e80*/  BSYNC B2 ;  /* 0x0000000000027941 */ /* 0x000fea0003800000 */
.L_x_3138:
[----:B------:R-:W-:Y:S01]  /*19e90*/  IMAD.MOV.U32 R14, RZ, RZ, RZ ;  /* 0x000000ffff0e7224 */ /* 0x000fe200078e00ff */
[----:B------:R-:W-:Y:S01]  /*19ea0*/  UIADD3 UR4, UP0, UR40, 0x570, URZ ;  /* 0x0000057028047890 */ /* 0x000fe2000ff1e03f */
[----:B------:R-:W-:Y:S01]  /*19eb0*/  IMAD R8, R27, 0x8000, R22 ;  /* 0x000080001b087824 */ /* 0x000fe200078e0216 */
[----:B------:R-:W-:Y:S01]  /*19ec0*/  PLOP3.LUT P1, PT, PT, PT, PT, 0x80, 0x0 ;  /* 0x000000000000781c */ /* 0x000fe20003f2f070 */
[----:B--2---:R-:W-:Y:S01]  /*19ed0*/  IMAD R7, R11, 0x80, R0 ;  /* 0x000000800b077824 */ /* 0x004fe200078e0200 */
[----:B------:R-:W-:Y:S01]  /*19ee0*/  R2UR UR10, R14 ;  /* 0x000000000e0a72ca */ /* 0x000fe200000e0000 */
[----:B------:R-:W-:Y:S01]  /*19ef0*/  VIADD R3, R10, 0x28890 ;  /* 0x000288900a037836 */ /* 0x000fe20000000000 */
[----:B------:R-:W-:Y:S01]  /*19f00*/  UIADD3.X UR5, URZ, UR41, URZ, UP0, !UPT ;  /* 0x000000293f057290 */ /* 0x000fe200087fe43f */
[----:B------:R-:W-:Y:S01]  /*19f10*/  VIADD R12, R8, 0x18400 ;  /* 0x00018400080c7836 */ /* 0x000fe20000000000 */
[----:B------:R-:W-:Y:S01]  /*19f20*/  UMOV UR6, 0x0 ;  /* 0x0000000000067882 */ /* 0x000fe20000000000 */
[----:B------:R-:W-:-:S10]  /*19f30*/  UMOV UR7, 0x12f00000 ;  /* 0x12f0000000077882 */ /* 0x000fd40000000000 */
.L_x_3140:
        /* <DEDUP_REMOVED lines=16> */
.L_x_3141:
        /* <DEDUP_REMOVED lines=13> */
.L_x_3345:
[----:B------:R-:W-:Y:S05]  /*1a110*/  BSYNC B2 ;  /* 0x0000000000027941 */ /* 0x000fea0003800000 */
.L_x_3142:
        /* <DEDUP_REMOVED lines=11> */
.L_x_3145:
[----:B------:R-:W-:Y:S05]  /*1a1d0*/  BSYNC B2 ;  /* 0x0000000000027941 */ /* 0x000fea0003800000 */
.L_x_3144:
        /* <DEDUP_REMOVED lines=8> */
.L_x_3146:
        /* <DEDUP_REMOVED lines=15> */
.L_x_3147:
        /* <DEDUP_REMOVED lines=10> */
.L_x_3135:
[----:B------:R-:W-:Y:S05]  /*1a3f0*/  BSYNC B1 ;  /* 0x0000000000017941 */ /* 0x000fea0003800000 */
.L_x_3134:
[C---:B------:R-:W-:Y:S01]  /*1a400*/  ISETP.GT.AND P2, PT, R11.reuse, R4, PT ;  /* 0x000000040b00720c */ /* 0x040fe20003f44270 */
[----:B------:R-:W-:Y:S01]  /*1a410*/  VIADD R11, R11, 0xffffffff ;  /* 0xffffffff0b0b7836 */ /* 0x000fe20000000000 */
[----:B------:R-:W-:-:S04]  /*1a420*/  IADD3 R27, R27, 0x1, RZ ;  /* 0x000000011b1b7810 */ /* 0x000fc80007ffe0ff */
[----:B------:R-:W-:-:S04]  /*1a430*/  ISETP.NE.AND P1, PT, R27, 0x2, PT ;  /* 0x000000021b00780c */ /* 0x000fc80003f25270 */
[----:B------:R-:W-:Y:S02]  /*1a440*/  SEL R8, RZ, 0x1, P1 ;  /* 0x00000001ff087807 */ /* 0x000fe40000800000 */
[----:B------:R-:W-:Y:S02]  /*1a450*/  SEL R27, R27, RZ, P1 ;  /* 0x000000ff1b1b7207 */ /* 0x000fe40000800000 */
[----:B------:R-:W-:Y:S01]  /*1a460*/  LOP3.LUT R29, R29, R8, RZ, 0x3c, !PT ;  /* 0x000000081d1d7212 */ /* 0x000fe200078e3cff */
[----:B------:R-:W-:Y:S06]  /*1a470*/  @P2 BRA `(.L_x_3148) ;  /* 0xfffffff8002c2947 */ /* 0x000fec000383ffff */
.L_x_3114:
[----:B------:R-:W-:Y:S05]  /*1a480*/  BSYNC B0 ;  /* 0x0000000000007941 */ /* 0x000fea0003800000 */
.L_x_3113:
[----:B------:R-:W3:Y:S01]  /*1a490*/  LDC R0, c[0x0][0x448] ;  /* 0x00011200ff007b82 */ /* 0x000ee20000000800 */
[----:B------:R-:W-:Y:S01]  /*1a4a0*/  LEA R3, R17, 0x7f, 0x7 ;  /* 0x0000007f11037811 */ /* 0x000fe200078e38ff */
[----:B------:R-:W-:Y:S05]  /*1a4b0*/  @!P0 WARPSYNC.ALL ;  /* 0x0000000000008948 */ /* 0x000fea0003800000 */
[----:B------:R-:W-:Y:S01]  /*1a4c0*/  BSSY B7, `(.L_x_3149) ;  /* 0x0000387000077945 */ /* 0x000fe20003800000 */
[----:B------:R-:W-:Y:S01]  /*1a4d0*/  @!P0 BAR.SYNC.DEFER_BLOCKING 0xc, 0x180 ;  /* 0x0306000000008b1d */ /* 0x000fe20000010000 */
[----:B---3--:R-:W-:-:S13]  /*1a4e0*/  ISETP.NE.AND P1, PT, R0, 0x1, PT ;  /* 0x000000010000780c */ /* 0x008fda0003f25270 */
[----:B------:R-:W3:Y:S08]  /*1a4f0*/  @P1 LDC R0, c[0x0][0x44c] ;  /* 0x00011300ff001b82 */ /* 0x000ef00000000800 */
[----:B--2---:R-:W2:Y:S01]  /*1a500*/  @P1 LDC R7, c[0x0][0x450] ;  /* 0x00011400ff071b82 */ /* 0x004ea20000000800 */
[----:B---3--:R-:W-:-:S05]  /*1a510*/  @P1 IMAD.HI.U32 R0, R3, R0, RZ ;  /* 0x0000000003001227 */ /* 0x008fca00078e00ff */
[----:B--2---:R-:W-:-:S05]  /*1a520*/  @P1 SHF.R.U32.HI R3, RZ, R7, R0 ;  /* 0x00000007ff031219 */ /* 0x004fca0000011600 */
[----:B------:R-:W-:-:S05]  /*1a530*/  IMAD.IADD R3, R6, 0x1, R3 ;  /* 0x0000000106037824 */ /* 0x000fca00078e0203 */
[----:B------:R-:W-:-:S04]  /*1a540*/  SHF.R.S32.HI R0, RZ, 0x1f, R3 ;  /* 0x0000001fff007819 */ /* 0x000fc80000011403 */
[----:B------:R-:W-:-:S04]  /*1a550*/  LEA.HI R0, R0, R3, RZ, 0x7 ;  /* 0x0000000300007211 */ /* 0x000fc800078f38ff */
[----:B------:R-:W-:-:S04]  /*1a560*/  SHF.R.S32.HI R0, RZ, 0x7, R0 ;  /* 0x00000007ff007819 */ /* 0x000fc80000011400 */
[----:B------:R-:W-:-:S04]  /*1a570*/  VIMNMX R35, R5, R0, PT ;  /* 0x0000000005237248 */ /* 0x000fc80003fe0100 */
[----:B------:R-:W-:Y:S01]  /*1a580*/  ISETP.GT.AND P0, PT, R35, RZ, PT ;  /* 0x000000ff2300720c */ /* 0x000fe20003f04270 */
[----:B------:R2:W-:-:S12]  /*1a590*/  STL [R1+0x10], R35 ;  /* 0x0000102301007387 */ /* 0x0005d80000100800 */
[----:B--2---:R-:W-:Y:S05]  /*1a5a0*/  @P0 BRA `(.L_x_3150) ;  /* 0x0000000000440947 */ /* 0x004fea0003800000 */
[----:B------:R-:W2:Y:S02]  /*1a5b0*/  S2R R8, SR_TID.X ;  /* 0x0000000000087919 */ /* 0x000ea40000002100 */
[----:B--2---:R-:W-:-:S04]  /*1a5c0*/  LOP3.LUT R8, R8, 0x7f, RZ, 0xc0, !PT ;  /* 0x0000007f08087812 */ /* 0x004fc800078ec0ff */
[----:B------:R-:W-:-:S13]  /*1a5d0*/  ISETP.NE.AND P0, PT, R8, RZ, PT ;  /* 0x000000ff0800720c */ /* 0x000fda0003f05270 */
[----:B------:R-:W-:Y:S05]  /*1a5e0*/  @P0 BRA `(.L_x_3151) ;  /* 0x0000003400d00947 */ /* 0x000fea0003800000 */
[----:B------:R-:W2:Y:S01]  /*1a5f0*/  S2R R5, SR_LANEID ;  /* 0x0000000000057919 */ /* 0x000ea20000000000 */
[----:B------:R-:W-:Y:S01]  /*1a600*/  VOTEU.ANY UR4, UPT, PT ;  /* 0x0000000000047886 */ /* 0x000fe200038e0100 */
[----:B------:R-:W3:Y:S01]  /*1a610*/  LDC.64 R2, c[0x0][0xc60] ;  /* 0x00031800ff027b82 */ /* 0x000ee20000000a00 */
[----:B------:R-:W2:Y:S02]  /*1a620*/  FLO.U32 R0, UR4 ;  /* 0x0000000400007d00 */ /* 0x000ea400080e0000 */
[----:B--2---:R-:W-:-:S06]  /*1a630*/  ISETP.EQ.U32.AND P0, PT, R0, R5, PT ;  /* 0x000000050000720c */ /* 0x004fcc0003f02070 */
[----:B------:R-:W3:Y:S07]  /*1a640*/  POPC R5, UR4 ;  /* 0x0000000400057d09 */ /* 0x000eee0008000000 */
[----:B---3--:R-:W2:Y:S01]  /*1a650*/  @P0 ATOMG.E.ADD.STRONG.GPU PT, R3, desc[UR42][R2.64], R5 ;  /* 0x00000005020309a8 */ /* 0x008ea200081ee1ea */
[----:B------:R-:W3:Y:S02]  /*1a660*/  S2R R4, SR_LTMASK ;  /* 0x0000000000047919 */ /* 0x000ee40000003900 */
[----:B---3--:R-:W-:-:S04]  /*1a670*/  LOP3.LUT R4, R4, UR4, RZ, 0xc0, !PT ;  /* 0x0000000404047c12 */ /* 0x008fc8000f8ec0ff */
[----:B------:R-:W3:Y:S01]  /*1a680*/  POPC R7, R4 ;  /* 0x0000000400077309 */ /* 0x000ee20000000000 */
[----:B--2---:R-:W3:Y:S02]  /*1a690*/  SHFL.IDX PT, R0, R3, R0, 0x1f ;  /* 0x00001f0003007589 */ /* 0x004ee400000e0000 */
[----:B---3--:R-:W-:Y:S01]  /*1a6a0*/  IADD3 R16, R0, UR37, R7 ;  /* 0x0000002500107c10 */ /* 0x008fe2000fffe007 */
[----:B------:R-:W-:Y:S06]  /*1a6b0*/  BRA `(.L_x_3151) ;  /* 0x00000034009c7947 */ /* 0x000fec0003800000 */
.L_x_3150:
        /* <DEDUP_REMOVED lines=9> */
[----:B------:R-:W2:Y:S01]  /*1a750*/  LDC.64 R2, c[0x4][R2] ;  /* 0x0100000002027b82 */ /* 0x000ea20000000a00 */
[----:B------:R-:W-:Y:S02]  /*1a760*/  IMAD.U32 R5, RZ, RZ, UR7 ;  /* 0x00000007ff057e24 */ /* 0x000fe4000f8e00ff */
[----:B------:R-:W-:Y:S02]  /*1a770*/  IMAD.U32 R6, RZ, RZ, UR8 ;  /* 0x00000008ff067e24 */ /* 0x000fe4000f8e00ff */
[----:B------:R-:W-:-:S02]  /*1a780*/  IMAD.U32 R7, RZ, RZ, UR9 ;  /* 0x00000009ff077e24 */ /* 0x000fc4000f8e00ff */
[----:B0-----:R-:W-:Y:S02]  /*1a790*/  IMAD.U32 R10, RZ, RZ, UR4 ;  /* 0x00000004ff0a7e24 */ /* 0x001fe4000f8e00ff */
[----:B-1----:R-:W-:Y:S02]  /*1a7a0*/  IMAD.U32 R11, RZ, RZ, UR5 ;  /* 0x00000005ff0b7e24 */ /* 0x002fe4000f8e00ff */
[----:B------:R-:W-:Y:S02]  /*1a7b0*/  IMAD.MOV.U32 R8, RZ, RZ, 0x70 ;  /* 0x00000070ff087424 */ /* 0x000fe400078e00ff */
[----:B------:R-:W-:Y:S02]  /*1a7c0*/  IMAD.MOV.U32 R12, RZ, RZ, 0x1 ;  /* 0x00000001ff0c7424 */ /* 0x000fe400078e00ff */
[----:B------:R-:W-:-:S07]  /*1a7d0*/  IMAD.MOV.U32 R13, RZ, RZ, RZ ;  /* 0x000000ffff0d7224 */ /* 0x000fce00078e00ff */
[----:B------:R-:W-:-:S07]  /*1a7e0*/  LEPC R20, `(.L_x_3153) ;  /* 0x000000001014794e */ /* 0x000fce0000000000 */
[----:B--2---:R-:W-:Y:S05]  /*1a7f0*/  CALL.ABS.NOINC R2 ;  /* 0x0000000002007343 */ /* 0x004fea0003c00000 */
.L_x_3153:
[----:B------:R-:W-:Y:S05]  /*1a800*/  BSYNC B6 ;  /* 0x0000000000067941 */ /* 0x000fea0003800000 */
.L_x_3152:
        /* <DEDUP_REMOVED lines=8> */
[----:B------:R2:W3:Y:S01]  /*1a890*/  LDC.64 R2, c[0x4][R26] ;  /* 0x010000001a027b82 */ /* 0x0004e20000000a00 */
[----:B------:R-:W-:Y:S02]  /*1a8a0*/  IMAD.U32 R4, RZ, RZ, UR6 ;  /* 0x00000006ff047e24 */ /* 0x000fe4000f8e00ff */
[----:B------:R-:W-:Y:S02]  /*1a8b0*/  IMAD.U32 R5, RZ, RZ, UR7 ;  /* 0x00000007ff057e24 */ /* 0x000fe4000f8e00ff */
[----:B------:R-:W-:Y:S02]  /*1a8c0*/  IMAD.U32 R6, RZ, RZ, UR8 ;  /* 0x00000008ff067e24 */ /* 0x000fe4000f8e00ff */
[----:B------:R-:W-:-:S02]  /*1a8d0*/  IMAD.U32 R7, RZ, RZ, UR9 ;  /* 0x00000009ff077e24 */ /* 0x000fc4000f8e00ff */
[----:B0-----:R-:W-:Y:S02]  /*1a8e0*/  IMAD.U32 R10, RZ, RZ, UR4 ;  /* 0x00000004ff0a7e24 */ /* 0x001fe4000f8e00ff */
[----:B-1----:R-:W-:Y:S02]  /*1a8f0*/  IMAD.U32 R11, RZ, RZ, UR5 ;  /* 0x00000005ff0b7e24 */ /* 0x002fe4000f8e00ff */
[----:B------:R-:W-:Y:S02]  /*1a900*/  IMAD.MOV.U32 R8, RZ, RZ, 0x70 ;  /* 0x00000070ff087424 */ /* 0x000fe400078e00ff */
[----:B------:R-:W-:Y:S02]  /*1a910*/  IMAD.MOV.U32 R12, RZ, RZ, 0x1 ;  /* 0x00000001ff0c7424 */ /* 0x000fe400078e00ff */
[----:B--2---:R-:W-:-:S07]  /*1a920*/  IMAD.MOV.U32 R13, RZ, RZ, RZ ;  /* 0x000000ffff0d7224 */ /* 0x004fce00078e00ff */
[----:B------:R-:W-:-:S07]  /*1a930*/  LEPC R20, `(.L_x_3156) ;  /* 0x000000001014794e */ /* 0x000fce0000000000 */
[----:B---3--:R-:W-:Y:S05]  /*1a940*/  CALL.ABS.NOINC R2 ;  /* 0x0000000002007343 */ /* 0x008fea0003c00000 */
.L_x_3156:
        /* <DEDUP_REMOVED lines=15> */
.L_x_3155:
[----:B------:R-:W-:Y:S05]  /*1aa40*/  BSYNC B6 ;  /* 0x0000000000067941 */ /* 0x000fea0003800000 */
.L_x_3154:
[----:B------:R-:W-:Y:S01]  /*1aa50*/  ULDC.64 UR4, c[0x0][0x9f8] ;  /* 0x00027e0000047ab9 */ /* 0x000fe20000000a00 */
[----:B------:R-:W2:Y:S01]  /*1aa60*/  LDL R20, [R1] ;  /* 0x0000000001147983 */ /* 0x000ea20000100800 */
[----:B------:R-:W-:Y:S01]  /*1aa70*/  ISETP.NE.U32.AND P0, PT, RZ, UR4, PT ;  /* 0x00000004ff007c0c */ /* 0x000fe2000bf05070 */
[----:B------:R-:W-:Y:S01]  /*1aa80*/  IMAD.MOV.U32 R26, RZ, RZ, R35 ;  /* 0x000000ffff1a7224 */ /* 0x000fe200078e0023 */
[----:B------:R-:W3:Y:S02]  /*1aa90*/  LDC R0, c[0x0][0x430] ;  /* 0x00010c00ff007b82 */ /* 0x000ee40000000800 */
[----:B------:R-:W-:-:S13]  /*1aaa0*/  ISETP.NE.AND.EX P0, PT, RZ, UR5, PT, P0 ;  /* 0x00000005ff007c0c */ /* 0x000fda000bf05300 */
[----:B------:R-:W-:Y:S01]  /*1aab0*/  @P0 IADD3 R2, P1, R23, UR4, RZ ;  /* 0x0000000417020c10 */ /* 0x000fe2000ff3e0ff */
[----:B------:R-:W4:Y:S01]  /*1aac0*/  S2R R35, SR_TID.X ;  /* 0x0000000000237919 */ /* 0x000f220000002100 */
[----:B------:R-:W0:Y:S02]  /*1aad0*/  S2R R21, SR_TID.X ;  /* 0x0000000000157919 */ /* 0x000e240000002100 */
[----:B------:R-:W-:Y:S01]  /*1aae0*/  @P0 IADD3.X R3, R24, UR5, RZ, P1, !PT ;  /* 0x0000000518030c10 */ /* 0x000fe20008ffe4ff */
[----:B------:R-:W-:Y:S01]  /*1aaf0*/  VIADD R26, R26, 0xffffffff ;  /* 0xffffffff1a1a7836 */ /* 0x000fe20000000000 */
[----:B------:R-:W-:-:S03]  /*1ab00*/  ULDC UR4, c[0x0][0x2f4] ;  /* 0x0000bd0000047ab9 */ /* 0x000fc60000000800 */
[----:B------:R1:W2:Y:S01]  /*1ab10*/  @P0 LDG.E R34, desc[UR42][R2.64] ;  /* 0x0000002a02220981 */ /* 0x0002a2000c1e1900 */
[----:B---3--:R-:W-:Y:S01]  /*1ab20*/  ISETP.NE.AND P1, PT, R0, 0x1, PT ;  /* 0x000000010000780c */ /* 0x008fe20003f25270 */
[----:B------:R-:W-:-:S12]  /*1ab30*/  IMAD.SHL.U32 R8, R26, 0x80, RZ ;  /* 0x000000801a087824 */ /* 0x000fd800078e00ff */
[----:B------:R-:W3:Y:S01]  /*1ab40*/  @P1 LDC R7, c[0x0][0x434] ;  /* 0x00010d00ff071b82 */ /* 0x000ee20000000800 */
[----:B----4-:R-:W-:-:S07]  /*1ab50*/  IMAD.SHL.U32 R35, R35, 0x10, RZ ;  /* 0x0000001023237824 */ /* 0x010fce00078e00ff */
[----:B------:R-:W4:Y:S01]  /*1ab60*/  @P1 LDC R5, c[0x0][0x438] ;  /* 0x00010e00ff051b82 */ /* 0x000f220000000800 */
[----:B0-----:R-:W-:Y:S02]  /*1ab70*/  LOP3.LUT R21, R21, 0x7f, RZ, 0xc0, !PT ;  /* 0x0000007f15157812 */ /* 0x001fe400078ec0ff */
[----:B------:R-:W-:Y:S02]  /*1ab80*/  LOP3.LUT R35, R35, 0x70, RZ, 0xc0, !PT ;  /* 0x0000007023237812 */ /* 0x000fe400078ec0ff */
[----:B------:R-:W-:-:S04]  /*1ab90*/  SHF.R.U32.HI R21, RZ, 0x3, R21 ;  /* 0x00000003ff157819 */ /* 0x000fc80000011615 */
[----:B------:R-:W-:-:S04]  /*1aba0*/  LOP3.LUT R6, R8, R21, R35, 0xfe, !PT ;  /* 0x0000001508067212 */ /* 0x000fc800078efe23 */
[----:B------:R-:W-:-:S13]  /*1abb0*/  ISETP.GE.AND P0, PT, R6, R37, PT ;  /* 0x000000250600720c */ /* 0x000fda0003f06270 */
[----:B-1----:R-:W0:Y:S01]  /*1abc0*/  @!P0 LDC.64 R2, c[0x0][0x428] ;  /* 0x00010a00ff028b82 */ /* 0x002e220000000a00 */
[----:B------:R-:W-:Y:S01]  /*1abd0*/  LOP3.LUT R32, R32, 0xfffffffb, RZ, 0xc0, !PT ;  /* 0xfffffffb20207812 */ /* 0x000fe200078ec0ff */
[----:B------:R-:W-:Y:S01]  /*1abe0*/  UMOV UR5, 0xffffffff ;  /* 0xffffffff00057882 */ /* 0x000fe20000000000 */
[----:B--2---:R-:W-:-:S04]  /*1abf0*/  IMAD.IADD R6, R6, 0x1, R20 ;  /* 0x0000000106067824 */ /* 0x004fc800078e0214 */
[----:B---3--:R-:W-:-:S04]  /*1ac00*/  @P1 IMAD.HI.U32 R7, R6, R7, RZ ;  /* 0x0000000706071227 */ /* 0x008fc800078e00ff */
[----:B------:R-:W-:Y:S01]  /*1ac10*/  IMAD.MOV.U32 R4, RZ, RZ, R6 ;  /* 0x000000ffff047224 */ /* 0x000fe200078e0006 */
[----:B----4-:R-:W-:-:S05]  /*1ac20*/  @P1 SHF.R.U32.HI R4, RZ, R5, R7 ;  /* 0x00000005ff041219 */ /* 0x010fca0000011607 */
[----:B------:R-:W-:-:S04]  /*1ac30*/  IMAD.MOV R5, RZ, RZ, -R4 ;  /* 0x000000ffff057224 */ /* 0x000fc800078e0a04 */
[----:B------:R-:W-:Y:S01]  /*1ac40*/  IMAD R0, R0, R5, R6 ;  /* 0x0000000500007224 */ /* 0x000fe200078e0206 */
[----:B------:R-:W-:Y:S02]  /*1ac50*/  @!P0 SHF.R.S32.HI R5, RZ, 0x1f, R4 ;  /* 0x0000001fff058819 */ /* 0x000fe40000011404 */
[----:B------:R-:W-:Y:S01]  /*1ac60*/  SHF.R.S32.HI R9, RZ, 0x1f, R34 ;  /* 0x0000001fff097819 */ /* 0x000fe20000011422 */
[----:B0-----:R-:W-:-:S04]  /*1ac70*/  @!P0 IMAD.WIDE.U32 R4, R34, R2, R4 ;  /* 0x0000000222048225 */ /* 0x001fc800078e0004 */
[----:B------:R-:W-:-:S04]  /*1ac80*/  @!P0 IMAD R6, R9, R2, RZ ;  /* 0x0000000209068224 */ /* 0x000fc800078e02ff */
[----:B------:R-:W-:Y:S02]  /*1ac90*/  @!P0 IMAD R6, R34, R3, R6 ;  /* 0x0000000322068224 */ /* 0x000fe400078e0206 */
[----:B------:R-:W0:Y:S01]  /*1aca0*/  @!P0 LDC.64 R2, c[0x0][0x418] ;  /* 0x00010600ff028b82 */ /* 0x000e220000000a00 */
[----:B------:R-:W-:Y:S02]  /*1acb0*/  IMAD.U32 R7, RZ, RZ, UR38 ;  /* 0x00000026ff077e24 */ /* 0x000fe4000f8e00ff */
[----:B------:R-:W-:-:S03]  /*1acc0*/  @!P0 IMAD.IADD R6, R5, 0x1, R6 ;  /* 0x0000000105068824 */ /* 0x000fc600078e0206 */
[----:B------:R-:W-:Y:S02]  /*1acd0*/  ISETP.NE.AND P2, PT, R7, 0x3, PT ;  /* 0x000000030700780c */ /* 0x000fe40003f45270 */
[----:B0-----:R-:W-:-:S04]  /*1ace0*/  @!P0 LEA R2, P1, R4, R2, 0x2 ;  /* 0x0000000204028211 */ /* 0x001fc800078210ff */
[----:B------:R-:W-:Y:S01]  /*1acf0*/  @!P0 LEA.HI.X R3, R4, R3, R6, 0x2, P1 ;  /* 0x0000000304038211 */ /* 0x000fe200008f1406 */
[----:B------:R-:W-:-:S06]  /*1ad00*/  IMAD.MOV.U32 R4, RZ, RZ, RZ ;  /* 0x000000ffff047224 */ /* 0x000fcc00078e00ff */
[----:B------:R0:W5:Y:S01]  /*1ad10*/  @!P0 LDG.E R4, desc[UR42][R2.64] ;  /* 0x0000002a02048981 */ /* 0x000162000c1e1900 */
[----:B------:R-:W-:Y:S02]  /*1ad20*/  ISETP.GE.AND P0, PT, R31, UR4, PT ;  /* 0x000000041f007c0c */ /* 0x000fe4000bf06270 */
[----:B------:R-:W-:Y:S01]  /*1ad30*/  @P2 LOP3.LUT R32, R32, 0x4, RZ, 0xfc, !PT ;  /* 0x0000000420202812 */ /* 0x000fe200078efcff */
[----:B------:R0:W-:Y:S03]  /*1ad40*/  STL [R1+0x4], R9 ;  /* 0x0000040901007387 */ /* 0x0001e60000100800 */
[----:B------:R-:W-:-:S07]  /*1ad50*/  LOP3.LUT R32, R32, 0xfffffffd, RZ, 0xc0, !PT ;  /* 0xfffffffd20207812 */ /* 0x000fce00078ec0ff */
[----:B------:R-:W-:Y:S02]  /*1ad60*/  @P0 LOP3.LUT R32, R32, 0x2, RZ, 0xfc, !PT ;  /* 0x0000000220200812 */ /* 0x000fe400078efcff */
[----:B------:R-:W-:Y:S02]  /*1ad70*/  ISETP.GE.AND P0, PT, R30, UR4, PT ;  /* 0x000000041e007c0c */ /* 0x000fe4000bf06270 */
[----:B------:R-:W-:-:S11]  /*1ad80*/  LOP3.LUT R32, R32, 0xfffffffe, RZ, 0xc0, !PT ;  /* 0xfffffffe20207812 */ /* 0x000fd600078ec0ff */
[----:B------:R-:W-:Y:S01]  /*1ad90*/  @P0 LOP3.LUT R32, R32, 0x1, RZ, 0xfc, !PT ;  /* 0x0000000120200812 */ /* 0x000fe200078efcff */
[----:B0-----:R-:W-:Y:S06]  /*1ada0*/  BRA.DIV UR5, `(.L_x_3157) ;  /* 0x0000006a05cc7947 */ /* 0x001fec000b800000 */
.L_x_3348:
[----:B------:R-:W-:Y:S01]  /*1adb0*/  SHF.R.S32.HI R35, RZ, 0x1f, R18 ;  /* 0x0000001fff237819 */ /* 0x000fe20000011412 */
[----:B------:R-:W-:Y:S06]  /*1adc0*/  @!P2 BRA `(.L_x_3158) ;  /* 0x000000000004a947 */ /* 0x000fec0003800000 */
[----:B------:R-:W-:Y:S01]  /*1add0*/  BPT.TRAP 0x1 ;  /* 0x000000040000795c */ /* 0x000fe20000300000 */
.L_x_3158:
        /* <DEDUP_REMOVED lines=25> */
.L_x_3349:
[----:B------:R-:W-:Y:S05]  /*1af70*/  BSYNC B0 ;  /* 0x0000000000007941 */ /* 0x000fea0003800000 */
.L_x_3159:
        /* <DEDUP_REMOVED lines=31> */
[----:B0-----:R-:W-:-:S04]  /*1b170*/  @P0 LEA R3, P1, R31, R3, 0x1 ;  /* 0x000000031f030211 */ /* 0x001fc800078208ff */
[----:B-1----:R-:W-:-:S04]  /*1b180*/  @P0 IADD3.X R2, RZ, R2, RZ, P1, !PT ;  /* 0x00000002ff020210 */ /* 0x002fc80000ffe4ff */
        /* <DEDUP_REMOVED lines=74> */
.L_x_3367:
        /* <DEDUP_REMOVED lines=11> */
.L_x_3162:
        /* <DEDUP_REMOVED lines=11> */
.L_x_3163:
        /* <DEDUP_REMOVED lines=28> */
[----:B------:R-:W-:Y:S01]  /*1b950*/  MOV R8, 0x70 ;  /* 0x0000007000087802 */ /* 0x000fe20000000f00 */
[----:B------:R-:W0:Y:S01]  /*1b960*/  LDC.64 R2, c[0x4][R2] ;  /* 0x0100000002027b82 */ /* 0x000e220000000a00 */
[----:B------:R-:W-:Y:S02]  /*1b970*/  IMAD.U32 R5, RZ, RZ, UR5 ;  /* 0x00000005ff057e24 */ /* 0x000fe4000f8e00ff */
[----:B------:R-:W-:Y:S02]  /*1b980*/  IMAD.U32 R6, RZ, RZ, UR6 ;  /* 0x00000006ff067e24 */ /* 0x000fe4000f8e00ff */
[----:B-1----:R-:W-:-:S02]  /*1b990*/  IMAD.U32 R7, RZ, RZ, UR7 ;  /* 0x00000007ff077e24 */ /* 0x002fc4000f8e00ff */
[----:B------:R-:W-:Y:S02]  /*1b9a0*/  IMAD.U32 R10, RZ, RZ, UR8 ;  /* 0x00000008ff0a7e24 */ /* 0x000fe4000f8e00ff */
[----:B------:R-:W-:Y:S02]  /*1b9b0*/  IMAD.U32 R11, RZ, RZ, UR9 ;  /* 0x00000009ff0b7e24 */ /* 0x000fe4000f8e00ff */
[----:B------:R-:W-:Y:S02]  /*1b9c0*/  IMAD.MOV.U32 R12, RZ, RZ, 0x1 ;  /* 0x00000001ff0c7424 */ /* 0x000fe400078e00ff */
[----:B------:R-:W-:-:S07]  /*1b9d0*/  IMAD.MOV.U32 R13, RZ, RZ, RZ ;  /* 0x000000ffff0d7224 */ /* 0x000fce00078e00ff */
[----:B------:R-:W-:-:S07]  /*1b9e0*/  LEPC R20, `(.L_x_3165) ;  /* 0x000000001014794e */ /* 0x000fce0000000000 */
[----:B0-----:R-:W-:Y:S05]  /*1b9f0*/  CALL.ABS.NOINC R2 ;  /* 0x0000000002007343 */ /* 0x001fea0003c00000 */
.L_x_3165:
[----:B------:R-:W-:Y:S05]  /*1ba00*/  BSYNC B6 ;  /* 0x0000000000067941 */ /* 0x000fea0003800000 */
.L_x_3164:
[----:B------:R-:W2:Y:S01]  /*1ba10*/  LDL.LU R20, [R1+0x20] ;  /* 0x0000200001147983 */ /* 0x000ea20000300800 */
[----:B------:R-:W3:Y:S01]  /*1ba20*/  LDC R6, c[0x0][0x448] ;  /* 0x00011200ff067b82 */ /* 0x000ee20000000800 */
[----:B------:R-:W-:Y:S01]  /*1ba30*/  ULDC.64 UR4, c[0x0][0x2d8] ;  /* 0x0000b60000047ab9 */ /* 0x000fe20000000a00 */
[----:B------:R-:W-:Y:S01]  /*1ba40*/  ULDC.64 UR6, c[0x0][0x280] ;  /* 0x0000a00000067ab9 */ /* 0x000fe20000000a00 */
[----:B------:R-:W4:Y:S04]  /*1ba50*/  LDL.LU R21, [R1+0xc] ;  /* 0x00000c0001157983 */ /* 0x000f280000300800 */
[----:B0-----:R-:W4:Y:S01]  /*1ba60*/  LDL.LU.64 R2, [R1+0x18] ;  /* 0x0000180001027983 */ /* 0x001f220000300a00 */
[----:B------:R-:W-:-:S03]  /*1ba70*/  IMAD R0, R35, UR4, RZ ;  /* 0x0000000423007c24 */ /* 0x000fc6000f8e02ff */
[----:B------:R0:W5:Y:S01]  /*1ba80*/  LDL R10, [R1+0x14] ;  /* 0x00001400010a7983 */ /* 0x0001620000100800 */
[----:B------:R-:W-:-:S03]  /*1ba90*/  IMAD R5, R18, UR5, R0 ;  /* 0x0000000512057c24 */ /* 0x000fc6000f8e0200 */
[----:B------:R0:W5:Y:S01]  /*1baa0*/  LDL R8, [R1+0x8] ;  /* 0x0000080001087983 */ /* 0x0001620000100800 */
[----:B---3--:R-:W-:-:S13]  /*1bab0*/  ISETP.NE.AND P0, PT, R6, 0x1, PT ;  /* 0x000000010600780c */ /* 0x008fda0003f05270 */
[----:B-1----:R-:W1:Y:S01]  /*1bac0*/  @P0 LDC R7, c[0x0][0x44c] ;  /* 0x00011300ff070b82 */ /* 0x002e620000000800 */
[----:B----4-:R-:W-:Y:S02]  /*1bad0*/  IMAD.MOV.U32 R3, RZ, RZ, R21 ;  /* 0x000000ffff037224 */ /* 0x010fe400078e0015 */
[----:B------:R-:W-:Y:S01]  /*1bae0*/  IMAD.WIDE.U32 R2, R18, UR4, R2 ;  /* 0x0000000412027c25 */ /* 0x000fe2000f8e0002 */
[----:B------:R-:W-:Y:S01]  /*1baf0*/  ULDC.64 UR4, c[0x0][0x2e0] ;  /* 0x0000b80000047ab9 */ /* 0x000fe20000000a00 */
[----:B------:R-:W3:Y:S02]  /*1bb00*/  S2R R21, SR_TID.X ;  /* 0x0000000000157919 */ /* 0x000ee40000002100 */
[----:B--2---:R-:W-:Y:S02]  /*1bb10*/  IMAD R0, R20, UR4, RZ ;  /* 0x0000000414007c24 */ /* 0x004fe4000f8e02ff */
[----:B------:R-:W2:Y:S01]  /*1bb20*/  S2R R20, SR_TID.X ;  /* 0x0000000000147919 */ /* 0x000ea20000002100 */
[----:B------:R-:W-:-:S02]  /*1bb30*/  IMAD.IADD R3, R3, 0x1, R5 ;  /* 0x0000000103037824 */ /* 0x000fc400078e0205 */
[C---:B------:R-:W-:Y:S02]  /*1bb40*/  IMAD R0, R33.reuse, UR5, R0 ;  /* 0x0000000521007c24 */ /* 0x040fe4000f8e0200 */
[----:B------:R-:W-:Y:S01]  /*1bb50*/  IMAD.WIDE.U32 R2, R33, UR4, R2 ;  /* 0x0000000421027c25 */ /* 0x000fe2000f8e0002 */
[----:B------:R-:W-:-:S03]  /*1bb60*/  ULDC.64 UR4, c[0x0][0x2d0] ;  /* 0x0000b40000047ab9 */ /* 0x000fc60000000a00 */
[----:B------:R-:W-:Y:S02]  /*1bb70*/  IMAD.IADD R3, R3, 0x1, R0 ;  /* 0x0000000103037824 */ /* 0x000fe400078e0200 */
[----:B------:R-:W4:Y:S01]  /*1bb80*/  @P0 LDC R0, c[0x0][0x450] ;  /* 0x00011400ff000b82 */ /* 0x000f220000000800 */
[----:B---3--:R-:W-:Y:S01]  /*1bb90*/  IMAD.SHL.U32 R21, R21, 0x10, RZ ;  /* 0x0000001015157824 */ /* 0x008fe200078e00ff */
[----:B--2---:R-:W-:-:S04]  /*1bba0*/  LOP3.LUT R20, R20, 0x7f, RZ, 0xc0, !PT ;  /* 0x0000007f14147812 */ /* 0x004fc800078ec0ff */
[----:B------:R-:W-:Y:S02]  /*1bbb0*/  LOP3.LUT R21, R21, 0x70, RZ, 0xc0, !PT ;  /* 0x0000007015157812 */ /* 0x000fe400078ec0ff */
[----:B------:R-:W-:-:S04]  /*1bbc0*/  SHF.R.U32.HI R20, RZ, 0x3, R20 ;  /* 0x00000003ff147819 */ /* 0x000fc80000011614 */
[----:B------:R-:W-:-:S05]  /*1bbd0*/  LOP3.LUT R20, R20, R21, RZ, 0xfc, !PT ;  /* 0x0000001514147212 */ /* 0x000fca00078efcff */
[----:B------:R-:W-:-:S04]  /*1bbe0*/  IMAD R5, R17, 0x80, R20 ;  /* 0x0000008011057824 */ /* 0x000fc800078e0214 */
        /* <DEDUP_REMOVED lines=27> */
[----:B-----5:R-:W-:Y:S02]  /*1bda0*/  IMAD R5, R10, R6, RZ ;  /* 0x000000060a057224 */ /* 0x020fe400078e02ff */
[----:B------:R-:W-:Y:S01]  /*1bdb0*/  IMAD R17, R17, 0x80, R9 ;  /* 0x0000008011117824 */ /* 0x000fe200078e0209 */
        /* <DEDUP_REMOVED lines=33> */
[----:B-1----:R-:W-:Y:S01]  /*1bfd0*/  @!P3 IMAD.X R7, RZ, RZ, R2, P2 ;  /* 0x000000ffff07b224 */ /* 0x002fe200010e0602 */
[----:B------:R-:W-:Y:S02]  /*1bfe0*/  @!P3 MOV R2, R14 ;  /* 0x0000000e0002b202 */ /* 0x000fe40000000f00 */
[----:B------:R-:W0:Y:S01]  /*1bff0*/  SHFL.IDX PT, R14, R0, 0x4, 0x181f ;  /* 0x00981f00000e7f89 */ /* 0x000e2200000e0000 */
[----:B------:R-:W-:-:S05]  /*1c000*/  @!P3 IMAD.MOV.U32 R3, RZ, RZ, R7 ;  /* 0x000000ffff03b224 */ /* 0x000fca00078e0007 */
[----:B------:R-:W-:Y:S04]  /*1c010*/  @!P3 LDGSTS.E.BYPASS.LTC128B.128 [R8+0x11c00], desc[UR42][R2.64], !P0 ;  /* 0x11c000000208bfae */ /* 0x000fe8000c101d6a */
[----:B------:R1:W-:Y:S01]  /*1c020*/  @!P3 LDGSTS.E.BYPASS.LTC128B.128 [R8+0x15c00], desc[UR42][R2.64+0x80], !P1 ;  /* 0x15c000800208bfae */ /* 0x0003e2000c901d6a */
[----:B------:R-:W-:Y:S01]  /*1c030*/  ISETP.GE.AND P3, PT, R6, R5, PT ;  /* 0x000000050600720c */ /* 0x000fe20003f66270 */
[----:B------:R-:W-:Y:S02]  /*1c040*/  VIADD R6, R17, 0x50 ;  /* 0x0000005011067836 */ /* 0x000fe40000000000 */
        /* <DEDUP_REMOVED lines=28> */
.L_x_3384:
        /* <DEDUP_REMOVED lines=11> */
.L_x_3168:
[----:B------:R-:W-:Y:S05]  /*1c2c0*/  BSYNC B0 ;  /* 0x0000000000007941 */ /* 0x000fea0003800000 */
.L_x_3167:
[----:B------:R-:W-:Y:S01]  /*1c2d0*/  NOP ;  /* 0x0000000000007918 */ /* 0x000fe20000000000 */
[----:B------:R-:W-:-:S13]  /*1c2e0*/  PLOP3.LUT P0, PT, PT, PT, PT, 0x80, 0x0 ;  /* 0x000000000000781c */ /* 0x000fda0003f0f070 */
.L_x_3169:
        /* <DEDUP_REMOVED lines=20> */
.L_x_3385:
[----:B------:R-:W-:Y:S05]  /*1c430*/  BSYNC B0 ;  /* 0x0000000000007941 */ /* 0x000fea0003800000 */
.L_x_3170:
        /* <DEDUP_REMOVED lines=10> */
.L_x_3186:
[----:B------:R-:W3:Y:S01]  /*1c4e0*/  LDL R7, [R1] ;  /* 0x0000000001077983 */ /* 0x000ee20000100800 */
[----:B------:R-:W1:Y:S03]  /*1c4f0*/  LDC R0, c[0x0][0x430] ;  /* 0x00010c00ff007b82 */ /* 0x000e660000000800 */
[----:B------:R-:W4:Y:S01]  /*1c500*/  LDL R5, [R1+0x4] ;  /* 0x0000040001057983 */ /* 0x000f220000100800 */
[----:B------:R-:W-:Y:S05]  /*1c510*/  YIELD ;  /* 0x0000000000007946 */ /* 0x000fea0003800000 */
[----:B------:R-:W5:Y:S01]  /*1c520*/  S2R R2, SR_TID.X ;  /* 0x0000000000027919 */ /* 0x000f620000002100 */
[----:B------:R-:W-:Y:S01]  /*1c530*/  ULDC.64 UR4, c[0x0][0x428] ;  /* 0x00010a0000047ab9 */ /* 0x000fe20000000a00 */
[----:B------:R-:W2:Y:S01]  /*1c540*/  S2R R4, SR_TID.X ;  /* 0x0000000000047919 */ /* 0x000ea20000002100 */
[----:B-1----:R-:W-:-:S13]  /*1c550*/  ISETP.NE.AND P0, PT, R0, 0x1, PT ;  /* 0x000000010000780c */ /* 0x002fda0003f05270 */
[----:B0-----:R-:W0:Y:S01]  /*1c560*/  @P0 LDC R3, c[0x0][0x434] ;  /* 0x00010d00ff030b82 */ /* 0x001e220000000800 */
[----:B-----5:R-:W-:-:S07]  /*1c570*/  LOP3.LUT R2, R2, 0x7f, RZ, 0xc0, !PT ;  /* 0x0000007f02027812 */ /* 0x020fce00078ec0ff */
[----:B------:R-:W1:Y:S01]  /*1c580*/  @P0 LDC R8, c[0x0][0x438] ;  /* 0x00010e00ff080b82 */ /* 0x000e620000000800 */
[----:B------:R-:W-:Y:S01]  /*1c590*/  SHF.R.U32.HI R2, RZ, 0x3, R2 ;  /* 0x00000003ff027819 */ /* 0x000fe20000011602 */
[----:B--2---:R-:W-:-:S04]  /*1c5a0*/  IMAD.SHL.U32 R4, R4, 0x10, RZ ;  /* 0x0000001004047824 */ /* 0x004fc800078e00ff */
[----:B------:R-:W-:Y:S01]  /*1c5b0*/  IMAD R2, R6, 0x80, R2 ;  /* 0x0000008006027824 */ /* 0x000fe200078e0202 */
[----:B------:R-:W-:-:S04]  /*1c5c0*/  LOP3.LUT R4, R4, 0x70, RZ, 0xc0, !PT ;  /* 0x0000007004047812 */ /* 0x000fc800078ec0ff */
[----:B---3--:R-:W-:Y:S01]  /*1c5d0*/  IADD3 R4, R4, R2, R7 ;  /* 0x0000000204047210 */ /* 0x008fe20007ffe007 */
[----:B----4-:R-:W-:-:S04]  /*1c5e0*/  IMAD R5, R5, UR4, RZ ;  /* 0x0000000405057c24 */ /* 0x010fc8000f8e02ff */
[----:B0-----:R-:W-:-:S04]  /*1c5f0*/  @P0 IMAD.HI.U32 R3, R4, R3, RZ ;  /* 0x0000000304030227 */ /* 0x001fc800078e00ff */
[----:B------:R-:W-:Y:S01]  /*1c600*/  IMAD.MOV.U32 R2, RZ, RZ, R4 ;  /* 0x000000ffff027224 */ /* 0x000fe200078e0004 */
[----:B-1----:R-:W-:Y:S01]  /*1c610*/  @P0 SHF.R.U32.HI R2, RZ, R8, R3 ;  /* 0x00000008ff020219 */ /* 0x002fe20000011603 */
[----:B------:R-:W-:-:S03]  /*1c620*/  IMAD R5, R34, UR5, R5 ;  /* 0x0000000522057c24 */ /* 0x000fc6000f8e0205 */
[----:B------:R-:W-:-:S05]  /*1c630*/  IADD3 R3, -R2, RZ, RZ ;  /* 0x000000ff02037210 */ /* 0x000fca0007ffe1ff */
        /* <DEDUP_REMOVED lines=19> */
.L_x_3174:
[----:B------:R-:W-:Y:S01]  /*1c770*/  IMAD R6, R25, 0x8, R22 ;  /* 0x0000000819067824 */ /* 0x000fe200078e0216 */
[----:B------:R-:W-:Y:S01]  /*1c780*/  SHF.L.U32 R3, R28, 0x1f, RZ ;  /* 0x0000001f1c037819 */ /* 0x000fe200000006ff */
[----:B------:R-:W-:Y:S03]  /*1c790*/  BSSY B1, `(.L_x_3175) ;  /* 0x0000003000017945 */ /* 0x000fe60003800000 */
[----:B------:R-:W0:Y:S02]  /*1c7a0*/  SYNCS.PHASECHK.TRANS64.TRYWAIT P0, [R6+URZ+0x28840], R3 ;  /* 0x02884003060075a7 */ /* 0x000e24000800017f */
[----:B0-----:R-:W-:Y:S05]  /*1c7b0*/  @!P0 BRA `(.L_x_3176) ;  /* 0x0000006400f08947 */ /* 0x001fea0003800000 */
.L_x_3386:
[----:B------:R-:W-:Y:S05]  /*1c7c0*/  BSYNC B1 ;  /* 0x0000000000017941 */ /* 0x000fea0003800000 */
.L_x_3175:
        /* <DEDUP_REMOVED lines=71> */
.L_x_3404:
        /* <DEDUP_REMOVED lines=9> */
.L_x_3178:
        /* <DEDUP_REMOVED lines=11> */
.L_x_3179:
[----:B------:R1:W-:Y:S01]  /*1cd80*/  SYNCS.ARRIVE.TRANS64.A1T0 RZ, [R6+URZ+0x28830], RZ ;  /* 0x028830ff06ff79a7 */ /* 0x0003e2000810003f */
[----:B------:R-:W-:Y:S05]  /*1cd90*/  @!P4 BRA `(.L_x_3180) ;  /* 0x000000000004c947 */ /* 0x000fea0003800000 */
[----:B------:R-:W-:Y:S01]  /*1cda0*/  BPT.TRAP 0x1 ;  /* 0x000000040000795c */ /* 0x000fe20000300000 */
.L_x_3180:
[----:B------:R-:W-:Y:S01]  /*1cdb0*/  SHF.L.U32 R2, R17, 0x1f, RZ ;  /* 0x0000001f11027819 */ /* 0x000fe200000006ff */
[----:B-1----:R-:W-:Y:S01]  /*1cdc0*/  IMAD R6, R10, 0x8, R22 ;  /* 0x000000080a067824 */ /* 0x002fe200078e0216 */
[----:B------:R-:W-:Y:S03]  /*1cdd0*/  BSSY B1, `(.L_x_3181) ;  /* 0x0000003000017945 */ /* 0x000fe60003800000 */
[----:B------:R-:W1:Y:S02]  /*1cde0*/  SYNCS.PHASECHK.TRANS64.TRYWAIT P0, [R6+URZ+0x28860], R2 ;  /* 0x02886002060075a7 */ /* 0x000e64000800017f */
[----:B-1----:R-:W-:Y:S05]  /*1cdf0*/  @!P0 BRA `(.L_x_3182) ;  /* 0x0000006800c08947 */ /* 0x002fea0003800000 */
.L_x_3405:
[----:B------:R-:W-:Y:S05]  /*1ce00*/  BSYNC B1 ;  /* 0x0000000000017941 */ /* 0x000fea0003800000 */
.L_x_3181:
        /* <DEDUP_REMOVED lines=9> */
[----:B------:R-:W-:-:S03]  /*1cea0*/  LEA R7, R7, R22, 0x1 ;  /* 0x0000001607077211 */ /* 0x000fc600078e08ff */
        /* <DEDUP_REMOVED lines=57> */
.L_x_3423:
        /* <DEDUP_REMOVED lines=29> */
.L_x_3184:
        /* <DEDUP_REMOVED lines=11> */
.L_x_3185:
[C---:B------:R-:W-:Y:S01]  /*1d4c0*/  ISETP.GT.AND P0, PT, R26.reuse, RZ, PT ;  /* 0x000000ff1a00720c */ /* 0x040fe20003f04270 */
[----:B------:R0:W-:Y:S01]  /*1d4d0*/  SYNCS.ARRIVE.TRANS64.A1T0 RZ, [R6+URZ+0x28850], RZ ;  /* 0x028850ff06ff79a7 */ /* 0x0001e2000810003f */
[----:B------:R-:W-:Y:S02]  /*1d4e0*/  IMAD.MOV.U32 R17, RZ, RZ, R28 ;  /* 0x000000ffff117224 */ /* 0x000fe400078e001c */
[----:B------:R-:W-:Y:S02]  /*1d4f0*/  IMAD.MOV.U32 R10, RZ, RZ, R25 ;  /* 0x000000ffff0a7224 */ /* 0x000fe400078e0019 */
[----:B------:R-:W-:Y:S02]  /*1d500*/  IMAD.MOV.U32 R33, RZ, RZ, R26 ;  /* 0x000000ffff217224 */ /* 0x000fe400078e001a */
[----:B0-----:R-:W-:-:S05]  /*1d510*/  VIADD R6, R26, 0xffffffff ;  /* 0xffffffff1a067836 */ /* 0x001fca0000000000 */
[----:B------:R-:W-:Y:S05]  /*1d520*/  @P0 BRA `(.L_x_3186) ;  /* 0xffffffec00ec0947 */ /* 0x000fea000383ffff */
.L_x_3173:
[----:B------:R-:W-:Y:S05]  /*1d530*/  BSYNC B0 ;  /* 0x0000000000007941 */ /* 0x000fea0003800000 */
.L_x_3172:
        /* <DEDUP_REMOVED lines=17> */
.L_x_3188:
[----:B------:R-:W-:Y:S05]  /*1d650*/  BSYNC B0 ;  /* 0x0000000000007941 */ /* 0x000fea0003800000 */
.L_x_3187:
[----:B------:R-:W-:-:S05]  /*1d660*/  IMAD.U32 R0, RZ, RZ, UR38 ;  /* 0x00000026ff007e24 */ /* 0x000fca000f8e00ff */
[----:B------:R-:W-:-:S13]  /*1d670*/  ISETP.NE.AND P0, PT, R0, 0x3, PT ;  /* 0x000000030000780c */ /* 0x000fda0003f05270 */
[----:B------:R-:W-:Y:S05]  /*1d680*/  @!P0 BRA `(.L_x_3189) ;  /* 0x0000000000048947 */ /* 0x000fea0003800000 */
[----:B------:R-:W-:Y:S01]  /*1d690*/  BPT.TRAP 0x1 ;  /* 0x000000040000795c */ /* 0x000fe20000300000 */
.L_x_3189:
[----:B------:R-:W-:Y:S01]  /*1d6a0*/  IMAD R0, R25, 0x8, R22 ;  /* 0x0000000819007824 */ /* 0x000fe200078e0216 */
[----:B0-----:R-:W-:Y:S01]  /*1d6b0*/  SHF.L.U32 R3, R28, 0x1f, RZ ;  /* 0x0000001f1c037819 */ /* 0x001fe200000006ff */
[----:B------:R-:W-:Y:S01]  /*1d6c0*/  BSSY B0, `(.L_x_3190) ;  /* 0x0000004000007945 */ /* 0x000fe20003800000 */
[----:B------:R-:W-:Y:S02]  /*1d6d0*/  IMAD R6, R26, -0x80, R37 ;  /* 0xffffff801a067824 */ /* 0x000fe400078e0225 */
[----:B------:R-:W0:Y:S02]  /*1d6e0*/  SYNCS.PHASECHK.TRANS64.TRYWAIT P0, [R0+URZ+0x28860], R3 ;  /* 0x02886003000075a7 */ /* 0x000e24000800017f */
[----:B0-----:R-:W-:Y:S05]  /*1d6f0*/  @!P0 BRA `(.L_x_3191) ;  /* 0x0000006c001c8947 */ /* 0x001fea0003800000 */
.L_x_3424:
[----:B------:R-:W-:Y:S05]  /*1d700*/  BSYNC B0 ;  /* 0x0000000000007941 */ /* 0x000fea0003800000 */
.L_x_3190:
        /* <DEDUP_REMOVED lines=43> */
[----:B------:R-:W0:Y:S02]  /*1d9c0*/  SHFL.IDX PT, R14, R23, 0x5, 0x181f ;  /* 0x00b81f00170e7f89 */ /* 0x000e2400000e0000 */
[----:B------:R-:W-:Y:S02]  /*1d9d0*/  IADD3.X R3, RZ, R7, RZ, P4, !PT ;  /* 0x00000007ff037210 */ /* 0x000fe400027fe4ff */
        /* <DEDUP_REMOVED lines=25> */
.L_x_3442:
        /* <DEDUP_REMOVED lines=11> */
.L_x_3193:
        /* <DEDUP_REMOVED lines=11> */
.L_x_3194:
[----:B------:R0:W-:Y:S01]  /*1dcd0*/  SYNCS.ARRIVE.TRANS64.A1T0 RZ, [R0+URZ+0x28850], RZ ;  /* 0x028850ff00ff79a7 */ /* 0x0001e2000810003f */
[----:B------:R-:W-:-:S05]  /*1dce0*/  VIADD R25, R25, 0x1 ;  /* 0x0000000119197836 */ /* 0x000fca0000000000 */
[----:B------:R-:W-:-:S04]  /*1dcf0*/  ISETP.NE.AND P0, PT, R25, 0x2, PT ;  /* 0x000000021900780c */ /* 0x000fc80003f05270 */
[----:B------:R-:W-:Y:S02]  /*1dd00*/  SEL R3, RZ, 0x1, P0 ;  /* 0x00000001ff037807 */ /* 0x000fe40000000000 */
[----:B------:R-:W-:Y:S02]  /*1dd10*/  SEL R25, R25, RZ, P0 ;  /* 0x000000ff19197207 */ /* 0x000fe40000000000 */
[----:B0-----:R-:W-:-:S07]  /*1dd20*/  LOP3.LUT R28, R28, R3, RZ, 0x3c, !PT ;  /* 0x000000031c1c7212 */ /* 0x001fce00078e3cff */
.L_x_3151:
[----:B------:R-:W-:Y:S05]  /*1dd30*/  BSYNC B7 ;  /* 0x0000000000077941 */ /* 0x000fea0003800000 */
.L_x_3149:
[----:B------:R-:W-:-:S13]  /*1dd40*/  LOP3.LUT P0, RZ, R32, 0x8, RZ, 0xc0, !PT ;  /* 0x0000000820ff7812 */ /* 0x000fda000780c0ff */
[----:B------:R-:W-:Y:S05]  /*1dd50*/  @!P0 BRA `(.L_x_3195) ;  /* 0x0000000000248947 */ /* 0x000fea0003800000 */
[----:B------:R-:W-:Y:S05]  /*1dd60*/  WARPSYNC.ALL ;  /* 0x0000000000007948 */ /* 0x000fea0003800000 */
[----:B------:R-:W2:Y:S08]  /*1dd70*/  S2UR UR5, SR_CgaCtaId ;  /* 0x00000000000579c3 */ /* 0x000eb00000008800 */
[----:B------:R-:W-:Y:S06]  /*1dd80*/  BAR.SYNC.DEFER_BLOCKING 0x5, 0x180 ;  /* 0x0146000000007b1d */ /* 0x000fec0000010000 */
[----:B------:R-:W-:-:S02]  /*1dd90*/  UMOV UR4, 0x400 ;  /* 0x0000040000047882 */ /* 0x000fc40000000000 */
[----:B--2---:R-:W-:-:S06]  /*1dda0*/  ULEA UR4, UR5, UR4, 0x18 ;  /* 0x0000000405047291 */ /* 0x004fcc000f8ec03f */
[----:B------:R-:W-:-:S05]  /*1ddb0*/  IMAD.U32 R22, RZ, RZ, UR4 ;  /* 0x00000004ff167e24 */ /* 0x000fca000f8e00ff */
[----:B------:R4:W2:Y:S01]  /*1ddc0*/  LDS.128 R16, [R22+0x288d0] ;  /* 0x0288d00016107984 */ /* 0x0008a20000000c00 */
[----:B------:R-:W-:Y:S06]  /*1ddd0*/  BAR.ARV 0x4, 0x180 ;  /* 0x0106000000007b1d */ /* 0x000fec0000002000 */
[----:B------:R-:W-:Y:S05]  /*1dde0*/  BRA `(.L_x_3196) ;  /* 0x0000000800cc7947 */ /* 0x000fea0003800000 */
.L_x_3195:
[----:B------:R-:W2:Y:S01]  /*1ddf0*/  S2R R8, SR_TID.X ;  /* 0x0000000000087919 */ /* 0x000ea20000002100 */
[----:B------:R-:W-:Y:S01]  /*1de00*/  UMOV UR4, 0xffffffff ;  /* 0xffffffff00047882 */ /* 0x000fe20000000000 */
[----:B--2---:R-:W-:-:S04]  /*1de10*/  LOP3.LUT R8, R8, 0x1f, RZ, 0xc0, !PT ;  /* 0x0000001f08087812 */ /* 0x004fc800078ec0ff */
[----:B------:R-:W-:Y:S01]  /*1de20*/  ISETP.NE.AND P0, PT, R8, 0x1f, PT ;  /* 0x0000001f0800780c */ /* 0x000fe20003f05270 */
[----:B------:R-:W-:-:S12]  /*1de30*/  BRA.DIV UR4, `(.L_x_3197) ;  /* 0x0000006e04dc7947 */ /* 0x000fd8000b800000 */
[----:B------:R-:W-:Y:S01]  /*1de40*/  IMAD.IADD R5, R19, 0x1, R8 ;  /* 0x0000000113057824 */ /* 0x000fe200078e0208 */
[----:B------:R-:W-:-:S04]  /*1de50*/  ULDC UR4, c[0x0][0xc3c] ;  /* 0x00030f0000047ab9 */ /* 0x000fc80000000800 */
[----:B------:R-:W-:-:S13]  /*1de60*/  ISETP.GE.OR P1, PT, R5, UR4, !P0 ;  /* 0x0000000405007c0c */ /* 0x000fda000c726670 */
[----:B------:R-:W2:Y:S02]  /*1de70*/  @!P1 LDC.64 R2, c[0x0][0xc80] ;  /* 0x00032000ff029b82 */ /* 0x000ea40000000a00 */
[----:B--2---:R-:W-:-:S06]  /*1de80*/  @!P1 IMAD.WIDE R2, R5, 0x4, R2 ;  /* 0x0000000405029825 */ /* 0x004fcc00078e0202 */
        /* <DEDUP_REMOVED lines=25> */
[----:B------:R2:W3:Y:S02]  /*1e020*/  SHFL.IDX PT, R14, R6, 0x1f, 0x1f ;  /* 0x03e01f00060e7f89 */ /* 0x0004e400000e0000 */
.L_x_3452:
[----:B------:R-:W-:Y:S02]  /*1e030*/  ULDC UR4, c[0x0][0xc38] ;  /* 0x00030e0000047ab9 */ /* 0x000fe40000000800 */
[----:B------:R-:W-:-:S04]  /*1e040*/  IMAD.U32 R7, RZ, RZ, UR4 ;  /* 0x00000004ff077e24 */ /* 0x000fc8000f8e00ff */
[----:B---3--:R-:W-:-:S04]  /*1e050*/  IMAD R14, R14, R7, RZ ;  /* 0x000000070e0e7224 */ /* 0x008fc800078e02ff */
[----:B------:R-:W-:-:S05]  /*1e060*/  IMAD.IADD R9, R4, 0x1, R14 ;  /* 0x0000000104097824 */ /* 0x000fca00078e020e */
[----:B------:R-:W-:-:S13]  /*1e070*/  ISETP.GT.AND P6, PT, R9, R0, PT ;  /* 0x000000000900720c */ /* 0x000fda0003fc4270 */
[----:B------:R-:W-:Y:S05]  /*1e080*/  @P6 BRA `(.L_x_3198) ;  /* 0x00000000009c6947 */ /* 0x000fea0003800000 */
.L_x_3203:
[----:B------:R-:W3:Y:S01]  /*1e090*/  LDC R2, c[0x0][0xc3c] ;  /* 0x00030f00ff027b82 */ /* 0x000ee20000000800 */
[----:B------:R-:W-:-:S05]  /*1e0a0*/  VIADD R19, R19, 0x1f ;  /* 0x0000001f13137836 */ /* 0x000fca0000000000 */
[----:B---3--:R-:W-:-:S13]  /*1e0b0*/  ISETP.GE.AND P6, PT, R19, R2, PT ;  /* 0x000000021300720c */ /* 0x008fda0003fc6270 */
[----:B------:R-:W-:Y:S05]  /*1e0c0*/  @P6 BRA `(.L_x_3199) ;  /* 0x0000000400d06947 */ /* 0x000fea0003800000 */
[----:B------:R-:W3:Y:S01]  /*1e0d0*/  S2R R3, SR_TID.X ;  /* 0x0000000000037919 */ /* 0x000ee20000002100 */
[----:B------:R-:W-:Y:S01]  /*1e0e0*/  BSSY B0, `(.L_x_3200) ;  /* 0x0000009000007945 */ /* 0x000fe20003800000 */
[----:B------:R-:W-:Y:S01]  /*1e0f0*/  IMAD.MOV.U32 R5, RZ, RZ, RZ ;  /* 0x000000ffff057224 */ /* 0x000fe200078e00ff */
[----:B---3--:R-:W-:-:S05]  /*1e100*/  LOP3.LUT R3, R3, 0x1f, RZ, 0xc0, !PT ;  /* 0x0000001f03037812 */ /* 0x008fca00078ec0ff */
[----:B------:R-:W-:-:S05]  /*1e110*/  IMAD.IADD R7, R19, 0x1, R3 ;  /* 0x0000000113077824 */ /* 0x000fca00078e0203 */
[----:B------:R-:W-:-:S13]  /*1e120*/  ISETP.GE.OR P6, PT, R7, R2, !P0 ;  /* 0x000000020700720c */ /* 0x000fda00047c6670 */
[----:B------:R-:W-:Y:S05]  /*1e130*/  @P6 BRA `(.L_x_3201) ;  /* 0x00000000000c6947 */ /* 0x000fea0003800000 */
[----:B------:R-:W3:Y:S02]  /*1e140*/  LDC.64 R2, c[0x0][0xc80] ;  /* 0x00032000ff027b82 */ /* 0x000ee40000000a00 */
[----:B---3--:R-:W-:-:S05]  /*1e150*/  IMAD.WIDE R2, R7, 0x4, R2 ;  /* 0x0000000407027825 */ /* 0x008fca00078e0202 */
[----:B------:R3:W5:Y:S02]  /*1e160*/  LDG.E R5, desc[UR42][R2.64] ;  /* 0x0000002a02057981 */ /* 0x000764000c1e1900 */
.L_x_3201:
[----:B------:R-:W-:Y:S05]  /*1e170*/  BSYNC B0 ;  /* 0x0000000000007941 */ /* 0x000fea0003800000 */
.L_x_3200:
[----:B------:R-:W-:-:S03]  /*1e180*/  UMOV UR4, 0xffffffff ;  /* 0xffffffff00047882 */ /* 0x000fc60000000000 */
[----:B------:R-:W-:Y:S05]  /*1e190*/  BRA.DIV UR4, `(.L_x_3202) ;  /* 0x0000007204287947 */ /* 0x000fea000b800000 */
[----:B-----5:R-:W4:Y:S02]  /*1e1a0*/  SHFL.UP PT, R14, R5, 0x1, RZ ;  /* 0x04200000050e7989 */ /* 0x020f2400000e00ff */
[----:B----4-:R-:W-:-:S05]  /*1e1b0*/  SEL R14, R14, RZ, P1 ;  /* 0x000000ff0e0e7207 */ /* 0x010fca0000800000 */
[----:B------:R-:W-:-:S05]  /*1e1c0*/  IMAD.IADD R13, R5, 0x1, R14 ;  /* 0x00000001050d7824 */ /* 0x000fca00078e020e */
[----:B------:R-:W3:Y:S02]  /*1e1d0*/  SHFL.UP PT, R14, R13, 0x2, RZ ;  /* 0x044000000d0e7989 */ /* 0x000ee400000e00ff */
[----:B---3--:R-:W-:-:S05]  /*1e1e0*/  SEL R2, R14, RZ, P2 ;  /* 0x000000ff0e027207 */ /* 0x008fca0001000000 */
        /* <DEDUP_REMOVED lines=8> */
[----:B---3--:R-:W-:-:S04]  /*1e270*/  SEL R7, R14, RZ, P5 ;  /* 0x000000ff0e077207 */ /* 0x008fc80002800000 */
[----:B--2---:R-:W-:-:S05]  /*1e280*/  IADD3 R6, R4, R7, RZ ;  /* 0x0000000704067210 */ /* 0x004fca0007ffe0ff */
[----:B------:R2:W3:Y:S02]  /*1e290*/  SHFL.IDX PT, R14, R6, 0x1f, 0x1f ;  /* 0x03e01f00060e7f89 */ /* 0x0004e400000e0000 */
.L_x_3460:
[----:B------:R-:W-:Y:S02]  /*1e2a0*/  ULDC UR4, c[0x0][0xc38] ;  /* 0x00030e0000047ab9 */ /* 0x000fe40000000800 */
[----:B------:R-:W-:-:S04]  /*1e2b0*/  IMAD.U32 R7, RZ, RZ, UR4 ;  /* 0x00000004ff077e24 */ /* 0x000fc8000f8e00ff */
[----:B---3--:R-:W-:-:S04]  /*1e2c0*/  IMAD R14, R14, R7, RZ ;  /* 0x000000070e0e7224 */ /* 0x008fc800078e02ff */
[----:B------:R-:W-:-:S05]  /*1e2d0*/  IMAD.IADD R9, R14, 0x1, R9 ;  /* 0x000000010e097824 */ /* 0x000fca00078e0209 */
[----:B------:R-:W-:-:S13]  /*1e2e0*/  ISETP.GT.AND P6, PT, R9, R0, PT ;  /* 0x000000000900720c */ /* 0x000fda0003fc4270 */
[----:B------:R-:W-:Y:S05]  /*1e2f0*/  @!P6 BRA `(.L_x_3203) ;  /* 0xfffffffc0064e947 */ /* 0x000fea000383ffff */
.L_x_3198:
[----:B------:R-:W-:Y:S01]  /*1e300*/  IMAD.IADD R16, R9, 0x1, -R14 ;  /* 0x0000000109107824 */ /* 0x000fe200078e0a0e */
[----:B------:R-:W-:-:S03]  /*1e310*/  UMOV UR4, 0xffffffff ;  /* 0xffffffff00047882 */ /* 0x000fc60000000000 */
[----:B------:R-:W-:-:S05]  /*1e320*/  IMAD R3, R6, R7, R16 ;  /* 0x0000000706037224 */ /* 0x000fca00078e0210 */
[----:B------:R-:W-:Y:S01]  /*1e330*/  ISETP.GT.AND P6, PT, R3, R0, PT ;  /* 0x000000000300720c */ /* 0x000fe20003fc4270 */
[----:B------:R-:W-:-:S12]  /*1e340*/  BRA.DIV UR4, `(.L_x_3204) ;  /* 0x0000007204787947 */ /* 0x000fd8000b800000 */
[----:B------:R-:W-:-:S04]  /*1e350*/  VOTE.ANY R2, PT, !P6 ;  /* 0x0000000000027806 */ /* 0x000fc800070e0100 */
[----:B------:R-:W3:Y:S02]  /*1e360*/  POPC R4, R2 ;  /* 0x0000000200047309 */ /* 0x000ee40000000000 */
[----:B---3--:R3:W4:Y:S02]  /*1e370*/  SHFL.IDX PT, R5, R5, R4, 0x1f ;  /* 0x00001f0405057589 */ /* 0x00872400000e0000 */
.L_x_3464:
[----:B------:R-:W-:Y:S01]  /*1e380*/  ISETP.NE.AND P0, PT, R2, RZ, PT ;  /* 0x000000ff0200720c */ /* 0x000fe20003f05270 */
[----:B------:R-:W-:-:S12]  /*1e390*/  IMAD.MOV.U32 R14, RZ, RZ, RZ ;  /* 0x000000ffff0e7224 */ /* 0x000fd800078e00ff */
[----:B------:R-:W-:Y:S05]  /*1e3a0*/  @!P0 BRA `(.L_x_3205) ;  /* 0x0000000000108947 */ /* 0x000fea0003800000 */
[----:B------:R-:W-:Y:S01]  /*1e3b0*/  UMOV UR4, 0xffffffff ;  /* 0xffffffff00047882 */ /* 0x000fe20000000000 */
[----:B------:R-:W-:Y:S02]  /*1e3c0*/  VIADD R12, R4, 0xffffffff ;  /* 0xffffffff040c7836 */ /* 0x000fe40000000000 */
[----:B------:R-:W-:Y:S05]  /*1e3d0*/  BRA.DIV UR4, `(.L_x_3206) ;  /* 0x00000072049c7947 */ /* 0x000fea000b800000 */
[----:B------:R0:W0:Y:S02]  /*1e3e0*/  SHFL.IDX PT, R14, R6, R12, 0x1f ;  /* 0x00001f0c060e7589 */ /* 0x00002400000e0000 */
.L_x_3205:
[----:B------:R-:W5:Y:S01]  /*1e3f0*/  LDC.64 R2, c[0x0][0xc90] ;  /* 0x00032400ff027b82 */ /* 0x000f620000000a00 */
[----:B------:R-:W-:-:S04]  /*1e400*/  IMAD.IADD R19, R4, 0x1, R19 ;  /* 0x0000000104137824 */ /* 0x000fc800078e0213 */
[----:B-----5:R-:W-:-:S05]  /*1e410*/  IMAD.WIDE R2, R19, 0x4, R2 ;  /* 0x0000000413027825 */ /* 0x020fca00078e0202 */
[----:B0-2---:R0:W3:Y:S01]  /*1e420*/  LDG.E R6, desc[UR42][R2.64] ;  /* 0x0000002a02067981 */ /* 0x0050e2000c1e1900 */
[----:B------:R-:W-:Y:S02]  /*1e430*/  IMAD R16, R14, R7, R16 ;  /* 0x000000070e107224 */ /* 0x000fe400078e0210 */
[----:B0-----:R-:W-:Y:S02]  /*1e440*/  IMAD.MOV.U32 R2, RZ, RZ, RZ ;  /* 0x000000ffff027224 */ /* 0x001fe400078e00ff */
[----:B---34-:R-:W-:-:S05]  /*1e450*/  IMAD R4, R5, R6, RZ ;  /* 0x0000000605047224 */ /* 0x018fca00078e02ff */
[----:B------:R-:W-:-:S04]  /*1e460*/  IABS R8, R4 ;  /* 0x0000000400087213 */ /* 0x000fc80000000000 */
[----:B------:R-:W0:Y:S08]  /*1e470*/  I2F.RP R10, R8 ;  /* 0x00000008000a7306 */ /* 0x000e300000209400 */
[----:B0-----:R-:W1:Y:S02]  /*1e480*/  MUFU.RCP R10, R10 ;  /* 0x0000000a000a7308 */ /* 0x001e640000001000 */
[----:B-1----:R-:W-:-:S06]  /*1e490*/  VIADD R11, R10, 0xffffffe ;  /* 0x0ffffffe0a0b7836 */ /* 0x002fcc0000000000 */
        /* <DEDUP_REMOVED lines=47> */
[----:B------:R-:W-:-:S05]  /*1e790*/  @P0 VIADD R2, R2, 0x1 ;  /* 0x0000000102020836 */ /* 0x000fca0000000000 */
[----:B------:R-:W-:Y:S02]  /*1e7a0*/  @!P2 IADD3 R2, -R2, RZ, RZ ;  /* 0x000000ff0202a210 */ /* 0x000fe40007ffe1ff */
[----:B------:R-:W-:Y:S01]  /*1e7b0*/  @!P1 LOP3.LUT R2, RZ, R6, RZ, 0x33, !PT ;  /* 0x00000006ff029212 */ /* 0x000fe200078e33ff */
[----:B------:R-:W-:-:S04]  /*1e7c0*/  IMAD.MOV R6, RZ, RZ, -R6 ;  /* 0x000000ffff067224 */ /* 0x000fc800078e0a06 */
[----:B------:R-:W-:Y:S01]  /*1e7d0*/  IMAD R18, R2, R6, R9 ;  /* 0x0000000602127224 */ /* 0x000fe200078e0209 */
[----:B------:R-:W-:-:S05]  /*1e7e0*/  LOP3.LUT R2, RZ, R2, RZ, 0x33, !PT ;  /* 0x00000002ff027212 */ /* 0x000fca00078e33ff */
[----:B------:R-:W-:Y:S01]  /*1e7f0*/  IMAD.IADD R17, R5, 0x1, R2 ;  /* 0x0000000105117824 */ /* 0x000fe200078e0202 */
[----:B------:R-:W-:Y:S06]  /*1e800*/  BRA `(.L_x_3207) ;  /* 0x00000000001c7947 */ /* 0x000fec0003800000 */
.L_x_3199:
[----:B------:R-:W-:Y:S01]  /*1e810*/  UMOV UR4, URZ ;  /* 0x0000003f00047c82 */ /* 0x000fe20008000000 */
[----:B------:R-:W-:Y:S01]  /*1e820*/  UMOV UR5, URZ ;  /* 0x0000003f00057c82 */ /* 0x000fe20008000000 */
[----:B------:R-:W-:Y:S01]  /*1e830*/  ULDC UR6, c[0x0][0xc3c] ;  /* 0x00030f0000067ab9 */ /* 0x000fe20000000800 */
[----:B------:R-:W-:Y:S02]  /*1e840*/  IMAD.MOV.U32 R16, RZ, RZ, R0 ;  /* 0x000000ffff107224 */ /* 0x000fe400078e0000 */
[----:B------:R-:W-:Y:S02]  /*1e850*/  IMAD.U32 R17, RZ, RZ, UR4 ;  /* 0x00000004ff117e24 */ /* 0x000fe4000f8e00ff */
[----:B------:R-:W-:Y:S02]  /*1e860*/  IMAD.U32 R18, RZ, RZ, UR5 ;  /* 0x00000005ff127e24 */ /* 0x000fe4000f8e00ff */
[----:B------:R-:W-:-:S07]  /*1e870*/  IMAD.U32 R19, RZ, RZ, UR6 ;  /* 0x00000006ff137e24 */ /* 0x000fce000f8e00ff */
.L_x_3207:
[----:B------:R-:W3:Y:S01]  /*1e880*/  S2R R0, SR_TID.X ;  /* 0x0000000000007919 */ /* 0x000ee20000002100 */
[----:B------:R-:W-:Y:S05]  /*1e890*/  WARPSYNC.ALL ;  /* 0x0000000000007948 */ /* 0x000fea0003800000 */
[----:B------:R-:W-:Y:S01]  /*1e8a0*/  BAR.SYNC.DEFER_BLOCKING 0x4, 0x180 ;  /* 0x0106000000007b1d */ /* 0x000fe20000010000 */
[----:B---3--:R-:W-:-:S04]  /*1e8b0*/  LOP3.LUT R0, R0, 0x1f, RZ, 0xc0, !PT ;  /* 0x0000001f00007812 */ /* 0x008fc800078ec0ff */
[----:B------:R-:W-:-:S13]  /*1e8c0*/  ISETP.NE.AND P0, PT, R0, RZ, PT ;  /* 0x000000ff0000720c */ /* 0x000fda0003f05270 */
[----:B------:R-:W3:Y:S01]  /*1e8d0*/  @!P0 S2R R3, SR_CgaCtaId ;  /* 0x0000000000038919 */ /* 0x000ee20000008800 */
[----:B------:R-:W-:-:S04]  /*1e8e0*/  @!P0 MOV R0, 0x400 ;  /* 0x0000040000008802 */ /* 0x000fc80000000f00 */
[----:B---3--:R-:W-:-:S05]  /*1e8f0*/  @!P0 LEA R22, R3, R0, 0x18 ;  /* 0x0000000003168211 */ /* 0x008fca00078ec0ff */
[----:B------:R3:W-:Y:S01]  /*1e900*/  @!P0 STS.128 [R22+0x288d0], R16 ;  /* 0x0288d01016008388 */ /* 0x0007e20000000c00 */
[----:B------:R-:W-:Y:S06]  /*1e910*/  BAR.ARV 0x5, 0x180 ;  /* 0x0146000000007b1d */ /* 0x000fec0000002000 */
.L_x_3196:
[----:B------:R-:W-:Y:S02]  /*1e920*/  ULDC UR4, c[0x0][0xc3c] ;  /* 0x00030f0000047ab9 */ /* 0x000fe40000000800 */
[----:B--2---:R-:W-:-:S13]  /*1e930*/  ISETP.GE.AND P0, PT, R19, UR4, PT ;  /* 0x0000000413007c0c */ /* 0x004fda000bf06270 */
[----:B------:R-:W-:Y:S05]  /*1e940*/  @!P0 BRA `(.L_x_3208) ;  /* 0xffffffa000f48947 */ /* 0x000fea000383ffff */
[----:B------:R-:W-:Y:S05]  /*1e950*/  BSYNC B8 ;  /* 0x0000000000087941 */ /* 0x000fea0003800000 */
.L_x_3109:
[----:B------:R-:W2:Y:S01]  /*1e960*/  LDL.LU R0, [R1+0x24] ;  /* 0x0000240001007983 */ /* 0x000ea20000300800 */
[----:B------:R-:W-:Y:S01]  /*1e970*/  BSSY B0, `(.L_x_3209) ;  /* 0x000000b000007945 */ /* 0x000fe20003800000 */
[----:B------:R-:W5:Y:S01]  /*1e980*/  S2R R5, SR_CgaCtaId ;  /* 0x0000000000057919 */ /* 0x000f620000008800 */
[----:B--2---:R-:W-:-:S05]  /*1e990*/  VIADD R0, R0, 0x1 ;  /* 0x0000000100007836 */ /* 0x004fca0000000000 */
[----:B-1----:R-:W-:-:S04]  /*1e9a0*/  LEA.HI R2, R0, R0, RZ, 0x1 ;  /* 0x0000000000027211 */ /* 0x002fc800078f08ff */
[----:B------:R-:W-:Y:S02]  /*1e9b0*/  LOP3.LUT R3, R2, 0xfffffffe, RZ, 0xc0, !PT ;  /* 0xfffffffe02037812 */ /* 0x000fe400078ec0ff */
[----:B------:R-:W-:-:S03]  /*1e9c0*/  MOV R2, 0x400 ;  /* 0x0000040000027802 */ /* 0x000fc60000000f00 */
[----:B------:R-:W-:Y:S01]  /*1e9d0*/  IMAD.IADD R0, R0, 0x1, -R3 ;  /* 0x0000000100007824 */ /* 0x000fe200078e0a03 */
[----:B-----5:R-:W-:-:S04]  /*1e9e0*/  LEA R4, R5, R2, 0x18 ;  /* 0x0000000205047211 */ /* 0x020fc800078ec0ff */
[----:B------:R-:W-:-:S04]  /*1e9f0*/  SHF.L.U32 R0, R0, 0x1f, RZ ;  /* 0x0000001f00007819 */ /* 0x000fc800000006ff */
[----:B------:R-:W1:Y:S02]  /*1ea00*/  SYNCS.PHASECHK.TRANS64.TRYWAIT P0, [R4+URZ+0x28820], R0 ;  /* 0x02882000040075a7 */ /* 0x000e64000800017f */
[----:B-1----:R-:W-:Y:S05]  /*1ea10*/  @!P0 BRA `(.L_x_3210) ;  /* 0x0000006c00308947 */ /* 0x002fea0003800000 */
.L_x_3467:
[----:B------:R-:W-:Y:S05]  /*1ea20*/  BSYNC B0 ;  /* 0x0000000000007941 */ /* 0x000fea0003800000 */
.L_x_3209:
[----:B------:R-:W-:-:S03]  /*1ea30*/  UMOV UR4, 0xffffffff ;  /* 0xffffffff00047882 */ /* 0x000fc60000000000 */
[----:B------:R-:W-:Y:S05]  /*1ea40*/  BRA.DIV UR4, `(.L_x_3211) ;  /* 0x0000006e04387947 */ /* 0x000fea000b800000 */
[----:B-1----:R-:W1:Y:S02]  /*1ea50*/  S2R R0, SR_TID.X ;  /* 0x0000000000007919 */ /* 0x002e640000002100 */
[----:B-1----:R-:W-:-:S04]  /*1ea60*/  SHF.R.U32.HI R0, RZ, 0x5, R0 ;  /* 0x00000005ff007819 */ /* 0x002fc80000011600 */
[----:B------:R-:W-:-:S05]  /*1ea70*/  LOP3.LUT R0, R0, 0x3, RZ, 0xc0, !PT ;  /* 0x0000000300007812 */ /* 0x000fca00078ec0ff */
[----:B------:R1:W2:Y:S02]  /*1ea80*/  SHFL.IDX PT, R14, R0, RZ, 0x1f ;  /* 0x00001fff000e7589 */ /* 0x0002a400000e0000 */
.L_x_3470:
[----:B--2---:R-:W-:-:S13]  /*1ea90*/  ISETP.NE.AND P0, PT, R14, RZ, PT ;  /* 0x000000ff0e00720c */ /* 0x004fda0003f05270 */
[----:B------:R-:W-:Y:S05]  /*1eaa0*/  @P0 BRA `(.L_x_2878) ;  /* 0x0000000000880947 */ /* 0x000fea0003800000 */
[----:B------:R-:W-:-:S03]  /*1eab0*/  UMOV UR4, 0xffffffff ;  /* 0xffffffff00047882 */ /* 0x000fc60000000000 */
[----:B------:R-:W-:Y:S05]  /*1eac0*/  BRA.DIV UR4, `(.L_x_3212) ;  /* 0x0000006e044c7947 */ /* 0x000fea000b800000 */
[----:B------:R-:W-:-:S13]  /*1ead0*/  ELECT P6, URZ, PT ;  /* 0x00000000003f782f */ /* 0x000fda00038c0000 */
.L_x_3473:
[----:B------:R-:W-:Y:S05]  /*1eae0*/  @!P6 BRA `(.L_x_2878) ;  /* 0x000000000078e947 */ /* 0x000fea0003800000 */
[----:B------:R-:W-:-:S06]  /*1eaf0*/  ULOP3.LUT UR4, UR36, 0x2, URZ, 0xfc, !UPT ;  /* 0x0000000224047892 */ /* 0x000fcc000f8efc3f */
[----:B-1----:R-:W-:-:S05]  /*1eb00*/  IMAD.U32 R0, RZ, RZ, UR4 ;  /* 0x00000004ff007e24 */ /* 0x002fca000f8e00ff */
[----:B------:R-:W-:-:S13]  /*1eb10*/  ISETP.NE.AND P0, PT, R0, 0x3, PT ;  /* 0x000000030000780c */ /* 0x000fda0003f05270 */
[----:B------:R-:W-:Y:S05]  /*1eb20*/  @!P0 BRA `(.L_x_3213) ;  /* 0x0000000000048947 */ /* 0x000fea0003800000 */
[----:B------:R-:W-:Y:S01]  /*1eb30*/  BPT.TRAP 0x1 ;  /* 0x000000040000795c */ /* 0x000fe20000300000 */
.L_x_3213:
[C---:B------:R-:W-:Y:S01]  /*1eb40*/  IMAD R5, R25.reuse, 0x8, R4 ;  /* 0x0000000819057824 */ /* 0x040fe200078e0204 */
[----:B------:R-:W-:Y:S01]  /*1eb50*/  SHF.L.U32 R0, R28, 0x1f, RZ ;  /* 0x0000001f1c007819 */ /* 0x000fe200000006ff */
[----:B------:R-:W-:-:S03]  /*1eb60*/  VIADD R25, R25, 0x1 ;  /* 0x0000000119197836 */ /* 0x000fc60000000000 */
[----:B------:R-:W1:Y:S02]  /*1eb70*/  SYNCS.PHASECHK.TRANS64.TRYWAIT P1, [R5+URZ+0x28840], R0 ;  /* 0x02884000050075a7 */ /* 0x000e64000802017f */
[----:B------:R-:W-:-:S04]  /*1eb80*/  ISETP.NE.AND P2, PT, R25, 0x2, PT ;  /* 0x000000021900780c */ /* 0x000fc80003f45270 */
[----:B------:R-:W-:Y:S01]  /*1eb90*/  SEL R3, RZ, 0x1, P2 ;  /* 0x00000001ff037807 */ /* 0x000fe20001000000 */
[----:B-1----:R-:W-:Y:S08]  /*1eba0*/  @!P1 BRA `(.L_x_3214) ;  /* 0x0000006c00349947 */ /* 0x002ff00003800000 */
.L_x_3474:
[----:B------:R-:W-:Y:S02]  /*1ebb0*/  SEL R25, R25, RZ, P2 ;  /* 0x000000ff19197207 */ /* 0x000fe40001000000 */
[----:B------:R-:W-:Y:S01]  /*1ebc0*/  LOP3.LUT R2, R28, R3, RZ, 0x3c, !PT ;  /* 0x000000031c027212 */ /* 0x000fe200078e3cff */
[----:B------:R-:W-:Y:S06]  /*1ebd0*/  @!P0 BRA `(.L_x_3215) ;  /* 0x0000000000048947 */ /* 0x000fec0003800000 */
[----:B------:R-:W-:Y:S01]  /*1ebe0*/  BPT.TRAP 0x1 ;  /* 0x000000040000795c */ /* 0x000fe20000300000 */
.L_x_3215:
[----:B------:R-:W-:Y:S01]  /*1ebf0*/  IMAD R25, R25, 0x8, R4 ;  /* 0x0000000819197824 */ /* 0x000fe200078e0204 */
[----:B------:R-:W-:-:S04]  /*1ec00*/  SHF.L.U32 R2, R2, 0x1f, RZ ;  /* 0x0000001f02027819 */ /* 0x000fc800000006ff */
[----:B------:R-:W2:Y:S02]  /*1ec10*/  SYNCS.PHASECHK.TRANS64.TRYWAIT P1, [R25+URZ+0x28840], R2 ;  /* 0x02884002190075a7 */ /* 0x000ea4000802017f */
[----:B--2---:R-:W-:Y:S05]  /*1ec20*/  @!P1 BRA `(.L_x_3216) ;  /* 0x0000006c00289947 */ /* 0x004fea0003800000 */
.L_x_3475:
[----:B------:R-:W-:Y:S05]  /*1ec30*/  @!P0 BRA `(.L_x_3217) ;  /* 0x0000000000048947 */ /* 0x000fea0003800000 */
[----:B------:R-:W-:Y:S01]  /*1ec40*/  BPT.TRAP 0x1 ;  /* 0x000000040000795c */ /* 0x000fe20000300000 */
.L_x_3217:
[----:B------:R-:W5:Y:S02]  /*1ec50*/  SYNCS.PHASECHK.TRANS64.TRYWAIT P1, [R5+URZ+0x28860], R0 ;  /* 0x02886000050075a7 */ /* 0x000f64000802017f */
[----:B-----5:R-:W-:Y:S05]  /*1ec60*/  @!P1 BRA `(.L_x_3218) ;  /* 0x0000006c002c9947 */ /* 0x020fea0003800000 */
.L_x_3476:
[----:B------:R-:W-:Y:S05]  /*1ec70*/  @!P0 BRA `(.L_x_3219) ;  /* 0x0000000000048947 */ /* 0x000fea0003800000 */
[----:B------:R-:W-:Y:S01]  /*1ec80*/  BPT.TRAP 0x1 ;  /* 0x000000040000795c */ /* 0x000fe20000300000 */
.L_x_3219:
[----:B------:R0:W0:Y:S02]  /*1ec90*/  SYNCS.PHASECHK.TRANS64.TRYWAIT P0, [R25+URZ+0x28860], R2 ;  /* 0x02886002190075a7 */ /* 0x000024000800017f */
[----:B0-----:R-:W-:Y:S05]  /*1eca0*/  @!P0 NANOSLEEP.SYNCS 0x989680 ;  /* 0x009896800000895d */ /* 0x001fea0003900000 */
[----:B------:R-:W0:Y:S02]  /*1ecb0*/  @!P0 SYNCS.PHASECHK.TRANS64 P0, [R25+URZ+0x28860], R2 ;  /* 0x02886002190085a7 */ /* 0x000e24000800007f */
[----:B0-----:R-:W-:Y:S05]  /*1ecc0*/  @!P0 BRA `(.L_x_3219) ;  /* 0xfffffffc00f08947 */ /* 0x001fea000383ffff */
.L_x_2878:
[----:B------:R-:W-:Y:S05]  /*1ecd0*/  BSYNC B9 ;  /* 0x0000000000097941 */ /* 0x000fea0003800000 */
.L_x_2875:
[----:B------:R-:W-:Y:S05]  /*1ece0*/  EXIT ;  /* 0x000000000000794d */ /* 0x000fea0003800000 */
.L_x_2900:
[----:B0-----:R0:W1:Y:S02]  /*1ecf0*/  SYNCS.PHASECHK.TRANS64.TRYWAIT P6, [R91+URZ+0x28890], R102 ;  /* 0x028890665b0075a7 */ /* 0x00106400080c017f */
[----:B-1----:R-:W-:Y:S05]  /*1ed00*/  @!P6 NANOSLEEP.SYNCS 0x989680 ;  /* 0x009896800000e95d */ /* 0x002fea0003900000 */
[----:B------:R-:W1:Y:S02]  /*1ed10*/  @!P6 SYNCS.PHASECHK.TRANS64 P6, [R91+URZ+0x28890], R102 ;  /* 0x028890665b00e5a7 */ /* 0x000e6400080c007f */
[----:B-1----:R-:W-:Y:S05]  /*1ed20*/  @!P6 BRA `(.L_x_2900) ;  /* 0xfffffffc00f0e947 */ /* 0x002fea000383ffff */
[----:B------:R-:W-:Y:S05]  /*1ed30*/  BRA `(.L_x_3220) ;  /* 0xfffffe4000dc7947 */ /* 0x000fea000383ffff */
.L_x_2901:
        /* <DEDUP_REMOVED lines=8> */
.L_x_3222:
[----:B------:R-:W-:Y:S05]  /*1edc0*/  BSYNC B1 ;  /* 0x0000000000017941 */ /* 0x000fea0003800000 */
.L_x_3221:
        /* <DEDUP_REMOVED lines=8> */
.L_x_3223:
[----:B------:R-:W-:Y:S01]  /*1ee50*/  IMAD.MOV.U32 R105, RZ, RZ, R14 ;  /* 0x000000ffff697224 */ /* 0x000fe200078e000e */
[----:B------:R-:W-:Y:S06]  /*1ee60*/  BRA `(.L_x_3224) ;  /* 0xfffffe4000a47947 */ /* 0x000fec000383ffff */
.L_x_2910:
[----:B------:R-:W-:Y:S01]  /*1ee70*/  BSSY B1, `(.L_x_3225) ;  /* 0x0000008000017945 */ /* 0x000fe20003800000 */
[----:B0---4-:R-:W-:Y:S01]  /*1ee80*/  IMAD.MOV.U32 R13, RZ, RZ, R103 ;  /* 0x000000ffff0d7224 */ /* 0x011fe200078e0067 */
[----:B------:R-:W-:Y:S01]  /*1ee90*/  MOV R12, 0x1 ;  /* 0x00000001000c7802 */ /* 0x000fe20000000f00 */
[----:B------:R-:W-:Y:S02]  /*1eea0*/  IMAD.MOV.U32 R11, RZ, RZ, 0x181f ;  /* 0x0000181fff0b7424 */ /* 0x000fe400078e00ff */
[----:B------:R-:W-:-:S07]  /*1eeb0*/  IMAD.MOV.U32 R15, RZ, RZ, -0x1 ;  /* 0xffffffffff0f7424 */ /* 0x000fce00078e00ff */
[----:B-123--:R-:W-:Y:S05]  /*1eec0*/  WARPSYNC.COLLECTIVE R15, `(.L_x_3226) ;  /* 0x000000000f087348 */ /* 0x00efea0003c00000 */
[----:B------:R0:W4:Y:S02]  /*1eed0*/  SHFL.IDX P6, R14, R13, R12, R11 ;  /* 0x0000000c0d0e7389 */ /* 0x00012400000c000b */
[----:B01234-:R-:W-:Y:S01]  /*1eee0*/  ENDCOLLECTIVE ;  /* 0x000000000000791b */ /* 0x01ffe20003800000 */
.L_x_3226:
[----:B------:R-:W-:Y:S05]  /*1eef0*/  BSYNC B1 ;  /* 0x0000000000017941 */ /* 0x000fea0003800000 */
.L_x_3225:
        /* <DEDUP_REMOVED lines=8> */
.L_x_3227:
[----:B------:R-:W-:Y:S01]  /*1ef80*/  IMAD.MOV.U32 R73, RZ, RZ, R14 ;  /* 0x000000ffff497224 */ /* 0x000fe200078e000e */
[----:B------:R-:W-:Y:S06]  /*1ef90*/  BRA `(.L_x_3228) ;  /* 0xfffffe4800387947 */ /* 0x000fec000383ffff */
.L_x_2919:
        /* <DEDUP_REMOVED lines=8> */
.L_x_3230:
[----:B------:R-:W-:Y:S05]  /*1f020*/  BSYNC B1 ;  /* 0x0000000000017941 */ /* 0x000fea0003800000 */
.L_x_3229:
        /* <DEDUP_REMOVED lines=8> */
.L_x_3231:
[----:B------:R-:W-:Y:S01]  /*1f0b0*/  IMAD.MOV.U32 R65, RZ, RZ, R14 ;  /* 0x000000ffff417224 */ /* 0x000fe200078e000e */
[----:B------:R-:W-:Y:S06]  /*1f0c0*/  BRA `(.L_x_3232) ;  /* 0xfffffe4c00cc7947 */ /* 0x000fec000383ffff */
.L_x_2928:
        /* <DEDUP_REMOVED lines=8> */
.L_x_3234:
[----:B------:R-:W-:Y:S05]  /*1f150*/  BSYNC B1 ;  /* 0x0000000000017941 */ /* 0x000fea0003800000 */
.L_x_3233:
        /* <DEDUP_REMOVED lines=8> */
.L_x_3235:
[----:B------:R-:W-:Y:S01]  /*1f1e0*/  IMAD.MOV.U32 R53, RZ, RZ, R14 ;  /* 0x000000ffff357224 */ /* 0x000fe200078e000e */
[----:B------:R-:W-:Y:S06]  /*1f1f0*/  BRA `(.L_x_3236) ;  /* 0xfffffe54005c7947 */ /* 0x000fec000383ffff */
.L_x_2940:
[----:B-1----:R1:W2:Y:S02]  /*1f200*/  SYNCS.PHASECHK.TRANS64.TRYWAIT P4, [R91+URZ+0x28890], R102 ;  /* 0x028890665b0075a7 */ /* 0x0022a4000808017f */
[----:B--2---:R-:W-:Y:S05]  /*1f210*/  @!P4 NANOSLEEP.SYNCS 0x989680 ;  /* 0x009896800000c95d */ /* 0x004fea0003900000 */
[----:B------:R-:W2:Y:S02]  /*1f220*/  @!P4 SYNCS.PHASECHK.TRANS64 P4, [R91+URZ+0x28890], R102 ;  /* 0x028890665b00c5a7 */ /* 0x000ea4000808007f */
[----:B--2---:R-:W-:Y:S05]  /*1f230*/  @!P4 BRA `(.L_x_2940) ;  /* 0xfffffffc00f0c947 */ /* 0x004fea000383ffff */
[----:B------:R-:W-:Y:S05]  /*1f240*/  BRA `(.L_x_3237) ;  /* 0xfffffe6400887947 */ /* 0x000fea000383ffff */
.L_x_2941:
        /* <DEDUP_REMOVED lines=8> */
.L_x_3239:
[----:B------:R-:W-:Y:S05]  /*1f2d0*/  BSYNC B1 ;  /* 0x0000000000017941 */ /* 0x000fea0003800000 */
.L_x_3238:
        /* <DEDUP_REMOVED lines=8> */
.L_x_3240:
[----:B------:R-:W-:Y:S01]  /*1f360*/  IMAD.MOV.U32 R106, RZ, RZ, R14 ;  /* 0x000000ffff6a7224 */ /* 0x000fe200078e000e */
[----:B------:R-:W-:Y:S06]  /*1f370*/  BRA `(.L_x_3241) ;  /* 0xfffffe6400547947 */ /* 0x000fec000383ffff */
.L_x_2946:
[----:B------:R-:W-:Y:S01]  /*1f380*/  BSSY B1, `(.L_x_3242) ;  /* 0x0000008000017945 */ /* 0x000fe20003800000 */
[----:B----4-:R-:W-:Y:S02]  /*1f390*/  IMAD.MOV.U32 R13, RZ, RZ, R103 ;  /* 0x000000ffff0d7224 */ /* 0x010fe400078e0067 */
[----:B------:R-:W-:Y:S02]  /*1f3a0*/  IMAD.MOV.U32 R12, RZ, RZ, 0x1 ;  /* 0x00000001ff0c7424 */ /* 0x000fe400078e00ff */
[----:B------:R-:W-:Y:S02]  /*1f3b0*/  IMAD.MOV.U32 R11, RZ, RZ, 0x181f ;  /* 0x0000181fff0b7424 */ /* 0x000fe400078e00ff */
[----:B------:R-:W-:-:S07]  /*1f3c0*/  IMAD.MOV.U32 R15, RZ, RZ, -0x1 ;  /* 0xffffffffff0f7424 */ /* 0x000fce00078e00ff */
[----:B0123--:R-:W-:Y:S05]  /*1f3d0*/  WARPSYNC.COLLECTIVE R15, `(.L_x_3243) ;  /* 0x000000000f087348 */ /* 0x00ffea0003c00000 */
[----:B------:R4:W0:Y:S02]  /*1f3e0*/  SHFL.IDX P6, R14, R13, R12, R11 ;  /* 0x0000000c0d0e7389 */ /* 0x00082400000c000b */
[----:B01234-:R-:W-:Y:S01]  /*1f3f0*/  ENDCOLLECTIVE ;  /* 0x000000000000791b */ /* 0x01ffe20003800000 */
.L_x_3243:
[----:B------:R-:W-:Y:S05]  /*1f400*/  BSYNC B1 ;  /* 0x0000000000017941 */ /* 0x000fea0003800000 */
.L_x_3242:
        /* <DEDUP_REMOVED lines=8> */
.L_x_3244:
[----:B------:R-:W-:Y:S01]  /*1f490*/  IMAD.MOV.U32 R50, RZ, RZ, R14 ;  /* 0x000000ffff327224 */ /* 0x000fe200078e000e */
[----:B------:R-:W-:Y:S06]  /*1f4a0*/  BRA `(.L_x_3245) ;  /* 0xfffffe6c000c7947 */ /* 0x000fec000383ffff */
.L_x_2951:
        /* <DEDUP_REMOVED lines=8> */
.L_x_3247:
[----:B------:R-:W-:Y:S05]  /*1f530*/  BSYNC B1 ;  /* 0x0000000000017941 */ /* 0x000fea0003800000 */
.L_x_3246:
        /* <DEDUP_REMOVED lines=8> */
.L_x_3248:
[----:B------:R-:W-:Y:S01]  /*1f5c0*/  IMAD.MOV.U32 R50, RZ, RZ, R14 ;  /* 0x000000ffff327224 */ /* 0x000fe200078e000e */
[----:B------:R-:W-:Y:S06]  /*1f5d0*/  BRA `(.L_x_3249) ;  /* 0xfffffe7000b87947 */ /* 0x000fec000383ffff */
.L_x_2956:
        /* <DEDUP_REMOVED lines=8> */
.L_x_3251:
[----:B------:R-:W-:Y:S05]  /*1f660*/  BSYNC B1 ;  /* 0x0000000000017941 */ /* 0x000fea0003800000 */
.L_x_3250:
        /* <DEDUP_REMOVED lines=8> */
.L_x_3252:
[----:B------:R-:W-:Y:S01]  /*1f6f0*/  IMAD.MOV.U32 R108, RZ, RZ, R14 ;  /* 0x000000ffff6c7224 */ /* 0x000fe200078e000e */
[----:B------:R-:W-:Y:S06]  /*1f700*/  BRA `(.L_x_3253) ;  /* 0xfffffe7800687947 */ /* 0x000fec000383ffff */
.L_x_2961:
[----:B0-----:R0:W1:Y:S02]  /*1f710*/  SYNCS.PHASECHK.TRANS64.TRYWAIT P3, [R91+URZ+0x28890], R102 ;  /* 0x028890665b0075a7 */ /* 0x001064000806017f */
[----:B-1----:R-:W-:Y:S05]  /*1f720*/  @!P3 NANOSLEEP.SYNCS 0x989680 ;  /* 0x009896800000b95d */ /* 0x002fea0003900000 */
[----:B------:R-:W1:Y:S02]  /*1f730*/  @!P3 SYNCS.PHASECHK.TRANS64 P3, [R91+URZ+0x28890], R102 ;  /* 0x028890665b00b5a7 */ /* 0x000e64000806007f */
[----:B-1----:R-:W-:Y:S05]  /*1f740*/  @!P3 BRA `(.L_x_2961) ;  /* 0xfffffffc00f0b947 */ /* 0x002fea000383ffff */
[----:B------:R-:W-:Y:S05]  /*1f750*/  BRA `(.L_x_3254) ;  /* 0xfffffe80006c7947 */ /* 0x000fea000383ffff */
.L_x_2962:
        /* <DEDUP_REMOVED lines=8> */
.L_x_3256:
[----:B------:R-:W-:Y:S05]  /*1f7e0*/  BSYNC B1 ;  /* 0x0000000000017941 */ /* 0x000fea0003800000 */
.L_x_3255:
[----:B------:R-:W-:Y:S01]  /*1f7f0*/  IMAD.MOV.U32 R13, RZ, RZ, R44 ;  /* 0x000000ffff0d7224 */ /* 0x000fe200078e002c */
[----:B------:R-:W-:Y:S01]  /*1f800*/  MOV R12, RZ ;  /* 0x000000ff000c7202 */ /* 0x000fe20000000f00 */
[----:B------:R-:W-:Y:S02]  /*1f810*/  IMAD.MOV.U32 R11, RZ, RZ, 0x181f ;  /* 0x0000181fff0b7424 */ /* 0x000fe400078e00ff */
[----:B------:R-:W-:Y:S02]  /*1f820*/  IMAD.MOV.U32 R15, RZ, RZ, -0x1 ;  /* 0xffffffffff0f7424 */ /* 0x000fe400078e00ff */
[----:B------:R-:W-:-:S07]  /*1f830*/  IMAD.MOV.U32 R45, RZ, RZ, R14 ;  /* 0x000000ffff2d7224 */ /* 0x000fce00078e000e */
[----:B------:R-:W-:Y:S05]  /*1f840*/  WARPSYNC.COLLECTIVE R15, `(.L_x_3257) ;  /* 0x000000000f087348 */ /* 0x000fea0003c00000 */
[----:B------:R0:W1:Y:S02]  /*1f850*/  SHFL.IDX P6, R14, R13, R12, R11 ;  /* 0x0000000c0d0e7389 */ /* 0x00006400000c000b */
[----:B01----:R-:W-:Y:S01]  /*1f860*/  ENDCOLLECTIVE ;  /* 0x000000000000791b */ /* 0x003fe20003800000 */
.L_x_3257:
[----:B------:R-:W-:Y:S05]  /*1f870*/  BRA `(.L_x_3258) ;  /* 0xfffffe8000947947 */ /* 0x000fea000383ffff */
.L_x_2965:
        /* <DEDUP_REMOVED lines=8> */
.L_x_3260:
[----:B------:R-:W-:Y:S05]  /*1f900*/  BSYNC B1 ;  /* 0x0000000000017941 */ /* 0x000fea0003800000 */
.L_x_3259:
        /* <DEDUP_REMOVED lines=8> */
.L_x_3261:
[----:B------:R-:W-:Y:S05]  /*1f990*/  BRA `(.L_x_3262) ;  /* 0xfffffe8000947947 */ /* 0x000fea000383ffff */
.L_x_2968:
        /* <DEDUP_REMOVED lines=8> */
.L_x_3264:
[----:B------:R-:W-:Y:S05]  /*1fa20*/  BSYNC B1 ;  /* 0x0000000000017941 */ /* 0x000fea0003800000 */
.L_x_3263:
        /* <DEDUP_REMOVED lines=8> */
.L_x_3265:
[----:B------:R-:W-:Y:S05]  /*1fab0*/  BRA `(.L_x_3266) ;  /* 0xfffffe8000987947 */ /* 0x000fea000383ffff */
.L_x_2971:
        /* <DEDUP_REMOVED lines=8> */
.L_x_3268:
[----:B------:R-:W-:Y:S05]  /*1fb40*/  BSYNC B1 ;  /* 0x0000000000017941 */ /* 0x000fea0003800000 */
.L_x_3267:
        /* <DEDUP_REMOVED lines=8> */
.L_x_3269:
[----:B------:R-:W-:Y:S05]  /*1fbd0*/  BRA `(.L_x_3270) ;  /* 0xfffffe80009c7947 */ /* 0x000fea000383ffff */
.L_x_2975:
[----:B------:R0:W0:Y:S02]  /*1fbe0*/  SYNCS.PHASECHK.TRANS64.TRYWAIT P4, [R91+URZ+0x288b0], R102 ;  /* 0x0288b0665b0075a7 */ /* 0x000024000808017f */
[----:B0-----:R-:W-:Y:S05]  /*1fbf0*/  @!P4 NANOSLEEP.SYNCS 0x989680 ;  /* 0x009896800000c95d */ /* 0x001fea0003900000 */
[----:B------:R-:W0:Y:S02]  /*1fc00*/  @!P4 SYNCS.PHASECHK.TRANS64 P4, [R91+URZ+0x288b0], R102 ;  /* 0x0288b0665b00c5a7 */ /* 0x000e24000808007f */
[----:B0-----:R-:W-:Y:S05]  /*1fc10*/  @!P4 BRA `(.L_x_2975) ;  /* 0xfffffffc00f0c947 */ /* 0x001fea000383ffff */
[----:B------:R-:W-:Y:S05]  /*1fc20*/  BRA `(.L_x_3271) ;  /* 0xfffffe8400187947 */ /* 0x000fea000383ffff */
.L_x_2987:
[----:B------:R-:W-:Y:S01]  /*1fc30*/  BSSY B0, `(.L_x_3272) ;  /* 0x0000008000007945 */ /* 0x000fe20003800000 */
[----:B----4-:R-:W-:Y:S02]  /*1fc40*/  IMAD.MOV.U32 R13, RZ, RZ, R220 ;  /* 0x000000ffff0d7224 */ /* 0x010fe400078e00dc */
[----:B------:R-:W-:Y:S02]  /*1fc50*/  IMAD.MOV.U32 R12, RZ, RZ, RZ ;  /* 0x000000ffff0c7224 */ /* 0x000fe400078e00ff */
[----:B------:R-:W-:Y:S02]  /*1fc60*/  IMAD.MOV.U32 R11, RZ, RZ, 0x1f ;  /* 0x0000001fff0b7424 */ /* 0x000fe400078e00ff */
[----:B------:R-:W-:-:S07]  /*1fc70*/  IMAD.MOV.U32 R15, RZ, RZ, -0x1 ;  /* 0xffffffffff0f7424 */ /* 0x000fce00078e00ff */
[----:B--2--5:R-:W-:Y:S05]  /*1fc80*/  WARPSYNC.COLLECTIVE R15, `(.L_x_3273) ;  /* 0x000000000f087348 */ /* 0x024fea0003c00000 */
[----:B------:R0:W1:Y:S02]  /*1fc90*/  SHFL.IDX P6, R14, R13, R12, R11 ;  /* 0x0000000c0d0e7389 */ /* 0x00006400000c000b */
[----:B012--5:R-:W-:Y:S01]  /*1fca0*/  ENDCOLLECTIVE ;  /* 0x000000000000791b */ /* 0x027fe20003800000 */
.L_x_3273:
[----:B------:R-:W-:Y:S05]  /*1fcb0*/  BSYNC B0 ;  /* 0x0000000000007941 */ /* 0x000fea0003800000 */
.L_x_3272:
[----:B------:R-:W-:Y:S01]  /*1fcc0*/  IMAD.MOV.U32 R190, RZ, RZ, R14 ;  /* 0x000000ffffbe7224 */ /* 0x000fe200078e000e */
[----:B------:R-:W-:Y:S06]  /*1fcd0*/  BRA `(.L_x_3274) ;  /* 0xfffffe8c00847947 */ /* 0x000fec000383ffff */
.L_x_2997:
        /* <DEDUP_REMOVED lines=8> */
.L_x_3276:
[----:B------:R-:W-:Y:S05]  /*1fd60*/  BSYNC B1 ;  /* 0x0000000000017941 */ /* 0x000fea0003800000 */
.L_x_3275:
        /* <DEDUP_REMOVED lines=8> */
.L_x_3277:
[----:B------:R-:W-:Y:S02]  /*1fdf0*/  IMAD.MOV.U32 R13, RZ, RZ, R8 ;  /* 0x000000ffff0d7224 */ /* 0x000fe400078e0008 */
[----:B------:R-:W-:-:S07]  /*1fe00*/  IMAD.MOV.U32 R3, RZ, RZ, R14 ;  /* 0x000000ffff037224 */ /* 0x000fce00078e000e */
[----:B------:R-:W-:Y:S05]  /*1fe10*/  WARPSYNC.COLLECTIVE R15, `(.L_x_3278) ;  /* 0x000000000f087348 */ /* 0x000fea0003c00000 */
[----:B------:R0:W1:Y:S02]  /*1fe20*/  SHFL.IDX P6, R14, R13, R12, R11 ;  /* 0x0000000c0d0e7389 */ /* 0x00006400000c000b */
[----:B01----:R-:W-:Y:S01]  /*1fe30*/  ENDCOLLECTIVE ;  /* 0x000000000000791b */ /* 0x003fe20003800000 */
.L_x_3278:
[----:B------:R-:W-:Y:S02]  /*1fe40*/  IMAD.MOV.U32 R13, RZ, RZ, R7 ;  /* 0x000000ffff0d7224 */ /* 0x000fe400078e0007 */
[----:B------:R-:W-:-:S07]  /*1fe50*/  IMAD.MOV.U32 R4, RZ, RZ, R14 ;  /* 0x000000ffff047224 */ /* 0x000fce00078e000e */
[----:B------:R-:W-:Y:S05]  /*1fe60*/  WARPSYNC.COLLECTIVE R15, `(.L_x_3279) ;  /* 0x000000000f087348 */ /* 0x000fea0003c00000 */
[----:B------:R0:W1:Y:S02]  /*1fe70*/  SHFL.IDX P6, R14, R13, R12, R11 ;  /* 0x0000000c0d0e7389 */ /* 0x00006400000c000b */
[----:B01----:R-:W-:Y:S01]  /*1fe80*/  ENDCOLLECTIVE ;  /* 0x000000000000791b */ /* 0x003fe20003800000 */
.L_x_3279:
[----:B------:R-:W-:Y:S05]  /*1fe90*/  BRA `(.L_x_3280) ;  /* 0xfffffe9000d87947 */ /* 0x000fea000383ffff */
.L_x_3000:
[----:B------:R-:W-:Y:S01]  /*1fea0*/  BSSY B1, `(.L_x_3281) ;  /* 0x0000008000017945 */ /* 0x000fe20003800000 */
[----:B--2---:R-:W-:Y:S01]  /*1feb0*/  IMAD.MOV.U32 R13, RZ, RZ, R6 ;  /* 0x000000ffff0d7224 */ /* 0x004fe200078e0006 */
[----:B------:R-:W-:Y:S01]  /*1fec0*/  MOV R11, 0x181f ;  /* 0x0000181f000b7802 */ /* 0x000fe20000000f00 */
[----:B------:R-:W-:Y:S02]  /*1fed0*/  IMAD.MOV.U32 R12, RZ, RZ, 0x1 ;  /* 0x00000001ff0c7424 */ /* 0x000fe400078e00ff */
[----:B------:R-:W-:-:S07]  /*1fee0*/  IMAD.MOV.U32 R15, RZ, RZ, -0x1 ;  /* 0xffffffffff0f7424 */ /* 0x000fce00078e00ff */
[----:B-1----:R-:W-:Y:S05]  /*1fef0*/  WARPSYNC.COLLECTIVE R15, `(.L_x_3282) ;  /* 0x000000000f087348 */ /* 0x002fea0003c00000 */
[----:B------:R0:W2:Y:S02]  /*1ff00*/  SHFL.IDX P6, R14, R13, R12, R11 ;  /* 0x0000000c0d0e7389 */ /* 0x0000a400000c000b */
[----:B012---:R-:W-:Y:S01]  /*1ff10*/  ENDCOLLECTIVE ;  /* 0x000000000000791b */ /* 0x007fe20003800000 */
.L_x_3282:
[----:B------:R-:W-:Y:S05]  /*1ff20*/  BSYNC B1 ;  /* 0x0000000000017941 */ /* 0x000fea0003800000 */
.L_x_3281:
        /* <DEDUP_REMOVED lines=8> */
.L_x_3283:
[----:B------:R-:W-:Y:S02]  /*1ffb0*/  IMAD.MOV.U32 R13, RZ, RZ, R8 ;  /* 0x000000ffff0d7224 */ /* 0x000fe400078e0008 */
[----:B------:R-:W-:-:S07]  /*1ffc0*/  IMAD.MOV.U32 R3, RZ, RZ, R14 ;  /* 0x000000ffff037224 */ /* 0x000fce00078e000e */
[----:B------:R-:W-:Y:S05]  /*1ffd0*/  WARPSYNC.COLLECTIVE R15, `(.L_x_3284) ;  /* 0x000000000f087348 */ /* 0x000fea0003c00000 */
[----:B------:R0:W1:Y:S02]  /*1ffe0*/  SHFL.IDX P6, R14, R13, R12, R11 ;  /* 0x0000000c0d0e7389 */ /* 0x00006400000c000b */
[----:B01----:R-:W-:Y:S01]  /*1fff0*/  ENDCOLLECTIVE ;  /* 0x000000000000791b */ /* 0x003fe20003800000 */
.L_x_3284:
[----:B------:R-:W-:Y:S02]  /*20000*/  IMAD.MOV.U32 R13, RZ, RZ, R7 ;  /* 0x000000ffff0d7224 */ /* 0x000fe400078e0007 */
[----:B------:R-:W-:-:S07]  /*20010*/  IMAD.MOV.U32 R4, RZ, RZ, R14 ;  /* 0x000000ffff047224 */ /* 0x000fce00078e000e */
[----:B------:R-:W-:Y:S05]  /*20020*/  WARPSYNC.COLLECTIVE R15, `(.L_x_3285) ;  /* 0x000000000f087348 */ /* 0x000fea0003c00000 */
[----:B------:R0:W1:Y:S02]  /*20030*/  SHFL.IDX P6, R14, R13, R12, R11 ;  /* 0x0000000c0d0e7389 */ /* 0x00006400000c000b */
[----:B01----:R-:W-:Y:S01]  /*20040*/  ENDCOLLECTIVE ;  /* 0x000000000000791b */ /* 0x003fe20003800000 */
.L_x_3285:
[----:B------:R-:W-:Y:S05]  /*20050*/  BRA `(.L_x_3286) ;  /* 0xfffffe9400447947 */ /* 0x000fea000383ffff */
.L_x_3003:
        /* <DEDUP_REMOVED lines=8> */
.L_x_3288:
[----:B------:R-:W-:Y:S05]  /*200e0*/  BSYNC B1 ;  /* 0x0000000000017941 */ /* 0x000fea0003800000 */
.L_x_3287:
        /* <DEDUP_REMOVED lines=8> */
.L_x_3289:
[----:B------:R-:W-:Y:S02]  /*20170*/  IMAD.MOV.U32 R13, RZ, RZ, R8 ;  /* 0x000000ffff0d7224 */ /* 0x000fe400078e0008 */
[----:B------:R-:W-:-:S07]  /*20180*/  IMAD.MOV.U32 R3, RZ, RZ, R14 ;  /* 0x000000ffff037224 */ /* 0x000fce00078e000e */
[----:B------:R-:W-:Y:S05]  /*20190*/  WARPSYNC.COLLECTIVE R15, `(.L_x_3290) ;  /* 0x000000000f087348 */ /* 0x000fea0003c00000 */
[----:B------:R0:W1:Y:S02]  /*201a0*/  SHFL.IDX P6, R14, R13, R12, R11 ;  /* 0x0000000c0d0e7389 */ /* 0x00006400000c000b */
[----:B01----:R-:W-:Y:S01]  /*201b0*/  ENDCOLLECTIVE ;  /* 0x000000000000791b */ /* 0x003fe20003800000 */
.L_x_3290:
[----:B------:R-:W-:Y:S02]  /*201c0*/  IMAD.MOV.U32 R13, RZ, RZ, R7 ;  /* 0x000000ffff0d7224 */ /* 0x000fe400078e0007 */
[----:B------:R-:W-:-:S07]  /*201d0*/  IMAD.MOV.U32 R4, RZ, RZ, R14 ;  /* 0x000000ffff047224 */ /* 0x000fce00078e000e */
[----:B------:R-:W-:Y:S05]  /*201e0*/  WARPSYNC.COLLECTIVE R15, `(.L_x_3291) ;  /* 0x000000000f087348 */ /* 0x000fea0003c00000 */
[----:B------:R0:W1:Y:S02]  /*201f0*/  SHFL.IDX P6, R14, R13, R12, R11 ;  /* 0x0000000c0d0e7389 */ /* 0x00006400000c000b */
[----:B01----:R-:W-:Y:S01]  /*20200*/  ENDCOLLECTIVE ;  /* 0x000000000000791b */ /* 0x003fe20003800000 */
.L_x_3291:
[----:B------:R-:W-:Y:S05]  /*20210*/  BRA `(.L_x_3292) ;  /* 0xfffffe9400a87947 */ /* 0x000fea000383ffff */
.L_x_3006:
[----:B------:R-:W-:Y:S01]  /*20220*/  BSSY B1, `(.L_x_3293) ;  /* 0x0000008000017945 */ /* 0x000fe20003800000 */
[----:B------:R-:W-:Y:S01]  /*20230*/  IMAD.MOV.U32 R13, RZ, RZ, R6 ;  /* 0x000000ffff0d7224 */ /* 0x000fe200078e0006 */
[----:B------:R-:W-:Y:S01]  /*20240*/  MOV R12, 0x3 ;  /* 0x00000003000c7802 */ /* 0x000fe20000000f00 */
[----:B------:R-:W-:Y:S02]  /*20250*/  IMAD.MOV.U32 R11, RZ, RZ, 0x181f ;  /* 0x0000181fff0b7424 */ /* 0x000fe400078e00ff */
[----:B------:R-:W-:-:S07]  /*20260*/  IMAD.MOV.U32 R15, RZ, RZ, -0x1 ;  /* 0xffffffffff0f7424 */ /* 0x000fce00078e00ff */
[----:B-12---:R-:W-:Y:S05]  /*20270*/  WARPSYNC.COLLECTIVE R15, `(.L_x_3294) ;  /* 0x000000000f087348 */ /* 0x006fea0003c00000 */
[----:B------:R0:W3:Y:S02]  /*20280*/  SHFL.IDX P6, R14, R13, R12, R11 ;  /* 0x0000000c0d0e7389 */ /* 0x0000e400000c000b */
[----:B0123--:R-:W-:Y:S01]  /*20290*/  ENDCOLLECTIVE ;  /* 0x000000000000791b */ /* 0x00ffe20003800000 */
.L_x_3294:
[----:B------:R-:W-:Y:S05]  /*202a0*/  BSYNC B1 ;  /* 0x0000000000017941 */ /* 0x000fea0003800000 */
.L_x_3293:
        /* <DEDUP_REMOVED lines=8> */
.L_x_3295:
[----:B------:R-:W-:Y:S02]  /*20330*/  IMAD.MOV.U32 R13, RZ, RZ, R8 ;  /* 0x000000ffff0d7224 */ /* 0x000fe400078e0008 */
[----:B------:R-:W-:-:S07]  /*20340*/  IMAD.MOV.U32 R3, RZ, RZ, R14 ;  /* 0x000000ffff037224 */ /* 0x000fce00078e000e */
[----:B------:R-:W-:Y:S05]  /*20350*/  WARPSYNC.COLLECTIVE R15, `(.L_x_3296) ;  /* 0x000000000f087348 */ /* 0x000fea0003c00000 */
[----:B------:R0:W1:Y:S02]  /*20360*/  SHFL.IDX P6, R14, R13, R12, R11 ;  /* 0x0000000c0d0e7389 */ /* 0x00006400000c000b */
[----:B01----:R-:W-:Y:S01]  /*20370*/  ENDCOLLECTIVE ;  /* 0x000000000000791b */ /* 0x003fe20003800000 */
.L_x_3296:
[----:B------:R-:W-:Y:S02]  /*20380*/  IMAD.MOV.U32 R13, RZ, RZ, R7 ;  /* 0x000000ffff0d7224 */ /* 0x000fe400078e0007 */
[----:B------:R-:W-:-:S07]  /*20390*/  IMAD.MOV.U32 R4, RZ, RZ, R14 ;  /* 0x000000ffff047224 */ /* 0x000fce00078e000e */
[----:B------:R-:W-:Y:S05]  /*203a0*/  WARPSYNC.COLLECTIVE R15, `(.L_x_3297) ;  /* 0x000000000f087348 */ /* 0x000fea0003c00000 */
[----:B------:R0:W1:Y:S02]  /*203b0*/  SHFL.IDX P6, R14, R13, R12, R11 ;  /* 0x0000000c0d0e7389 */ /* 0x00006400000c000b */
[----:B01----:R-:W-:Y:S01]  /*203c0*/  ENDCOLLECTIVE ;  /* 0x000000000000791b */ /* 0x003fe20003800000 */
.L_x_3297:
[----:B------:R-:W-:Y:S05]  /*203d0*/  BRA `(.L_x_3298) ;  /* 0xfffffe9800147947 */ /* 0x000fea000383ffff */
.L_x_3010:
[----:B0-----:R0:W1:Y:S02]  /*203e0*/  SYNCS.PHASECHK.TRANS64.TRYWAIT P0, [R18+URZ+0x28800], R5 ;  /* 0x02880005120075a7 */ /* 0x001064000800017f */
[----:B-1----:R-:W-:Y:S05]  /*203f0*/  @!P0 NANOSLEEP.SYNCS 0x989680 ;  /* 0x009896800000895d */ /* 0x002fea0003900000 */
[----:B------:R-:W1:Y:S02]  /*20400*/  @!P0 SYNCS.PHASECHK.TRANS64 P0, [R18+URZ+0x28800], R5 ;  /* 0x02880005120085a7 */ /* 0x000e64000800007f */
[----:B-1----:R-:W-:Y:S05]  /*20410*/  @!P0 BRA `(.L_x_3010) ;  /* 0xfffffffc00f08947 */ /* 0x002fea000383ffff */
[----:B------:R-:W-:Y:S05]  /*20420*/  BRA `(.L_x_3299) ;  /* 0xfffffe9800d87947 */ /* 0x000fea000383ffff */
.L_x_3026:
[----:B--2---:R-:W1:Y:S01]  /*20430*/  LDC R47, c[0x0][0x3f4] ;  /* 0x0000fd00ff2f7b82 */ /* 0x004e620000000800 */
[----:B------:R-:W-:Y:S01]  /*20440*/  BSSY B1, `(.L_x_3300) ;  /* 0x0000008000017945 */ /* 0x000fe20003800000 */
[----:B----4-:R-:W-:Y:S02]  /*20450*/  IMAD.MOV.U32 R13, RZ, RZ, R35 ;  /* 0x000000ffff0d7224 */ /* 0x010fe400078e0023 */
[----:B------:R-:W-:Y:S02]  /*20460*/  IMAD.MOV.U32 R12, RZ, RZ, RZ ;  /* 0x000000ffff0c7224 */ /* 0x000fe400078e00ff */
[----:B------:R-:W-:Y:S02]  /*20470*/  IMAD.MOV.U32 R11, RZ, RZ, 0x181f ;  /* 0x0000181fff0b7424 */ /* 0x000fe400078e00ff */
[----:B------:R-:W-:-:S07]  /*20480*/  IMAD.MOV.U32 R15, RZ, RZ, -0x1 ;  /* 0xffffffffff0f7424 */ /* 0x000fce00078e00ff */
[----:B01----:R-:W-:Y:S05]  /*20490*/  WARPSYNC.COLLECTIVE R15, `(.L_x_3301) ;  /* 0x000000000f087348 */ /* 0x003fea0003c00000 */
[----:B------:R2:W3:Y:S02]  /*204a0*/  SHFL.IDX P6, R14, R13, R12, R11 ;  /* 0x0000000c0d0e7389 */ /* 0x0004e400000c000b */
[----:B0123--:R-:W-:Y:S01]  /*204b0*/  ENDCOLLECTIVE ;  /* 0x000000000000791b */ /* 0x00ffe20003800000 */
.L_x_3301:
[----:B------:R-:W-:Y:S05]  /*204c0*/  BSYNC B1 ;  /* 0x0000000000017941 */ /* 0x000fea0003800000 */
.L_x_3300:
        /* <DEDUP_REMOVED lines=10> */
.L_x_3302:
[----:B------:R-:W-:Y:S01]  /*20570*/  ISETP.GE.OR P1, PT, R57, R0, P0 ;  /* 0x000000003900720c */ /* 0x000fe20000726670 */
[----:B------:R-:W-:-:S12]  /*20580*/  IMAD.MOV.U32 R13, RZ, RZ, R33 ;  /* 0x000000ffff0d7224 */ /* 0x000fd800078e0021 */
[C---:B------:R-:W-:Y:S02]  /*20590*/  @!P1 SHF.L.U32 R7, R16.reuse, 0x1, RZ ;  /* 0x0000000110079819 */ /* 0x040fe400000006ff */
[----:B------:R-:W-:Y:S01]  /*205a0*/  @!P1 SHF.L.U64.HI R6, R16, 0x1, R17 ;  /* 0x0000000110069819 */ /* 0x000fe20000010211 */
[----:B------:R-:W-:-:S07]  /*205b0*/  IMAD.MOV.U32 R4, RZ, RZ, R14 ;  /* 0x000000ffff047224 */ /* 0x000fce00078e000e */
[----:B------:R-:W-:Y:S05]  /*205c0*/  WARPSYNC.COLLECTIVE R15, `(.L_x_3303) ;  /* 0x000000000f087348 */ /* 0x000fea0003c00000 */
[----:B------:R0:W1:Y:S02]  /*205d0*/  SHFL.IDX P6, R14, R13, R12, R11 ;  /* 0x0000000c0d0e7389 */ /* 0x00006400000c000b */
[----:B01----:R-:W-:Y:S01]  /*205e0*/  ENDCOLLECTIVE ;  /* 0x000000000000791b */ /* 0x003fe20003800000 */
.L_x_3303:
        /* <DEDUP_REMOVED lines=10> */
.L_x_3304:
        /* <DEDUP_REMOVED lines=9> */
.L_x_3305:
        /* <DEDUP_REMOVED lines=12> */
.L_x_3306:
        /* <DEDUP_REMOVED lines=8> */
.L_x_3307:
[----:B------:R-:W-:Y:S02]  /*20860*/  IMAD.MOV.U32 R13, RZ, RZ, R34 ;  /* 0x000000ffff0d7224 */ /* 0x000fe400078e0022 */
[----:B------:R-:W-:-:S07]  /*20870*/  IMAD.MOV.U32 R9, RZ, RZ, R14 ;  /* 0x000000ffff097224 */ /* 0x000fce00078e000e */
[----:B------:R-:W-:Y:S05]  /*20880*/  WARPSYNC.COLLECTIVE R15, `(.L_x_3308) ;  /* 0x000000000f087348 */ /* 0x000fea0003c00000 */
[----:B------:R0:W1:Y:S02]  /*20890*/  SHFL.IDX P6, R14, R13, R12, R11 ;  /* 0x0000000c0d0e7389 */ /* 0x00006400000c000b */
[----:B01----:R-:W-:Y:S01]  /*208a0*/  ENDCOLLECTIVE ;  /* 0x000000000000791b */ /* 0x003fe20003800000 */
.L_x_3308:
[----:B------:R-:W-:Y:S01]  /*208b0*/  @!P1 IMAD.MOV.U32 R51, RZ, RZ, R27 ;  /* 0x000000ffff339224 */ /* 0x000fe200078e001b */
[----:B------:R-:W-:Y:S01]  /*208c0*/  @!P1 MOV R37, R7 ;  /* 0x0000000700259202 */ /* 0x000fe20000000f00 */
[----:B------:R-:W-:Y:S02]  /*208d0*/  @!P1 IMAD.MOV.U32 R50, RZ, RZ, R26 ;  /* 0x000000ffff329224 */ /* 0x000fe400078e001a */
[----:B------:R-:W-:Y:S02]  /*208e0*/  @!P1 IMAD.MOV.U32 R20, RZ, RZ, R4 ;  /* 0x000000ffff149224 */ /* 0x000fe400078e0004 */
[----:B------:R-:W-:Y:S02]  /*208f0*/  @!P1 IMAD.MOV.U32 R21, RZ, RZ, R5 ;  /* 0x000000ffff159224 */ /* 0x000fe400078e0005 */
[----:B------:R-:W-:Y:S02]  /*20900*/  @!P1 IMAD.MOV.U32 R36, RZ, RZ, R6 ;  /* 0x000000ffff249224 */ /* 0x000fe400078e0006 */
[----:B------:R-:W-:-:S02]  /*20910*/  IMAD.MOV.U32 R24, RZ, RZ, R51 ;  /* 0x000000ffff187224 */ /* 0x000fc400078e0033 */
[----:B------:R-:W-:Y:S02]  /*20920*/  IMAD.MOV.U32 R10, RZ, RZ, R50 ;  /* 0x000000ffff0a7224 */ /* 0x000fe400078e0032 */
[----:B------:R-:W-:Y:S02]  /*20930*/  IMAD.MOV.U32 R4, RZ, RZ, R20 ;  /* 0x000000ffff047224 */ /* 0x000fe400078e0014 */
[----:B------:R-:W-:Y:S02]  /*20940*/  IMAD.MOV.U32 R5, RZ, RZ, R21 ;  /* 0x000000ffff057224 */ /* 0x000fe400078e0015 */
[----:B------:R-:W-:Y:S02]  /*20950*/  IMAD.MOV.U32 R6, RZ, RZ, R36 ;  /* 0x000000ffff067224 */ /* 0x000fe400078e0024 */
[----:B------:R-:W-:Y:S01]  /*20960*/  IMAD.MOV.U32 R7, RZ, RZ, R37 ;  /* 0x000000ffff077224 */ /* 0x000fe200078e0025 */
[----:B------:R-:W-:Y:S02]  /*20970*/  PRMT R44, R24, 0x7610, R44 ;  /* 0x00007610182c7816 */ /* 0x000fe4000000002c */
[----:B------:R-:W-:-:S02]  /*20980*/  CS2R R24, SRZ ;  /* 0x0000000000187805 */ /* 0x000fc4000001ff00 */
[----:B------:R-:W-:Y:S02]  /*20990*/  PRMT R43, R10, 0x7610, R43 ;  /* 0x000076100a2b7816 */ /* 0x000fe4000000002b */
[----:B------:R-:W-:Y:S02]  /*209a0*/  PRMT R78, R4, 0x7610, R78 ;  /* 0x00007610044e7816 */ /* 0x000fe4000000004e */
[----:B------:R-:W-:Y:S02]  /*209b0*/  PRMT R79, R5, 0x7610, R79 ;  /* 0x00007610054f7816 */ /* 0x000fe4000000004f */
[----:B------:R-:W-:Y:S02]  /*209c0*/  PRMT R80, R6, 0x7610, R80 ;  /* 0x0000761006507816 */ /* 0x000fe40000000050 */
[----:B------:R-:W-:Y:S01]  /*209d0*/  PRMT R81, R7, 0x7610, R81 ;  /* 0x0000761007517816 */ /* 0x000fe20000000051 */
[----:B------:R-:W-:Y:S06]  /*209e0*/  BRA `(.L_x_3309) ;  /* 0xfffffeb400187947 */ /* 0x000fec000383ffff */
.L_x_3029:
[----:B------:R-:W-:Y:S01]  /*209f0*/  BSSY B1, `(.L_x_3310) ;  /* 0x0000008000017945 */ /* 0x000fe20003800000 */
[----:B----4-:R-:W-:Y:S02]  /*20a00*/  IMAD.MOV.U32 R13, RZ, RZ, R35 ;  /* 0x000000ffff0d7224 */ /* 0x010fe400078e0023 */
[----:B------:R-:W-:Y:S02]  /*20a10*/  IMAD.MOV.U32 R12, RZ, RZ, 0x2 ;  /* 0x00000002ff0c7424 */ /* 0x000fe400078e00ff */
[----:B------:R-:W-:Y:S02]  /*20a20*/  IMAD.MOV.U32 R11, RZ, RZ, 0x181f ;  /* 0x0000181fff0b7424 */ /* 0x000fe400078e00ff */
[----:B-1----:R-:W-:-:S07]  /*20a30*/  IMAD.MOV.U32 R15, RZ, RZ, -0x1 ;  /* 0xffffffffff0f7424 */ /* 0x002fce00078e00ff */
[----:B------:R-:W-:Y:S05]  /*20a40*/  WARPSYNC.COLLECTIVE R15, `(.L_x_3311) ;  /* 0x000000000f087348 */ /* 0x000fea0003c00000 */
[----:B------:R0:W1:Y:S02]  /*20a50*/  SHFL.IDX P6, R14, R13, R12, R11 ;  /* 0x0000000c0d0e7389 */ /* 0x00006400000c000b */
[----:B01----:R-:W-:Y:S01]  /*20a60*/  ENDCOLLECTIVE ;  /* 0x000000000000791b */ /* 0x003fe20003800000 */
.L_x_3311:
[----:B------:R-:W-:Y:S05]  /*20a70*/  BSYNC B1 ;  /* 0x0000000000017941 */ /* 0x000fea0003800000 */
.L_x_3310:
        /* <DEDUP_REMOVED lines=9> */
.L_x_3312:
        /* <DEDUP_REMOVED lines=8> */
.L_x_3313:
[----:B------:R-:W-:-:S05]  /*20b90*/  @!P1 IADD3 R8, P2, R8, R31, RZ ;  /* 0x0000001f08089210 */ /* 0x000fca0007f5e0ff */
[----:B------:R-:W-:Y:S02]  /*20ba0*/  @!P1 IMAD.X R9, R3, 0x1, R29, P2 ;  /* 0x0000000103099824 */ /* 0x000fe400010e061d */
[----:B------:R-:W-:Y:S02]  /*20bb0*/  IMAD.MOV.U32 R13, RZ, RZ, R34 ;  /* 0x000000ffff0d7224 */ /* 0x000fe400078e0022 */
[----:B------:R-:W-:-:S07]  /*20bc0*/  IMAD.MOV.U32 R28, RZ, RZ, R14 ;  /* 0x000000ffff1c7224 */ /* 0x000fce00078e000e */
[----:B------:R-:W-:Y:S05]  /*20bd0*/  WARPSYNC.COLLECTIVE R15, `(.L_x_3314) ;  /* 0x000000000f087348 */ /* 0x000fea0003c00000 */
[----:B------:R0:W1:Y:S02]  /*20be0*/  SHFL.IDX P6, R14, R13, R12, R11 ;  /* 0x0000000c0d0e7389 */ /* 0x00006400000c000b */
[----:B01----:R-:W-:Y:S01]  /*20bf0*/  ENDCOLLECTIVE ;  /* 0x000000000000791b */ /* 0x003fe20003800000 */
.L_x_3314:
[----:B------:R-:W2:Y:S01]  /*20c00*/  @!P1 LD.E.128 R8, desc[UR42][R8.64] ;  /* 0x0000002a08089980 */ /* 0x000ea2000c101d00 */
[----:B------:R-:W-:-:S05]  /*20c10*/  @!P1 IADD3 R14, P2, R14, R31, RZ ;  /* 0x0000001f0e0e9210 */ /* 0x000fca0007f5e0ff */
[----:B------:R-:W-:-:S04]  /*20c20*/  @!P1 IMAD.X R3, R28, 0x1, R29, P2 ;  /* 0x000000011c039824 */ /* 0x000fc800010e061d */
[----:B------:R-:W-:-:S05]  /*20c30*/  @!P1 IMAD.MOV.U32 R15, RZ, RZ, R3 ;  /* 0x000000ffff0f9224 */ /* 0x000fca00078e0003 */
[----:B------:R0:W5:Y:S01]  /*20c40*/  @!P1 LD.E.128 R28, desc[UR42][R14.64] ;  /* 0x0000002a0e1c9980 */ /* 0x000162000c101d00 */
[----:B------:R-:W-:Y:S02]  /*20c50*/  CS2R R52, SRZ ;  /* 0x0000000000347805 */ /* 0x000fe4000001ff00 */
[----:B------:R-:W-:Y:S01]  /*20c60*/  CS2R R54, SRZ ;  /* 0x0000000000367805 */ /* 0x000fe2000001ff00 */
[----:B------:R-:W-:Y:S01]  /*20c70*/  IMAD.MOV.U32 R13, RZ, RZ, R35 ;  /* 0x000000ffff0d7224 */ /* 0x000fe200078e0023 */
[----:B------:R-:W-:Y:S02]  /*20c80*/  CS2R R38, SRZ ;  /* 0x0000000000267805 */ /* 0x000fe4000001ff00 */
[----:B------:R-:W-:Y:S01]  /*20c90*/  CS2R R40, SRZ ;  /* 0x0000000000287805 */ /* 0x000fe2000001ff00 */
[----:B0-----:R-:W-:Y:S02]  /*20ca0*/  IMAD.MOV.U32 R15, RZ, RZ, -0x1 ;  /* 0xffffffffff0f7424 */ /* 0x001fe400078e00ff */
[----:B--2---:R-:W-:-:S02]  /*20cb0*/  @!P1 IMAD.MOV.U32 R53, RZ, RZ, R9 ;  /* 0x000000ffff359224 */ /* 0x004fc400078e0009 */
[----:B------:R-:W-:Y:S02]  /*20cc0*/  @!P1 IMAD.MOV.U32 R55, RZ, RZ, R11 ;  /* 0x000000ffff379224 */ /* 0x000fe400078e000b */
[----:B------:R-:W-:Y:S02]  /*20cd0*/  IMAD.MOV.U32 R12, RZ, RZ, R53 ;  /* 0x000000ffff0c7224 */ /* 0x000fe400078e0035 */
[----:B------:R-:W-:Y:S02]  /*20ce0*/  IMAD.MOV.U32 R11, RZ, RZ, 0x181f ;  /* 0x0000181fff0b7424 */ /* 0x000fe400078e00ff */
[----:B------:R-:W-:Y:S01]  /*20cf0*/  @!P1 IMAD.MOV.U32 R52, RZ, RZ, R8 ;  /* 0x000000ffff349224 */ /* 0x000fe200078e0008 */
[----:B------:R-:W-:Y:S01]  /*20d00*/  PRMT R66, R12, 0x7610, R66 ;  /* 0x000076100c427816 */ /* 0x000fe20000000042 */
[----:B------:R-:W-:Y:S02]  /*20d10*/  IMAD.MOV.U32 R12, RZ, RZ, 0x3 ;  /* 0x00000003ff0c7424 */ /* 0x000fe400078e00ff */
[----:B------:R-:W-:Y:S01]  /*20d20*/  @!P1 IMAD.MOV.U32 R54, RZ, RZ, R10 ;  /* 0x000000ffff369224 */ /* 0x000fe200078e000a */
[----:B------:R-:W-:Y:S01]  /*20d30*/  MOV R3, R52 ;  /* 0x0000003400037202 */ /* 0x000fe20000000f00 */
[----:B------:R-:W-:-:S07]  /*20d40*/  IMAD.MOV.U32 R9, RZ, RZ, R55 ;  /* 0x000000ffff097224 */ /* 0x000fce00078e0037 */
[----:B-----5:R-:W-:Y:S05]  /*20d50*/  WARPSYNC.COLLECTIVE R15, `(.L_x_3315) ;  /* 0x000000000f087348 */ /* 0x020fea0003c00000 */
[----:B------:R0:W1:Y:S02]  /*20d60*/  SHFL.IDX P6, R14, R13, R12, R11 ;  /* 0x0000000c0d0e7389 */ /* 0x00006400000c000b */
[----:B01---5:R-:W-:Y:S01]  /*20d70*/  ENDCOLLECTIVE ;  /* 0x000000000000791b */ /* 0x023fe20003800000 */
.L_x_3315:
[----:B------:R-:W-:Y:S01]  /*20d80*/  IMAD.MOV.U32 R8, RZ, RZ, R54 ;  /* 0x000000ffff087224 */ /* 0x000fe200078e0036 */
[----:B------:R-:W-:Y:S02]  /*20d90*/  PRMT R65, R3, 0x7610, R65 ;  /* 0x0000761003417816 */ /* 0x000fe40000000041 */
[----:B------:R-:W-:Y:S02]  /*20da0*/  PRMT R46, R9, 0x7610, R46 ;  /* 0x00007610092e7816 */ /* 0x000fe4000000002e */
[----:B------:R-:W-:Y:S01]  /*20db0*/  PRMT R45, R8, 0x7610, R45 ;  /* 0x00007610082d7816 */ /* 0x000fe2000000002d */
[----:B------:R-:W-:Y:S02]  /*20dc0*/  @!P1 IMAD.MOV.U32 R38, RZ, RZ, R28 ;  /* 0x000000ffff269224 */ /* 0x000fe400078e001c */
[----:B------:R-:W-:Y:S02]  /*20dd0*/  @!P1 IMAD.MOV.U32 R39, RZ, RZ, R29 ;  /* 0x000000ffff279224 */ /* 0x000fe400078e001d */
[----:B------:R-:W-:-:S02]  /*20de0*/  @!P1 IMAD.MOV.U32 R40, RZ, RZ, R30 ;  /* 0x000000ffff289224 */ /* 0x000fc400078e001e */
[----:B------:R-:W-:Y:S02]  /*20df0*/  IMAD.MOV.U32 R13, RZ, RZ, R32 ;  /* 0x000000ffff0d7224 */ /* 0x000fe400078e0020 */
[----:B------:R-:W-:Y:S02]  /*20e00*/  @!P1 IMAD.MOV.U32 R41, RZ, RZ, R31 ;  /* 0x000000ffff299224 */ /* 0x000fe400078e001f */
[----:B------:R-:W-:Y:S02]  /*20e10*/  IMAD.MOV.U32 R8, RZ, RZ, R38 ;  /* 0x000000ffff087224 */ /* 0x000fe400078e0026 */
[----:B------:R-:W-:Y:S02]  /*20e20*/  IMAD.MOV.U32 R9, RZ, RZ, R39 ;  /* 0x000000ffff097224 */ /* 0x000fe400078e0027 */
[----:B------:R-:W-:Y:S01]  /*20e30*/  IMAD.MOV.U32 R10, RZ, RZ, R40 ;  /* 0x000000ffff0a7224 */ /* 0x000fe200078e0028 */
[----:B------:R-:W-:Y:S01]  /*20e40*/  PRMT R72, R8, 0x7610, R72 ;  /* 0x0000761008487816 */ /* 0x000fe20000000048 */
[----:B------:R-:W-:Y:S01]  /*20e50*/  IMAD.MOV.U32 R3, RZ, RZ, R14 ;  /* 0x000000ffff037224 */ /* 0x000fe200078e000e */
[----:B------:R-:W-:-:S07]  /*20e60*/  PRMT R73, R9, 0x7610, R73 ;  /* 0x0000761009497816 */ /* 0x000fce0000000049 */
[----:B------:R-:W-:Y:S05]  /*20e70*/  WARPSYNC.COLLECTIVE R15, `(.L_x_3316) ;  /* 0x000000000f087348 */ /* 0x000fea0003c00000 */
[----:B------:R0:W1:Y:S02]  /*20e80*/  SHFL.IDX P6, R14, R13, R12, R11 ;  /* 0x0000000c0d0e7389 */ /* 0x00006400000c000b */
[----:B01----:R-:W-:Y:S01]  /*20e90*/  ENDCOLLECTIVE ;  /* 0x000000000000791b */ /* 0x003fe20003800000 */
.L_x_3316:
[----:B------:R-:W-:Y:S02]  /*20ea0*/  PRMT R74, R10, 0x7610, R74 ;  /* 0x000076100a4a7816 */ /* 0x000fe4000000004a */
[----:B------:R-:W-:Y:S01]  /*20eb0*/  CS2R R8, SRZ ;  /* 0x0000000000087805 */ /* 0x000fe2000001ff00 */
[----:B------:R-:W-:Y:S02]  /*20ec0*/  IMAD.MOV.U32 R13, RZ, RZ, R33 ;  /* 0x000000ffff0d7224 */ /* 0x000fe400078e0021 */
[----:B------:R-:W-:-:S07]  /*20ed0*/  IMAD.MOV.U32 R32, RZ, RZ, R14 ;  /* 0x000000ffff207224 */ /* 0x000fce00078e000e */
[----:B------:R-:W-:Y:S05]  /*20ee0*/  WARPSYNC.COLLECTIVE R15, `(.L_x_3317) ;  /* 0x000000000f087348 */ /* 0x000fea0003c00000 */
[----:B------:R0:W1:Y:S02]  /*20ef0*/  SHFL.IDX P6, R14, R13, R12, R11 ;  /* 0x0000000c0d0e7389 */ /* 0x00006400000c000b */
[----:B01----:R-:W-:Y:S01]  /*20f00*/  ENDCOLLECTIVE ;  /* 0x000000000000791b */ /* 0x003fe20003800000 */
.L_x_3317:
[----:B------:R-:W-:Y:S02]  /*20f10*/  IMAD.MOV.U32 R13, RZ, RZ, R34 ;  /* 0x000000ffff0d7224 */ /* 0x000fe400078e0022 */
[----:B------:R-:W-:-:S07]  /*20f20*/  IMAD.MOV.U32 R33, RZ, RZ, R14 ;  /* 0x000000ffff217224 */ /* 0x000fce00078e000e */
[----:B------:R-:W-:Y:S05]  /*20f30*/  WARPSYNC.COLLECTIVE R15, `(.L_x_3318) ;  /* 0x000000000f087348 */ /* 0x000fea0003c00000 */
[----:B------:R0:W1:Y:S02]  /*20f40*/  SHFL.IDX P6, R14, R13, R12, R11 ;  /* 0x0000000c0d0e7389 */ /* 0x00006400000c000b */
[----:B01----:R-:W-:Y:S01]  /*20f50*/  ENDCOLLECTIVE ;  /* 0x000000000000791b */ /* 0x003fe20003800000 */
.L_x_3318:
[----:B------:R-:W-:-:S05]  /*20f60*/  IMAD.MOV.U32 R11, RZ, RZ, R41 ;  /* 0x000000ffff0b7224 */ /* 0x000fca00078e0029 */
[----:B------:R-:W-:Y:S01]  /*20f70*/  PRMT R75, R11, 0x7610, R75 ;  /* 0x000076100b4b7816 */ /* 0x000fe2000000004b */
[----:B------:R-:W-:Y:S01]  /*20f80*/  IMAD.MOV.U32 R34, RZ, RZ, R14 ;  /* 0x000000ffff227224 */ /* 0x000fe200078e000e */
[----:B------:R-:W-:Y:S06]  /*20f90*/  BRA `(.L_x_3319) ;  /* 0xfffffeb400047947 */ /* 0x000fec000383ffff */
.L_x_3033:
[----:B0-----:R0:W1:Y:S02]  /*20fa0*/  SYNCS.PHASECHK.TRANS64.TRYWAIT P4, [R18+URZ+0x28800], R29 ;  /* 0x0288001d120075a7 */ /* 0x001064000808017f */
[----:B-1----:R-:W-:Y:S05]  /*20fb0*/  @!P4 NANOSLEEP.SYNCS 0x989680 ;  /* 0x009896800000c95d */ /* 0x002fea0003900000 */
[----:B------:R-:W1:Y:S02]  /*20fc0*/  @!P4 SYNCS.PHASECHK.TRANS64 P4, [R18+URZ+0x28800], R29 ;  /* 0x0288001d1200c5a7 */ /* 0x000e64000808007f */
[----:B-1----:R-:W-:Y:S05]  /*20fd0*/  @!P4 BRA `(.L_x_3033) ;  /* 0xfffffffc00f0c947 */ /* 0x002fea000383ffff */
[----:B------:R-:W-:Y:S05]  /*20fe0*/  BRA `(.L_x_3320) ;  /* 0xfffffeb400ac7947 */ /* 0x000fea000383ffff */
.L_x_3043:
[----:B---3--:R3:W4:Y:S02]  /*20ff0*/  SYNCS.PHASECHK.TRANS64.TRYWAIT P1, [R0+URZ+0x28830], R3 ;  /* 0x02883003000075a7 */ /* 0x008724000802017f */
[----:B----4-:R-:W-:Y:S05]  /*21000*/  @!P1 NANOSLEEP.SYNCS 0x989680 ;  /* 0x009896800000995d */ /* 0x010fea0003900000 */
[----:B------:R-:W4:Y:S02]  /*21010*/  @!P1 SYNCS.PHASECHK.TRANS64 P1, [R0+URZ+0x28830], R3 ;  /* 0x02883003000095a7 */ /* 0x000f24000802007f */
[----:B----4-:R-:W-:Y:S05]  /*21020*/  @!P1 BRA `(.L_x_3043) ;  /* 0xfffffffc00f09947 */ /* 0x010fea000383ffff */
[----:B------:R-:W-:Y:S05]  /*21030*/  BRA `(.L_x_3042) ;  /* 0xfffffed000807947 */ /* 0x000fea000383ffff */
.L_x_3050:
[----:B-1----:R1:W2:Y:S02]  /*21040*/  SYNCS.PHASECHK.TRANS64.TRYWAIT P3, [R5+URZ+0x28830], R6 ;  /* 0x02883006050075a7 */ /* 0x0022a4000806017f */
[----:B--2---:R-:W-:Y:S05]  /*21050*/  @!P3 NANOSLEEP.SYNCS 0x989680 ;  /* 0x009896800000b95d */ /* 0x004fea0003900000 */
[----:B------:R-:W2:Y:S02]  /*21060*/  @!P3 SYNCS.PHASECHK.TRANS64 P3, [R5+URZ+0x28830], R6 ;  /* 0x028830060500b5a7 */ /* 0x000ea4000806007f */
[----:B--2---:R-:W-:Y:S05]  /*21070*/  @!P3 BRA `(.L_x_3050) ;  /* 0xfffffffc00f0b947 */ /* 0x004fea000383ffff */
[----:B------:R-:W-:Y:S05]  /*21080*/  BRA `(.L_x_3049) ;  /* 0xfffffef400d47947 */ /* 0x000fea000383ffff */
.L_x_3054:
[----:B-1----:R1:W2:Y:S02]  /*21090*/  SYNCS.PHASECHK.TRANS64.TRYWAIT P2, [R6+URZ+0x28850], R5 ;  /* 0x02885005060075a7 */ /* 0x0022a4000804017f */
[----:B--2---:R-:W-:Y:S05]  /*210a0*/  @!P2 NANOSLEEP.SYNCS 0x989680 ;  /* 0x009896800000a95d */ /* 0x004fea0003900000 */
[----:B------:R-:W2:Y:S02]  /*210b0*/  @!P2 SYNCS.PHASECHK.TRANS64 P2, [R6+URZ+0x28850], R5 ;  /* 0x028850050600a5a7 */ /* 0x000ea4000804007f */
[----:B--2---:R-:W-:Y:S05]  /*210c0*/  @!P2 BRA `(.L_x_3054) ;  /* 0xfffffffc00f0a947 */ /* 0x004fea000383ffff */
[----:B------:R-:W-:Y:S05]  /*210d0*/  BRA `(.L_x_3051) ;  /* 0xfffffef800f07947 */ /* 0x000fea000383ffff */
.L_x_3063:
[----:B-1----:R1:W2:Y:S02]  /*210e0*/  SYNCS.PHASECHK.TRANS64.TRYWAIT P1, [R5+URZ+0x28830], R6 ;  /* 0x02883006050075a7 */ /* 0x0022a4000802017f */
[----:B--2---:R-:W-:Y:S05]  /*210f0*/  @!P1 NANOSLEEP.SYNCS 0x989680 ;  /* 0x009896800000995d */ /* 0x004fea0003900000 */
[----:B------:R-:W2:Y:S02]  /*21100*/  @!P1 SYNCS.PHASECHK.TRANS64 P1, [R5+URZ+0x28830], R6 ;  /* 0x02883006050095a7 */ /* 0x000ea4000802007f */
[----:B--2---:R-:W-:Y:S05]  /*21110*/  @!P1 BRA `(.L_x_3063) ;  /* 0xfffffffc00f09947 */ /* 0x004fea000383ffff */
[----:B------:R-:W-:Y:S05]  /*21120*/  BRA `(.L_x_3062) ;  /* 0xffffff2000a87947 */ /* 0x000fea000383ffff */
.L_x_3067:
[----:B-1----:R1:W2:Y:S02]  /*21130*/  SYNCS.PHASECHK.TRANS64.TRYWAIT P1, [R6+URZ+0x28850], R5 ;  /* 0x02885005060075a7 */ /* 0x0022a4000802017f */
[----:B--2---:R-:W-:Y:S05]  /*21140*/  @!P1 NANOSLEEP.SYNCS 0x989680 ;  /* 0x009896800000995d */ /* 0x004fea0003900000 */
[----:B------:R-:W2:Y:S02]  /*21150*/  @!P1 SYNCS.PHASECHK.TRANS64 P1, [R6+URZ+0x28850], R5 ;  /* 0x02885005060095a7 */ /* 0x000ea4000802007f */
[----:B--2---:R-:W-:Y:S05]  /*21160*/  @!P1 BRA `(.L_x_3067) ;  /* 0xfffffffc00f09947 */ /* 0x004fea000383ffff */
[----:B------:R-:W-:Y:S05]  /*21170*/  BRA `(.L_x_3064) ;  /* 0xffffff2400b87947 */ /* 0x000fea000383ffff */
.L_x_3074:
[----:B-1----:R1:W2:Y:S02]  /*21180*/  SYNCS.PHASECHK.TRANS64.TRYWAIT P1, [R13+URZ+0x28850], R4 ;  /* 0x028850040d0075a7 */ /* 0x0022a4000802017f */
[----:B--2---:R-:W-:Y:S05]  /*21190*/  @!P1 NANOSLEEP.SYNCS 0x989680 ;  /* 0x009896800000995d */ /* 0x004fea0003900000 */
[----:B------:R-:W2:Y:S02]  /*211a0*/  @!P1 SYNCS.PHASECHK.TRANS64 P1, [R13+URZ+0x28850], R4 ;  /* 0x028850040d0095a7 */ /* 0x000ea4000802007f */
[----:B--2---:R-:W-:Y:S05]  /*211b0*/  @!P1 BRA `(.L_x_3074) ;  /* 0xfffffffc00f09947 */ /* 0x004fea000383ffff */
[----:B------:R-:W-:Y:S05]  /*211c0*/  BRA `(.L_x_3073) ;  /* 0xffffff4400007947 */ /* 0x000fea000383ffff */
.L_x_3089:
[----:B------:R-:W-:Y:S01]  /*211d0*/  MOV R13, R4 ;  /* 0x00000004000d7202 */ /* 0x000fe20000000f00 */
[----:B------:R-:W-:Y:S02]  /*211e0*/  IMAD.MOV.U32 R12, RZ, RZ, RZ ;  /* 0x000000ffff0c7224 */ /* 0x000fe400078e00ff */
[----:B------:R-:W-:Y:S02]  /*211f0*/  IMAD.MOV.U32 R11, RZ, RZ, 0x181f ;  /* 0x0000181fff0b7424 */ /* 0x000fe400078e00ff */
[----:B------:R-:W-:-:S07]  /*21200*/  IMAD.MOV.U32 R15, RZ, RZ, -0x1 ;  /* 0xffffffffff0f7424 */ /* 0x000fce00078e00ff */
[----:B-12---:R-:W-:Y:S05]  /*21210*/  WARPSYNC.COLLECTIVE R15, `(.L_x_3321) ;  /* 0x000000000f087348 */ /* 0x006fea0003c00000 */
[----:B------:R0:W3:Y:S02]  /*21220*/  SHFL.IDX P6, R14, R13, R12, R11 ;  /* 0x0000000c0d0e7389 */ /* 0x0000e400000c000b */
[----:B0123--:R-:W-:Y:S01]  /*21230*/  ENDCOLLECTIVE ;  /* 0x000000000000791b */ /* 0x00ffe20003800000 */
.L_x_3321:
[----:B------:R-:W-:Y:S02]  /*21240*/  IMAD.MOV.U32 R13, RZ, RZ, R0 ;  /* 0x000000ffff0d7224 */ /* 0x000fe400078e0000 */
[----:B------:R-:W-:-:S07]  /*21250*/  IMAD.MOV.U32 R3, RZ, RZ, R14 ;  /* 0x000000ffff037224 */ /* 0x000fce00078e000e */
[----:B------:R-:W-:Y:S05]  /*21260*/  WARPSYNC.COLLECTIVE R15, `(.L_x_3322) ;  /* 0x000000000f087348 */ /* 0x000fea0003c00000 */
[----:B------:R0:W1:Y:S02]  /*21270*/  SHFL.IDX P6, R14, R13, R12, R11 ;  /* 0x0000000c0d0e7389 */ /* 0x00006400000c000b */
[----:B01----:R-:W-:Y:S01]  /*21280*/  ENDCOLLECTIVE ;  /* 0x000000000000791b */ /* 0x003fe20003800000 */
.L_x_3322:
[----:B------:R-:W-:Y:S05]  /*21290*/  BRA `(.L_x_3323) ;  /* 0xffffff6800387947 */ /* 0x000fea000383ffff */
.L_x_3092:
[----:B------:R-:W-:Y:S01]  /*212a0*/  BSSY B1, `(.L_x_3324) ;  /* 0x0000008000017945 */ /* 0x000fe20003800000 */
[----:B------:R-:W-:Y:S02]  /*212b0*/  IMAD.MOV.U32 R13, RZ, RZ, R4 ;  /* 0x000000ffff0d7224 */ /* 0x000fe400078e0004 */
[----:B------:R-:W-:Y:S02]  /*212c0*/  IMAD.MOV.U32 R12, RZ, RZ, 0x1 ;  /* 0x00000001ff0c7424 */ /* 0x000fe400078e00ff */
[----:B------:R-:W-:Y:S02]  /*212d0*/  IMAD.MOV.U32 R11, RZ, RZ, 0x181f ;  /* 0x0000181fff0b7424 */ /* 0x000fe400078e00ff */
[----:B---3--:R-:W-:-:S07]  /*212e0*/  IMAD.MOV.U32 R15, RZ, RZ, -0x1 ;  /* 0xffffffffff0f7424 */ /* 0x008fce00078e00ff */
[----:B012-4-:R-:W-:Y:S05]  /*212f0*/  WARPSYNC.COLLECTIVE R15, `(.L_x_3325) ;  /* 0x000000000f087348 */ /* 0x017fea0003c00000 */
[----:B----4-:R3:W4:Y:S02]  /*21300*/  SHFL.IDX P6, R14, R13, R12, R11 ;  /* 0x0000000c0d0e7389 */ /* 0x01072400000c000b */
[----:B01234-:R-:W-:Y:S01]  /*21310*/  ENDCOLLECTIVE ;  /* 0x000000000000791b */ /* 0x01ffe20003800000 */
.L_x_3325:
[----:B------:R-:W-:Y:S05]  /*21320*/  BSYNC B1 ;  /* 0x0000000000017941 */ /* 0x000fea0003800000 */
.L_x_3324:
        /* <DEDUP_REMOVED lines=8> */
.L_x_3326:
[----:B------:R-:W-:Y:S05]  /*213b0*/  BRA `(.L_x_3327) ;  /* 0xffffff6800387947 */ /* 0x000fea000383ffff */
.L_x_3095:
        /* <DEDUP_REMOVED lines=8> */
.L_x_3329:
[----:B------:R-:W-:Y:S05]  /*21440*/  BSYNC B1 ;  /* 0x0000000000017941 */ /* 0x000fea0003800000 */
.L_x_3328:
        /* <DEDUP_REMOVED lines=8> */
.L_x_3330:
[----:B------:R-:W-:Y:S05]  /*214d0*/  BRA `(.L_x_3331) ;  /* 0xffffff6800387947 */ /* 0x000fea000383ffff */
.L_x_3098:
[----:B------:R-:W-:Y:S01]  /*214e0*/  BSSY B1, `(.L_x_3332) ;  /* 0x0000008000017945 */ /* 0x000fe20003800000 */
[----:B------:R-:W-:Y:S01]  /*214f0*/  IMAD.MOV.U32 R13, RZ, RZ, R4 ;  /* 0x000000ffff0d7224 */ /* 0x000fe200078e0004 */
[----:B------:R-:W-:Y:S01]  /*21500*/  MOV R12, 0x3 ;  /* 0x00000003000c7802 */ /* 0x000fe20000000f00 */
[----:B------:R-:W-:Y:S02]  /*21510*/  IMAD.MOV.U32 R11, RZ, RZ, 0x181f ;  /* 0x0000181fff0b7424 */ /* 0x000fe400078e00ff */
[----:B0-----:R-:W-:-:S07]  /*21520*/  IMAD.MOV.U32 R15, RZ, RZ, -0x1 ;  /* 0xffffffffff0f7424 */ /* 0x001fce00078e00ff */
[----:B-1234-:R-:W-:Y:S05]  /*21530*/  WARPSYNC.COLLECTIVE R15, `(.L_x_3333) ;  /* 0x000000000f087348 */ /* 0x01efea0003c00000 */
[----:B------:R0:W0:Y:S02]  /*21540*/  SHFL.IDX P6, R14, R13, R12, R11 ;  /* 0x0000000c0d0e7389 */ /* 0x00002400000c000b */
[----:B01234-:R-:W-:Y:S01]  /*21550*/  ENDCOLLECTIVE ;  /* 0x000000000000791b */ /* 0x01ffe20003800000 */
.L_x_3333:
[----:B------:R-:W-:Y:S05]  /*21560*/  BSYNC B1 ;  /* 0x0000000000017941 */ /* 0x000fea0003800000 */
.L_x_3332:
        /* <DEDUP_REMOVED lines=8> */
.L_x_3334:
[----:B------:R-:W-:Y:S05]  /*215f0*/  BRA `(.L_x_3335) ;  /* 0xffffff6800387947 */ /* 0x000fea000383ffff */
.L_x_3115:
[----:B0-----:R-:W0:Y:S01]  /*21600*/  S2R R10, SR_TID.X ;  /* 0x00000000000a7919 */ /* 0x001e220000002100 */
[----:B------:R-:W-:Y:S01]  /*21610*/  BSSY B1, `(.L_x_3336) ;  /* 0x000000a000017945 */ /* 0x000fe20003800000 */
[----:B------:R-:W-:Y:S02]  /*21620*/  IMAD.MOV.U32 R12, RZ, RZ, RZ ;  /* 0x000000ffff0c7224 */ /* 0x000fe400078e00ff */
[----:B-1----:R-:W-:Y:S02]  /*21630*/  IMAD.MOV.U32 R11, RZ, RZ, 0x1f ;  /* 0x0000001fff0b7424 */ /* 0x002fe400078e00ff */
[----:B------:R-:W-:Y:S01]  /*21640*/  IMAD.MOV.U32 R15, RZ, RZ, -0x1 ;  /* 0xffffffffff0f7424 */ /* 0x000fe200078e00ff */
[----:B0-----:R-:W-:-:S04]  /*21650*/  SHF.R.U32.HI R10, RZ, 0x5, R10 ;  /* 0x00000005ff0a7819 */ /* 0x001fc8000001160a */
[----:B------:R-:W-:-:S05]  /*21660*/  LOP3.LUT R10, R10, 0x3, RZ, 0xc0, !PT ;  /* 0x000000030a0a7812 */ /* 0x000fca00078ec0ff */
[----:B------:R-:W-:-:S07]  /*21670*/  IMAD.MOV.U32 R13, RZ, RZ, R10 ;  /* 0x000000ffff0d7224 */ /* 0x000fce00078e000a */
[----:B------:R-:W-:Y:S05]  /*21680*/  WARPSYNC.COLLECTIVE R15, `(.L_x_3337) ;  /* 0x000000000f087348 */ /* 0x000fea0003c00000 */
[----:B------:R0:W1:Y:S02]  /*21690*/  SHFL.IDX P6, R14, R13, R12, R11 ;  /* 0x0000000c0d0e7389 */ /* 0x00006400000c000b */
[----:B01----:R-:W-:Y:S01]  /*216a0*/  ENDCOLLECTIVE ;  /* 0x000000000000791b */ /* 0x003fe20003800000 */
.L_x_3337:
[----:B------:R-:W-:Y:S05]  /*216b0*/  BSYNC B1 ;  /* 0x0000000000017941 */ /* 0x000fea0003800000 */
.L_x_3336:
[----:B------:R-:W-:Y:S05]  /*216c0*/  BRA `(.L_x_3338) ;  /* 0xffffff7c00787947 */ /* 0x000fea000383ffff */
.L_x_3117:
[----:B------:R-:W-:Y:S01]  /*216d0*/  BSSY B1, `(.L_x_3339) ;  /* 0x0000006000017945 */ /* 0x000fe20003800000 */
[----:B------:R-:W-:-:S07]  /*216e0*/  IMAD.MOV.U32 R15, RZ, RZ, -0x1 ;  /* 0xffffffffff0f7424 */ /* 0x000fce00078e00ff */
[----:B012---:R-:W-:Y:S05]  /*216f0*/  WARPSYNC.COLLECTIVE R15, `(.L_x_3340) ;  /* 0x000000000f0c7348 */ /* 0x007fea0003c00000 */
[----:B------:R-:W-:Y:S02]  /*21700*/  ELECT P6, UR62, PT ;  /* 0x00000000003e782f */ /* 0x000fe400038c0000 */
[----:B------:R-:W-:Y:S01]  /*21710*/  MOV R14, UR62 ;  /* 0x0000003e000e7c02 */ /* 0x000fe20008000f00 */
[----:B012---:R-:W-:Y:S10]  /*21720*/  ENDCOLLECTIVE ;  /* 0x000000000000791b */ /* 0x007ff40003800000 */
.L_x_3340:
[----:B------:R-:W-:Y:S05]  /*21730*/  BSYNC B1 ;  /* 0x0000000000017941 */ /* 0x000fea0003800000 */
.L_x_3339:
[----:B------:R-:W-:Y:S05]  /*21740*/  BRA `(.L_x_3116) ;  /* 0xffffff7c00707947 */ /* 0x000fea000383ffff */
.L_x_3119:
[----:B--2---:R2:W3:Y:S02]  /*21750*/  SYNCS.PHASECHK.TRANS64.TRYWAIT P0, [R22+URZ+0x28820], R7 ;  /* 0x02882007160075a7 */ /* 0x0044e4000800017f */
[----:B---3--:R-:W-:Y:S05]  /*21760*/  @!P0 NANOSLEEP.SYNCS 0x989680 ;  /* 0x009896800000895d */ /* 0x008fea0003900000 */
[----:B------:R-:W3:Y:S02]  /*21770*/  @!P0 SYNCS.PHASECHK.TRANS64 P0, [R22+URZ+0x28820], R7 ;  /* 0x02882007160085a7 */ /* 0x000ee4000800007f */
[----:B---3--:R-:W-:Y:S05]  /*21780*/  @!P0 BRA `(.L_x_3119) ;  /* 0xfffffffc00f08947 */ /* 0x008fea000383ffff */
[----:B------:R-:W-:Y:S05]  /*21790*/  BRA `(.L_x_3341) ;  /* 0xffffff7c00807947 */ /* 0x000fea000383ffff */
.L_x_3123:
[----:B--2---:R2:W3:Y:S02]  /*217a0*/  SYNCS.PHASECHK.TRANS64.TRYWAIT P0, [R7+URZ+0x288a0], R8 ;  /* 0x0288a008070075a7 */ /* 0x0044e4000800017f */
[----:B---3--:R-:W-:Y:S05]  /*217b0*/  @!P0 NANOSLEEP.SYNCS 0x989680 ;  /* 0x009896800000895d */ /* 0x008fea0003900000 */
[----:B------:R-:W3:Y:S02]  /*217c0*/  @!P0 SYNCS.PHASECHK.TRANS64 P0, [R7+URZ+0x288a0], R8 ;  /* 0x0288a008070085a7 */ /* 0x000ee4000800007f */
[----:B---3--:R-:W-:Y:S05]  /*217d0*/  @!P0 BRA `(.L_x_3123) ;  /* 0xfffffffc00f08947 */ /* 0x008fea000383ffff */
[----:B------:R-:W-:Y:S05]  /*217e0*/  BRA `(.L_x_3342) ;  /* 0xffffff7c00987947 */ /* 0x000fea000383ffff */
.L_x_3129:
[----:B0-----:R0:W1:Y:S02]  /*217f0*/  SYNCS.PHASECHK.TRANS64.TRYWAIT P0, [R7+URZ+0x288c0], R8 ;  /* 0x0288c008070075a7 */ /* 0x001064000800017f */
[----:B-1----:R-:W-:Y:S05]  /*21800*/  @!P0 NANOSLEEP.SYNCS 0x989680 ;  /* 0x009896800000895d */ /* 0x002fea0003900000 */
[----:B------:R-:W1:Y:S02]  /*21810*/  @!P0 SYNCS.PHASECHK.TRANS64 P0, [R7+URZ+0x288c0], R8 ;  /* 0x0288c008070085a7 */ /* 0x000e64000800007f */
[----:B-1----:R-:W-:Y:S05]  /*21820*/  @!P0 BRA `(.L_x_3129) ;  /* 0xfffffffc00f08947 */ /* 0x002fea000383ffff */
[----:B------:R-:W-:Y:S05]  /*21830*/  BRA `(.L_x_3343) ;  /* 0xffffff8000587947 */ /* 0x000fea000383ffff */
.L_x_3137:
[----:B0-----:R0:W1:Y:S02]  /*21840*/  SYNCS.PHASECHK.TRANS64.TRYWAIT P1, [R10+URZ+0x288a0], R9 ;  /* 0x0288a0090a0075a7 */ /* 0x001064000802017f */
[----:B-1----:R-:W-:Y:S05]  /*21850*/  @!P1 NANOSLEEP.SYNCS 0x989680 ;  /* 0x009896800000995d */ /* 0x002fea0003900000 */
[----:B------:R-:W1:Y:S02]  /*21860*/  @!P1 SYNCS.PHASECHK.TRANS64 P1, [R10+URZ+0x288a0], R9 ;  /* 0x0288a0090a0095a7 */ /* 0x000e64000802007f */
[----:B-1----:R-:W-:Y:S05]  /*21870*/  @!P1 BRA `(.L_x_3137) ;  /* 0xfffffffc00f09947 */ /* 0x002fea000383ffff */
[----:B------:R-:W-:Y:S05]  /*21880*/  BRA `(.L_x_3344) ;  /* 0xffffff8400547947 */ /* 0x000fea000383ffff */
.L_x_3143:
[----:B-1----:R1:W2:Y:S02]  /*21890*/  SYNCS.PHASECHK.TRANS64.TRYWAIT P1, [R10+URZ+0x288c0], R9 ;  /* 0x0288c0090a0075a7 */ /* 0x0022a4000802017f */
[----:B--2---:R-:W-:Y:S05]  /*218a0*/  @!P1 NANOSLEEP.SYNCS 0x989680 ;  /* 0x009896800000995d */ /* 0x004fea0003900000 */
[----:B------:R-:W2:Y:S02]  /*218b0*/  @!P1 SYNCS.PHASECHK.TRANS64 P1, [R10+URZ+0x288c0], R9 ;  /* 0x0288c0090a0095a7 */ /* 0x000ea4000802007f */
[----:B--2---:R-:W-:Y:S05]  /*218c0*/  @!P1 BRA `(.L_x_3143) ;  /* 0xfffffffc00f09947 */ /* 0x004fea000383ffff */
[----:B------:R-:W-:Y:S05]  /*218d0*/  BRA `(.L_x_3345) ;  /* 0xffffff88000c7947 */ /* 0x000fea000383ffff */
.L_x_3157:
        /* <DEDUP_REMOVED lines=11> */
.L_x_3347:
[----:B------:R-:W-:Y:S05]  /*21990*/  BSYNC B0 ;  /* 0x0000000000007941 */ /* 0x000fea0003800000 */
.L_x_3346:
[----:B------:R-:W-:Y:S05]  /*219a0*/  BRA `(.L_x_3348) ;  /* 0xffffff9400007947 */ /* 0x000fea000383ffff */
.L_x_3160:
[----:B0-----:R0:W1:Y:S02]  /*219b0*/  SYNCS.PHASECHK.TRANS64.TRYWAIT P0, [R7+URZ+0x28840], R2 ;  /* 0x02884002070075a7 */ /* 0x001064000800017f */
[----:B-1----:R-:W-:Y:S05]  /*219c0*/  @!P0 NANOSLEEP.SYNCS 0x989680 ;  /* 0x009896800000895d */ /* 0x002fea0003900000 */
[----:B------:R-:W1:Y:S02]  /*219d0*/  @!P0 SYNCS.PHASECHK.TRANS64 P0, [R7+URZ+0x28840], R2 ;  /* 0x02884002070085a7 */ /* 0x000e64000800007f */
[----:B-1----:R-:W-:Y:S05]  /*219e0*/  @!P0 BRA `(.L_x_3160) ;  /* 0xfffffffc00f08947 */ /* 0x002fea000383ffff */
[----:B------:R-:W-:Y:S05]  /*219f0*/  BRA `(.L_x_3349) ;  /* 0xffffff94005c7947 */ /* 0x000fea000383ffff */
.L_x_3161:
        /* <DEDUP_REMOVED lines=8> */
.L_x_3351:
[----:B------:R-:W-:Y:S05]  /*21a80*/  BSYNC B0 ;  /* 0x0000000000007941 */ /* 0x000fea0003800000 */
.L_x_3350:
        /* <DEDUP_REMOVED lines=9> */
.L_x_3352:
[----:B------:R-:W-:Y:S02]  /*21b20*/  IMAD.MOV.U32 R13, RZ, RZ, R0 ;  /* 0x000000ffff0d7224 */ /* 0x000fe400078e0000 */
[----:B------:R-:W-:Y:S02]  /*21b30*/  IMAD.MOV.U32 R12, RZ, RZ, 0x1 ;  /* 0x00000001ff0c7424 */ /* 0x000fe400078e00ff */
[----:B------:R-:W-:-:S07]  /*21b40*/  IMAD.MOV.U32 R3, RZ, RZ, R14 ;  /* 0x000000ffff037224 */ /* 0x000fce00078e000e */
[----:B------:R-:W-:Y:S05]  /*21b50*/  WARPSYNC.COLLECTIVE R15, `(.L_x_3353) ;  /* 0x000000000f087348 */ /* 0x000fea0003c00000 */
[----:B------:R0:W1:Y:S02]  /*21b60*/  SHFL.IDX P6, R14, R13, R12, R11 ;  /* 0x0000000c0d0e7389 */ /* 0x00006400000c000b */
[----:B01----:R-:W-:Y:S01]  /*21b70*/  ENDCOLLECTIVE ;  /* 0x000000000000791b */ /* 0x003fe20003800000 */
.L_x_3353:
        /* <DEDUP_REMOVED lines=16> */
.L_x_3354:
[----:B------:R-:W-:Y:S02]  /*21c80*/  @P0 IMAD R8, R5, 0x2, R22 ;  /* 0x0000000205080824 */ /* 0x000fe400078e0216 */
[----:B------:R-:W-:Y:S02]  /*21c90*/  IMAD.MOV.U32 R13, RZ, RZ, R0 ;  /* 0x000000ffff0d7224 */ /* 0x000fe400078e0000 */
[----:B------:R-:W-:Y:S02]  /*21ca0*/  IMAD.MOV.U32 R12, RZ, RZ, 0x2 ;  /* 0x00000002ff0c7424 */ /* 0x000fe400078e00ff */
[----:B------:R-:W-:-:S07]  /*21cb0*/  IMAD.MOV.U32 R3, RZ, RZ, R14 ;  /* 0x000000ffff037224 */ /* 0x000fce00078e000e */
[----:B------:R-:W-:Y:S05]  /*21cc0*/  WARPSYNC.COLLECTIVE R15, `(.L_x_3355) ;  /* 0x000000000f087348 */ /* 0x000fea0003c00000 */
[----:B------:R0:W1:Y:S02]  /*21cd0*/  SHFL.IDX P6, R14, R13, R12, R11 ;  /* 0x0000000c0d0e7389 */ /* 0x00006400000c000b */
[----:B01----:R-:W-:Y:S01]  /*21ce0*/  ENDCOLLECTIVE ;  /* 0x000000000000791b */ /* 0x003fe20003800000 */
.L_x_3355:
        /* <DEDUP_REMOVED lines=16> */
.L_x_3356:
[----:B------:R-:W-:Y:S02]  /*21df0*/  @P0 IMAD R8, R5, 0x2, R22 ;  /* 0x0000000205080824 */ /* 0x000fe400078e0216 */
[----:B------:R-:W-:Y:S02]  /*21e00*/  IMAD.MOV.U32 R13, RZ, RZ, R0 ;  /* 0x000000ffff0d7224 */ /* 0x000fe400078e0000 */
[----:B------:R-:W-:Y:S02]  /*21e10*/  IMAD.MOV.U32 R12, RZ, RZ, 0x3 ;  /* 0x00000003ff0c7424 */ /* 0x000fe400078e00ff */
[----:B------:R-:W-:-:S07]  /*21e20*/  IMAD.MOV.U32 R3, RZ, RZ, R14 ;  /* 0x000000ffff037224 */ /* 0x000fce00078e000e */
[----:B------:R-:W-:Y:S05]  /*21e30*/  WARPSYNC.COLLECTIVE R15, `(.L_x_3357) ;  /* 0x000000000f087348 */ /* 0x000fea0003c00000 */
[----:B------:R0:W1:Y:S02]  /*21e40*/  SHFL.IDX P6, R14, R13, R12, R11 ;  /* 0x0000000c0d0e7389 */ /* 0x00006400000c000b */
[----:B01----:R-:W-:Y:S01]  /*21e50*/  ENDCOLLECTIVE ;  /* 0x000000000000791b */ /* 0x003fe20003800000 */
.L_x_3357:
        /* <DEDUP_REMOVED lines=16> */
.L_x_3358:
[----:B------:R-:W-:Y:S02]  /*21f60*/  @P0 IMAD R8, R5, 0x2, R22 ;  /* 0x0000000205080824 */ /* 0x000fe400078e0216 */
[----:B------:R-:W-:Y:S02]  /*21f70*/  IMAD.MOV.U32 R13, RZ, RZ, R0 ;  /* 0x000000ffff0d7224 */ /* 0x000fe400078e0000 */
[----:B------:R-:W-:Y:S02]  /*21f80*/  IMAD.MOV.U32 R12, RZ, RZ, 0x4 ;  /* 0x00000004ff0c7424 */ /* 0x000fe400078e00ff */
[----:B------:R-:W-:-:S07]  /*21f90*/  IMAD.MOV.U32 R3, RZ, RZ, R14 ;  /* 0x000000ffff037224 */ /* 0x000fce00078e000e */
[----:B------:R-:W-:Y:S05]  /*21fa0*/  WARPSYNC.COLLECTIVE R15, `(.L_x_3359) ;  /* 0x000000000f087348 */ /* 0x000fea0003c00000 */
[----:B------:R0:W1:Y:S02]  /*21fb0*/  SHFL.IDX P6, R14, R13, R12, R11 ;  /* 0x0000000c0d0e7389 */ /* 0x00006400000c000b */
[----:B01----:R-:W-:Y:S01]  /*21fc0*/  ENDCOLLECTIVE ;  /* 0x000000000000791b */ /* 0x003fe20003800000 */
.L_x_3359:
        /* <DEDUP_REMOVED lines=16> */
.L_x_3360:
[----:B------:R-:W-:Y:S02]  /*220d0*/  @P0 IMAD R8, R5, 0x2, R22 ;  /* 0x0000000205080824 */ /* 0x000fe400078e0216 */
[----:B------:R-:W-:Y:S02]  /*220e0*/  IMAD.MOV.U32 R13, RZ, RZ, R0 ;  /* 0x000000ffff0d7224 */ /* 0x000fe400078e0000 */
[----:B------:R-:W-:Y:S02]  /*220f0*/  IMAD.MOV.U32 R12, RZ, RZ, 0x5 ;  /* 0x00000005ff0c7424 */ /* 0x000fe400078e00ff */
[----:B------:R-:W-:-:S07]  /*22100*/  IMAD.MOV.U32 R3, RZ, RZ, R14 ;  /* 0x000000ffff037224 */ /* 0x000fce00078e000e */
[----:B------:R-:W-:Y:S05]  /*22110*/  WARPSYNC.COLLECTIVE R15, `(.L_x_3361) ;  /* 0x000000000f087348 */ /* 0x000fea0003c00000 */
[----:B------:R0:W1:Y:S02]  /*22120*/  SHFL.IDX P6, R14, R13, R12, R11 ;  /* 0x0000000c0d0e7389 */ /* 0x00006400000c000b */
[----:B01----:R-:W-:Y:S01]  /*22130*/  ENDCOLLECTIVE ;  /* 0x000000000000791b */ /* 0x003fe20003800000 */
.L_x_3361:
        /* <DEDUP_REMOVED lines=16> */
.L_x_3362:
[----:B------:R-:W-:Y:S02]  /*22240*/  @P0 IMAD R8, R5, 0x2, R22 ;  /* 0x0000000205080824 */ /* 0x000fe400078e0216 */
[----:B------:R-:W-:Y:S02]  /*22250*/  IMAD.MOV.U32 R13, RZ, RZ, R0 ;  /* 0x000000ffff0d7224 */ /* 0x000fe400078e0000 */
[----:B------:R-:W-:Y:S02]  /*22260*/  IMAD.MOV.U32 R12, RZ, RZ, 0x6 ;  /* 0x00000006ff0c7424 */ /* 0x000fe400078e00ff */
[----:B------:R-:W-:-:S07]  /*22270*/  IMAD.MOV.U32 R3, RZ, RZ, R14 ;  /* 0x000000ffff037224 */ /* 0x000fce00078e000e */
[----:B------:R-:W-:Y:S05]  /*22280*/  WARPSYNC.COLLECTIVE R15, `(.L_x_3363) ;  /* 0x000000000f087348 */ /* 0x000fea0003c00000 */
[----:B------:R0:W1:Y:S02]  /*22290*/  SHFL.IDX P6, R14, R13, R12, R11 ;  /* 0x0000000c0d0e7389 */ /* 0x00006400000c000b */
[----:B01----:R-:W-:Y:S01]  /*222a0*/  ENDCOLLECTIVE ;  /* 0x000000000000791b */ /* 0x003fe20003800000 */
.L_x_3363:
        /* <DEDUP_REMOVED lines=16> */
.L_x_3364:
[----:B------:R-:W-:Y:S02]  /*223b0*/  @P0 IMAD R8, R5, 0x2, R22 ;  /* 0x0000000205080824 */ /* 0x000fe400078e0216 */
[----:B------:R-:W-:Y:S01]  /*223c0*/  IMAD.MOV.U32 R13, RZ, RZ, R0 ;  /* 0x000000ffff0d7224 */ /* 0x000fe200078e0000 */
[----:B------:R-:W-:Y:S01]  /*223d0*/  MOV R12, 0x7 ;  /* 0x00000007000c7802 */ /* 0x000fe20000000f00 */
[----:B------:R-:W-:-:S07]  /*223e0*/  IMAD.MOV.U32 R3, RZ, RZ, R14 ;  /* 0x000000ffff037224 */ /* 0x000fce00078e000e */
[----:B------:R-:W-:Y:S05]  /*223f0*/  WARPSYNC.COLLECTIVE R15, `(.L_x_3365) ;  /* 0x000000000f087348 */ /* 0x000fea0003c00000 */
[----:B------:R0:W1:Y:S02]  /*22400*/  SHFL.IDX P6, R14, R13, R12, R11 ;  /* 0x0000000c0d0e7389 */ /* 0x00006400000c000b */
[----:B01----:R-:W-:Y:S01]  /*22410*/  ENDCOLLECTIVE ;  /* 0x000000000000791b */ /* 0x003fe20003800000 */
.L_x_3365:
        /* <DEDUP_REMOVED lines=10> */
.L_x_3366:
[----:B------:R-:W-:Y:S01]  /*224c0*/  @!PT LDS RZ, [RZ] ;  /* 0x00000000fffff984 */ /* 0x000fe20000000800 */
[----:B------:R-:W-:Y:S01]  /*224d0*/  @!PT LDS RZ, [RZ] ;  /* 0x00000000fffff984 */ /* 0x000fe20000000800 */
[----:B------:R-:W-:Y:S01]  /*224e0*/  @!PT LDS RZ, [RZ] ;  /* 0x00000000fffff984 */ /* 0x000fe20000000800 */
[----:B------:R-:W-:Y:S04]  /*224f0*/  @P0 LDGSTS.E.BYPASS.LTC128B.128 [R8+0x1b400], desc[UR42][R2.64], !P3 ;  /* 0x1b40000002080fae */ /* 0x000fe8000d901d6a */
[----:B------:R0:W-:Y:S02]  /*22500*/  @P0 LDGSTS.E.BYPASS.LTC128B.128 [R8+0x1f400], desc[UR42][R2.64+0x80], !P2 ;  /* 0x1f40008002080fae */ /* 0x0001e4000d101d6a */
[----:B0-----:R-:W-:Y:S01]  /*22510*/  IMAD.MOV.U32 R2, RZ, RZ, R14 ;  /* 0x000000ffff027224 */ /* 0x001fe200078e000e */
[----:B------:R-:W-:Y:S06]  /*22520*/  BRA `(.L_x_3367) ;  /* 0xffffff9000407947 */ /* 0x000fec000383ffff */
.L_x_3166:
        /* <DEDUP_REMOVED lines=9> */
.L_x_3368:
[C---:B------:R-:W-:Y:S01]  /*225c0*/  VIADD R6, R17.reuse, 0x10 ;  /* 0x0000001011067836 */ /* 0x040fe20000000000 */
[----:B------:R-:W-:Y:S01]  /*225d0*/  ISETP.GE.AND P3, PT, R17, R5, PT ;  /* 0x000000051100720c */ /* 0x000fe20003f66270 */
[----:B------:R-:W-:Y:S02]  /*225e0*/  IMAD.MOV.U32 R13, RZ, RZ, R0 ;  /* 0x000000ffff0d7224 */ /* 0x000fe400078e0000 */
[----:B------:R-:W-:-:S10]  /*225f0*/  IMAD.MOV.U32 R2, RZ, RZ, R14 ;  /* 0x000000ffff027224 */ /* 0x000fd400078e000e */
[----:B------:R-:W-:Y:S05]  /*22600*/  WARPSYNC.COLLECTIVE R15, `(.L_x_3369) ;  /* 0x000000000f087348 */ /* 0x000fea0003c00000 */
[----:B------:R0:W1:Y:S02]  /*22610*/  SHFL.IDX P6, R14, R13, R12, R11 ;  /* 0x0000000c0d0e7389 */ /* 0x00006400000c000b */
[----:B01----:R-:W-:Y:S01]  /*22620*/  ENDCOLLECTIVE ;  /* 0x000000000000791b */ /* 0x003fe20003800000 */
.L_x_3369:
        /* <DEDUP_REMOVED lines=8> */
.L_x_3370:
        /* <DEDUP_REMOVED lines=12> */
.L_x_3371:
        /* <DEDUP_REMOVED lines=8> */
.L_x_3372:
        /* <DEDUP_REMOVED lines=13> */
.L_x_3373:
        /* <DEDUP_REMOVED lines=8> */
.L_x_3374:
        /* <DEDUP_REMOVED lines=13> */
.L_x_3375:
        /* <DEDUP_REMOVED lines=8> */
.L_x_3376:
        /* <DEDUP_REMOVED lines=13> */
.L_x_3377:
        /* <DEDUP_REMOVED lines=8> */
.L_x_3378:
        /* <DEDUP_REMOVED lines=13> */
.L_x_3379:
        /* <DEDUP_REMOVED lines=8> */
.L_x_3380:
        /* <DEDUP_REMOVED lines=12> */
.L_x_3381:
        /* <DEDUP_REMOVED lines=8> */
.L_x_3382:
        /* <DEDUP_REMOVED lines=11> */
.L_x_3383:
[----:B------:R-:W-:Y:S05]  /*22f20*/  BRA `(.L_x_3384) ;  /* 0xffffff9000b87947 */ /* 0x000fea000383ffff */
.L_x_3171:
[----:B0-----:R0:W1:Y:S02]  /*22f30*/  SYNCS.PHASECHK.TRANS64.TRYWAIT P0, [R22+URZ+0x28820], R3 ;  /* 0x02882003160075a7 */ /* 0x001064000800017f */
[----:B-1----:R-:W-:Y:S05]  /*22f40*/  @!P0 NANOSLEEP.SYNCS 0x989680 ;  /* 0x009896800000895d */ /* 0x002fea0003900000 */
[----:B------:R-:W1:Y:S02]  /*22f50*/  @!P0 SYNCS.PHASECHK.TRANS64 P0, [R22+URZ+0x28820], R3 ;  /* 0x02882003160085a7 */ /* 0x000e64000800007f */
[----:B-1----:R-:W-:Y:S05]  /*22f60*/  @!P0 BRA `(.L_x_3171) ;  /* 0xfffffffc00f08947 */ /* 0x002fea000383ffff */
[----:B------:R-:W-:Y:S05]  /*22f70*/  BRA `(.L_x_3385) ;  /* 0xffffff94002c7947 */ /* 0x000fea000383ffff */
.L_x_3176:
[----:B0-----:R0:W1:Y:S02]  /*22f80*/  SYNCS.PHASECHK.TRANS64.TRYWAIT P0, [R6+URZ+0x28840], R3 ;  /* 0x02884003060075a7 */ /* 0x001064000800017f */
[----:B-1----:R-:W-:Y:S05]  /*22f90*/  @!P0 NANOSLEEP.SYNCS 0x989680 ;  /* 0x009896800000895d */ /* 0x002fea0003900000 */
[----:B------:R-:W1:Y:S02]  /*22fa0*/  @!P0 SYNCS.PHASECHK.TRANS64 P0, [R6+URZ+0x28840], R3 ;  /* 0x02884003060085a7 */ /* 0x000e64000800007f */
[----:B-1----:R-:W-:Y:S05]  /*22fb0*/  @!P0 BRA `(.L_x_3176) ;  /* 0xfffffffc00f08947 */ /* 0x002fea000383ffff */
[----:B------:R-:W-:Y:S05]  /*22fc0*/  BRA `(.L_x_3386) ;  /* 0xffffff9400fc7947 */ /* 0x000fea000383ffff */
.L_x_3177:
        /* <DEDUP_REMOVED lines=8> */
.L_x_3388:
[----:B------:R-:W-:Y:S05]  /*23050*/  BSYNC B1 ;  /* 0x0000000000017941 */ /* 0x000fea0003800000 */
.L_x_3387:
        /* <DEDUP_REMOVED lines=9> */
.L_x_3389:
[----:B------:R-:W-:Y:S02]  /*230f0*/  IMAD R8, R8, 0x2, R22 ;  /* 0x0000000208087824 */ /* 0x000fe400078e0216 */
[----:B------:R-:W-:Y:S02]  /*23100*/  IMAD.MOV.U32 R13, RZ, RZ, R9 ;  /* 0x000000ffff0d7224 */ /* 0x000fe400078e0009 */
[----:B------:R-:W-:Y:S02]  /*23110*/  IMAD.MOV.U32 R12, RZ, RZ, 0x1 ;  /* 0x00000001ff0c7424 */ /* 0x000fe400078e00ff */
[----:B------:R-:W-:-:S07]  /*23120*/  IMAD.MOV.U32 R2, RZ, RZ, R14 ;  /* 0x000000ffff027224 */ /* 0x000fce00078e000e */
[----:B------:R-:W-:Y:S05]  /*23130*/  WARPSYNC.COLLECTIVE R15, `(.L_x_3390) ;  /* 0x000000000f087348 */ /* 0x000fea0003c00000 */
[----:B------:R0:W1:Y:S02]  /*23140*/  SHFL.IDX P6, R14, R13, R12, R11 ;  /* 0x0000000c0d0e7389 */ /* 0x00006400000c000b */
[----:B01----:R-:W-:Y:S01]  /*23150*/  ENDCOLLECTIVE ;  /* 0x000000000000791b */ /* 0x003fe20003800000 */
.L_x_3390:
        /* <DEDUP_REMOVED lines=12> */
.L_x_3391:
[----:B------:R-:W-:Y:S02]  /*23220*/  IMAD.MOV.U32 R13, RZ, RZ, R9 ;  /* 0x000000ffff0d7224 */ /* 0x000fe400078e0009 */
[----:B------:R-:W-:Y:S02]  /*23230*/  IMAD.MOV.U32 R12, RZ, RZ, 0x2 ;  /* 0x00000002ff0c7424 */ /* 0x000fe400078e00ff */
[----:B------:R-:W-:-:S07]  /*23240*/  IMAD.MOV.U32 R2, RZ, RZ, R14 ;  /* 0x000000ffff027224 */ /* 0x000fce00078e000e */
[----:B------:R-:W-:Y:S05]  /*23250*/  WARPSYNC.COLLECTIVE R15, `(.L_x_3392) ;  /* 0x000000000f087348 */ /* 0x000fea0003c00000 */
[----:B------:R0:W1:Y:S02]  /*23260*/  SHFL.IDX P6, R14, R13, R12, R11 ;  /* 0x0000000c0d0e7389 */ /* 0x00006400000c000b */
[----:B01----:R-:W-:Y:S01]  /*23270*/  ENDCOLLECTIVE ;  /* 0x000000000000791b */ /* 0x003fe20003800000 */
.L_x_3392:
        /* <DEDUP_REMOVED lines=12> */
.L_x_3393:
[----:B------:R-:W-:Y:S02]  /*23340*/  IMAD.MOV.U32 R13, RZ, RZ, R9 ;  /* 0x000000ffff0d7224 */ /* 0x000fe400078e0009 */
[----:B------:R-:W-:Y:S02]  /*23350*/  IMAD.MOV.U32 R12, RZ, RZ, 0x3 ;  /* 0x00000003ff0c7424 */ /* 0x000fe400078e00ff */
[----:B------:R-:W-:-:S07]  /*23360*/  IMAD.MOV.U32 R2, RZ, RZ, R14 ;  /* 0x000000ffff027224 */ /* 0x000fce00078e000e */
[----:B------:R-:W-:Y:S05]  /*23370*/  WARPSYNC.COLLECTIVE R15, `(.L_x_3394) ;  /* 0x000000000f087348 */ /* 0x000fea0003c00000 */
[----:B------:R0:W1:Y:S02]  /*23380*/  SHFL.IDX P6, R14, R13, R12, R11 ;  /* 0x0000000c0d0e7389 */ /* 0x00006400000c000b */
[----:B01----:R-:W-:Y:S01]  /*23390*/  ENDCOLLECTIVE ;  /* 0x000000000000791b */ /* 0x003fe20003800000 */
.L_x_3394:
        /* <DEDUP_REMOVED lines=12> */
.L_x_3395:
[----:B------:R-:W-:Y:S01]  /*23460*/  MOV R13, R9 ;  /* 0x00000009000d7202 */ /* 0x000fe20000000f00 */
[----:B------:R-:W-:Y:S02]  /*23470*/  IMAD.MOV.U32 R12, RZ, RZ, 0x4 ;  /* 0x00000004ff0c7424 */ /* 0x000fe400078e00ff */
[----:B------:R-:W-:-:S07]  /*23480*/  IMAD.MOV.U32 R2, RZ, RZ, R14 ;  /* 0x000000ffff027224 */ /* 0x000fce00078e000e */
[----:B------:R-:W-:Y:S05]  /*23490*/  WARPSYNC.COLLECTIVE R15, `(.L_x_3396) ;  /* 0x000000000f087348 */ /* 0x000fea0003c00000 */
[----:B------:R0:W1:Y:S02]  /*234a0*/  SHFL.IDX P6, R14, R13, R12, R11 ;  /* 0x0000000c0d0e7389 */ /* 0x00006400000c000b */
[----:B01----:R-:W-:Y:S01]  /*234b0*/  ENDCOLLECTIVE ;  /* 0x000000000000791b */ /* 0x003fe20003800000 */
.L_x_3396:
        /* <DEDUP_REMOVED lines=12> */
.L_x_3397:
[----:B------:R-:W-:Y:S02]  /*23580*/  IMAD.MOV.U32 R13, RZ, RZ, R9 ;  /* 0x000000ffff0d7224 */ /* 0x000fe400078e0009 */
[----:B------:R-:W-:Y:S02]  /*23590*/  IMAD.MOV.U32 R12, RZ, RZ, 0x5 ;  /* 0x00000005ff0c7424 */ /* 0x000fe400078e00ff */
[----:B------:R-:W-:-:S07]  /*235a0*/  IMAD.MOV.U32 R2, RZ, RZ, R14 ;  /* 0x000000ffff027224 */ /* 0x000fce00078e000e */
[----:B------:R-:W-:Y:S05]  /*235b0*/  WARPSYNC.COLLECTIVE R15, `(.L_x_3398) ;  /* 0x000000000f087348 */ /* 0x000fea0003c00000 */
[----:B------:R0:W1:Y:S02]  /*235c0*/  SHFL.IDX P6, R14, R13, R12, R11 ;  /* 0x0000000c0d0e7389 */ /* 0x00006400000c000b */
[----:B01----:R-:W-:Y:S01]  /*235d0*/  ENDCOLLECTIVE ;  /* 0x000000000000791b */ /* 0x003fe20003800000 */
.L_x_3398:
        /* <DEDUP_REMOVED lines=12> */
.L_x_3399:
[----:B------:R-:W-:Y:S02]  /*236a0*/  IMAD.MOV.U32 R13, RZ, RZ, R9 ;  /* 0x000000ffff0d7224 */ /* 0x000fe400078e0009 */
[----:B------:R-:W-:Y:S02]  /*236b0*/  IMAD.MOV.U32 R12, RZ, RZ, 0x6 ;  /* 0x00000006ff0c7424 */ /* 0x000fe400078e00ff */
[----:B------:R-:W-:-:S07]  /*236c0*/  IMAD.MOV.U32 R2, RZ, RZ, R14 ;  /* 0x000000ffff027224 */ /* 0x000fce00078e000e */
[----:B------:R-:W-:Y:S05]  /*236d0*/  WARPSYNC.COLLECTIVE R15, `(.L_x_3400) ;  /* 0x000000000f087348 */ /* 0x000fea0003c00000 */
[----:B------:R0:W1:Y:S02]  /*236e0*/  SHFL.IDX P6, R14, R13, R12, R11 ;  /* 0x0000000c0d0e7389 */ /* 0x00006400000c000b */
[----:B01----:R-:W-:Y:S01]  /*236f0*/  ENDCOLLECTIVE ;  /* 0x000000000000791b */ /* 0x003fe20003800000 */
.L_x_3400:
        /* <DEDUP_REMOVED lines=12> */
.L_x_3401:
[----:B------:R-:W-:Y:S02]  /*237c0*/  IMAD.MOV.U32 R13, RZ, RZ, R9 ;  /* 0x000000ffff0d7224 */ /* 0x000fe400078e0009 */
[----:B------:R-:W-:Y:S02]  /*237d0*/  IMAD.MOV.U32 R12, RZ, RZ, 0x7 ;  /* 0x00000007ff0c7424 */ /* 0x000fe400078e00ff */
[----:B------:R-:W-:-:S07]  /*237e0*/  IMAD.MOV.U32 R2, RZ, RZ, R14 ;  /* 0x000000ffff027224 */ /* 0x000fce00078e000e */
[----:B------:R-:W-:Y:S05]  /*237f0*/  WARPSYNC.COLLECTIVE R15, `(.L_x_3402) ;  /* 0x000000000f087348 */ /* 0x000fea0003c00000 */
[----:B------:R0:W1:Y:S02]  /*23800*/  SHFL.IDX P6, R14, R13, R12, R11 ;  /* 0x0000000c0d0e7389 */ /* 0x00006400000c000b */
[----:B01----:R-:W-:Y:S01]  /*23810*/  ENDCOLLECTIVE ;  /* 0x000000000000791b */ /* 0x003fe20003800000 */
.L_x_3402:
        /* <DEDUP_REMOVED lines=12> */
.L_x_3403:
[----:B------:R-:W-:Y:S01]  /*238e0*/  IMAD.MOV.U32 R2, RZ, RZ, R14 ;  /* 0x000000ffff027224 */ /* 0x000fe200078e000e */
[----:B------:R-:W-:Y:S06]  /*238f0*/  BRA `(.L_x_3404) ;  /* 0xffffff9000d07947 */ /* 0x000fec000383ffff */
.L_x_3182:
[----:B-1----:R1:W2:Y:S02]  /*23900*/  SYNCS.PHASECHK.TRANS64.TRYWAIT P0, [R6+URZ+0x28860], R2 ;  /* 0x02886002060075a7 */ /* 0x0022a4000800017f */
[----:B--2---:R-:W-:Y:S05]  /*23910*/  @!P0 NANOSLEEP.SYNCS 0x989680 ;  /* 0x009896800000895d */ /* 0x004fea0003900000 */
[----:B------:R-:W2:Y:S02]  /*23920*/  @!P0 SYNCS.PHASECHK.TRANS64 P0, [R6+URZ+0x28860], R2 ;  /* 0x02886002060085a7 */ /* 0x000ea4000800007f */
[----:B--2---:R-:W-:Y:S05]  /*23930*/  @!P0 BRA `(.L_x_3182) ;  /* 0xfffffffc00f08947 */ /* 0x004fea000383ffff */
[----:B------:R-:W-:Y:S05]  /*23940*/  BRA `(.L_x_3405) ;  /* 0xffffff94002c7947 */ /* 0x000fea000383ffff */
.L_x_3183:
        /* <DEDUP_REMOVED lines=8> */
.L_x_3407:
[----:B------:R-:W-:Y:S05]  /*239d0*/  BSYNC B1 ;  /* 0x0000000000017941 */ /* 0x000fea0003800000 */
.L_x_3406:
        /* <DEDUP_REMOVED lines=9> */
.L_x_3408:
[----:B------:R-:W-:Y:S02]  /*23a70*/  IMAD.MOV.U32 R13, RZ, RZ, R24 ;  /* 0x000000ffff0d7224 */ /* 0x000fe400078e0018 */
[----:B------:R-:W-:Y:S02]  /*23a80*/  IMAD.MOV.U32 R12, RZ, RZ, 0x1 ;  /* 0x00000001ff0c7424 */ /* 0x000fe400078e00ff */
[----:B------:R-:W-:-:S07]  /*23a90*/  IMAD.MOV.U32 R2, RZ, RZ, R14 ;  /* 0x000000ffff027224 */ /* 0x000fce00078e000e */
[----:B------:R-:W-:Y:S05]  /*23aa0*/  WARPSYNC.COLLECTIVE R15, `(.L_x_3409) ;  /* 0x000000000f087348 */ /* 0x000fea0003c00000 */
[----:B------:R0:W1:Y:S02]  /*23ab0*/  SHFL.IDX P6, R14, R13, R12, R11 ;  /* 0x0000000c0d0e7389 */ /* 0x00006400000c000b */
[----:B01----:R-:W-:Y:S01]  /*23ac0*/  ENDCOLLECTIVE ;  /* 0x000000000000791b */ /* 0x003fe20003800000 */
.L_x_3409:
        /* <DEDUP_REMOVED lines=14> */
.L_x_3410:
[----:B------:R-:W-:Y:S02]  /*23bb0*/  IMAD.MOV.U32 R13, RZ, RZ, R24 ;  /* 0x000000ffff0d7224 */ /* 0x000fe400078e0018 */
[----:B------:R-:W-:Y:S02]  /*23bc0*/  IMAD.MOV.U32 R12, RZ, RZ, 0x2 ;  /* 0x00000002ff0c7424 */ /* 0x000fe400078e00ff */
[----:B------:R-:W-:-:S07]  /*23bd0*/  IMAD.MOV.U32 R2, RZ, RZ, R14 ;  /* 0x000000ffff027224 */ /* 0x000fce00078e000e */
[----:B------:R-:W-:Y:S05]  /*23be0*/  WARPSYNC.COLLECTIVE R15, `(.L_x_3411) ;  /* 0x000000000f087348 */ /* 0x000fea0003c00000 */
[----:B------:R0:W1:Y:S02]  /*23bf0*/  SHFL.IDX P6, R14, R13, R12, R11 ;  /* 0x0000000c0d0e7389 */ /* 0x00006400000c000b */
[----:B01----:R-:W-:Y:S01]  /*23c00*/  ENDCOLLECTIVE ;  /* 0x000000000000791b */ /* 0x003fe20003800000 */
.L_x_3411:
        /* <DEDUP_REMOVED lines=14> */
.L_x_3412:
[----:B------:R-:W-:Y:S01]  /*23cf0*/  IMAD.MOV.U32 R13, RZ, RZ, R24 ;  /* 0x000000ffff0d7224 */ /* 0x000fe200078e0018 */
[----:B------:R-:W-:Y:S01]  /*23d00*/  MOV R12, 0x3 ;  /* 0x00000003000c7802 */ /* 0x000fe20000000f00 */
[----:B------:R-:W-:-:S07]  /*23d10*/  IMAD.MOV.U32 R2, RZ, RZ, R14 ;  /* 0x000000ffff027224 */ /* 0x000fce00078e000e */
[----:B------:R-:W-:Y:S05]  /*23d20*/  WARPSYNC.COLLECTIVE R15, `(.L_x_3413) ;  /* 0x000000000f087348 */ /* 0x000fea0003c00000 */
[----:B------:R0:W1:Y:S02]  /*23d30*/  SHFL.IDX P6, R14, R13, R12, R11 ;  /* 0x0000000c0d0e7389 */ /* 0x00006400000c000b */
[----:B01----:R-:W-:Y:S01]  /*23d40*/  ENDCOLLECTIVE ;  /* 0x000000000000791b */ /* 0x003fe20003800000 */
.L_x_3413:
        /* <DEDUP_REMOVED lines=14> */
.L_x_3414:
[----:B------:R-:W-:Y:S02]  /*23e30*/  IMAD.MOV.U32 R13, RZ, RZ, R24 ;  /* 0x000000ffff0d7224 */ /* 0x000fe400078e0018 */
[----:B------:R-:W-:Y:S02]  /*23e40*/  IMAD.MOV.U32 R12, RZ, RZ, 0x4 ;  /* 0x00000004ff0c7424 */ /* 0x000fe400078e00ff */
[----:B------:R-:W-:-:S07]  /*23e50*/  IMAD.MOV.U32 R2, RZ, RZ, R14 ;  /* 0x000000ffff027224 */ /* 0x000fce00078e000e */
[----:B------:R-:W-:Y:S05]  /*23e60*/  WARPSYNC.COLLECTIVE R15, `(.L_x_3415) ;  /* 0x000000000f087348 */ /* 0x000fea0003c00000 */
[----:B------:R0:W1:Y:S02]  /*23e70*/  SHFL.IDX P6, R14, R13, R12, R11 ;  /* 0x0000000c0d0e7389 */ /* 0x00006400000c000b */
[----:B01----:R-:W-:Y:S01]  /*23e80*/  ENDCOLLECTIVE ;  /* 0x000000000000791b */ /* 0x003fe20003800000 */
.L_x_3415:
        /* <DEDUP_REMOVED lines=14> */
.L_x_3416:
[----:B------:R-:W-:Y:S02]  /*23f70*/  IMAD.MOV.U32 R13, RZ, RZ, R24 ;  /* 0x000000ffff0d7224 */ /* 0x000fe400078e0018 */
[----:B------:R-:W-:Y:S02]  /*23f80*/  IMAD.MOV.U32 R12, RZ, RZ, 0x5 ;  /* 0x00000005ff0c7424 */ /* 0x000fe400078e00ff */
[----:B------:R-:W-:-:S07]  /*23f90*/  IMAD.MOV.U32 R2, RZ, RZ, R14 ;  /* 0x000000ffff027224 */ /* 0x000fce00078e000e */
[----:B------:R-:W-:Y:S05]  /*23fa0*/  WARPSYNC.COLLECTIVE R15, `(.L_x_3417) ;  /* 0x000000000f087348 */ /* 0x000fea0003c00000 */
[----:B------:R0:W1:Y:S02]  /*23fb0*/  SHFL.IDX P6, R14, R13, R12, R11 ;  /* 0x0000000c0d0e7389 */ /* 0x00006400000c000b */
[----:B01----:R-:W-:Y:S01]  /*23fc0*/  ENDCOLLECTIVE ;  /* 0x000000000000791b */ /* 0x003fe20003800000 */
.L_x_3417:
        /* <DEDUP_REMOVED lines=14> */
.L_x_3418:
[----:B------:R-:W-:Y:S02]  /*240b0*/  IMAD.MOV.U32 R13, RZ, RZ, R24 ;  /* 0x000000ffff0d7224 */ /* 0x000fe400078e0018 */
[----:B------:R-:W-:Y:S02]  /*240c0*/  IMAD.MOV.U32 R12, RZ, RZ, 0x6 ;  /* 0x00000006ff0c7424 */ /* 0x000fe400078e00ff */
[----:B------:R-:W-:-:S07]  /*240d0*/  IMAD.MOV.U32 R2, RZ, RZ, R14 ;  /* 0x000000ffff027224 */ /* 0x000fce00078e000e */
[----:B------:R-:W-:Y:S05]  /*240e0*/  WARPSYNC.COLLECTIVE R15, `(.L_x_3419) ;  /* 0x000000000f087348 */ /* 0x000fea0003c00000 */
[----:B------:R0:W1:Y:S02]  /*240f0*/  SHFL.IDX P6, R14, R13, R12, R11 ;  /* 0x0000000c0d0e7389 */ /* 0x00006400000c000b */
[----:B01----:R-:W-:Y:S01]  /*24100*/  ENDCOLLECTIVE ;  /* 0x000000000000791b */ /* 0x003fe20003800000 */
.L_x_3419:
        /* <DEDUP_REMOVED lines=14> */
.L_x_3420:
[----:B------:R-:W-:Y:S01]  /*241f0*/  IMAD.MOV.U32 R13, RZ, RZ, R24 ;  /* 0x000000ffff0d7224 */ /* 0x000fe200078e0018 */
[----:B------:R-:W-:Y:S01]  /*24200*/  MOV R12, 0x7 ;  /* 0x00000007000c7802 */ /* 0x000fe20000000f00 */
[----:B------:R-:W-:-:S07]  /*24210*/  IMAD.MOV.U32 R2, RZ, RZ, R14 ;  /* 0x000000ffff027224 */ /* 0x000fce00078e000e */
[----:B------:R-:W-:Y:S05]  /*24220*/  WARPSYNC.COLLECTIVE R15, `(.L_x_3421) ;  /* 0x000000000f087348 */ /* 0x000fea0003c00000 */
[----:B------:R0:W1:Y:S02]  /*24230*/  SHFL.IDX P6, R14, R13, R12, R11 ;  /* 0x0000000c0d0e7389 */ /* 0x00006400000c000b */
[----:B01----:R-:W-:Y:S01]  /*24240*/  ENDCOLLECTIVE ;  /* 0x000000000000791b */ /* 0x003fe20003800000 */
.L_x_3421:
        /* <DEDUP_REMOVED lines=13> */
.L_x_3422:
[----:B------:R-:W-:Y:S01]  /*24320*/  @!PT LDS RZ, [RZ] ;  /* 0x00000000fffff984 */ /* 0x000fe20000000800 */
[----:B------:R-:W-:Y:S01]  /*24330*/  @!PT LDS RZ, [RZ] ;  /* 0x00000000fffff984 */ /* 0x000fe20000000800 */
[----:B------:R-:W-:Y:S01]  /*24340*/  @!PT LDS RZ, [RZ] ;  /* 0x00000000fffff984 */ /* 0x000fe20000000800 */
[----:B------:R0:W-:Y:S01]  /*24350*/  LDGSTS.E.BYPASS.LTC128B.128 [R7+0x7400], desc[UR42][R2.64+0x80], !P0 ;  /* 0x0740008002077fae */ /* 0x0001e2000c101d6a */
[----:B------:R-:W-:Y:S05]  /*24360*/  BRA `(.L_x_3423) ;  /* 0xffffff8c00b47947 */ /* 0x000fea000383ffff */
.L_x_3191:
[----:B0-----:R0:W1:Y:S02]  /*24370*/  SYNCS.PHASECHK.TRANS64.TRYWAIT P0, [R0+URZ+0x28860], R3 ;  /* 0x02886003000075a7 */ /* 0x001064000800017f */
[----:B-1----:R-:W-:Y:S05]  /*24380*/  @!P0 NANOSLEEP.SYNCS 0x989680 ;  /* 0x009896800000895d */ /* 0x002fea0003900000 */
[----:B------:R-:W1:Y:S02]  /*24390*/  @!P0 SYNCS.PHASECHK.TRANS64 P0, [R0+URZ+0x28860], R3 ;  /* 0x02886003000085a7 */ /* 0x000e64000800007f */
[----:B-1----:R-:W-:Y:S05]  /*243a0*/  @!P0 BRA `(.L_x_3191) ;  /* 0xfffffffc00f08947 */ /* 0x002fea000383ffff */
[----:B------:R-:W-:Y:S05]  /*243b0*/  BRA `(.L_x_3424) ;  /* 0xffffff9000d07947 */ /* 0x000fea000383ffff */
.L_x_3192:
        /* <DEDUP_REMOVED lines=8> */
.L_x_3426:
[----:B------:R-:W-:Y:S05]  /*24440*/  BSYNC B0 ;  /* 0x0000000000007941 */ /* 0x000fea0003800000 */
.L_x_3425:
        /* <DEDUP_REMOVED lines=9> */
.L_x_3427:
        /* <DEDUP_REMOVED lines=12> */
.L_x_3428:
        /* <DEDUP_REMOVED lines=13> */
.L_x_3429:
[----:B------:R-:W-:Y:S02]  /*24670*/  IMAD.MOV.U32 R13, RZ, RZ, R24 ;  /* 0x000000ffff0d7224 */ /* 0x000fe400078e0018 */
[----:B------:R-:W-:Y:S02]  /*24680*/  IMAD.MOV.U32 R12, RZ, RZ, 0x2 ;  /* 0x00000002ff0c7424 */ /* 0x000fe400078e00ff */
[----:B------:R-:W-:-:S07]  /*24690*/  IMAD.MOV.U32 R10, RZ, RZ, R14 ;  /* 0x000000ffff0a7224 */ /* 0x000fce00078e000e */
[----:B------:R-:W-:Y:S05]  /*246a0*/  WARPSYNC.COLLECTIVE R15, `(.L_x_3430) ;  /* 0x000000000f087348 */ /* 0x000fea0003c00000 */
[----:B------:R0:W1:Y:S02]  /*246b0*/  SHFL.IDX P6, R14, R13, R12, R11 ;  /* 0x0000000c0d0e7389 */ /* 0x00006400000c000b */
[----:B01----:R-:W-:Y:S01]  /*246c0*/  ENDCOLLECTIVE ;  /* 0x000000000000791b */ /* 0x003fe20003800000 */
.L_x_3430:
        /* <DEDUP_REMOVED lines=14> */
.L_x_3431:
[----:B------:R-:W-:Y:S02]  /*247b0*/  IMAD.MOV.U32 R13, RZ, RZ, R24 ;  /* 0x000000ffff0d7224 */ /* 0x000fe400078e0018 */
[----:B------:R-:W-:Y:S01]  /*247c0*/  IMAD.MOV.U32 R12, RZ, RZ, 0x3 ;  /* 0x00000003ff0c7424 */ /* 0x000fe200078e00ff */
[----:B------:R-:W-:-:S13]  /*247d0*/  IADD3 R2, P2, R14, R5, RZ ;  /* 0x000000050e027210 */ /* 0x000fda0007f5e0ff */
[----:B------:R-:W-:Y:S05]  /*247e0*/  WARPSYNC.COLLECTIVE R15, `(.L_x_3432) ;  /* 0x000000000f087348 */ /* 0x000fea0003c00000 */
[----:B------:R0:W1:Y:S02]  /*247f0*/  SHFL.IDX P6, R14, R13, R12, R11 ;  /* 0x0000000c0d0e7389 */ /* 0x00006400000c000b */
[----:B01----:R-:W-:Y:S01]  /*24800*/  ENDCOLLECTIVE ;  /* 0x000000000000791b */ /* 0x003fe20003800000 */
.L_x_3432:
        /* <DEDUP_REMOVED lines=13> */
.L_x_3433:
[----:B------:R-:W-:Y:S02]  /*248e0*/  IMAD.MOV.U32 R13, RZ, RZ, R24 ;  /* 0x000000ffff0d7224 */ /* 0x000fe400078e0018 */
[----:B------:R-:W-:Y:S01]  /*248f0*/  IMAD.MOV.U32 R12, RZ, RZ, 0x4 ;  /* 0x00000004ff0c7424 */ /* 0x000fe200078e00ff */
[----:B------:R-:W-:-:S13]  /*24900*/  IADD3 R2, P2, R14, R5, RZ ;  /* 0x000000050e027210 */ /* 0x000fda0007f5e0ff */
[----:B------:R-:W-:Y:S05]  /*24910*/  WARPSYNC.COLLECTIVE R15, `(.L_x_3434) ;  /* 0x000000000f087348 */ /* 0x000fea0003c00000 */
[----:B------:R0:W1:Y:S02]  /*24920*/  SHFL.IDX P6, R14, R13, R12, R11 ;  /* 0x0000000c0d0e7389 */ /* 0x00006400000c000b */
[----:B01----:R-:W-:Y:S01]  /*24930*/  ENDCOLLECTIVE ;  /* 0x000000000000791b */ /* 0x003fe20003800000 */
.L_x_3434:
        /* <DEDUP_REMOVED lines=13> */
.L_x_3435:
[----:B------:R-:W-:Y:S02]  /*24a10*/  IMAD.MOV.U32 R13, RZ, RZ, R24 ;  /* 0x000000ffff0d7224 */ /* 0x000fe400078e0018 */
[----:B------:R-:W-:Y:S02]  /*24a20*/  IMAD.MOV.U32 R12, RZ, RZ, 0x5 ;  /* 0x00000005ff0c7424 */ /* 0x000fe400078e00ff */
[----:B------:R-:W-:-:S07]  /*24a30*/  IMAD.MOV.U32 R10, RZ, RZ, R14 ;  /* 0x000000ffff0a7224 */ /* 0x000fce00078e000e */
[----:B------:R-:W-:Y:S05]  /*24a40*/  WARPSYNC.COLLECTIVE R15, `(.L_x_3436) ;  /* 0x000000000f087348 */ /* 0x000fea0003c00000 */
[----:B------:R0:W1:Y:S02]  /*24a50*/  SHFL.IDX P6, R14, R13, R12, R11 ;  /* 0x0000000c0d0e7389 */ /* 0x00006400000c000b */
[----:B01----:R-:W-:Y:S01]  /*24a60*/  ENDCOLLECTIVE ;  /* 0x000000000000791b */ /* 0x003fe20003800000 */
.L_x_3436:
        /* <DEDUP_REMOVED lines=14> */
.L_x_3437:
[----:B------:R-:W-:Y:S02]  /*24b50*/  IMAD.MOV.U32 R13, RZ, RZ, R24 ;  /* 0x000000ffff0d7224 */ /* 0x000fe400078e0018 */
[----:B------:R-:W-:Y:S01]  /*24b60*/  IMAD.MOV.U32 R12, RZ, RZ, 0x6 ;  /* 0x00000006ff0c7424 */ /* 0x000fe200078e00ff */
[----:B------:R-:W-:-:S13]  /*24b70*/  IADD3 R2, P2, R14, R5, RZ ;  /* 0x000000050e027210 */ /* 0x000fda0007f5e0ff */
[----:B------:R-:W-:Y:S05]  /*24b80*/  WARPSYNC.COLLECTIVE R15, `(.L_x_3438) ;  /* 0x000000000f087348 */ /* 0x000fea0003c00000 */
[----:B------:R0:W1:Y:S02]  /*24b90*/  SHFL.IDX P6, R14, R13, R12, R11 ;  /* 0x0000000c0d0e7389 */ /* 0x00006400000c000b */
[----:B01----:R-:W-:Y:S01]  /*24ba0*/  ENDCOLLECTIVE ;  /* 0x000000000000791b */ /* 0x003fe20003800000 */
.L_x_3438:
        /* <DEDUP_REMOVED lines=13> */
.L_x_3439:
[----:B------:R-:W-:Y:S01]  /*24c80*/  MOV R13, R24 ;  /* 0x00000018000d7202 */ /* 0x000fe20000000f00 */
[----:B------:R-:W-:Y:S02]  /*24c90*/  IMAD.MOV.U32 R12, RZ, RZ, 0x7 ;  /* 0x00000007ff0c7424 */ /* 0x000fe400078e00ff */
[----:B------:R-:W-:-:S07]  /*24ca0*/  IMAD.MOV.U32 R10, RZ, RZ, R14 ;  /* 0x000000ffff0a7224 */ /* 0x000fce00078e000e */
[----:B------:R-:W-:Y:S05]  /*24cb0*/  WARPSYNC.COLLECTIVE R15, `(.L_x_3440) ;  /* 0x000000000f087348 */ /* 0x000fea0003c00000 */
[----:B------:R0:W1:Y:S02]  /*24cc0*/  SHFL.IDX P6, R14, R13, R12, R11 ;  /* 0x0000000c0d0e7389 */ /* 0x00006400000c000b */
[----:B01----:R-:W-:Y:S01]  /*24cd0*/  ENDCOLLECTIVE ;  /* 0x000000000000791b */ /* 0x003fe20003800000 */
.L_x_3440:
        /* <DEDUP_REMOVED lines=12> */
.L_x_3441:
[----:B------:R-:W-:Y:S05]  /*24da0*/  BRA `(.L_x_3442) ;  /* 0xffffff8c00707947 */ /* 0x000fea000383ffff */
.L_x_3197:
[----:B------:R-:W-:Y:S01]  /*24db0*/  BSSY B0, `(.L_x_3443) ;  /* 0x0000008000007945 */ /* 0x000fe20003800000 */
[----:B------:R-:W-:Y:S02]  /*24dc0*/  IMAD.MOV.U32 R13, RZ, RZ, R16 ;  /* 0x000000ffff0d7224 */ /* 0x000fe400078e0010 */
[----:B------:R-:W-:Y:S02]  /*24dd0*/  IMAD.MOV.U32 R12, RZ, RZ, RZ ;  /* 0x000000ffff0c7224 */ /* 0x000fe400078e00ff */
[----:B-1----:R-:W-:Y:S02]  /*24de0*/  IMAD.MOV.U32 R11, RZ, RZ, 0x1f ;  /* 0x0000001fff0b7424 */ /* 0x002fe400078e00ff */
[----:B------:R-:W-:-:S07]  /*24df0*/  IMAD.MOV.U32 R15, RZ, RZ, -0x1 ;  /* 0xffffffffff0f7424 */ /* 0x000fce00078e00ff */
[----:B0-----:R-:W-:Y:S05]  /*24e00*/  WARPSYNC.COLLECTIVE R15, `(.L_x_3444) ;  /* 0x000000000f087348 */ /* 0x001fea0003c00000 */
[----:B------:R1:W2:Y:S02]  /*24e10*/  SHFL.IDX P6, R14, R13, R12, R11 ;  /* 0x0000000c0d0e7389 */ /* 0x0002a400000c000b */
[----:B012---:R-:W-:Y:S01]  /*24e20*/  ENDCOLLECTIVE ;  /* 0x000000000000791b */ /* 0x007fe20003800000 */
.L_x_3444:
[----:B------:R-:W-:Y:S05]  /*24e30*/  BSYNC B0 ;  /* 0x0000000000007941 */ /* 0x000fea0003800000 */
.L_x_3443:
        /* <DEDUP_REMOVED lines=9> */
.L_x_3445:
        /* <DEDUP_REMOVED lines=18> */
.L_x_3446:
[----:B------:R-:W-:Y:S01]  /*24ff0*/  IMAD.MOV.U32 R12, RZ, RZ, 0x2 ;  /* 0x00000002ff0c7424 */ /* 0x000fe200078e00ff */
[----:B------:R-:W-:-:S05]  /*25000*/  SEL R6, R14, RZ, P1 ;  /* 0x000000ff0e067207 */ /* 0x000fca0000800000 */
[----:B------:R-:W-:-:S04]  /*25010*/  IMAD.IADD R6, R5, 0x1, R6 ;  /* 0x0000000105067824 */ /* 0x000fc800078e0206 */
[----:B------:R-:W-:-:S07]  /*25020*/  IMAD.MOV.U32 R13, RZ, RZ, R6 ;  /* 0x000000ffff0d7224 */ /* 0x000fce00078e0006 */
[----:B------:R-:W-:Y:S05]  /*25030*/  WARPSYNC.COLLECTIVE R15, `(.L_x_3447) ;  /* 0x000000000f087348 */ /* 0x000fea0003c00000 */
[----:B------:R0:W1:Y:S02]  /*25040*/  SHFL.UP P6, R14, R13, R12, R11 ;  /* 0x0400000c0d0e7389 */ /* 0x00006400000c000b */
[----:B01----:R-:W-:Y:S01]  /*25050*/  ENDCOLLECTIVE ;  /* 0x000000000000791b */ /* 0x003fe20003800000 */
.L_x_3447:
[----:B------:R-:W-:Y:S02]  /*25060*/  MOV R12, 0x4 ;  /* 0x00000004000c7802 */ /* 0x000fe40000000f00 */
[----:B------:R-:W-:-:S05]  /*25070*/  SEL R7, R14, RZ, P2 ;  /* 0x000000ff0e077207 */ /* 0x000fca0001000000 */
[----:B------:R-:W-:-:S04]  /*25080*/  IMAD.IADD R7, R6, 0x1, R7 ;  /* 0x0000000106077824 */ /* 0x000fc800078e0207 */
[----:B------:R-:W-:-:S07]  /*25090*/  IMAD.MOV.U32 R13, RZ, RZ, R7 ;  /* 0x000000ffff0d7224 */ /* 0x000fce00078e0007 */
[----:B------:R-:W-:Y:S05]  /*250a0*/  WARPSYNC.COLLECTIVE R15, `(.L_x_3448) ;  /* 0x000000000f087348 */ /* 0x000fea0003c00000 */
[----:B------:R0:W1:Y:S02]  /*250b0*/  SHFL.UP P6, R14, R13, R12, R11 ;  /* 0x0400000c0d0e7389 */ /* 0x00006400000c000b */
[----:B01----:R-:W-:Y:S01]  /*250c0*/  ENDCOLLECTIVE ;  /* 0x000000000000791b */ /* 0x003fe20003800000 */
.L_x_3448:
[----:B------:R-:W-:Y:S01]  /*250d0*/  IMAD.MOV.U32 R12, RZ, RZ, 0x8 ;  /* 0x00000008ff0c7424 */ /* 0x000fe200078e00ff */
[----:B------:R-:W-:-:S05]  /*250e0*/  SEL R2, R14, RZ, P3 ;  /* 0x000000ff0e027207 */ /* 0x000fca0001800000 */
[----:B------:R-:W-:-:S04]  /*250f0*/  IMAD.IADD R2, R7, 0x1, R2 ;  /* 0x0000000107027824 */ /* 0x000fc800078e0202 */
[----:B------:R-:W-:-:S07]  /*25100*/  IMAD.MOV.U32 R13, RZ, RZ, R2 ;  /* 0x000000ffff0d7224 */ /* 0x000fce00078e0002 */
[----:B------:R-:W-:Y:S05]  /*25110*/  WARPSYNC.COLLECTIVE R15, `(.L_x_3449) ;  /* 0x000000000f087348 */ /* 0x000fea0003c00000 */
[----:B------:R0:W1:Y:S02]  /*25120*/  SHFL.UP P6, R14, R13, R12, R11 ;  /* 0x0400000c0d0e7389 */ /* 0x00006400000c000b */
[----:B01----:R-:W-:Y:S01]  /*25130*/  ENDCOLLECTIVE ;  /* 0x000000000000791b */ /* 0x003fe20003800000 */
.L_x_3449:
[----:B------:R-:W-:Y:S01]  /*25140*/  IMAD.MOV.U32 R12, RZ, RZ, 0x10 ;  /* 0x00000010ff0c7424 */ /* 0x000fe200078e00ff */
[----:B------:R-:W-:-:S05]  /*25150*/  SEL R3, R14, RZ, P4 ;  /* 0x000000ff0e037207 */ /* 0x000fca0002000000 */
[----:B------:R-:W-:-:S04]  /*25160*/  IMAD.IADD R3, R2, 0x1, R3 ;  /* 0x0000000102037824 */ /* 0x000fc800078e0203 */
[----:B------:R-:W-:-:S07]  /*25170*/  IMAD.MOV.U32 R13, RZ, RZ, R3 ;  /* 0x000000ffff0d7224 */ /* 0x000fce00078e0003 */
[----:B------:R-:W-:Y:S05]  /*25180*/  WARPSYNC.COLLECTIVE R15, `(.L_x_3450) ;  /* 0x000000000f087348 */ /* 0x000fea0003c00000 */
[----:B------:R0:W1:Y:S02]  /*25190*/  SHFL.UP P6, R14, R13, R12, R11 ;  /* 0x0400000c0d0e7389 */ /* 0x00006400000c000b */
[----:B01----:R-:W-:Y:S01]  /*251a0*/  ENDCOLLECTIVE ;  /* 0x000000000000791b */ /* 0x003fe20003800000 */
.L_x_3450:
        /* <DEDUP_REMOVED lines=8> */
.L_x_3451:
[----:B------:R-:W-:Y:S05]  /*25230*/  BRA `(.L_x_3452) ;  /* 0xffffff8c007c7947 */ /* 0x000fea000383ffff */
.L_x_3202:
[----:B------:R-:W-:Y:S01]  /*25240*/  BSSY B0, `(.L_x_3453) ;  /* 0x0000008000007945 */ /* 0x000fe20003800000 */
[----:B-----5:R-:W-:Y:S02]  /*25250*/  IMAD.MOV.U32 R13, RZ, RZ, R5 ;  /* 0x000000ffff0d7224 */ /* 0x020fe400078e0005 */
[----:B------:R-:W-:Y:S02]  /*25260*/  IMAD.MOV.U32 R12, RZ, RZ, 0x1 ;  /* 0x00000001ff0c7424 */ /* 0x000fe400078e00ff */
[----:B-1----:R-:W-:Y:S02]  /*25270*/  IMAD.MOV.U32 R11, RZ, RZ, RZ ;  /* 0x000000ffff0b7224 */ /* 0x002fe400078e00ff */
[----:B------:R-:W-:-:S07]  /*25280*/  IMAD.MOV.U32 R15, RZ, RZ, -0x1 ;  /* 0xffffffffff0f7424 */ /* 0x000fce00078e00ff */
[----:B0-23--:R-:W-:Y:S05]  /*25290*/  WARPSYNC.COLLECTIVE R15, `(.L_x_3454) ;  /* 0x000000000f087348 */ /* 0x00dfea0003c00000 */
[----:B------:R1:W4:Y:S02]  /*252a0*/  SHFL.UP P6, R14, R13, R12, R11 ;  /* 0x0400000c0d0e7389 */ /* 0x00032400000c000b */
[----:B01234-:R-:W-:Y:S01]  /*252b0*/  ENDCOLLECTIVE ;  /* 0x000000000000791b */ /* 0x01ffe20003800000 */
.L_x_3454:
[----:B------:R-:W-:Y:S05]  /*252c0*/  BSYNC B0 ;  /* 0x0000000000007941 */ /* 0x000fea0003800000 */
.L_x_3453:
        /* <DEDUP_REMOVED lines=8> */
.L_x_3455:
[----:B------:R-:W-:Y:S01]  /*25350*/  IMAD.MOV.U32 R12, RZ, RZ, 0x4 ;  /* 0x00000004ff0c7424 */ /* 0x000fe200078e00ff */
[----:B------:R-:W-:-:S05]  /*25360*/  SEL R2, R14, RZ, P2 ;  /* 0x000000ff0e027207 */ /* 0x000fca0001000000 */
[----:B------:R-:W-:-:S04]  /*25370*/  IMAD.IADD R2, R13, 0x1, R2 ;  /* 0x000000010d027824 */ /* 0x000fc800078e0202 */
[----:B------:R-:W-:-:S07]  /*25380*/  IMAD.MOV.U32 R13, RZ, RZ, R2 ;  /* 0x000000ffff0d7224 */ /* 0x000fce00078e0002 */
[----:B------:R-:W-:Y:S05]  /*25390*/  WARPSYNC.COLLECTIVE R15, `(.L_x_3456) ;  /* 0x000000000f087348 */ /* 0x000fea0003c00000 */
[----:B------:R0:W1:Y:S02]  /*253a0*/  SHFL.UP P6, R14, R13, R12, R11 ;  /* 0x0400000c0d0e7389 */ /* 0x00006400000c000b */
[----:B01----:R-:W-:Y:S01]  /*253b0*/  ENDCOLLECTIVE ;  /* 0x000000000000791b */ /* 0x003fe20003800000 */
.L_x_3456:
[----:B------:R-:W-:Y:S02]  /*253c0*/  MOV R12, 0x8 ;  /* 0x00000008000c7802 */ /* 0x000fe40000000f00 */
[----:B------:R-:W-:-:S05]  /*253d0*/  SEL R3, R14, RZ, P3 ;  /* 0x000000ff0e037207 */ /* 0x000fca0001800000 */
[----:B------:R-:W-:-:S04]  /*253e0*/  IMAD.IADD R3, R2, 0x1, R3 ;  /* 0x0000000102037824 */ /* 0x000fc800078e0203 */
[----:B------:R-:W-:-:S07]  /*253f0*/  IMAD.MOV.U32 R13, RZ, RZ, R3 ;  /* 0x000000ffff0d7224 */ /* 0x000fce00078e0003 */
[----:B------:R-:W-:Y:S05]  /*25400*/  WARPSYNC.COLLECTIVE R15, `(.L_x_3457) ;  /* 0x000000000f087348 */ /* 0x000fea0003c00000 */
[----:B------:R0:W1:Y:S02]  /*25410*/  SHFL.UP P6, R14, R13, R12, R11 ;  /* 0x0400000c0d0e7389 */ /* 0x00006400000c000b */
[----:B01----:R-:W-:Y:S01]  /*25420*/  ENDCOLLECTIVE ;  /* 0x000000000000791b */ /* 0x003fe20003800000 */
.L_x_3457:
[----:B------:R-:W-:Y:S01]  /*25430*/  IMAD.MOV.U32 R12, RZ, RZ, 0x10 ;  /* 0x00000010ff0c7424 */ /* 0x000fe200078e00ff */
[----:B------:R-:W-:-:S05]  /*25440*/  SEL R4, R14, RZ, P4 ;  /* 0x000000ff0e047207 */ /* 0x000fca0002000000 */
[----:B------:R-:W-:-:S04]  /*25450*/  IMAD.IADD R4, R3, 0x1, R4 ;  /* 0x0000000103047824 */ /* 0x000fc800078e0204 */
[----:B------:R-:W-:-:S07]  /*25460*/  IMAD.MOV.U32 R13, RZ, RZ, R4 ;  /* 0x000000ffff0d7224 */ /* 0x000fce00078e0004 */
[----:B------:R-:W-:Y:S05]  /*25470*/  WARPSYNC.COLLECTIVE R15, `(.L_x_3458) ;  /* 0x000000000f087348 */ /* 0x000fea0003c00000 */
[----:B------:R0:W1:Y:S02]  /*25480*/  SHFL.UP P6, R14, R13, R12, R11 ;  /* 0x0400000c0d0e7389 */ /* 0x00006400000c000b */
[----:B01----:R-:W-:Y:S01]  /*25490*/  ENDCOLLECTIVE ;  /* 0x000000000000791b */ /* 0x003fe20003800000 */
.L_x_3458:
        /* <DEDUP_REMOVED lines=8> */
.L_x_3459:
[----:B------:R-:W-:Y:S05]  /*25520*/  BRA `(.L_x_3460) ;  /* 0xffffff8c005c7947 */ /* 0x000fea000383ffff */
.L_x_3204:
[----:B------:R-:W-:Y:S01]  /*25530*/  BSSY B0, `(.L_x_3461) ;  /* 0x0000006000007945 */ /* 0x000fe20003800000 */
[----:B------:R-:W-:Y:S01]  /*25540*/  PLOP3.LUT P6, PT, P6, PT, PT, 0x8, 0x0 ;  /* 0x000000000000781c */ /* 0x000fe200037ce170 */
[----:B------:R-:W-:-:S12]  /*25550*/  IMAD.MOV.U32 R15, RZ, RZ, -0x1 ;  /* 0xffffffffff0f7424 */ /* 0x000fd800078e00ff */
[----:B012---:R-:W-:Y:S05]  /*25560*/  WARPSYNC.COLLECTIVE R15, `(.L_x_3462) ;  /* 0x000000000f087348 */ /* 0x007fea0003c00000 */
[----:B------:R-:W-:Y:S01]  /*25570*/  VOTE.ANY R14, PT, P6 ;  /* 0x00000000000e7806 */ /* 0x000fe200030e0100 */
[----:B012---:R-:W-:Y:S06]  /*25580*/  ENDCOLLECTIVE ;  /* 0x000000000000791b */ /* 0x007fec0003800000 */
.L_x_3462:
[----:B------:R-:W-:Y:S05]  /*25590*/  BSYNC B0 ;  /* 0x0000000000007941 */ /* 0x000fea0003800000 */
.L_x_3461:
        /* <DEDUP_REMOVED lines=9> */
.L_x_3463:
[----:B------:R-:W-:Y:S01]  /*25630*/  IMAD.MOV.U32 R5, RZ, RZ, R14 ;  /* 0x000000ffff057224 */ /* 0x000fe200078e000e */
[----:B------:R-:W-:Y:S06]  /*25640*/  BRA `(.L_x_3464) ;  /* 0xffffff8c004c7947 */ /* 0x000fec000383ffff */
.L_x_3206:
[----:B------:R-:W-:Y:S01]  /*25650*/  BSSY B0, `(.L_x_3465) ;  /* 0x0000007000007945 */ /* 0x000fe20003800000 */
[----:B------:R-:W-:Y:S02]  /*25660*/  IMAD.MOV.U32 R13, RZ, RZ, R6 ;  /* 0x000000ffff0d7224 */ /* 0x000fe400078e0006 */
[----:B-1----:R-:W-:Y:S02]  /*25670*/  IMAD.MOV.U32 R11, RZ, RZ, 0x1f ;  /* 0x0000001fff0b7424 */ /* 0x002fe400078e00ff */
[----:B------:R-:W-:-:S07]  /*25680*/  IMAD.MOV.U32 R15, RZ, RZ, -0x1 ;  /* 0xffffffffff0f7424 */ /* 0x000fce00078e00ff */
[----:B0-234-:R-:W-:Y:S05]  /*25690*/  WARPSYNC.COLLECTIVE R15, `(.L_x_3466) ;  /* 0x000000000f087348 */ /* 0x01dfea0003c00000 */
[----:B------:R1:W0:Y:S02]  /*256a0*/  SHFL.IDX P6, R14, R13, R12, R11 ;  /* 0x0000000c0d0e7389 */ /* 0x00022400000c000b */
[----:B01234-:R-:W-:Y:S01]  /*256b0*/  ENDCOLLECTIVE ;  /* 0x000000000000791b */ /* 0x01ffe20003800000 */
.L_x_3466:
[----:B------:R-:W-:Y:S05]  /*256c0*/  BSYNC B0 ;  /* 0x0000000000007941 */ /* 0x000fea0003800000 */
.L_x_3465:
[----:B------:R-:W-:Y:S05]  /*256d0*/  BRA `(.L_x_3205) ;  /* 0xffffff8c00447947 */ /* 0x000fea000383ffff */
.L_x_3210:
[----:B-1----:R1:W2:Y:S02]  /*256e0*/  SYNCS.PHASECHK.TRANS64.TRYWAIT P0, [R4+URZ+0x28820], R0 ;  /* 0x02882000040075a7 */ /* 0x0022a4000800017f */
[----:B--2---:R-:W-:Y:S05]  /*256f0*/  @!P0 NANOSLEEP.SYNCS 0x989680 ;  /* 0x009896800000895d */ /* 0x004fea0003900000 */
[----:B------:R-:W2:Y:S02]  /*25700*/  @!P0 SYNCS.PHASECHK.TRANS64 P0, [R4+URZ+0x28820], R0 ;  /* 0x02882000040085a7 */ /* 0x000ea4000800007f */
[----:B--2---:R-:W-:Y:S05]  /*25710*/  @!P0 BRA `(.L_x_3210) ;  /* 0xfffffffc00f08947 */ /* 0x004fea000383ffff */
[----:B------:R-:W-:Y:S05]  /*25720*/  BRA `(.L_x_3467) ;  /* 0xffffff9000bc7947 */ /* 0x000fea000383ffff */
.L_x_3211:
        /* <DEDUP_REMOVED lines=8> */
[----:B01-34-:R-:W-:Y:S05]  /*257b0*/  WARPSYNC.COLLECTIVE R15, `(.L_x_3469) ;  /* 0x000000000f087348 */ /* 0x01bfea0003c00000 */
[----:B------:R2:W0:Y:S02]  /*257c0*/  SHFL.IDX P6, R14, R13, R12, R11 ;  /* 0x0000000c0d0e7389 */ /* 0x00042400000c000b */
[----:B01234-:R-:W-:Y:S01]  /*257d0*/  ENDCOLLECTIVE ;  /* 0x000000000000791b */ /* 0x01ffe20003800000 */
.L_x_3469:
[----:B------:R-:W-:Y:S05]  /*257e0*/  BSYNC B0 ;  /* 0x0000000000007941 */ /* 0x000fea0003800000 */
.L_x_3468:
[----:B------:R-:W-:Y:S05]  /*257f0*/  BRA `(.L_x_3470) ;  /* 0xffffff9000a47947 */ /* 0x000fea000383ffff */
.L_x_3212:
[----:B------:R-:W-:Y:S01]  /*25800*/  BSSY B0, `(.L_x_3471) ;  /* 0x0000006000007945 */ /* 0x000fe20003800000 */
[----:B------:R-:W-:-:S07]  /*25810*/  IMAD.MOV.U32 R15, RZ, RZ, -0x1 ;  /* 0xffffffffff0f7424 */ /* 0x000fce00078e00ff */
[----:B01-34-:R-:W-:Y:S05]  /*25820*/  WARPSYNC.COLLECTIVE R15, `(.L_x_3472) ;  /* 0x000000000f0c7348 */ /* 0x01bfea0003c00000 */
[----:B------:R-:W-:Y:S02]  /*25830*/  ELECT P6, UR62, PT ;  /* 0x00000000003e782f */ /* 0x000fe400038c0000 */
[----:B------:R-:W-:Y:S01]  /*25840*/  MOV R14, UR62 ;  /* 0x0000003e000e7c02 */ /* 0x000fe20008000f00 */
[----:B01-34-:R-:W-:Y:S10]  /*25850*/  ENDCOLLECTIVE ;  /* 0x000000000000791b */ /* 0x01bff40003800000 */
.L_x_3472:
[----:B------:R-:W-:Y:S05]  /*25860*/  BSYNC B0 ;  /* 0x0000000000007941 */ /* 0x000fea0003800000 */
.L_x_3471:
[----:B------:R-:W-:Y:S05]  /*25870*/  BRA `(.L_x_3473) ;  /* 0xffffff9000987947 */ /* 0x000fea000383ffff */
.L_x_3214:
[----:B-1----:R1:W2:Y:S02]  /*25880*/  SYNCS.PHASECHK.TRANS64.TRYWAIT P1, [R5+URZ+0x28840], R0 ;  /* 0x02884000050075a7 */ /* 0x0022a4000802017f */
[----:B--2---:R-:W-:Y:S05]  /*25890*/  @!P1 NANOSLEEP.SYNCS 0x989680 ;  /* 0x009896800000995d */ /* 0x004fea0003900000 */
[----:B------:R-:W2:Y:S02]  /*258a0*/  @!P1 SYNCS.PHASECHK.TRANS64 P1, [R5+URZ+0x28840], R0 ;  /* 0x02884000050095a7 */ /* 0x000ea4000802007f */
[----:B--2---:R-:W-:Y:S05]  /*258b0*/  @!P1 BRA `(.L_x_3214) ;  /* 0xfffffffc00f09947 */ /* 0x004fea000383ffff */
[----:B------:R-:W-:Y:S05]  /*258c0*/  BRA `(.L_x_3474) ;  /* 0xffffff9000b87947 */ /* 0x000fea000383ffff */
.L_x_3216:
[----:B--2---:R2:W0:Y:S02]  /*258d0*/  SYNCS.PHASECHK.TRANS64.TRYWAIT P1, [R25+URZ+0x28840], R2 ;  /* 0x02884002190075a7 */ /* 0x004424000802017f */
[----:B0-----:R-:W-:Y:S05]  /*258e0*/  @!P1 NANOSLEEP.SYNCS 0x989680 ;  /* 0x009896800000995d */ /* 0x001fea0003900000 */
[----:B------:R-:W0:Y:S02]  /*258f0*/  @!P1 SYNCS.PHASECHK.TRANS64 P1, [R25+URZ+0x28840], R2 ;  /* 0x02884002190095a7 */ /* 0x000e24000802007f */
[----:B0-----:R-:W-:Y:S05]  /*25900*/  @!P1 BRA `(.L_x_3216) ;  /* 0xfffffffc00f09947 */ /* 0x001fea000383ffff */
[----:B------:R-:W-:Y:S05]  /*25910*/  BRA `(.L_x_3475) ;  /* 0xffffff9000c47947 */ /* 0x000fea000383ffff */
.L_x_3218:
[----:B------:R0:W0:Y:S02]  /*25920*/  SYNCS.PHASECHK.TRANS64.TRYWAIT P1, [R5+URZ+0x28860], R0 ;  /* 0x02886000050075a7 */ /* 0x000024000802017f */
[----:B0-----:R-:W-:Y:S05]  /*25930*/  @!P1 NANOSLEEP.SYNCS 0x989680 ;  /* 0x009896800000995d */ /* 0x001fea0003900000 */
[----:B------:R-:W0:Y:S02]  /*25940*/  @!P1 SYNCS.PHASECHK.TRANS64 P1, [R5+URZ+0x28860], R0 ;  /* 0x02886000050095a7 */ /* 0x000e24000802007f */
[----:B0-----:R-:W-:Y:S05]  /*25950*/  @!P1 BRA `(.L_x_3218) ;  /* 0xfffffffc00f09947 */ /* 0x001fea000383ffff */
[----:B------:R-:W-:Y:S05]  /*25960*/  BRA `(.L_x_3476) ;  /* 0xffffff9000c07947 */ /* 0x000fea000383ffff */
.L_x_3477:
        /* <DEDUP_REMOVED lines=9> */
.L_x_3486:


//--------------------- .nv.global.init           --------------------------
	.section	.nv.global.init,"aw",@progbits
.nv.global.init:
	.type		$str$23,@object
	.size		$str$23,($str$24 - $str$23)
$str$23:
        /*0000*/ 	.byte	0x28, 0x61, 0x64, 0x64, 0x72, 0x65, 0x73, 0x73, 0x20, 0x26, 0x20, 0x6d, 0x61, 0x73, 0x6b, 0x29
        /*0010*/ 	.byte	0x20, 0x3d, 0x3d, 0x20, 0x30, 0x00
	.type		$str$24,@object
	.size		$str$24,(__unnamed_4 - $str$24)
$str$24:
        /*0016*/ 	.byte	0x2f, 0x74, 0x6d, 0x70, 0x2f, 0x6f, 0x73, 0x73, 0x5f, 0x6b, 0x65, 0x72, 0x6e, 0x65, 0x6c, 0x73
        /*0026*/ 	.byte	0x5f, 0x73, 0x72, 0x63, 0x2f, 0x66, 0x6c, 0x61, 0x73, 0x68, 0x5f, 0x61, 0x74, 0x74, 0x65, 0x6e
        /*0036*/ 	.byte	0x74, 0x69, 0x6f, 0x6e, 0x2f, 0x63, 0x73, 0x72, 0x63, 0x2f, 0x63, 0x75, 0x74, 0x6c, 0x61, 0x73
        /*0046*/ 	.byte	0x73, 0x2f, 0x69, 0x6e, 0x63, 0x6c, 0x75, 0x64, 0x65, 0x2f, 0x63, 0x75, 0x74, 0x65, 0x2f, 0x70
        /*0056*/ 	.byte	0x6f, 0x69, 0x6e, 0x74, 0x65, 0x72, 0x5f, 0x66, 0x6c, 0x61, 0x67, 0x67, 0x65, 0x64, 0x2e, 0x68
        /*0066*/ 	.byte	0x70, 0x70, 0x00
	.type		__unnamed_4,@object
	.size		__unnamed_4,(__unnamed_3 - __unnamed_4)
__unnamed_4:
        /* <DEDUP_REMOVED lines=25> */
	.type		__unnamed_3,@object
	.size		__unnamed_3,(__unnamed_2 - __unnamed_3)
__unnamed_3:
        /* <DEDUP_REMOVED lines=29> */
	.type		__unnamed_2,@object
	.size		__unnamed_2,(__unnamed_1 - __unnamed_2)
__unnamed_2:
        /* <DEDUP_REMOVED lines=29> */
	.type		__unnamed_1,@object
	.size		__unnamed_1,(.L_0 - __unnamed_1)
__unnamed_1:
        /* <DEDUP_REMOVED lines=29> */
        /*075d*/ 	.byte	0x5d, 0x00
.L_0:


//--------------------- .nv.shared._ZN7cutlass13device_kernelIN5flash11enable_sm90INS1_16FlashAttnFwdSm90INS1_25CollectiveMainloopFwdSm90ILi2EN4cute5tupleIJNS5_1CILi1EEES8_S8_EEENS6_IJNS7_ILi128EEESA_SA_EEELi128ENS_10bfloat16_tEfNS_4arch4Sm90ELb0ELb0ELb0ELb0ELb1ELb0ELb0ELb1ELb1ELb1ELb0ELb0EEENS1_21CollectiveEpilogueFwdISB_S9_SC_SE_Li256ELb0ELb1ELb0ELb0EEENS1_29StaticPersistentTileSchedulerILb0EEEEEEEEEvNT_6ParamsE --------------------------
	.section	.nv.shared._ZN7cutlass13device_kernelIN5flash11enable_sm90INS1_16FlashAttnFwdSm90INS1_25CollectiveMainloopFwdSm90ILi2EN4cute5tupleIJNS5_1CILi1EEES8_S8_EEENS6_IJNS7_ILi128EEESA_SA_EEELi128ENS_10bfloat16_tEfNS_4arch4Sm90ELb0ELb0ELb0ELb0ELb1ELb0ELb0ELb1ELb1ELb1ELb0ELb0EEENS1_21CollectiveEpilogueFwdISB_S9_SC_SE_Li256ELb0ELb1ELb0ELb0EEENS1_29StaticPersistentTileSchedulerILb0EEEEEEEEEvNT_6ParamsE,"aw",@nobits
	.sectionflags	@""
	.align	16
	.zero		1024


//--------------------- .nv.shared.reserved.0     --------------------------
	.section	.nv.shared.reserved.0,"aw",@nobits
	.weak		__nv_reservedSMEM_offset_0_alias
	.size		__nv_reservedSMEM_offset_0_alias, 0, 0
	.other		__nv_reservedSMEM_offset_0_alias,@"STO_CUDA_RESERVED_SHARED STV_DEFAULT"
__nv_reservedSMEM_offset_0_alias:
	.zero		0


//--------------------- .nv.global                --------------------------
	.section	.nv.global,"aw",@nobits
.nv.global:
	.type		_ZN72_INTERNAL_8ee7febd_36_flash_fwd_hdim128_bf16_paged_sm90_cu_f3e6f9ee_29104cute1_E,@object
	.size		_ZN72_INTERNAL_8ee7febd_36_flash_fwd_hdim128_bf16_paged_sm90_cu_f3e6f9ee_29104cute1_E,(_ZN72_INTERNAL_8ee7febd_36_flash_fwd_hdim128_bf16_paged_sm90_cu_f3e6f9ee_29104cuda3std3__45__cpo6cbeginE - _ZN72_INTERNAL_8ee7febd_36_flash_fwd_hdim128_bf16_paged_sm90_cu_f3e6f9ee_29104cute1_E)
_ZN72_INTERNAL_8ee7febd_36_flash_fwd_hdim128_bf16_paged_sm90_cu_f3e6f9ee_29104cute1_E:
	.zero		1
	.type		_ZN72_INTERNAL_8ee7febd_36_flash_fwd_hdim128_bf16_paged_sm90_cu_f3e6f9ee_29104cuda3std3__45__cpo6cbeginE,@object
	.size		_ZN72_INTERNAL_8ee7febd_36_flash_fwd_hdim128_bf16_paged_sm90_cu_f3e6f9ee_29104cuda3std3__45__cpo6cbeginE,(_ZN72_INTERNAL_8ee7febd_36_flash_fwd_hdim128_bf16_paged_sm90_cu_f3e6f9ee_29104cuda3std3__48in_placeE - _ZN72_INTERNAL_8ee7febd_36_flash_fwd_hdim128_bf16_paged_sm90_cu_f3e6f9ee_29104cuda3std3__45__cpo6cbeginE)
_ZN72_INTERNAL_8ee7febd_36_flash_fwd_hdim128_bf16_paged_sm90_cu_f3e6f9ee_29104cuda3std3__45__cpo6cbeginE:
	.zero		1
	.type		_ZN72_INTERNAL_8ee7febd_36_flash_fwd_hdim128_bf16_paged_sm90_cu_f3e6f9ee_29104cuda3std3__48in_placeE,@object
	.size		_ZN72_INTERNAL_8ee7febd_36_flash_fwd_hdim128_bf16_paged_sm90_cu_f3e6f9ee_29104cuda3std3__48in_placeE,(_ZN72_INTERNAL_8ee7febd_36_flash_fwd_hdim128_bf16_paged_sm90_cu_f3e6f9ee_29104cuda3std6ranges3__45__cpo9iter_moveE - _ZN72_INTERNAL_8ee7febd_36_flash_fwd_hdim128_bf16_paged_sm90_cu_f3e6f9ee_29104cuda3std3__48in_placeE)
_ZN72_INTERNAL_8ee7febd_36_flash_fwd_hdim128_bf16_paged_sm90_cu_f3e6f9ee_29104cuda3std3__48in_placeE:
	.zero		1
	.type		_ZN72_INTERNAL_8ee7febd_36_flash_fwd_hdim128_bf16_paged_sm90_cu_f3e6f9ee_29104cuda3std6ranges3__45__cpo9iter_moveE,@object
	.size		_ZN72_INTERNAL_8ee7febd_36_flash_fwd_hdim128_bf16_paged_sm90_cu_f3e6f9ee_29104cuda3std6ranges3__45__cpo9iter_moveE,(_ZN72_INTERNAL_8ee7febd_36_flash_fwd_hdim128_bf16_paged_sm90_cu_f3e6f9ee_29104cuda3std3__45__cpo5beginE - _ZN72_INTERNAL_8ee7febd_36_flash_fwd_hdim128_bf16_paged_sm90_cu_f3e6f9ee_29104cuda3std6ranges3__45__cpo9iter_moveE)
_ZN72_INTERNAL_8ee7febd_36_flash_fwd_hdim128_bf16_paged_sm90_cu_f3e6f9ee_29104cuda3std6ranges3__45__cpo9iter_moveE:
	.zero		1
	.type		_ZN72_INTERNAL_8ee7febd_36_flash_fwd_hdim128_bf16_paged_sm90_cu_f3e6f9ee_29104cuda3std3__45__cpo5beginE,@object
	.size		_ZN72_INTERNAL_8ee7febd_36_flash_fwd_hdim128_bf16_paged_sm90_cu_f3e6f9ee_29104cuda3std3__45__cpo5beginE,(_ZN72_INTERNAL_8ee7febd_36_flash_fwd_hdim128_bf16_paged_sm90_cu_f3e6f9ee_29104cuda3std3__474_GLOBAL__N__8ee7febd_36_flash_fwd_hdim128_bf16_paged_sm90_cu_f3e6f9ee_29106ignoreE - _ZN72_INTERNAL_8ee7febd_36_flash_fwd_hdim128_bf16_paged_sm90_cu_f3e6f9ee_29104cuda3std3__45__cpo5beginE)
_ZN72_INTERNAL_8ee7febd_36_flash_fwd_hdim128_bf16_paged_sm90_cu_f3e6f9ee_29104cuda3std3__45__cpo5beginE:
	.zero		1
	.type		_ZN72_INTERNAL_8ee7febd_36_flash_fwd_hdim128_bf16_paged_sm90_cu_f3e6f9ee_29104cuda3std3__474_GLOBAL__N__8ee7febd_36_flash_fwd_hdim128_bf16_paged_sm90_cu_f3e6f9ee_29106ignoreE,@object
	.size		_ZN72_INTERNAL_8ee7febd_36_flash_fwd_hdim128_bf16_paged_sm90_cu_f3e6f9ee_29104cuda3std3__474_GLOBAL__N__8ee7febd_36_flash_fwd_hdim128_bf16_paged_sm90_cu_f3e6f9ee_29106ignoreE,(_ZN72_INTERNAL_8ee7febd_36_flash_fwd_hdim128_bf16_paged_sm90_cu_f3e6f9ee_29104cute7productE - _ZN72_INTERNAL_8ee7febd_36_flash_fwd_hdim128_bf16_paged_sm90_cu_f3e6f9ee_29104cuda3std3__474_GLOBAL__N__8ee7febd_36_flash_fwd_hdim128_bf16_paged_sm90_cu_f3e6f9ee_29106ignoreE)
_ZN72_INTERNAL_8ee7febd_36_flash_fwd_hdim128_bf16_paged_sm90_cu_f3e6f9ee_29104cuda3std3__474_GLOBAL__N__8ee7febd_36_flash_fwd_hdim128_bf16_paged_sm90_cu_f3e6f9ee_29106ignoreE:
	.zero		1
	.type		_ZN72_INTERNAL_8ee7febd_36_flash_fwd_hdim128_bf16_paged_sm90_cu_f3e6f9ee_29104cute7productE,@object
	.size		_ZN72_INTERNAL_8ee7febd_36_flash_fwd_hdim128_bf16_paged_sm90_cu_f3e6f9ee_29104cute7productE,(_ZN72_INTERNAL_8ee7febd_36_flash_fwd_hdim128_bf16_paged_sm90_cu_f3e6f9ee_29104cuda3std3__45__cpo3endE - _ZN72_INTERNAL_8ee7febd_36_flash_fwd_hdim128_bf16_paged_sm90_cu_f3e6f9ee_29104cute7productE)
_ZN72_INTERNAL_8ee7febd_36_flash_fwd_hdim128_bf16_paged_sm90_cu_f3e6f9ee_29104cute7productE:
	.zero		1
	.type		_ZN72_INTERNAL_8ee7febd_36_flash_fwd_hdim128_bf16_paged_sm90_cu_f3e6f9ee_29104cuda3std3__45__cpo3endE,@object
	.size		_ZN72_INTERNAL_8ee7febd_36_flash_fwd_hdim128_bf16_paged_sm90_cu_f3e6f9ee_29104cuda3std3__45__cpo3endE,(_ZN72_INTERNAL_8ee7febd_36_flash_fwd_hdim128_bf16_paged_sm90_cu_f3e6f9ee_29104cuda3std3__419piecewise_constructE - _ZN72_INTERNAL_8ee7febd_36_flash_fwd_hdim128_bf16_paged_sm90_cu_f3e6f9ee_29104cuda3std3__45__cpo3endE)
_ZN72_INTERNAL_8ee7febd_36_flash_fwd_hdim128_bf16_paged_sm90_cu_f3e6f9ee_29104cuda3std3__45__cpo3endE:
	.zero		1
	.type		_ZN72_INTERNAL_8ee7febd_36_flash_fwd_hdim128_bf16_paged_sm90_cu_f3e6f9ee_29104cuda3std3__419piecewise_constructE,@object
	.size		_ZN72_INTERNAL_8ee7febd_36_flash_fwd_hdim128_bf16_paged_sm90_cu_f3e6f9ee_29104cuda3std3__419piecewise_constructE,(_ZN72_INTERNAL_8ee7febd_36_flash_fwd_hdim128_bf16_paged_sm90_cu_f3e6f9ee_29104cuda3std3__45__cpo4cendE - _ZN72_INTERNAL_8ee7febd_36_flash_fwd_hdim128_bf16_paged_sm90_cu_f3e6f9ee_29104cuda3std3__419piecewise_constructE)
_ZN72_INTERNAL_8ee7febd_36_flash_fwd_hdim128_bf16_paged_sm90_cu_f3e6f9ee_29104cuda3std3__419piecewise_constructE:
	.zero		1
	.type		_ZN72_INTERNAL_8ee7febd_36_flash_fwd_hdim128_bf16_paged_sm90_cu_f3e6f9ee_29104cuda3std3__45__cpo4cendE,@object
	.size		_ZN72_INTERNAL_8ee7febd_36_flash_fwd_hdim128_bf16_paged_sm90_cu_f3e6f9ee_29104cuda3std3__45__cpo4cendE,(_ZN72_INTERNAL_8ee7febd_36_flash_fwd_hdim128_bf16_paged_sm90_cu_f3e6f9ee_29104cuda3std6ranges3__45__cpo4swapE - _ZN72_INTERNAL_8ee7febd_36_flash_fwd_hdim128_bf16_paged_sm90_cu_f3e6f9ee_29104cuda3std3__45__cpo4cendE)
_ZN72_INTERNAL_8ee7febd_36_flash_fwd_hdim128_bf16_paged_sm90_cu_f3e6f9ee_29104cuda3std3__45__cpo4cendE:
	.zero		1
	.type		_ZN72_INTERNAL_8ee7febd_36_flash_fwd_hdim128_bf16_paged_sm90_cu_f3e6f9ee_29104cuda3std6ranges3__45__cpo4swapE,@object
	.size		_ZN72_INTERNAL_8ee7febd_36_flash_fwd_hdim128_bf16_paged_sm90_cu_f3e6f9ee_29104cuda3std6ranges3__45__cpo4swapE,(.L_11 - _ZN72_INTERNAL_8ee7febd_36_flash_fwd_hdim128_bf16_paged_sm90_cu_f3e6f9ee_29104cuda3std6ranges3__45__cpo4swapE)
_ZN72_INTERNAL_8ee7febd_36_flash_fwd_hdim128_bf16_paged_sm90_cu_f3e6f9ee_29104cuda3std6ranges3__45__cpo4swapE:
	.zero		1
.L_11:


//--------------------- .nv.shared._ZN7cutlass13device_kernelIN5flash11enable_sm90INS1_16FlashAttnFwdSm90INS1_25CollectiveMainloopFwdSm90ILi2EN4cute5tupleIJNS5_1CILi1EEES8_S8_EEENS6_IJNS7_ILi128EEESA_SA_EEELi128ENS_10bfloat16_tEfNS_4arch4Sm90ELb0ELb0ELb0ELb1ELb1ELb0ELb0ELb1ELb1ELb1ELb0ELb0EEENS1_21CollectiveEpilogueFwdISB_S9_SC_SE_Li256ELb1ELb1ELb0ELb0EEENS1_36VarlenDynamicPersistentTileSchedulerILi128ELi128ELi256ELi128ELb0ELb1ELb1ELb0ELb1ELb1EEEEEEEEEvNT_6ParamsE --------------------------
	.section	.nv.shared._ZN7cutlass13device_kernelIN5flash11enable_sm90INS1_16FlashAttnFwdSm90INS1_25CollectiveMainloopFwdSm90ILi2EN4cute5tupleIJNS5_1CILi1EEES8_S8_EEENS6_IJNS7_ILi128EEESA_SA_EEELi128ENS_10bfloat16_tEfNS_4arch4Sm90ELb0ELb0ELb0ELb1ELb1ELb0ELb0ELb1ELb1ELb1ELb0ELb0EEENS1_21CollectiveEpilogueFwdISB_S9_SC_SE_Li256ELb1ELb1ELb0ELb0EEENS1_36VarlenDynamicPersistentTileSchedulerILi128ELi128ELi256ELi128ELb0ELb1ELb1ELb0ELb1ELb1EEEEEEEEEvNT_6ParamsE,"aw",@nobits
	.sectionflags	@""
	.align	16
	.zero		1024


//--------------------- .nv.shared._ZN7cutlass13device_kernelIN5flash11enable_sm90INS1_16FlashAttnFwdSm90INS1_25CollectiveMainloopFwdSm90ILi2EN4cute5tupleIJNS5_1CILi1EEES8_S8_EEENS6_IJNS7_ILi128EEESA_SA_EEELi128ENS_10bfloat16_tEfNS_4arch4Sm90ELb0ELb0ELb0ELb1ELb1ELb1ELb0ELb1ELb1ELb1ELb0ELb0EEENS1_21CollectiveEpilogueFwdISB_S9_SC_SE_Li256ELb1ELb1ELb0ELb0EEENS1_36VarlenDynamicPersistentTileSchedulerILi128ELi128ELi256ELi128ELb0ELb1ELb1ELb0ELb1ELb1EEEEEEEEEvNT_6ParamsE --------------------------
	.section	.nv.shared._ZN7cutlass13device_kernelIN5flash11enable_sm90INS1_16FlashAttnFwdSm90INS1_25CollectiveMainloopFwdSm90ILi2EN4cute5tupleIJNS5_1CILi1EEES8_S8_EEENS6_IJNS7_ILi128EEESA_SA_EEELi128ENS_10bfloat16_tEfNS_4arch4Sm90ELb0ELb0ELb0ELb1ELb1ELb1ELb0ELb1ELb1ELb1ELb0ELb0EEENS1_21CollectiveEpilogueFwdISB_S9_SC_SE_Li256ELb1ELb1ELb0ELb0EEENS1_36VarlenDynamicPersistentTileSchedulerILi128ELi128ELi256ELi128ELb0ELb1ELb1ELb0ELb1ELb1EEEEEEEEEvNT_6ParamsE,"aw",@nobits
	.sectionflags	@""
	.align	16
	.zero		1024


//--------------------- .nv.shared._ZN7cutlass13device_kernelIN5flash11enable_sm90INS1_16FlashAttnFwdSm90INS1_25CollectiveMainloopFwdSm90ILi2EN4cute5tupleIJNS5_1CILi1EEES8_S8_EEENS6_IJNS7_ILi128EEESA_SA_EEELi128ENS_10bfloat16_tEfNS_4arch4Sm90ELb0ELb1ELb0ELb0ELb1ELb0ELb0ELb1ELb1ELb1ELb0ELb0EEENS1_21CollectiveEpilogueFwdISB_S9_SC_SE_Li256ELb0ELb1ELb0ELb0EEENS1_30DynamicPersistentTileSchedulerILi256ELi128ELb0ELb1ELb1EEEEEEEEEvNT_6ParamsE --------------------------
	.section	.nv.shared._ZN7cutlass13device_kernelIN5flash11enable_sm90INS1_16FlashAttnFwdSm90INS1_25CollectiveMainloopFwdSm90ILi2EN4cute5tupleIJNS5_1CILi1EEES8_S8_EEENS6_IJNS7_ILi128EEESA_SA_EEELi128ENS_10bfloat16_tEfNS_4arch4Sm90ELb0ELb1ELb0ELb0ELb1ELb0ELb0ELb1ELb1ELb1ELb0ELb0EEENS1_21CollectiveEpilogueFwdISB_S9_SC_SE_Li256ELb0ELb1ELb0ELb0EEENS1_30DynamicPersistentTileSchedulerILi256ELi128ELb0ELb1ELb1EEEEEEEEEvNT_6ParamsE,"aw",@nobits
	.sectionflags	@""
	.align	16
	.zero		1024


//--------------------- .nv.shared._ZN7cutlass13device_kernelIN5flash11enable_sm90INS1_16FlashAttnFwdSm90INS1_25CollectiveMainloopFwdSm90ILi2EN4cute5tupleIJNS5_1CILi1EEES8_S8_EEENS6_IJNS7_ILi128EEESA_SA_EEELi128ENS_10bfloat16_tEfNS_4arch4Sm90ELb0ELb1ELb0ELb1ELb1ELb0ELb0ELb1ELb1ELb1ELb0ELb0EEENS1_21CollectiveEpilogueFwdISB_S9_SC_SE_Li256ELb1ELb1ELb0ELb0EEENS1_36VarlenDynamicPersistentTileSchedulerILi128ELi128ELi256ELi128ELb0ELb1ELb1ELb1ELb0ELb1EEEEEEEEEvNT_6ParamsE --------------------------
	.section	.nv.shared._ZN7cutlass13device_kernelIN5flash11enable_sm90INS1_16FlashAttnFwdSm90INS1_25CollectiveMainloopFwdSm90ILi2EN4cute5tupleIJNS5_1CILi1EEES8_S8_EEENS6_IJNS7_ILi128EEESA_SA_EEELi128ENS_10bfloat16_tEfNS_4arch4Sm90ELb0ELb1ELb0ELb1ELb1ELb0ELb0ELb1ELb1ELb1ELb0ELb0EEENS1_21CollectiveEpilogueFwdISB_S9_SC_SE_Li256ELb1ELb1ELb0ELb0EEENS1_36VarlenDynamicPersistentTileSchedulerILi128ELi128ELi256ELi128ELb0ELb1ELb1ELb1ELb0ELb1EEEEEEEEEvNT_6ParamsE,"aw",@nobits
	.sectionflags	@""
	.align	16
	.zero		1024


//--------------------- .nv.shared._ZN7cutlass13device_kernelIN5flash11enable_sm90INS1_16FlashAttnFwdSm90INS1_25CollectiveMainloopFwdSm90ILi2EN4cute5tupleIJNS5_1CILi1EEES8_S8_EEENS6_IJNS7_ILi128EEESA_SA_EEELi128ENS_10bfloat16_tEfNS_4arch4Sm90ELb0ELb1ELb0ELb1ELb1ELb1ELb0ELb1ELb1ELb1ELb0ELb0EEENS1_21CollectiveEpilogueFwdISB_S9_SC_SE_Li256ELb1ELb1ELb0ELb0EEENS1_36VarlenDynamicPersistentTileSchedulerILi128ELi128ELi256ELi128ELb0ELb1ELb1ELb1ELb0ELb1EEEEEEEEEvNT_6ParamsE --------------------------
	.section	.nv.shared._ZN7cutlass13device_kernelIN5flash11enable_sm90INS1_16FlashAttnFwdSm90INS1_25CollectiveMainloopFwdSm90ILi2EN4cute5tupleIJNS5_1CILi1EEES8_S8_EEENS6_IJNS7_ILi128EEESA_SA_EEELi128ENS_10bfloat16_tEfNS_4arch4Sm90ELb0ELb1ELb0ELb1ELb1ELb1ELb0ELb1ELb1ELb1ELb0ELb0EEENS1_21CollectiveEpilogueFwdISB_S9_SC_SE_Li256ELb1ELb1ELb0ELb0EEENS1_36VarlenDynamicPersistentTileSchedulerILi128ELi128ELi256ELi128ELb0ELb1ELb1ELb1ELb0ELb1EEEEEEEEEvNT_6ParamsE,"aw",@nobits
	.sectionflags	@""
	.align	16
	.zero		1024


//--------------------- .nv.shared._ZN7cutlass13device_kernelIN5flash11enable_sm90INS1_16FlashAttnFwdSm90INS1_25CollectiveMainloopFwdSm90ILi2EN4cute5tupleIJNS5_1CILi1EEES8_S8_EEENS6_IJNS7_ILi128EEESA_SA_EEELi128ENS_10bfloat16_tEfNS_4arch4Sm90ELb1ELb0ELb0ELb0ELb1ELb0ELb0ELb1ELb1ELb1ELb0ELb0EEENS1_21CollectiveEpilogueFwdISB_S9_SC_SE_Li256ELb0ELb1ELb0ELb0EEENS1_30DynamicPersistentTileSchedulerILi256ELi128ELb0ELb1ELb1EEEEEEEEEvNT_6ParamsE --------------------------
	.section	.nv.shared._ZN7cutlass13device_kernelIN5flash11enable_sm90INS1_16FlashAttnFwdSm90INS1_25CollectiveMainloopFwdSm90ILi2EN4cute5tupleIJNS5_1CILi1EEES8_S8_EEENS6_IJNS7_ILi128EEESA_SA_EEELi128ENS_10bfloat16_tEfNS_4arch4Sm90ELb1ELb0ELb0ELb0ELb1ELb0ELb0ELb1ELb1ELb1ELb0ELb0EEENS1_21CollectiveEpilogueFwdISB_S9_SC_SE_Li256ELb0ELb1ELb0ELb0EEENS1_30DynamicPersistentTileSchedulerILi256ELi128ELb0ELb1ELb1EEEEEEEEEvNT_6ParamsE,"aw",@nobits
	.sectionflags	@""
	.align	16
	.zero		1024


//--------------------- .nv.shared._ZN7cutlass13device_kernelIN5flash11enable_sm90INS1_16FlashAttnFwdSm90INS1_25CollectiveMainloopFwdSm90ILi2EN4cute5tupleIJNS5_1CILi1EEES8_S8_EEENS6_IJNS7_ILi128EEESA_SA_EEELi128ENS_10bfloat16_tEfNS_4arch4Sm90ELb1ELb0ELb0ELb1ELb1ELb0ELb0ELb1ELb1ELb1ELb0ELb0EEENS1_21CollectiveEpilogueFwdISB_S9_SC_SE_Li256ELb1ELb1ELb0ELb0EEENS1_36VarlenDynamicPersistentTileSchedulerILi128ELi128ELi256ELi128ELb0ELb1ELb1ELb1ELb1ELb1EEEEEEEEEvNT_6ParamsE --------------------------
	.section	.nv.shared._ZN7cutlass13device_kernelIN5flash11enable_sm90INS1_16FlashAttnFwdSm90INS1_25CollectiveMainloopFwdSm90ILi2EN4cute5tupleIJNS5_1CILi1EEES8_S8_EEENS6_IJNS7_ILi128EEESA_SA_EEELi128ENS_10bfloat16_tEfNS_4arch4Sm90ELb1ELb0ELb0ELb1ELb1ELb0ELb0ELb1ELb1ELb1ELb0ELb0EEENS1_21CollectiveEpilogueFwdISB_S9_SC_SE_Li256ELb1ELb1ELb0ELb0EEENS1_36VarlenDynamicPersistentTileSchedulerILi128ELi128ELi256ELi128ELb0ELb1ELb1ELb1ELb1ELb1EEEEEEEEEvNT_6ParamsE,"aw",@nobits
	.sectionflags	@""
	.align	16
	.zero		1024


//--------------------- .nv.shared._ZN7cutlass13device_kernelIN5flash11enable_sm90INS1_16FlashAttnFwdSm90INS1_25CollectiveMainloopFwdSm90ILi2EN4cute5tupleIJNS5_1CILi1EEES8_S8_EEENS6_IJNS7_ILi128EEESA_SA_EEELi128ENS_10bfloat16_tEfNS_4arch4Sm90ELb1ELb0ELb0ELb1ELb1ELb1ELb0ELb1ELb1ELb1ELb0ELb0EEENS1_21CollectiveEpilogueFwdISB_S9_SC_SE_Li256ELb1ELb1ELb0ELb0EEENS1_36VarlenDynamicPersistentTileSchedulerILi128ELi128ELi256ELi128ELb0ELb1ELb1ELb1ELb1ELb1EEEEEEEEEvNT_6ParamsE --------------------------
	.section	.nv.shared._ZN7cutlass13device_kernelIN5flash11enable_sm90INS1_16FlashAttnFwdSm90INS1_25CollectiveMainloopFwdSm90ILi2EN4cute5tupleIJNS5_1CILi1EEES8_S8_EEENS6_IJNS7_ILi128EEESA_SA_EEELi128ENS_10bfloat16_tEfNS_4arch4Sm90ELb1ELb0ELb0ELb1ELb1ELb1ELb0ELb1ELb1ELb1ELb0ELb0EEENS1_21CollectiveEpilogueFwdISB_S9_SC_SE_Li256ELb1ELb1ELb0ELb0EEENS1_36VarlenDynamicPersistentTileSchedulerILi128ELi128ELi256ELi128ELb0ELb1ELb1ELb1ELb1ELb1EEEEEEEEEvNT_6ParamsE,"aw",@nobits
	.sectionflags	@""
	.align	16
	.zero		1024


//--------------------- .nv.constant0._ZN7cutlass13device_kernelIN5flash11enable_sm90INS1_16FlashAttnFwdSm90INS1_25CollectiveMainloopFwdSm90ILi2EN4cute5tupleIJNS5_1CILi1EEES8_S8_EEENS6_IJNS7_ILi128EEESA_SA_EEELi128ENS_10bfloat16_tEfNS_4arch4Sm90ELb0ELb0ELb0ELb0ELb1ELb0ELb0ELb1ELb1ELb1ELb0ELb0EEENS1_21CollectiveEpilogueFwdISB_S9_SC_SE_Li256ELb0ELb1ELb0ELb0EEENS1_29StaticPersistentTileSchedulerILb0EEEEEEEEEvNT_6ParamsE --------------------------
	.section	.nv.constant0._ZN7cutlass13device_kernelIN5flash11enable_sm90INS1_16FlashAttnFwdSm90INS1_25CollectiveMainloopFwdSm90ILi2EN4cute5tupleIJNS5_1CILi1EEES8_S8_EEENS6_IJNS7_ILi128EEESA_SA_EEELi128ENS_10bfloat16_tEfNS_4arch4Sm90ELb0ELb0ELb0ELb0ELb1ELb0ELb0ELb1ELb1ELb1ELb0ELb0EEENS1_21CollectiveEpilogueFwdISB_S9_SC_SE_Li256ELb0ELb1ELb0ELb0EEENS1_29StaticPersistentTileSchedulerILb0EEEEEEEEEvNT_6ParamsE,"a",@progbits
	.sectionflags	@""
	.align	4
.nv.constant0._ZN7cutlass13device_kernelIN5flash11enable_sm90INS1_16FlashAttnFwdSm90INS1_25CollectiveMainloopFwdSm90ILi2EN4cute5tupleIJNS5_1CILi1EEES8_S8_EEENS6_IJNS7_ILi128EEESA_SA_EEELi128ENS_10bfloat16_tEfNS_4arch4Sm90ELb0ELb0ELb0ELb0ELb1ELb0ELb0ELb1ELb1ELb1ELb0ELb0EEENS1_21CollectiveEpilogueFwdISB_S9_SC_SE_Li256ELb0ELb1ELb0ELb0EEENS1_29StaticPersistentTileSchedulerILb0EEEEEEEEEvNT_6ParamsE:
	.zero		3200


//--------------------- .nv.constant0._ZN7cutlass13device_kernelIN5flash11enable_sm90INS1_16FlashAttnFwdSm90INS1_25CollectiveMainloopFwdSm90ILi2EN4cute5tupleIJNS5_1CILi1EEES8_S8_EEENS6_IJNS7_ILi128EEESA_SA_EEELi128ENS_10bfloat16_tEfNS_4arch4Sm90ELb0ELb0ELb0ELb1ELb1ELb0ELb0ELb1ELb1ELb1ELb0ELb0EEENS1_21CollectiveEpilogueFwdISB_S9_SC_SE_Li256ELb1ELb1ELb0ELb0EEENS1_36VarlenDynamicPersistentTileSchedulerILi128ELi128ELi256ELi128ELb0ELb1ELb1ELb0ELb1ELb1EEEEEEEEEvNT_6ParamsE --------------------------
	.section	.nv.constant0._ZN7cutlass13device_kernelIN5flash11enable_sm90INS1_16FlashAttnFwdSm90INS1_25CollectiveMainloopFwdSm90ILi2EN4cute5tupleIJNS5_1CILi1EEES8_S8_EEENS6_IJNS7_ILi128EEESA_SA_EEELi128ENS_10bfloat16_tEfNS_4arch4Sm90ELb0ELb0ELb0ELb1ELb1ELb0ELb0ELb1ELb1ELb1ELb0ELb0EEENS1_21CollectiveEpilogueFwdISB_S9_SC_SE_Li256ELb1ELb1ELb0ELb0EEENS1_36VarlenDynamicPersistentTileSchedulerILi128ELi128ELi256ELi128ELb0ELb1ELb1ELb0ELb1ELb1EEEEEEEEEvNT_6ParamsE,"a",@progbits
	.sectionflags	@""
	.align	4
.nv.constant0._ZN7cutlass13device_kernelIN5flash11enable_sm90INS1_16FlashAttnFwdSm90INS1_25CollectiveMainloopFwdSm90ILi2EN4cute5tupleIJNS5_1CILi1EEES8_S8_EEENS6_IJNS7_ILi128EEESA_SA_EEELi128ENS_10bfloat16_tEfNS_4arch4Sm90ELb0ELb0ELb0ELb1ELb1ELb0ELb0ELb1ELb1ELb1ELb0ELb0EEENS1_21CollectiveEpilogueFwdISB_S9_SC_SE_Li256ELb1ELb1ELb0ELb0EEENS1_36VarlenDynamicPersistentTileSchedulerILi128ELi128ELi256ELi128ELb0ELb1ELb1ELb0ELb1ELb1EEEEEEEEEvNT_6ParamsE:
	.zero		3328


//--------------------- .nv.constant0._ZN7cutlass13device_kernelIN5flash11enable_sm90INS1_16FlashAttnFwdSm90INS1_25CollectiveMainloopFwdSm90ILi2EN4cute5tupleIJNS5_1CILi1EEES8_S8_EEENS6_IJNS7_ILi128EEESA_SA_EEELi128ENS_10bfloat16_tEfNS_4arch4Sm90ELb0ELb0ELb0ELb1ELb1ELb1ELb0ELb1ELb1ELb1ELb0ELb0EEENS1_21CollectiveEpilogueFwdISB_S9_SC_SE_Li256ELb1ELb1ELb0ELb0EEENS1_36VarlenDynamicPersistentTileSchedulerILi128ELi128ELi256ELi128ELb0ELb1ELb1ELb0ELb1ELb1EEEEEEEEEvNT_6ParamsE --------------------------
	.section	.nv.constant0._ZN7cutlass13device_kernelIN5flash11enable_sm90INS1_16FlashAttnFwdSm90INS1_25CollectiveMainloopFwdSm90ILi2EN4cute5tupleIJNS5_1CILi1EEES8_S8_EEENS6_IJNS7_ILi128EEESA_SA_EEELi128ENS_10bfloat16_tEfNS_4arch4Sm90ELb0ELb0ELb0ELb1ELb1ELb1ELb0ELb1ELb1ELb1ELb0ELb0EEENS1_21CollectiveEpilogueFwdISB_S9_SC_SE_Li256ELb1ELb1ELb0ELb0EEENS1_36VarlenDynamicPersistentTileSchedulerILi128ELi128ELi256ELi128ELb0ELb1ELb1ELb0ELb1ELb1EEEEEEEEEvNT_6ParamsE,"a",@progbits
	.sectionflags	@""
	.align	4
.nv.constant0._ZN7cutlass13device_kernelIN5flash11enable_sm90INS1_16FlashAttnFwdSm90INS1_25CollectiveMainloopFwdSm90ILi2EN4cute5tupleIJNS5_1CILi1EEES8_S8_EEENS6_IJNS7_ILi128EEESA_SA_EEELi128ENS_10bfloat16_tEfNS_4arch4Sm90ELb0ELb0ELb0ELb1ELb1ELb1ELb0ELb1ELb1ELb1ELb0ELb0EEENS1_21CollectiveEpilogueFwdISB_S9_SC_SE_Li256ELb1ELb1ELb0ELb0EEENS1_36VarlenDynamicPersistentTileSchedulerILi128ELi128ELi256ELi128ELb0ELb1ELb1ELb0ELb1ELb1EEEEEEEEEvNT_6ParamsE:
	.zero		3328


//--------------------- .nv.constant0._ZN7cutlass13device_kernelIN5flash11enable_sm90INS1_16FlashAttnFwdSm90INS1_25CollectiveMainloopFwdSm90ILi2EN4cute5tupleIJNS5_1CILi1EEES8_S8_EEENS6_IJNS7_ILi128EEESA_SA_EEELi128ENS_10bfloat16_tEfNS_4arch4Sm90ELb0ELb1ELb0ELb0ELb1ELb0ELb0ELb1ELb1ELb1ELb0ELb0EEENS1_21CollectiveEpilogueFwdISB_S9_SC_SE_Li256ELb0ELb1ELb0ELb0EEENS1_30DynamicPersistentTileSchedulerILi256ELi128ELb0ELb1ELb1EEEEEEEEEvNT_6ParamsE --------------------------
	.section	.nv.constant0._ZN7cutlass13device_kernelIN5flash11enable_sm90INS1_16FlashAttnFwdSm90INS1_25CollectiveMainloopFwdSm90ILi2EN4cute5tupleIJNS5_1CILi1EEES8_S8_EEENS6_IJNS7_ILi128EEESA_SA_EEELi128ENS_10bfloat16_tEfNS_4arch4Sm90ELb0ELb1ELb0ELb0ELb1ELb0ELb0ELb1ELb1ELb1ELb0ELb0EEENS1_21CollectiveEpilogueFwdISB_S9_SC_SE_Li256ELb0ELb1ELb0ELb0EEENS1_30DynamicPersistentTileSchedulerILi256ELi128ELb0ELb1ELb1EEEEEEEEEvNT_6ParamsE,"a",@progbits
	.sectionflags	@""
	.align	4
.nv.constant0._ZN7cutlass13device_kernelIN5flash11enable_sm90INS1_16FlashAttnFwdSm90INS1_25CollectiveMainloopFwdSm90ILi2EN4cute5tupleIJNS5_1CILi1EEES8_S8_EEENS6_IJNS7_ILi128EEESA_SA_EEELi128ENS_10bfloat16_tEfNS_4arch4Sm90ELb0ELb1ELb0ELb0ELb1ELb0ELb0ELb1ELb1ELb1ELb0ELb0EEENS1_21CollectiveEpilogueFwdISB_S9_SC_SE_Li256ELb0ELb1ELb0ELb0EEENS1_30DynamicPersistentTileSchedulerILi256ELi128ELb0ELb1ELb1EEEEEEEEEvNT_6ParamsE:
	.zero		3328


//--------------------- .nv.constant0._ZN7cutlass13device_kernelIN5flash11enable_sm90INS1_16FlashAttnFwdSm90INS1_25CollectiveMainloopFwdSm90ILi2EN4cute5tupleIJNS5_1CILi1EEES8_S8_EEENS6_IJNS7_ILi128EEESA_SA_EEELi128ENS_10bfloat16_tEfNS_4arch4Sm90ELb0ELb1ELb0ELb1ELb1ELb0ELb0ELb1ELb1ELb1ELb0ELb0EEENS1_21CollectiveEpilogueFwdISB_S9_SC_SE_Li256ELb1ELb1ELb0ELb0EEENS1_36VarlenDynamicPersistentTileSchedulerILi128ELi128ELi256ELi128ELb0ELb1ELb1ELb1ELb0ELb1EEEEEEEEEvNT_6ParamsE --------------------------
	.section	.nv.constant0._ZN7cutlass13device_kernelIN5flash11enable_sm90INS1_16FlashAttnFwdSm90INS1_25CollectiveMainloopFwdSm90ILi2EN4cute5tupleIJNS5_1CILi1EEES8_S8_EEENS6_IJNS7_ILi128EEESA_SA_EEELi128ENS_10bfloat16_tEfNS_4arch4Sm90ELb0ELb1ELb0ELb1ELb1ELb0ELb0ELb1ELb1ELb1ELb0ELb0EEENS1_21CollectiveEpilogueFwdISB_S9_SC_SE_Li256ELb1ELb1ELb0ELb0EEENS1_36VarlenDynamicPersistentTileSchedulerILi128ELi128ELi256ELi128ELb0ELb1ELb1ELb1ELb0ELb1EEEEEEEEEvNT_6ParamsE,"a",@progbits
	.sectionflags	@""
	.align	4
.nv.constant0._ZN7cutlass13device_kernelIN5flash11enable_sm90INS1_16FlashAttnFwdSm90INS1_25CollectiveMainloopFwdSm90ILi2EN4cute5tupleIJNS5_1CILi1EEES8_S8_EEENS6_IJNS7_ILi128EEESA_SA_EEELi128ENS_10bfloat16_tEfNS_4arch4Sm90ELb0ELb1ELb0ELb1ELb1ELb0ELb0ELb1ELb1ELb1ELb0ELb0EEENS1_21CollectiveEpilogueFwdISB_S9_SC_SE_Li256ELb1ELb1ELb0ELb0EEENS1_36VarlenDynamicPersistentTileSchedulerILi128ELi128ELi256ELi128ELb0ELb1ELb1ELb1ELb0ELb1EEEEEEEEEvNT_6ParamsE:
	.zero		3328


//--------------------- .nv.constant0._ZN7cutlass13device_kernelIN5flash11enable_sm90INS1_16FlashAttnFwdSm90INS1_25CollectiveMainloopFwdSm90ILi2EN4cute5tupleIJNS5_1CILi1EEES8_S8_EEENS6_IJNS7_ILi128EEESA_SA_EEELi128ENS_10bfloat16_tEfNS_4arch4Sm90ELb0ELb1ELb0ELb1ELb1ELb1ELb0ELb1ELb1ELb1ELb0ELb0EEENS1_21CollectiveEpilogueFwdISB_S9_SC_SE_Li256ELb1ELb1ELb0ELb0EEENS1_36VarlenDynamicPersistentTileSchedulerILi128ELi128ELi256ELi128ELb0ELb1ELb1ELb1ELb0ELb1EEEEEEEEEvNT_6ParamsE --------------------------
	.section	.nv.constant0._ZN7cutlass13device_kernelIN5flash11enable_sm90INS1_16FlashAttnFwdSm90INS1_25CollectiveMainloopFwdSm90ILi2EN4cute5tupleIJNS5_1CILi1EEES8_S8_EEENS6_IJNS7_ILi128EEESA_SA_EEELi128ENS_10bfloat16_tEfNS_4arch4Sm90ELb0ELb1ELb0ELb1ELb1ELb1ELb0ELb1ELb1ELb1ELb0ELb0EEENS1_21CollectiveEpilogueFwdISB_S9_SC_SE_Li256ELb1ELb1ELb0ELb0EEENS1_36VarlenDynamicPersistentTileSchedulerILi128ELi128ELi256ELi128ELb0ELb1ELb1ELb1ELb0ELb1EEEEEEEEEvNT_6ParamsE,"a",@progbits
	.sectionflags	@""
	.align	4
.nv.constant0._ZN7cutlass13device_kernelIN5flash11enable_sm90INS1_16FlashAttnFwdSm90INS1_25CollectiveMainloopFwdSm90ILi2EN4cute5tupleIJNS5_1CILi1EEES8_S8_EEENS6_IJNS7_ILi128EEESA_SA_EEELi128ENS_10bfloat16_tEfNS_4arch4Sm90ELb0ELb1ELb0ELb1ELb1ELb1ELb0ELb1ELb1ELb1ELb0ELb0EEENS1_21CollectiveEpilogueFwdISB_S9_SC_SE_Li256ELb1ELb1ELb0ELb0EEENS1_36VarlenDynamicPersistentTileSchedulerILi128ELi128ELi256ELi128ELb0ELb1ELb1ELb1ELb0ELb1EEEEEEEEEvNT_6ParamsE:
	.zero		3328


//--------------------- .nv.constant0._ZN7cutlass13device_kernelIN5flash11enable_sm90INS1_16FlashAttnFwdSm90INS1_25CollectiveMainloopFwdSm90ILi2EN4cute5tupleIJNS5_1CILi1EEES8_S8_EEENS6_IJNS7_ILi128EEESA_SA_EEELi128ENS_10bfloat16_tEfNS_4arch4Sm90ELb1ELb0ELb0ELb0ELb1ELb0ELb0ELb1ELb1ELb1ELb0ELb0EEENS1_21CollectiveEpilogueFwdISB_S9_SC_SE_Li256ELb0ELb1ELb0ELb0EEENS1_30DynamicPersistentTileSchedulerILi256ELi128ELb0ELb1ELb1EEEEEEEEEvNT_6ParamsE --------------------------
	.section	.nv.constant0._ZN7cutlass13device_kernelIN5flash11enable_sm90INS1_16FlashAttnFwdSm90INS1_25CollectiveMainloopFwdSm90ILi2EN4cute5tupleIJNS5_1CILi1EEES8_S8_EEENS6_IJNS7_ILi128EEESA_SA_EEELi128ENS_10bfloat16_tEfNS_4arch4Sm90ELb1ELb0ELb0ELb0ELb1ELb0ELb0ELb1ELb1ELb1ELb0ELb0EEENS1_21CollectiveEpilogueFwdISB_S9_SC_SE_Li256ELb0ELb1ELb0ELb0EEENS1_30DynamicPersistentTileSchedulerILi256ELi128ELb0ELb1ELb1EEEEEEEEEvNT_6ParamsE,"a",@progbits
	.sectionflags	@""
	.align	4
.nv.constant0._ZN7cutlass13device_kernelIN5flash11enable_sm90INS1_16FlashAttnFwdSm90INS1_25CollectiveMainloopFwdSm90ILi2EN4cute5tupleIJNS5_1CILi1EEES8_S8_EEENS6_IJNS7_ILi128EEESA_SA_EEELi128ENS_10bfloat16_tEfNS_4arch4Sm90ELb1ELb0ELb0ELb0ELb1ELb0ELb0ELb1ELb1ELb1ELb0ELb0EEENS1_21CollectiveEpilogueFwdISB_S9_SC_SE_Li256ELb0ELb1ELb0ELb0EEENS1_30DynamicPersistentTileSchedulerILi256ELi128ELb0ELb1ELb1EEEEEEEEEvNT_6ParamsE:
	.zero		3328


//--------------------- .nv.constant0._ZN7cutlass13device_kernelIN5flash11enable_sm90INS1_16FlashAttnFwdSm90INS1_25CollectiveMainloopFwdSm90ILi2EN4cute5tupleIJNS5_1CILi1EEES8_S8_EEENS6_IJNS7_ILi128EEESA_SA_EEELi128ENS_10bfloat16_tEfNS_4arch4Sm90ELb1ELb0ELb0ELb1ELb1ELb0ELb0ELb1ELb1ELb1ELb0ELb0EEENS1_21CollectiveEpilogueFwdISB_S9_SC_SE_Li256ELb1ELb1ELb0ELb0EEENS1_36VarlenDynamicPersistentTileSchedulerILi128ELi128ELi256ELi128ELb0ELb1ELb1ELb1ELb1ELb1EEEEEEEEEvNT_6ParamsE --------------------------
	.section	.nv.constant0._ZN7cutlass13device_kernelIN5flash11enable_sm90INS1_16FlashAttnFwdSm90INS1_25CollectiveMainloopFwdSm90ILi2EN4cute5tupleIJNS5_1CILi1EEES8_S8_EEENS6_IJNS7_ILi128EEESA_SA_EEELi128ENS_10bfloat16_tEfNS_4arch4Sm90ELb1ELb0ELb0ELb1ELb1ELb0ELb0ELb1ELb1ELb1ELb0ELb0EEENS1_21CollectiveEpilogueFwdISB_S9_SC_SE_Li256ELb1ELb1ELb0ELb0EEENS1_36VarlenDynamicPersistentTileSchedulerILi128ELi128ELi256ELi128ELb0ELb1ELb1ELb1ELb1ELb1EEEEEEEEEvNT_6ParamsE,"a",@progbits
	.sectionflags	@""
	.align	4
.nv.constant0._ZN7cutlass13device_kernelIN5flash11enable_sm90INS1_16FlashAttnFwdSm90INS1_25CollectiveMainloopFwdSm90ILi2EN4cute5tupleIJNS5_1CILi1EEES8_S8_EEENS6_IJNS7_ILi128EEESA_SA_EEELi128ENS_10bfloat16_tEfNS_4arch4Sm90ELb1ELb0ELb0ELb1ELb1ELb0ELb0ELb1ELb1ELb1ELb0ELb0EEENS1_21CollectiveEpilogueFwdISB_S9_SC_SE_Li256ELb1ELb1ELb0ELb0EEENS1_36VarlenDynamicPersistentTileSchedulerILi128ELi128ELi256ELi128ELb0ELb1ELb1ELb1ELb1ELb1EEEEEEEEEvNT_6ParamsE:
	.zero		3328


//--------------------- .nv.constant0._ZN7cutlass13device_kernelIN5flash11enable_sm90INS1_16FlashAttnFwdSm90INS1_25CollectiveMainloopFwdSm90ILi2EN4cute5tupleIJNS5_1CILi1EEES8_S8_EEENS6_IJNS7_ILi128EEESA_SA_EEELi128ENS_10bfloat16_tEfNS_4arch4Sm90ELb1ELb0ELb0ELb1ELb1ELb1ELb0ELb1ELb1ELb1ELb0ELb0EEENS1_21CollectiveEpilogueFwdISB_S9_SC_SE_Li256ELb1ELb1ELb0ELb0EEENS1_36VarlenDynamicPersistentTileSchedulerILi128ELi128ELi256ELi128ELb0ELb1ELb1ELb1ELb1ELb1EEEEEEEEEvNT_6ParamsE --------------------------
	.section	.nv.constant0._ZN7cutlass13device_kernelIN5flash11enable_sm90INS1_16FlashAttnFwdSm90INS1_25CollectiveMainloopFwdSm90ILi2EN4cute5tupleIJNS5_1CILi1EEES8_S8_EEENS6_IJNS7_ILi128EEESA_SA_EEELi128ENS_10bfloat16_tEfNS_4arch4Sm90ELb1ELb0ELb0ELb1ELb1ELb1ELb0ELb1ELb1ELb1ELb0ELb0EEENS1_21CollectiveEpilogueFwdISB_S9_SC_SE_Li256ELb1ELb1ELb0ELb0EEENS1_36VarlenDynamicPersistentTileSchedulerILi128ELi128ELi256ELi128ELb0ELb1ELb1ELb1ELb1ELb1EEEEEEEEEvNT_6ParamsE,"a",@progbits
	.sectionflags	@""
	.align	4
.nv.constant0._ZN7cutlass13device_kernelIN5flash11enable_sm90INS1_16FlashAttnFwdSm90INS1_25CollectiveMainloopFwdSm90ILi2EN4cute5tupleIJNS5_1CILi1EEES8_S8_EEENS6_IJNS7_ILi128EEESA_SA_EEELi128ENS_10bfloat16_tEfNS_4arch4Sm90ELb1ELb0ELb0ELb1ELb1ELb1ELb0ELb1ELb1ELb1ELb0ELb0EEENS1_21CollectiveEpilogueFwdISB_S9_SC_SE_Li256ELb1ELb1ELb0ELb0EEENS1_36VarlenDynamicPersistentTileSchedulerILi128ELi128ELi256ELi128ELb0ELb1ELb1ELb1ELb1ELb1EEEEEEEEEvNT_6ParamsE:
	.zero		3328


//--------------------- SYMBOLS --------------------------

	.type		.nv.reservedSmem.offset0,@object
	.size		.nv.reservedSmem.offset0,0x4
	.type		__assertfail,@function
